	.target	sm_90a

	.elftype	@"ET_EXEC"


//--------------------- .note.nv.tkinfo           --------------------------
	.section	.note.nv.tkinfo,"",@"SHT_NOTE"
	.sectionflags	@"SHF_NOTE_NV_TKINFO"
	.tkinfo
        /*0018*/ 	.word	0x00000002
        /*0030*/ 	.string	""
        /*0030*/ 	.string	"ptxas"
        /*0030*/ 	.string	"Cuda compilation tools, release 13.0, V13.0.88"
        /*0030*/ 	.string	"Build cuda_13.0.r13.0/compiler.36424714_0"
        /*0030*/ 	.string	"-arch sm_90a -m 64 "



//--------------------- .note.nv.cuinfo           --------------------------
	.section	.note.nv.cuinfo,"",@"SHT_NOTE"
	.sectionflags	@"SHF_NOTE_NV_CUINFO"
        /*0018*/ 	.short	0x0002
        /*001a*/ 	.short	0x005a
        /*001c*/ 	.short	0x0082
	.zero		2


//--------------------- .nv.info                  --------------------------
	.section	.nv.info,"",@"SHT_CUDA_INFO"
	.align	4


	//----- nvinfo : EIATTR_REGCOUNT
	.align		4
        /*0000*/ 	.byte	0x04, 0x2f
        /*0002*/ 	.short	(.L_18 - .L_17)
	.align		4
.L_17:
        /*0004*/ 	.word	index@(_ZN7cutlass13device_kernelIN5flash11enable_sm90INS1_16FlashAttnFwdSm90INS1_25CollectiveMainloopFwdSm90ILi2EN4cute5tupleIJNS5_1CILi1EEES8_S8_EEENS6_IJNS7_ILi128EEESA_SA_EEELi128ENS_6half_tEfNS_4arch4Sm90ELb1ELb0ELb0ELb1ELb1ELb1ELb0ELb1ELb1ELb1ELb1ELb0EEENS1_21CollectiveEpilogueFwdISB_S9_SC_SE_Li256ELb1ELb1ELb1ELb0EEENS1_36VarlenDynamicPersistentTileSchedulerILi128ELi128ELi256ELi128ELb1ELb1ELb1ELb1ELb1ELb1EEEEEEEEEvNT_6ParamsE)
        /*0008*/ 	.word	0x000000a8


	//----- nvinfo : EIATTR_FRAME_SIZE
	.align		4
.L_18:
        /*000c*/ 	.byte	0x04, 0x11
        /*000e*/ 	.short	(.L_20 - .L_19)
	.align		4
.L_19:
        /*0010*/ 	.word	index@(_ZN7cutlass13device_kernelIN5flash11enable_sm90INS1_16FlashAttnFwdSm90INS1_25CollectiveMainloopFwdSm90ILi2EN4cute5tupleIJNS5_1CILi1EEES8_S8_EEENS6_IJNS7_ILi128EEESA_SA_EEELi128ENS_6half_tEfNS_4arch4Sm90ELb1ELb0ELb0ELb1ELb1ELb1ELb0ELb1ELb1ELb1ELb1ELb0EEENS1_21CollectiveEpilogueFwdISB_S9_SC_SE_Li256ELb1ELb1ELb1ELb0EEENS1_36VarlenDynamicPersistentTileSchedulerILi128ELi128ELi256ELi128ELb1ELb1ELb1ELb1ELb1ELb1EEEEEEEEEvNT_6ParamsE)
        /*0014*/ 	.word	0x00000028


	//----- nvinfo : EIATTR_REGCOUNT
	.align		4
.L_20:
        /*0018*/ 	.byte	0x04, 0x2f
        /*001a*/ 	.short	(.L_22 - .L_21)
	.align		4
.L_21:
        /*001c*/ 	.word	index@(_ZN7cutlass13device_kernelIN5flash11enable_sm90INS1_16FlashAttnFwdSm90INS1_25CollectiveMainloopFwdSm90ILi2EN4cute5tupleIJNS5_1CILi1EEES8_S8_EEENS6_IJNS7_ILi128EEESA_SA_EEELi128ENS_6half_tEfNS_4arch4Sm90ELb1ELb0ELb0ELb1ELb1ELb0ELb0ELb1ELb1ELb1ELb1ELb0EEENS1_21CollectiveEpilogueFwdISB_S9_SC_SE_Li256ELb1ELb1ELb1ELb0EEENS1_36VarlenDynamicPersistentTileSchedulerILi128ELi128ELi256ELi128ELb1ELb1ELb1ELb1ELb1ELb1EEEEEEEEEvNT_6ParamsE)
        /*0020*/ 	.word	0x000000a8


	//----- nvinfo : EIATTR_FRAME_SIZE
	.align		4
.L_22:
        /*0024*/ 	.byte	0x04, 0x11
        /*0026*/ 	.short	(.L_24 - .L_23)
	.align		4
.L_23:
        /*0028*/ 	.word	index@(_ZN7cutlass13device_kernelIN5flash11enable_sm90INS1_16FlashAttnFwdSm90INS1_25CollectiveMainloopFwdSm90ILi2EN4cute5tupleIJNS5_1CILi1EEES8_S8_EEENS6_IJNS7_ILi128EEESA_SA_EEELi128ENS_6half_tEfNS_4arch4Sm90ELb1ELb0ELb0ELb1ELb1ELb0ELb0ELb1ELb1ELb1ELb1ELb0EEENS1_21CollectiveEpilogueFwdISB_S9_SC_SE_Li256ELb1ELb1ELb1ELb0EEENS1_36VarlenDynamicPersistentTileSchedulerILi128ELi128ELi256ELi128ELb1ELb1ELb1ELb1ELb1ELb1EEEEEEEEEvNT_6ParamsE)
        /*002c*/ 	.word	0x00000020


	//----- nvinfo : EIATTR_REGCOUNT
	.align		4
.L_24:
        /*0030*/ 	.byte	0x04, 0x2f
        /*0032*/ 	.short	(.L_26 - .L_25)
	.align		4
.L_25:
        /*0034*/ 	.word	index@(_ZN7cutlass13device_kernelIN5flash11enable_sm90INS1_16FlashAttnFwdSm90INS1_25CollectiveMainloopFwdSm90ILi2EN4cute5tupleIJNS5_1CILi1EEES8_S8_EEENS6_IJNS7_ILi128EEESA_SA_EEELi128ENS_6half_tEfNS_4arch4Sm90ELb1ELb0ELb0ELb0ELb1ELb0ELb0ELb1ELb1ELb1ELb1ELb0EEENS1_21CollectiveEpilogueFwdISB_S9_SC_SE_Li256ELb0ELb1ELb1ELb0EEENS1_19SingleTileSchedulerILb0ELb1ELb1ELi128EEEEEEEEEvNT_6ParamsE)
        /*0038*/ 	.word	0x000000a8


	//----- nvinfo : EIATTR_FRAME_SIZE
	.align		4
.L_26:
        /*003c*/ 	.byte	0x04, 0x11
        /*003e*/ 	.short	(.L_28 - .L_27)
	.align		4
.L_27:
        /*0040*/ 	.word	index@(_ZN7cutlass13device_kernelIN5flash11enable_sm90INS1_16FlashAttnFwdSm90INS1_25CollectiveMainloopFwdSm90ILi2EN4cute5tupleIJNS5_1CILi1EEES8_S8_EEENS6_IJNS7_ILi128EEESA_SA_EEELi128ENS_6half_tEfNS_4arch4Sm90ELb1ELb0ELb0ELb0ELb1ELb0ELb0ELb1ELb1ELb1ELb1ELb0EEENS1_21CollectiveEpilogueFwdISB_S9_SC_SE_Li256ELb0ELb1ELb1ELb0EEENS1_19SingleTileSchedulerILb0ELb1ELb1ELi128EEEEEEEEEvNT_6ParamsE)
        /*0044*/ 	.word	0x00000000


	//----- nvinfo : EIATTR_REGCOUNT
	.align		4
.L_28:
        /*0048*/ 	.byte	0x04, 0x2f
        /*004a*/ 	.short	(.L_30 - .L_29)
	.align		4
.L_29:
        /*004c*/ 	.word	index@(_ZN7cutlass13device_kernelIN5flash11enable_sm90INS1_16FlashAttnFwdSm90INS1_25CollectiveMainloopFwdSm90ILi2EN4cute5tupleIJNS5_1CILi1EEES8_S8_EEENS6_IJNS7_ILi128EEESA_SA_EEELi128ENS_6half_tEfNS_4arch4Sm90ELb0ELb1ELb0ELb1ELb1ELb1ELb0ELb1ELb1ELb1ELb1ELb0EEENS1_21CollectiveEpilogueFwdISB_S9_SC_SE_Li256ELb1ELb1ELb1ELb0EEENS1_36VarlenDynamicPersistentTileSchedulerILi128ELi128ELi256ELi128ELb1ELb1ELb1ELb1ELb0ELb1EEEEEEEEEvNT_6ParamsE)
        /*0050*/ 	.word	0x000000a8


	//----- nvinfo : EIATTR_FRAME_SIZE
	.align		4
.L_30:
        /*0054*/ 	.byte	0x04, 0x11
        /*0056*/ 	.short	(.L_32 - .L_31)
	.align		4
.L_31:
        /*0058*/ 	.word	index@(_ZN7cutlass13device_kernelIN5flash11enable_sm90INS1_16FlashAttnFwdSm90INS1_25CollectiveMainloopFwdSm90ILi2EN4cute5tupleIJNS5_1CILi1EEES8_S8_EEENS6_IJNS7_ILi128EEESA_SA_EEELi128ENS_6half_tEfNS_4arch4Sm90ELb0ELb1ELb0ELb1ELb1ELb1ELb0ELb1ELb1ELb1ELb1ELb0EEENS1_21CollectiveEpilogueFwdISB_S9_SC_SE_Li256ELb1ELb1ELb1ELb0EEENS1_36VarlenDynamicPersistentTileSchedulerILi128ELi128ELi256ELi128ELb1ELb1ELb1ELb1ELb0ELb1EEEEEEEEEvNT_6ParamsE)
        /*005c*/ 	.word	0x00000040


	//----- nvinfo : EIATTR_REGCOUNT
	.align		4
.L_32:
        /*0060*/ 	.byte	0x04, 0x2f
        /*0062*/ 	.short	(.L_34 - .L_33)
	.align		4
.L_33:
        /*0064*/ 	.word	index@(_ZN7cutlass13device_kernelIN5flash11enable_sm90INS1_16FlashAttnFwdSm90INS1_25CollectiveMainloopFwdSm90ILi2EN4cute5tupleIJNS5_1CILi1EEES8_S8_EEENS6_IJNS7_ILi128EEESA_SA_EEELi128ENS_6half_tEfNS_4arch4Sm90ELb0ELb1ELb0ELb1ELb1ELb0ELb0ELb1ELb1ELb1ELb1ELb0EEENS1_21CollectiveEpilogueFwdISB_S9_SC_SE_Li256ELb1ELb1ELb1ELb0EEENS1_36VarlenDynamicPersistentTileSchedulerILi128ELi128ELi256ELi128ELb1ELb1ELb1ELb1ELb0ELb1EEEEEEEEEvNT_6ParamsE)
        /*0068*/ 	.word	0x000000a8


	//----- nvinfo : EIATTR_FRAME_SIZE
	.align		4
.L_34:
        /*006c*/ 	.byte	0x04, 0x11
        /*006e*/ 	.short	(.L_36 - .L_35)
	.align		4
.L_35:
        /*0070*/ 	.word	index@(_ZN7cutlass13device_kernelIN5flash11enable_sm90INS1_16FlashAttnFwdSm90INS1_25CollectiveMainloopFwdSm90ILi2EN4cute5tupleIJNS5_1CILi1EEES8_S8_EEENS6_IJNS7_ILi128EEESA_SA_EEELi128ENS_6half_tEfNS_4arch4Sm90ELb0ELb1ELb0ELb1ELb1ELb0ELb0ELb1ELb1ELb1ELb1ELb0EEENS1_21CollectiveEpilogueFwdISB_S9_SC_SE_Li256ELb1ELb1ELb1ELb0EEENS1_36VarlenDynamicPersistentTileSchedulerILi128ELi128ELi256ELi128ELb1ELb1ELb1ELb1ELb0ELb1EEEEEEEEEvNT_6ParamsE)
        /*0074*/ 	.word	0x00000020


	//----- nvinfo : EIATTR_REGCOUNT
	.align		4
.L_36:
        /*0078*/ 	.byte	0x04, 0x2f
        /*007a*/ 	.short	(.L_38 - .L_37)
	.align		4
.L_37:
        /*007c*/ 	.word	index@(_ZN7cutlass13device_kernelIN5flash11enable_sm90INS1_16FlashAttnFwdSm90INS1_25CollectiveMainloopFwdSm90ILi2EN4cute5tupleIJNS5_1CILi1EEES8_S8_EEENS6_IJNS7_ILi128EEESA_SA_EEELi128ENS_6half_tEfNS_4arch4Sm90ELb0ELb1ELb0ELb0ELb1ELb0ELb0ELb1ELb1ELb1ELb1ELb0EEENS1_21CollectiveEpilogueFwdISB_S9_SC_SE_Li256ELb0ELb1ELb1ELb0EEENS1_19SingleTileSchedulerILb0ELb1ELb1ELi128EEEEEEEEEvNT_6ParamsE)
        /*0080*/ 	.word	0x000000a8


	//----- nvinfo : EIATTR_FRAME_SIZE
	.align		4
.L_38:
        /*0084*/ 	.byte	0x04, 0x11
        /*0086*/ 	.short	(.L_40 - .L_39)
	.align		4
.L_39:
        /*0088*/ 	.word	index@(_ZN7cutlass13device_kernelIN5flash11enable_sm90INS1_16FlashAttnFwdSm90INS1_25CollectiveMainloopFwdSm90ILi2EN4cute5tupleIJNS5_1CILi1EEES8_S8_EEENS6_IJNS7_ILi128EEESA_SA_EEELi128ENS_6half_tEfNS_4arch4Sm90ELb0ELb1ELb0ELb0ELb1ELb0ELb0ELb1ELb1ELb1ELb1ELb0EEENS1_21CollectiveEpilogueFwdISB_S9_SC_SE_Li256ELb0ELb1ELb1ELb0EEENS1_19SingleTileSchedulerILb0ELb1ELb1ELi128EEEEEEEEEvNT_6ParamsE)
        /*008c*/ 	.word	0x00000000


	//----- nvinfo : EIATTR_REGCOUNT
	.align		4
.L_40:
        /*0090*/ 	.byte	0x04, 0x2f
        /*0092*/ 	.short	(.L_42 - .L_41)
	.align		4
.L_41:
        /*0094*/ 	.word	index@(_ZN7cutlass13device_kernelIN5flash11enable_sm90INS1_16FlashAttnFwdSm90INS1_25CollectiveMainloopFwdSm90ILi2EN4cute5tupleIJNS5_1CILi1EEES8_S8_EEENS6_IJNS7_ILi128EEESA_SA_EEELi128ENS_6half_tEfNS_4arch4Sm90ELb0ELb0ELb0ELb1ELb1ELb1ELb0ELb1ELb1ELb1ELb1ELb0EEENS1_21CollectiveEpilogueFwdISB_S9_SC_SE_Li256ELb1ELb1ELb1ELb0EEENS1_36VarlenDynamicPersistentTileSchedulerILi128ELi128ELi256ELi128ELb1ELb1ELb1ELb0ELb1ELb1EEEEEEEEEvNT_6ParamsE)
        /*0098*/ 	.word	0x000000a8


	//----- nvinfo : EIATTR_FRAME_SIZE
	.align		4
.L_42:
        /*009c*/ 	.byte	0x04, 0x11
        /*009e*/ 	.short	(.L_44 - .L_43)
	.align		4
.L_43:
        /*00a0*/ 	.word	index@(_ZN7cutlass13device_kernelIN5flash11enable_sm90INS1_16FlashAttnFwdSm90INS1_25CollectiveMainloopFwdSm90ILi2EN4cute5tupleIJNS5_1CILi1EEES8_S8_EEENS6_IJNS7_ILi128EEESA_SA_EEELi128ENS_6half_tEfNS_4arch4Sm90ELb0ELb0ELb0ELb1ELb1ELb1ELb0ELb1ELb1ELb1ELb1ELb0EEENS1_21CollectiveEpilogueFwdISB_S9_SC_SE_Li256ELb1ELb1ELb1ELb0EEENS1_36VarlenDynamicPersistentTileSchedulerILi128ELi128ELi256ELi128ELb1ELb1ELb1ELb0ELb1ELb1EEEEEEEEEvNT_6ParamsE)
        /*00a4*/ 	.word	0x00000028


	//----- nvinfo : EIATTR_REGCOUNT
	.align		4
.L_44:
        /*00a8*/ 	.byte	0x04, 0x2f
        /*00aa*/ 	.short	(.L_46 - .L_45)
	.align		4
.L_45:
        /*00ac*/ 	.word	index@(_ZN7cutlass13device_kernelIN5flash11enable_sm90INS1_16FlashAttnFwdSm90INS1_25CollectiveMainloopFwdSm90ILi2EN4cute5tupleIJNS5_1CILi1EEES8_S8_EEENS6_IJNS7_ILi128EEESA_SA_EEELi128ENS_6half_tEfNS_4arch4Sm90ELb0ELb0ELb0ELb1ELb1ELb0ELb0ELb1ELb1ELb1ELb1ELb0EEENS1_21CollectiveEpilogueFwdISB_S9_SC_SE_Li256ELb1ELb1ELb1ELb0EEENS1_36VarlenDynamicPersistentTileSchedulerILi128ELi128ELi256ELi128ELb1ELb1ELb1ELb0ELb1ELb1EEEEEEEEEvNT_6ParamsE)
        /*00b0*/ 	.word	0x000000a8


	//----- nvinfo : EIATTR_FRAME_SIZE
	.align		4
.L_46:
        /*00b4*/ 	.byte	0x04, 0x11
        /*00b6*/ 	.short	(.L_48 - .L_47)
	.align		4
.L_47:
        /*00b8*/ 	.word	index@(_ZN7cutlass13device_kernelIN5flash11enable_sm90INS1_16FlashAttnFwdSm90INS1_25CollectiveMainloopFwdSm90ILi2EN4cute5tupleIJNS5_1CILi1EEES8_S8_EEENS6_IJNS7_ILi128EEESA_SA_EEELi128ENS_6half_tEfNS_4arch4Sm90ELb0ELb0ELb0ELb1ELb1ELb0ELb0ELb1ELb1ELb1ELb1ELb0EEENS1_21CollectiveEpilogueFwdISB_S9_SC_SE_Li256ELb1ELb1ELb1ELb0EEENS1_36VarlenDynamicPersistentTileSchedulerILi128ELi128ELi256ELi128ELb1ELb1ELb1ELb0ELb1ELb1EEEEEEEEEvNT_6ParamsE)
        /*00bc*/ 	.word	0x00000028


	//----- nvinfo : EIATTR_REGCOUNT
	.align		4
.L_48:
        /*00c0*/ 	.byte	0x04, 0x2f
        /*00c2*/ 	.short	(.L_50 - .L_49)
	.align		4
.L_49:
        /*00c4*/ 	.word	index@(_ZN7cutlass13device_kernelIN5flash11enable_sm90INS1_16FlashAttnFwdSm90INS1_25CollectiveMainloopFwdSm90ILi2EN4cute5tupleIJNS5_1CILi1EEES8_S8_EEENS6_IJNS7_ILi128EEESA_SA_EEELi128ENS_6half_tEfNS_4arch4Sm90ELb0ELb0ELb0ELb0ELb1ELb0ELb0ELb1ELb1ELb1ELb1ELb0EEENS1_21CollectiveEpilogueFwdISB_S9_SC_SE_Li256ELb0ELb1ELb1ELb0EEENS1_19SingleTileSchedulerILb0ELb1ELb1ELi128EEEEEEEEEvNT_6ParamsE)
        /*00c8*/ 	.word	0x000000a8


	//----- nvinfo : EIATTR_FRAME_SIZE
	.align		4
.L_50:
        /*00cc*/ 	.byte	0x04, 0x11
        /*00ce*/ 	.short	(.L_52 - .L_51)
	.align		4
.L_51:
        /*00d0*/ 	.word	index@(_ZN7cutlass13device_kernelIN5flash11enable_sm90INS1_16FlashAttnFwdSm90INS1_25CollectiveMainloopFwdSm90ILi2EN4cute5tupleIJNS5_1CILi1EEES8_S8_EEENS6_IJNS7_ILi128EEESA_SA_EEELi128ENS_6half_tEfNS_4arch4Sm90ELb0ELb0ELb0ELb0ELb1ELb0ELb0ELb1ELb1ELb1ELb1ELb0EEENS1_21CollectiveEpilogueFwdISB_S9_SC_SE_Li256ELb0ELb1ELb1ELb0EEENS1_19SingleTileSchedulerILb0ELb1ELb1ELi128EEEEEEEEEvNT_6ParamsE)
        /*00d4*/ 	.word	0x00000000


	//----- nvinfo : EIATTR_MIN_STACK_SIZE
	.align		4
.L_52:
        /*00d8*/ 	.byte	0x04, 0x12
        /*00da*/ 	.short	(.L_54 - .L_53)
	.align		4
.L_53:
        /*00dc*/ 	.word	index@(_ZN7cutlass13device_kernelIN5flash11enable_sm90INS1_16FlashAttnFwdSm90INS1_25CollectiveMainloopFwdSm90ILi2EN4cute5tupleIJNS5_1CILi1EEES8_S8_EEENS6_IJNS7_ILi128EEESA_SA_EEELi128ENS_6half_tEfNS_4arch4Sm90ELb0ELb0ELb0ELb0ELb1ELb0ELb0ELb1ELb1ELb1ELb1ELb0EEENS1_21CollectiveEpilogueFwdISB_S9_SC_SE_Li256ELb0ELb1ELb1ELb0EEENS1_19SingleTileSchedulerILb0ELb1ELb1ELi128EEEEEEEEEvNT_6ParamsE)
        /*00e0*/ 	.word	0x00000000


	//----- nvinfo : EIATTR_MIN_STACK_SIZE
	.align		4
.L_54:
        /*00e4*/ 	.byte	0x04, 0x12
        /*00e6*/ 	.short	(.L_56 - .L_55)
	.align		4
.L_55:
        /*00e8*/ 	.word	index@(_ZN7cutlass13device_kernelIN5flash11enable_sm90INS1_16FlashAttnFwdSm90INS1_25CollectiveMainloopFwdSm90ILi2EN4cute5tupleIJNS5_1CILi1EEES8_S8_EEENS6_IJNS7_ILi128EEESA_SA_EEELi128ENS_6half_tEfNS_4arch4Sm90ELb0ELb0ELb0ELb1ELb1ELb0ELb0ELb1ELb1ELb1ELb1ELb0EEENS1_21CollectiveEpilogueFwdISB_S9_SC_SE_Li256ELb1ELb1ELb1ELb0EEENS1_36VarlenDynamicPersistentTileSchedulerILi128ELi128ELi256ELi128ELb1ELb1ELb1ELb0ELb1ELb1EEEEEEEEEvNT_6ParamsE)
        /*00ec*/ 	.word	0x00000028


	//----- nvinfo : EIATTR_MIN_STACK_SIZE
	.align		4
.L_56:
        /*00f0*/ 	.byte	0x04, 0x12
        /*00f2*/ 	.short	(.L_58 - .L_57)
	.align		4
.L_57:
        /*00f4*/ 	.word	index@(_ZN7cutlass13device_kernelIN5flash11enable_sm90INS1_16FlashAttnFwdSm90INS1_25CollectiveMainloopFwdSm90ILi2EN4cute5tupleIJNS5_1CILi1EEES8_S8_EEENS6_IJNS7_ILi128EEESA_SA_EEELi128ENS_6half_tEfNS_4arch4Sm90ELb0ELb0ELb0ELb1ELb1ELb1ELb0ELb1ELb1ELb1ELb1ELb0EEENS1_21CollectiveEpilogueFwdISB_S9_SC_SE_Li256ELb1ELb1ELb1ELb0EEENS1_36VarlenDynamicPersistentTileSchedulerILi128ELi128ELi256ELi128ELb1ELb1ELb1ELb0ELb1ELb1EEEEEEEEEvNT_6ParamsE)
        /*00f8*/ 	.word	0x00000028


	//----- nvinfo : EIATTR_MIN_STACK_SIZE
	.align		4
.L_58:
        /*00fc*/ 	.byte	0x04, 0x12
        /*00fe*/ 	.short	(.L_60 - .L_59)
	.align		4
.L_59:
        /*0100*/ 	.word	index@(_ZN7cutlass13device_kernelIN5flash11enable_sm90INS1_16FlashAttnFwdSm90INS1_25CollectiveMainloopFwdSm90ILi2EN4cute5tupleIJNS5_1CILi1EEES8_S8_EEENS6_IJNS7_ILi128EEESA_SA_EEELi128ENS_6half_tEfNS_4arch4Sm90ELb0ELb1ELb0ELb0ELb1ELb0ELb0ELb1ELb1ELb1ELb1ELb0EEENS1_21CollectiveEpilogueFwdISB_S9_SC_SE_Li256ELb0ELb1ELb1ELb0EEENS1_19SingleTileSchedulerILb0ELb1ELb1ELi128EEEEEEEEEvNT_6ParamsE)
        /*0104*/ 	.word	0x00000000


	//----- nvinfo : EIATTR_MIN_STACK_SIZE
	.align		4
.L_60:
        /*0108*/ 	.byte	0x04, 0x12
        /*010a*/ 	.short	(.L_62 - .L_61)
	.align		4
.L_61:
        /*010c*/ 	.word	index@(_ZN7cutlass13device_kernelIN5flash11enable_sm90INS1_16FlashAttnFwdSm90INS1_25CollectiveMainloopFwdSm90ILi2EN4cute5tupleIJNS5_1CILi1EEES8_S8_EEENS6_IJNS7_ILi128EEESA_SA_EEELi128ENS_6half_tEfNS_4arch4Sm90ELb0ELb1ELb0ELb1ELb1ELb0ELb0ELb1ELb1ELb1ELb1ELb0EEENS1_21CollectiveEpilogueFwdISB_S9_SC_SE_Li256ELb1ELb1ELb1ELb0EEENS1_36VarlenDynamicPersistentTileSchedulerILi128ELi128ELi256ELi128ELb1ELb1ELb1ELb1ELb0ELb1EEEEEEEEEvNT_6ParamsE)
        /*0110*/ 	.word	0x00000020


	//----- nvinfo : EIATTR_MIN_STACK_SIZE
	.align		4
.L_62:
        /*0114*/ 	.byte	0x04, 0x12
        /*0116*/ 	.short	(.L_64 - .L_63)
	.align		4
.L_63:
        /*0118*/ 	.word	index@(_ZN7cutlass13device_kernelIN5flash11enable_sm90INS1_16FlashAttnFwdSm90INS1_25CollectiveMainloopFwdSm90ILi2EN4cute5tupleIJNS5_1CILi1EEES8_S8_EEENS6_IJNS7_ILi128EEESA_SA_EEELi128ENS_6half_tEfNS_4arch4Sm90ELb0ELb1ELb0ELb1ELb1ELb1ELb0ELb1ELb1ELb1ELb1ELb0EEENS1_21CollectiveEpilogueFwdISB_S9_SC_SE_Li256ELb1ELb1ELb1ELb0EEENS1_36VarlenDynamicPersistentTileSchedulerILi128ELi128ELi256ELi128ELb1ELb1ELb1ELb1ELb0ELb1EEEEEEEEEvNT_6ParamsE)
        /*011c*/ 	.word	0x00000040


	//----- nvinfo : EIATTR_MIN_STACK_SIZE
	.align		4
.L_64:
        /*0120*/ 	.byte	0x04, 0x12
        /*0122*/ 	.short	(.L_66 - .L_65)
	.align		4
.L_65:
        /*0124*/ 	.word	index@(_ZN7cutlass13device_kernelIN5flash11enable_sm90INS1_16FlashAttnFwdSm90INS1_25CollectiveMainloopFwdSm90ILi2EN4cute5tupleIJNS5_1CILi1EEES8_S8_EEENS6_IJNS7_ILi128EEESA_SA_EEELi128ENS_6half_tEfNS_4arch4Sm90ELb1ELb0ELb0ELb0ELb1ELb0ELb0ELb1ELb1ELb1ELb1ELb0EEENS1_21CollectiveEpilogueFwdISB_S9_SC_SE_Li256ELb0ELb1ELb1ELb0EEENS1_19SingleTileSchedulerILb0ELb1ELb1ELi128EEEEEEEEEvNT_6ParamsE)
        /*0128*/ 	.word	0x00000000


	//----- nvinfo : EIATTR_MIN_STACK_SIZE
	.align		4
.L_66:
        /*012c*/ 	.byte	0x04, 0x12
        /*012e*/ 	.short	(.L_68 - .L_67)
	.align		4
.L_67:
        /*0130*/ 	.word	index@(_ZN7cutlass13device_kernelIN5flash11enable_sm90INS1_16FlashAttnFwdSm90INS1_25CollectiveMainloopFwdSm90ILi2EN4cute5tupleIJNS5_1CILi1EEES8_S8_EEENS6_IJNS7_ILi128EEESA_SA_EEELi128ENS_6half_tEfNS_4arch4Sm90ELb1ELb0ELb0ELb1ELb1ELb0ELb0ELb1ELb1ELb1ELb1ELb0EEENS1_21CollectiveEpilogueFwdISB_S9_SC_SE_Li256ELb1ELb1ELb1ELb0EEENS1_36VarlenDynamicPersistentTileSchedulerILi128ELi128ELi256ELi128ELb1ELb1ELb1ELb1ELb1ELb1EEEEEEEEEvNT_6ParamsE)
        /*0134*/ 	.word	0x00000020


	//----- nvinfo : EIATTR_MIN_STACK_SIZE
	.align		4
.L_68:
        /*0138*/ 	.byte	0x04, 0x12
        /*013a*/ 	.short	(.L_70 - .L_69)
	.align		4
.L_69:
        /*013c*/ 	.word	index@(_ZN7cutlass13device_kernelIN5flash11enable_sm90INS1_16FlashAttnFwdSm90INS1_25CollectiveMainloopFwdSm90ILi2EN4cute5tupleIJNS5_1CILi1EEES8_S8_EEENS6_IJNS7_ILi128EEESA_SA_EEELi128ENS_6half_tEfNS_4arch4Sm90ELb1ELb0ELb0ELb1ELb1ELb1ELb0ELb1ELb1ELb1ELb1ELb0EEENS1_21CollectiveEpilogueFwdISB_S9_SC_SE_Li256ELb1ELb1ELb1ELb0EEENS1_36VarlenDynamicPersistentTileSchedulerILi128ELi128ELi256ELi128ELb1ELb1ELb1ELb1ELb1ELb1EEEEEEEEEvNT_6ParamsE)
        /*0140*/ 	.word	0x00000028
.L_70:


//--------------------- .nv.compat                --------------------------
	.section	.nv.compat,"",@"SHT_CUDA_COMPAT_INFO"
	.align	4
        /*0000*/ 	.byte	0x02, 0x09, 0x01, 0x00, 0x02, 0x02, 0x04, 0x00, 0x02, 0x05, 0x05, 0x00, 0x03, 0x07, 0x01, 0x01
        /*0010*/ 	.byte	0x02, 0x03, 0x01, 0x00, 0x02, 0x06, 0x01, 0x00, 0x04, 0x0b, 0x08, 0x00, 0x00, 0x00, 0x00, 0x00
        /*0020*/ 	.byte	0x00, 0x00, 0x00, 0x00


//--------------------- .nv.info._ZN7cutlass13device_kernelIN5flash11enable_sm90INS1_16FlashAttnFwdSm90INS1_25CollectiveMainloopFwdSm90ILi2EN4cute5tupleIJNS5_1CILi1EEES8_S8_EEENS6_IJNS7_ILi128EEESA_SA_EEELi128ENS_6half_tEfNS_4arch4Sm90ELb0ELb0ELb0ELb0ELb1ELb0ELb0ELb1ELb1ELb1ELb1ELb0EEENS1_21CollectiveEpilogueFwdISB_S9_SC_SE_Li256ELb0ELb1ELb1ELb0EEENS1_19SingleTileSchedulerILb0ELb1ELb1ELi128EEEEEEEEEvNT_6ParamsE --------------------------
	.section	.nv.info._ZN7cutlass13device_kernelIN5flash11enable_sm90INS1_16FlashAttnFwdSm90INS1_25CollectiveMainloopFwdSm90ILi2EN4cute5tupleIJNS5_1CILi1EEES8_S8_EEENS6_IJNS7_ILi128EEESA_SA_EEELi128ENS_6half_tEfNS_4arch4Sm90ELb0ELb0ELb0ELb0ELb1ELb0ELb0ELb1ELb1ELb1ELb1ELb0EEENS1_21CollectiveEpilogueFwdISB_S9_SC_SE_Li256ELb0ELb1ELb1ELb0EEENS1_19SingleTileSchedulerILb0ELb1ELb1ELi128EEEEEEEEEvNT_6ParamsE,"",@"SHT_CUDA_INFO"
	.sectionflags	@""
	.align	4


	//----- nvinfo : EIATTR_CUDA_API_VERSION
	.align		4
        /*0000*/ 	.byte	0x04, 0x37
        /*0002*/ 	.short	(.L_72 - .L_71)
.L_71:
        /*0004*/ 	.word	0x00000082


	//----- nvinfo : EIATTR_KPARAM_INFO
	.align		4
.L_72:
        /*0008*/ 	.byte	0x04, 0x17
        /*000a*/ 	.short	(.L_74 - .L_73)
.L_73:
        /*000c*/ 	.word	0x00000000
        /*0010*/ 	.short	0x0000
        /*0012*/ 	.short	0x0070
        /*0014*/ 	.byte	0x00, 0xf0, 0x01, 0x28


	//----- nvinfo : EIATTR_SPARSE_MMA_MASK
	.align		4
.L_74:
        /*0018*/ 	.byte	0x03, 0x50
        /*001a*/ 	.short	0x0000


	//----- nvinfo : EIATTR_MAXREG_COUNT
	.align		4
        /*001c*/ 	.byte	0x03, 0x1b
        /*001e*/ 	.short	0x00a8


	//----- nvinfo : EIATTR_NUM_BARRIERS
	.align		4
        /*0020*/ 	.byte	0x02, 0x4c
        /*0022*/ 	.byte	0x10
	.zero		1


	//----- nvinfo : EIATTR_EXTERNS
	.align		4
        /*0024*/ 	.byte	0x04, 0x0f
        /*0026*/ 	.short	(.L_76 - .L_75)


	//   ....[0]....
	.align		4
.L_75:
        /*0028*/ 	.word	index@(__assertfail)


	//----- nvinfo : EIATTR_MERCURY_ISA_VERSION
	.align		4
.L_76:
        /*002c*/ 	.byte	0x03, 0x5f
        /*002e*/ 	.short	0x0101


	//----- nvinfo : EIATTR_INT_WARP_WIDE_INSTR_OFFSETS
	.align		4
        /*0030*/ 	.byte	0x04, 0x31
        /*0032*/ 	.short	(.L_78 - .L_77)


	//   ....[0]....
.L_77:
        /*0034*/ 	.word	0x000000b0


	//   ....[1]....
        /*0038*/ 	.word	0x000000c0


	//   ....[2]....
        /*003c*/ 	.word	0x00000160


	//----- nvinfo : EIATTR_COOP_GROUP_MASK_REGIDS
	.align		4
.L_78:
        /*0040*/ 	.byte	0x04, 0x29
        /*0042*/ 	.short	(.L_80 - .L_79)


	//   ....[0]....
.L_79:
        /*0044*/ 	.word	0xffffffff


	//   ....[1]....
        /*0048*/ 	.word	0xffffffff


	//   ....[2]....
        /*004c*/ 	.word	0xffffffff


	//   ....[3]....
        /*0050*/ 	.word	0xffffffff


	//   ....[4]....
        /*0054*/ 	.word	0xffffffff


	//   ....[5]....
        /*0058*/ 	.word	0xffffffff


	//   ....[6]....
        /*005c*/ 	.word	0xffffffff


	//   ....[7]....
        /*0060*/ 	.word	0xffffffff


	//   ....[8]....
        /*0064*/ 	.word	0xffffffff


	//   ....[9]....
        /*0068*/ 	.word	0xffffffff


	//   ....[10]....
        /*006c*/ 	.word	0xffffffff


	//   ....[11]....
        /*0070*/ 	.word	0xffffffff


	//   ....[12]....
        /*0074*/ 	.word	0xffffffff


	//   ....[13]....
        /*0078*/ 	.word	0xffffffff


	//   ....[14]....
        /*007c*/ 	.word	0xffffffff


	//   ....[15]....
        /*0080*/ 	.word	0xffffffff


	//   ....[16]....
        /*0084*/ 	.word	0xffffffff


	//   ....[17]....
        /*0088*/ 	.word	0xffffffff


	//   ....[18]....
        /*008c*/ 	.word	0xffffffff


	//   ....[19]....
        /*0090*/ 	.word	0xffffffff


	//   ....[20]....
        /*0094*/ 	.word	0xffffffff


	//   ....[21]....
        /*0098*/ 	.word	0xffffffff


	//   ....[22]....
        /*009c*/ 	.word	0xffffffff


	//   ....[23]....
        /*00a0*/ 	.word	0xffffffff


	//   ....[24]....
        /*00a4*/ 	.word	0xffffffff


	//   ....[25]....
        /*00a8*/ 	.word	0xffffffff


	//   ....[26]....
        /*00ac*/ 	.word	0xffffffff


	//   ....[27]....
        /*00b0*/ 	.word	0xffffffff


	//   ....[28]....
        /*00b4*/ 	.word	0xffffffff


	//   ....[29]....
        /*00b8*/ 	.word	0xffffffff


	//   ....[30]....
        /*00bc*/ 	.word	0xffffffff


	//   ....[31]....
        /*00c0*/ 	.word	0xffffffff


	//   ....[32]....
        /*00c4*/ 	.word	0xffffffff


	//   ....[33]....
        /*00c8*/ 	.word	0xffffffff


	//   ....[34]....
        /*00cc*/ 	.word	0xffffffff


	//   ....[35]....
        /*00d0*/ 	.word	0xffffffff


	//   ....[36]....
        /*00d4*/ 	.word	0xffffffff


	//   ....[37]....
        /*00d8*/ 	.word	0xffffffff


	//   ....[38]....
        /*00dc*/ 	.word	0xffffffff


	//   ....[39]....
        /*00e0*/ 	.word	0xffffffff


	//   ....[40]....
        /*00e4*/ 	.word	0xffffffff


	//   ....[41]....
        /*00e8*/ 	.word	0xffffffff


	//   ....[42]....
        /*00ec*/ 	.word	0xffffffff


	//   ....[43]....
        /*00f0*/ 	.word	0xffffffff


	//   ....[44]....
        /*00f4*/ 	.word	0xffffffff


	//   ....[45]....
        /*00f8*/ 	.word	0xffffffff


	//   ....[46]....
        /*00fc*/ 	.word	0xffffffff


	//   ....[47]....
        /*0100*/ 	.word	0xffffffff


	//   ....[48]....
        /*0104*/ 	.word	0xffffffff


	//   ....[49]....
        /*0108*/ 	.word	0xffffffff


	//   ....[50]....
        /*010c*/ 	.word	0xffffffff


	//   ....[51]....
        /*0110*/ 	.word	0xffffffff


	//   ....[52]....
        /*0114*/ 	.word	0xffffffff


	//   ....[53]....
        /*0118*/ 	.word	0xffffffff


	//   ....[54]....
        /*011c*/ 	.word	0xffffffff


	//   ....[55]....
        /*0120*/ 	.word	0xffffffff


	//   ....[56]....
        /*0124*/ 	.word	0xffffffff


	//   ....[57]....
        /*0128*/ 	.word	0xffffffff


	//   ....[58]....
        /*012c*/ 	.word	0xffffffff


	//   ....[59]....
        /*0130*/ 	.word	0xffffffff


	//   ....[60]....
        /*0134*/ 	.word	0xffffffff


	//   ....[61]....
        /*0138*/ 	.word	0xffffffff


	//   ....[62]....
        /*013c*/ 	.word	0xffffffff


	//   ....[63]....
        /*0140*/ 	.word	0xffffffff


	//   ....[64]....
        /*0144*/ 	.word	0xffffffff


	//   ....[65]....
        /*0148*/ 	.word	0xffffffff


	//   ....[66]....
        /*014c*/ 	.word	0xffffffff


	//   ....[67]....
        /*0150*/ 	.word	0xffffffff


	//   ....[68]....
        /*0154*/ 	.word	0xffffffff


	//   ....[69]....
        /*0158*/ 	.word	0xffffffff


	//   ....[70]....
        /*015c*/ 	.word	0xffffffff


	//   ....[71]....
        /*0160*/ 	.word	0xffffffff


	//   ....[72]....
        /*0164*/ 	.word	0xffffffff


	//   ....[73]....
        /*0168*/ 	.word	0xffffffff


	//   ....[74]....
        /*016c*/ 	.word	0xffffffff


	//   ....[75]....
        /*0170*/ 	.word	0xffffffff


	//   ....[76]....
        /*0174*/ 	.word	0xffffffff


	//   ....[77]....
        /*0178*/ 	.word	0xffffffff


	//   ....[78]....
        /*017c*/ 	.word	0xffffffff


	//   ....[79]....
        /*0180*/ 	.word	0xffffffff


	//   ....[80]....
        /*0184*/ 	.word	0xffffffff


	//   ....[81]....
        /*0188*/ 	.word	0xffffffff


	//   ....[82]....
        /*018c*/ 	.word	0xffffffff


	//   ....[83]....
        /*0190*/ 	.word	0xffffffff


	//   ....[84]....
        /*0194*/ 	.word	0xffffffff


	//   ....[85]....
        /*0198*/ 	.word	0xffffffff


	//   ....[86]....
        /*019c*/ 	.word	0xffffffff


	//   ....[87]....
        /*01a0*/ 	.word	0xffffffff


	//   ....[88]....
        /*01a4*/ 	.word	0xffffffff


	//   ....[89]....
        /*01a8*/ 	.word	0xffffffff


	//   ....[90]....
        /*01ac*/ 	.word	0xffffffff


	//   ....[91]....
        /*01b0*/ 	.word	0xffffffff


	//   ....[92]....
        /*01b4*/ 	.word	0xffffffff


	//   ....[93]....
        /*01b8*/ 	.word	0xffffffff


	//   ....[94]....
        /*01bc*/ 	.word	0xffffffff


	//   ....[95]....
        /*01c0*/ 	.word	0xffffffff


	//   ....[96]....
        /*01c4*/ 	.word	0xffffffff


	//   ....[97]....
        /*01c8*/ 	.word	0xffffffff


	//   ....[98]....
        /*01cc*/ 	.word	0xffffffff


	//   ....[99]....
        /*01d0*/ 	.word	0xffffffff


	//   ....[100]....
        /*01d4*/ 	.word	0xffffffff


	//   ....[101]....
        /*01d8*/ 	.word	0xffffffff


	//   ....[102]....
        /*01dc*/ 	.word	0xffffffff


	//   ....[103]....
        /*01e0*/ 	.word	0xffffffff


	//   ....[104]....
        /*01e4*/ 	.word	0xffffffff


	//   ....[105]....
        /*01e8*/ 	.word	0xffffffff


	//   ....[106]....
        /*01ec*/ 	.word	0xffffffff


	//   ....[107]....
        /*01f0*/ 	.word	0xffffffff


	//   ....[108]....
        /*01f4*/ 	.word	0xffffffff


	//   ....[109]....
        /*01f8*/ 	.word	0x0500000f


	//   ....[110]....
        /*01fc*/ 	.word	0x0500000f


	//   ....[111]....
        /*0200*/ 	.word	0x0500000f


	//   ....[112]....
        /*0204*/ 	.word	0x0500000f


	//   ....[113]....
        /*0208*/ 	.word	0x0500000f


	//   ....[114]....
        /*020c*/ 	.word	0x0500000f


	//   ....[115]....
        /*0210*/ 	.word	0x0500000f


	//   ....[116]....
        /*0214*/ 	.word	0x0500000f


	//   ....[117]....
        /*0218*/ 	.word	0x0500000f


	//   ....[118]....
        /*021c*/ 	.word	0x0500000f


	//   ....[119]....
        /*0220*/ 	.word	0x0500000f


	//   ....[120]....
        /*0224*/ 	.word	0x0500000f


	//   ....[121]....
        /*0228*/ 	.word	0x0500000f


	//   ....[122]....
        /*022c*/ 	.word	0x0500000f


	//   ....[123]....
        /*0230*/ 	.word	0x0500000f


	//   ....[124]....
        /*0234*/ 	.word	0x0500000f


	//   ....[125]....
        /*0238*/ 	.word	0x0500000f


	//   ....[126]....
        /*023c*/ 	.word	0x0500000f


	//   ....[127]....
        /*0240*/ 	.word	0x0500000f


	//   ....[128]....
        /*0244*/ 	.word	0x0500000f


	//   ....[129]....
        /*0248*/ 	.word	0x0500000f


	//   ....[130]....
        /*024c*/ 	.word	0x0500000f


	//   ....[131]....
        /*0250*/ 	.word	0x0500000f


	//   ....[132]....
        /*0254*/ 	.word	0x0500000f


	//   ....[133]....
        /*0258*/ 	.word	0x0500000f


	//   ....[134]....
        /*025c*/ 	.word	0x0500000f


	//   ....[135]....
        /*0260*/ 	.word	0x0500000f


	//   ....[136]....
        /*0264*/ 	.word	0x0500000f


	//   ....[137]....
        /*0268*/ 	.word	0x0500000f


	//   ....[138]....
        /*026c*/ 	.word	0x0500000f


	//   ....[139]....
        /*0270*/ 	.word	0x0500000f


	//   ....[140]....
        /*0274*/ 	.word	0x0500000f


	//   ....[141]....
        /*0278*/ 	.word	0x0500000f


	//   ....[142]....
        /*027c*/ 	.word	0x0500000f


	//   ....[143]....
        /*0280*/ 	.word	0x0500000f


	//   ....[144]....
        /*0284*/ 	.word	0x0500000f


	//   ....[145]....
        /*0288*/ 	.word	0x0500000f


	//   ....[146]....
        /*028c*/ 	.word	0x0500000f


	//   ....[147]....
        /*0290*/ 	.word	0x0500000f


	//   ....[148]....
        /*0294*/ 	.word	0x0500000f


	//   ....[149]....
        /*0298*/ 	.word	0x0500000f


	//   ....[150]....
        /*029c*/ 	.word	0x0500000f


	//   ....[151]....
        /*02a0*/ 	.word	0x0500000f


	//   ....[152]....
        /*02a4*/ 	.word	0x0500000f


	//   ....[153]....
        /*02a8*/ 	.word	0x0500000f


	//   ....[154]....
        /*02ac*/ 	.word	0x0500000f


	//   ....[155]....
        /*02b0*/ 	.word	0x0500000f


	//   ....[156]....
        /*02b4*/ 	.word	0x0500000f


	//   ....[157]....
        /*02b8*/ 	.word	0x0500000f


	//   ....[158]....
        /*02bc*/ 	.word	0x0500000f


	//   ....[159]....
        /*02c0*/ 	.word	0x0500000f


	//   ....[160]....
        /*02c4*/ 	.word	0x0500000f


	//   ....[161]....
        /*02c8*/ 	.word	0x0500000f


	//   ....[162]....
        /*02cc*/ 	.word	0x0500000f


	//   ....[163]....
        /*02d0*/ 	.word	0x0500000f


	//   ....[164]....
        /*02d4*/ 	.word	0x0500000f


	//   ....[165]....
        /*02d8*/ 	.word	0x0500000f


	//   ....[166]....
        /*02dc*/ 	.word	0x0500000f


	//   ....[167]....
        /*02e0*/ 	.word	0x0500000f


	//   ....[168]....
        /*02e4*/ 	.word	0x0500000f


	//   ....[169]....
        /*02e8*/ 	.word	0x0500000f


	//   ....[170]....
        /*02ec*/ 	.word	0x0500000f


	//   ....[171]....
        /*02f0*/ 	.word	0x0500000f


	//   ....[172]....
        /*02f4*/ 	.word	0x0500000f


	//   ....[173]....
        /*02f8*/ 	.word	0x0500000f


	//   ....[174]....
        /*02fc*/ 	.word	0x0500000f


	//   ....[175]....
        /*0300*/ 	.word	0x0500000f


	//   ....[176]....
        /*0304*/ 	.word	0x0500000f


	//   ....[177]....
        /*0308*/ 	.word	0x0500000f


	//   ....[178]....
        /*030c*/ 	.word	0x0500000f


	//   ....[179]....
        /*0310*/ 	.word	0x0500000f


	//   ....[180]....
        /*0314*/ 	.word	0x0500000f


	//   ....[181]....
        /*0318*/ 	.word	0x0500000f


	//   ....[182]....
        /*031c*/ 	.word	0x0500000f


	//   ....[183]....
        /*0320*/ 	.word	0x0500000f


	//   ....[184]....
        /*0324*/ 	.word	0x0500000f


	//   ....[185]....
        /*0328*/ 	.word	0x0500000f


	//   ....[186]....
        /*032c*/ 	.word	0x0500000f


	//   ....[187]....
        /*0330*/ 	.word	0x0500000f


	//   ....[188]....
        /*0334*/ 	.word	0x0500000f


	//   ....[189]....
        /*0338*/ 	.word	0x0500000f


	//   ....[190]....
        /*033c*/ 	.word	0x0500000f


	//----- nvinfo : EIATTR_COOP_GROUP_INSTR_OFFSETS
	.align		4
.L_80:
        /*0340*/ 	.byte	0x04, 0x28
        /*0342*/ 	.short	(.L_82 - .L_81)


	//   ....[0]....
.L_81:
        /*0344*/ 	.word	0x00000070


	//   ....[1]....
        /*0348*/ 	.word	0x00000080


	//   ....[2]....
        /*034c*/ 	.word	0x000002c0


	//   ....[3]....
        /*0350*/ 	.word	0x00000420


	//   ....[4]....
        /*0354*/ 	.word	0x00000540


	//   ....[5]....
        /*0358*/ 	.word	0x000006a0


	//   ....[6]....
        /*035c*/ 	.word	0x00000fd0


	//   ....[7]....
        /*0360*/ 	.word	0x00002200


	//   ....[8]....
        /*0364*/ 	.word	0x00002320


	//   ....[9]....
        /*0368*/ 	.word	0x00002630


	//   ....[10]....
        /*036c*/ 	.word	0x000027f0


	//   ....[11]....
        /*0370*/ 	.word	0x000043e0


	//   ....[12]....
        /*0374*/ 	.word	0x000043f0


	//   ....[13]....
        /*0378*/ 	.word	0x00004450


	//   ....[14]....
        /*037c*/ 	.word	0x00004470


	//   ....[15]....
        /*0380*/ 	.word	0x00005930


	//   ....[16]....
        /*0384*/ 	.word	0x00005960


	//   ....[17]....
        /*0388*/ 	.word	0x00005a30


	//   ....[18]....
        /*038c*/ 	.word	0x00005a40


	//   ....[19]....
        /*0390*/ 	.word	0x000069e0


	//   ....[20]....
        /*0394*/ 	.word	0x00006a20


	//   ....[21]....
        /*0398*/ 	.word	0x00006a50


	//   ....[22]....
        /*039c*/ 	.word	0x00006a80


	//   ....[23]....
        /*03a0*/ 	.word	0x00006a90


	//   ....[24]....
        /*03a4*/ 	.word	0x00006ac0


	//   ....[25]....
        /*03a8*/ 	.word	0x00007120


	//   ....[26]....
        /*03ac*/ 	.word	0x00007130


	//   ....[27]....
        /*03b0*/ 	.word	0x00007b60


	//   ....[28]....
        /*03b4*/ 	.word	0x00008c70


	//   ....[29]....
        /*03b8*/ 	.word	0x00008ca0


	//   ....[30]....
        /*03bc*/ 	.word	0x00008cb0


	//   ....[31]....
        /*03c0*/ 	.word	0x00008cc0


	//   ....[32]....
        /*03c4*/ 	.word	0x00008cd0


	//   ....[33]....
        /*03c8*/ 	.word	0x00008ce0


	//   ....[34]....
        /*03cc*/ 	.word	0x00008cf0


	//   ....[35]....
        /*03d0*/ 	.word	0x00008d10


	//   ....[36]....
        /*03d4*/ 	.word	0x00008d80


	//   ....[37]....
        /*03d8*/ 	.word	0x00008e20


	//   ....[38]....
        /*03dc*/ 	.word	0x00008e90


	//   ....[39]....
        /*03e0*/ 	.word	0x00008ed0


	//   ....[40]....
        /*03e4*/ 	.word	0x00008ee0


	//   ....[41]....
        /*03e8*/ 	.word	0x00008ef0


	//   ....[42]....
        /*03ec*/ 	.word	0x00008f30


	//   ....[43]....
        /*03f0*/ 	.word	0x00008f50


	//   ....[44]....
        /*03f4*/ 	.word	0x000095c0


	//   ....[45]....
        /*03f8*/ 	.word	0x00009600


	//   ....[46]....
        /*03fc*/ 	.word	0x00009630


	//   ....[47]....
        /*0400*/ 	.word	0x00009650


	//   ....[48]....
        /*0404*/ 	.word	0x000096d0


	//   ....[49]....
        /*0408*/ 	.word	0x00009700


	//   ....[50]....
        /*040c*/ 	.word	0x00009760


	//   ....[51]....
        /*0410*/ 	.word	0x00009790


	//   ....[52]....
        /*0414*/ 	.word	0x00009810


	//   ....[53]....
        /*0418*/ 	.word	0x00009840


	//   ....[54]....
        /*041c*/ 	.word	0x000098a0


	//   ....[55]....
        /*0420*/ 	.word	0x000098d0


	//   ....[56]....
        /*0424*/ 	.word	0x00009950


	//   ....[57]....
        /*0428*/ 	.word	0x00009980


	//   ....[58]....
        /*042c*/ 	.word	0x000099c0


	//   ....[59]....
        /*0430*/ 	.word	0x000099e0


	//   ....[60]....
        /*0434*/ 	.word	0x0000a100


	//   ....[61]....
        /*0438*/ 	.word	0x0000a130


	//   ....[62]....
        /*043c*/ 	.word	0x0000a140


	//   ....[63]....
        /*0440*/ 	.word	0x0000a150


	//   ....[64]....
        /*0444*/ 	.word	0x0000a180


	//   ....[65]....
        /*0448*/ 	.word	0x0000a1c0


	//   ....[66]....
        /*044c*/ 	.word	0x0000a1d0


	//   ....[67]....
        /*0450*/ 	.word	0x0000a1f0


	//   ....[68]....
        /*0454*/ 	.word	0x0000a250


	//   ....[69]....
        /*0458*/ 	.word	0x0000a260


	//   ....[70]....
        /*045c*/ 	.word	0x0000a280


	//   ....[71]....
        /*0460*/ 	.word	0x0000a2e0


	//   ....[72]....
        /*0464*/ 	.word	0x0000a300


	//   ....[73]....
        /*0468*/ 	.word	0x0000a310


	//   ....[74]....
        /*046c*/ 	.word	0x0000a340


	//   ....[75]....
        /*0470*/ 	.word	0x0000a350


	//   ....[76]....
        /*0474*/ 	.word	0x0000a5d0


	//   ....[77]....
        /*0478*/ 	.word	0x0000a5f0


	//   ....[78]....
        /*047c*/ 	.word	0x0000a600


	//   ....[79]....
        /*0480*/ 	.word	0x0000a620


	//   ....[80]....
        /*0484*/ 	.word	0x0000a690


	//   ....[81]....
        /*0488*/ 	.word	0x0000a6c0


	//   ....[82]....
        /*048c*/ 	.word	0x0000a710


	//   ....[83]....
        /*0490*/ 	.word	0x0000a740


	//   ....[84]....
        /*0494*/ 	.word	0x0000a790


	//   ....[85]....
        /*0498*/ 	.word	0x0000a7c0


	//   ....[86]....
        /*049c*/ 	.word	0x0000a810


	//   ....[87]....
        /*04a0*/ 	.word	0x0000a840


	//   ....[88]....
        /*04a4*/ 	.word	0x0000a890


	//   ....[89]....
        /*04a8*/ 	.word	0x0000a8c0


	//   ....[90]....
        /*04ac*/ 	.word	0x0000a910


	//   ....[91]....
        /*04b0*/ 	.word	0x0000a940


	//   ....[92]....
        /*04b4*/ 	.word	0x0000ada0


	//   ....[93]....
        /*04b8*/ 	.word	0x0000add0


	//   ....[94]....
        /*04bc*/ 	.word	0x0000ae00


	//   ....[95]....
        /*04c0*/ 	.word	0x0000ae30


	//   ....[96]....
        /*04c4*/ 	.word	0x0000ae60


	//   ....[97]....
        /*04c8*/ 	.word	0x0000ae70


	//   ....[98]....
        /*04cc*/ 	.word	0x0000ae90


	//   ....[99]....
        /*04d0*/ 	.word	0x0000aeb0


	//   ....[100]....
        /*04d4*/ 	.word	0x0000aed0


	//   ....[101]....
        /*04d8*/ 	.word	0x0000af00


	//   ....[102]....
        /*04dc*/ 	.word	0x0000af70


	//   ....[103]....
        /*04e0*/ 	.word	0x0000afa0


	//   ....[104]....
        /*04e4*/ 	.word	0x0000afc0


	//   ....[105]....
        /*04e8*/ 	.word	0x0000afe0


	//   ....[106]....
        /*04ec*/ 	.word	0x0000b190


	//   ....[107]....
        /*04f0*/ 	.word	0x0000b1a0


	//   ....[108]....
        /*04f4*/ 	.word	0x0000b400


	//   ....[109]....
        /*04f8*/ 	.word	0x0000b8a0


	//   ....[110]....
        /*04fc*/ 	.word	0x0000b990


	//   ....[111]....
        /*0500*/ 	.word	0x0000ba30


	//   ....[112]....
        /*0504*/ 	.word	0x0000ba90


	//   ....[113]....
        /*0508*/ 	.word	0x0000bb60


	//   ....[114]....
        /*050c*/ 	.word	0x0000bbd0


	//   ....[115]....
        /*0510*/ 	.word	0x0000bc90


	//   ....[116]....
        /*0514*/ 	.word	0x0000bd00


	//   ....[117]....
        /*0518*/ 	.word	0x0000bde0


	//   ....[118]....
        /*051c*/ 	.word	0x0000be60


	//   ....[119]....
        /*0520*/ 	.word	0x0000bf30


	//   ....[120]....
        /*0524*/ 	.word	0x0000bfb0


	//   ....[121]....
        /*0528*/ 	.word	0x0000c070


	//   ....[122]....
        /*052c*/ 	.word	0x0000c0e0


	//   ....[123]....
        /*0530*/ 	.word	0x0000c1c0


	//   ....[124]....
        /*0534*/ 	.word	0x0000c240


	//   ....[125]....
        /*0538*/ 	.word	0x0000c300


	//   ....[126]....
        /*053c*/ 	.word	0x0000c390


	//   ....[127]....
        /*0540*/ 	.word	0x0000c3f0


	//   ....[128]....
        /*0544*/ 	.word	0x0000c490


	//   ....[129]....
        /*0548*/ 	.word	0x0000c560


	//   ....[130]....
        /*054c*/ 	.word	0x0000c5d0


	//   ....[131]....
        /*0550*/ 	.word	0x0000c6b0


	//   ....[132]....
        /*0554*/ 	.word	0x0000c730


	//   ....[133]....
        /*0558*/ 	.word	0x0000c7f0


	//   ....[134]....
        /*055c*/ 	.word	0x0000c870


	//   ....[135]....
        /*0560*/ 	.word	0x0000c940


	//   ....[136]....
        /*0564*/ 	.word	0x0000c9d0


	//   ....[137]....
        /*0568*/ 	.word	0x0000caa0


	//   ....[138]....
        /*056c*/ 	.word	0x0000cb10


	//   ....[139]....
        /*0570*/ 	.word	0x0000cbe0


	//   ....[140]....
        /*0574*/ 	.word	0x0000cc60


	//   ....[141]....
        /*0578*/ 	.word	0x0000cd10


	//   ....[142]....
        /*057c*/ 	.word	0x0000ce50


	//   ....[143]....
        /*0580*/ 	.word	0x0000cf00


	//   ....[144]....
        /*0584*/ 	.word	0x0000cfd0


	//   ....[145]....
        /*0588*/ 	.word	0x0000d020


	//   ....[146]....
        /*058c*/ 	.word	0x0000d100


	//   ....[147]....
        /*0590*/ 	.word	0x0000d150


	//   ....[148]....
        /*0594*/ 	.word	0x0000d220


	//   ....[149]....
        /*0598*/ 	.word	0x0000d270


	//   ....[150]....
        /*059c*/ 	.word	0x0000d350


	//   ....[151]....
        /*05a0*/ 	.word	0x0000d3a0


	//   ....[152]....
        /*05a4*/ 	.word	0x0000d480


	//   ....[153]....
        /*05a8*/ 	.word	0x0000d4d0


	//   ....[154]....
        /*05ac*/ 	.word	0x0000d5a0


	//   ....[155]....
        /*05b0*/ 	.word	0x0000d5f0


	//   ....[156]....
        /*05b4*/ 	.word	0x0000d6d0


	//   ....[157]....
        /*05b8*/ 	.word	0x0000d720


	//   ....[158]....
        /*05bc*/ 	.word	0x0000d810


	//   ....[159]....
        /*05c0*/ 	.word	0x0000d8b0


	//   ....[160]....
        /*05c4*/ 	.word	0x0000d910


	//   ....[161]....
        /*05c8*/ 	.word	0x0000d9d0


	//   ....[162]....
        /*05cc*/ 	.word	0x0000da70


	//   ....[163]....
        /*05d0*/ 	.word	0x0000db30


	//   ....[164]....
        /*05d4*/ 	.word	0x0000dbd0


	//   ....[165]....
        /*05d8*/ 	.word	0x0000dc90


	//   ....[166]....
        /*05dc*/ 	.word	0x0000dd30


	//   ....[167]....
        /*05e0*/ 	.word	0x0000ddf0


	//   ....[168]....
        /*05e4*/ 	.word	0x0000de90


	//   ....[169]....
        /*05e8*/ 	.word	0x0000df50


	//   ....[170]....
        /*05ec*/ 	.word	0x0000dff0


	//   ....[171]....
        /*05f0*/ 	.word	0x0000e0b0


	//   ....[172]....
        /*05f4*/ 	.word	0x0000e150


	//   ....[173]....
        /*05f8*/ 	.word	0x0000e210


	//   ....[174]....
        /*05fc*/ 	.word	0x0000e330


	//   ....[175]....
        /*0600*/ 	.word	0x0000e3d0


	//   ....[176]....
        /*0604*/ 	.word	0x0000e480


	//   ....[177]....
        /*0608*/ 	.word	0x0000e550


	//   ....[178]....
        /*060c*/ 	.word	0x0000e5c0


	//   ....[179]....
        /*0610*/ 	.word	0x0000e690


	//   ....[180]....
        /*0614*/ 	.word	0x0000e700


	//   ....[181]....
        /*0618*/ 	.word	0x0000e7e0


	//   ....[182]....
        /*061c*/ 	.word	0x0000e850


	//   ....[183]....
        /*0620*/ 	.word	0x0000e930


	//   ....[184]....
        /*0624*/ 	.word	0x0000e9b0


	//   ....[185]....
        /*0628*/ 	.word	0x0000ea90


	//   ....[186]....
        /*062c*/ 	.word	0x0000eb00


	//   ....[187]....
        /*0630*/ 	.word	0x0000ebd0


	//   ....[188]....
        /*0634*/ 	.word	0x0000ec40


	//   ....[189]....
        /*0638*/ 	.word	0x0000ed00


	//   ....[190]....
        /*063c*/ 	.word	0x0000ede0


	//----- nvinfo : EIATTR_REG_RECONFIG
	.align		4
.L_82:
        /*0640*/ 	.byte	0x01, 0x54
	.zero		2


	//----- nvinfo : EIATTR_SYSCALL_OFFSETS
	.align		4
        /*0644*/ 	.byte	0x04, 0x46
        /*0646*/ 	.short	(.L_84 - .L_83)


	//   ....[0]....
.L_83:
        /*0648*/ 	.word	0x00001190


	//   ....[1]....
        /*064c*/ 	.word	0x000082a0


	//   ....[2]....
        /*0650*/ 	.word	0x000083e0


	//   ....[3]....
        /*0654*/ 	.word	0x000084d0


	//   ....[4]....
        /*0658*/ 	.word	0x00009330


	//----- nvinfo : EIATTR_MBARRIER_INSTR_OFFSETS
	.align		4
.L_84:
        /*065c*/ 	.byte	0x04, 0x39
        /*065e*/ 	.short	(.L_86 - .L_85)


	//   ....[0]....
.L_85:
        /*0660*/ 	.word	0x00000170
        /*0664*/ 	.word	0x000000ff
        /*0668*/ 	.word	0x00028800
        /*066c*/ 	.short	0x0100
        /*066e*/ 	.byte	0x08
	.zero		1


	//   ....[1]....
        /*0670*/ 	.word	0x00000180
        /*0674*/ 	.word	0x000000ff
        /*0678*/ 	.word	0x00028820
        /*067c*/ 	.short	0x0100
        /*067e*/ 	.byte	0x08
	.zero		1


	//   ....[2]....
        /*0680*/ 	.word	0x00000270
        /*0684*/ 	.word	0x000000ff
        /*0688*/ 	.word	0x00028830
        /*068c*/ 	.short	0x0100
        /*068e*/ 	.byte	0x08
	.zero		1


	//   ....[3]....
        /*0690*/ 	.word	0x00000280
        /*0694*/ 	.word	0x000000ff
        /*0698*/ 	.word	0x00028840
        /*069c*/ 	.short	0x0100
        /*069e*/ 	.byte	0x08
	.zero		1


	//   ....[4]....
        /*06a0*/ 	.word	0x00000290
        /*06a4*/ 	.word	0x000000ff
        /*06a8*/ 	.word	0x00028838
        /*06ac*/ 	.short	0x0100
        /*06ae*/ 	.byte	0x08
	.zero		1


	//   ....[5]....
        /*06b0*/ 	.word	0x000002a0
        /*06b4*/ 	.word	0x000000ff
        /*06b8*/ 	.word	0x00028848
        /*06bc*/ 	.short	0x0100
        /*06be*/ 	.byte	0x08
	.zero		1


	//   ....[6]....
        /*06c0*/ 	.word	0x000003d0
        /*06c4*/ 	.word	0x000000ff
        /*06c8*/ 	.word	0x00028850
        /*06cc*/ 	.short	0x0100
        /*06ce*/ 	.byte	0x08
	.zero		1


	//   ....[7]....
        /*06d0*/ 	.word	0x000003e0
        /*06d4*/ 	.word	0x000000ff
        /*06d8*/ 	.word	0x00028860
        /*06dc*/ 	.short	0x0100
        /*06de*/ 	.byte	0x08
	.zero		1


	//   ....[8]....
        /*06e0*/ 	.word	0x000003f0
        /*06e4*/ 	.word	0x000000ff
        /*06e8*/ 	.word	0x00028858
        /*06ec*/ 	.short	0x0100
        /*06ee*/ 	.byte	0x08
	.zero		1


	//   ....[9]....
        /*06f0*/ 	.word	0x00000400
        /*06f4*/ 	.word	0x000000ff
        /*06f8*/ 	.word	0x00028868
        /*06fc*/ 	.short	0x0100
        /*06fe*/ 	.byte	0x08
	.zero		1


	//   ....[10]....
        /*0700*/ 	.word	0x000004f0
        /*0704*/ 	.word	0x000000ff
        /*0708*/ 	.word	0x00028870
        /*070c*/ 	.short	0x0100
        /*070e*/ 	.byte	0x06
	.zero		1


	//   ....[11]....
        /*0710*/ 	.word	0x00000500
        /*0714*/ 	.word	0x000000ff
        /*0718*/ 	.word	0x00028880
        /*071c*/ 	.short	0x0100
        /*071e*/ 	.byte	0x06
	.zero		1


	//   ....[12]....
        /*0720*/ 	.word	0x00000510
        /*0724*/ 	.word	0x000000ff
        /*0728*/ 	.word	0x00028878
        /*072c*/ 	.short	0x0100
        /*072e*/ 	.byte	0x06
	.zero		1


	//   ....[13]....
        /*0730*/ 	.word	0x00000520
        /*0734*/ 	.word	0x000000ff
        /*0738*/ 	.word	0x00028888
        /*073c*/ 	.short	0x0100
        /*073e*/ 	.byte	0x06
	.zero		1


	//   ....[14]....
        /*0740*/ 	.word	0x00000650
        /*0744*/ 	.word	0x000000ff
        /*0748*/ 	.word	0x00028890
        /*074c*/ 	.short	0x0100
        /*074e*/ 	.byte	0x08
	.zero		1


	//   ....[15]....
        /*0750*/ 	.word	0x00000660
        /*0754*/ 	.word	0x000000ff
        /*0758*/ 	.word	0x000288a0
        /*075c*/ 	.short	0x0100
        /*075e*/ 	.byte	0x08
	.zero		1


	//   ....[16]....
        /*0760*/ 	.word	0x00000670
        /*0764*/ 	.word	0x000000ff
        /*0768*/ 	.word	0x00028898
        /*076c*/ 	.short	0x0100
        /*076e*/ 	.byte	0x08
	.zero		1


	//   ....[17]....
        /*0770*/ 	.word	0x00000680
        /*0774*/ 	.word	0x000000ff
        /*0778*/ 	.word	0x000288a8
        /*077c*/ 	.short	0x0100
        /*077e*/ 	.byte	0x08
	.zero		1


	//   ....[18]....
        /*0780*/ 	.word	0x000007c0
        /*0784*/ 	.word	0x000000ff
        /*0788*/ 	.word	0x000288b0
        /*078c*/ 	.short	0x0100
        /*078e*/ 	.byte	0x08
	.zero		1


	//   ....[19]....
        /*0790*/ 	.word	0x000007d0
        /*0794*/ 	.word	0x000000ff
        /*0798*/ 	.word	0x000288c0
        /*079c*/ 	.short	0x0100
        /*079e*/ 	.byte	0x08
	.zero		1


	//   ....[20]....
        /*07a0*/ 	.word	0x000007e0
        /*07a4*/ 	.word	0x000000ff
        /*07a8*/ 	.word	0x000288b8
        /*07ac*/ 	.short	0x0100
        /*07ae*/ 	.byte	0x08
	.zero		1


	//   ....[21]....
        /*07b0*/ 	.word	0x000007f0
        /*07b4*/ 	.word	0x000000ff
        /*07b8*/ 	.word	0x000288c8
        /*07bc*/ 	.short	0x0100
        /*07be*/ 	.byte	0x08
	.zero		1


	//   ....[22]....
        /*07c0*/ 	.word	0x000011b0
        /*07c4*/ 	.word	0x000000ff
        /*07c8*/ 	.word	0x00028800
        /*07cc*/ 	.short	0x010a
        /*07ce*/ 	.byte	0x24
	.zero		1


	//   ....[23]....
        /*07d0*/ 	.word	0x00001220
        /*07d4*/ 	.word	0x000000ff
        /*07d8*/ 	.word	0x00028830
        /*07dc*/ 	.short	0x010a
        /*07de*/ 	.byte	0x24
	.zero		1


	//   ....[24]....
        /*07e0*/ 	.word	0x00001280
        /*07e4*/ 	.word	0x000000ff
        /*07e8*/ 	.word	0x00028830
        /*07ec*/ 	.short	0x010a
        /*07ee*/ 	.byte	0x24
	.zero		1


	//   ....[25]....
        /*07f0*/ 	.word	0x00002340
        /*07f4*/ 	.word	0x000000ff
        /*07f8*/ 	.word	0x00000000
        /*07fc*/ 	.short	0x0101
        /*07fe*/ 	.byte	0x04
	.zero		1


	//   ....[26]....
        /*0800*/ 	.word	0x00003890
        /*0804*/ 	.word	0x000000ff
        /*0808*/ 	.word	0x00028830
        /*080c*/ 	.short	0x010a
        /*080e*/ 	.byte	0x0a
	.zero		1


	//   ....[27]....
        /*0810*/ 	.word	0x000038d0
        /*0814*/ 	.word	0x000000ff
        /*0818*/ 	.word	0x00028830
        /*081c*/ 	.short	0x010a
        /*081e*/ 	.byte	0x0a
	.zero		1


	//   ....[28]....
        /*0820*/ 	.word	0x00003c50
        /*0824*/ 	.word	0x000000ff
        /*0828*/ 	.word	0x00028850
        /*082c*/ 	.short	0x010a
        /*082e*/ 	.byte	0x0a
	.zero		1


	//   ....[29]....
        /*0830*/ 	.word	0x00003c90
        /*0834*/ 	.word	0x000000ff
        /*0838*/ 	.word	0x00028850
        /*083c*/ 	.short	0x010a
        /*083e*/ 	.byte	0x0a
	.zero		1


	//   ....[30]....
        /*0840*/ 	.word	0x00004480
        /*0844*/ 	.word	0x000000ff
        /*0848*/ 	.word	0x00000000
        /*084c*/ 	.short	0x0101
        /*084e*/ 	.byte	0x06
	.zero		1


	//   ....[31]....
        /*0850*/ 	.word	0x00005260
        /*0854*/ 	.word	0x000000ff
        /*0858*/ 	.word	0x00000000
        /*085c*/ 	.short	0x0101
        /*085e*/ 	.byte	0x05
	.zero		1


	//   ....[32]....
        /*0860*/ 	.word	0x00005880
        /*0864*/ 	.word	0x000000ff
        /*0868*/ 	.word	0x00028850
        /*086c*/ 	.short	0x010a
        /*086e*/ 	.byte	0x05
	.zero		1


	//   ....[33]....
        /*0870*/ 	.word	0x000058c0
        /*0874*/ 	.word	0x000000ff
        /*0878*/ 	.word	0x00028850
        /*087c*/ 	.short	0x010a
        /*087e*/ 	.byte	0x05
	.zero		1


	//   ....[34]....
        /*0880*/ 	.word	0x00005ea0
        /*0884*/ 	.word	0x000000ff
        /*0888*/ 	.word	0x00000000
        /*088c*/ 	.short	0x0101
        /*088e*/ 	.byte	0x04
	.zero		1


	//   ....[35]....
        /*0890*/ 	.word	0x00006aa0
        /*0894*/ 	.word	0x000000ff
        /*0898*/ 	.word	0x00000000
        /*089c*/ 	.short	0x0101
        /*089e*/ 	.byte	0x04
	.zero		1


	//   ....[36]....
        /*08a0*/ 	.word	0x000089a0
        /*08a4*/ 	.word	0x000000ff
        /*08a8*/ 	.word	0x00028840
        /*08ac*/ 	.short	0x010a
        /*08ae*/ 	.byte	0x2d
	.zero		1


	//   ....[37]....
        /*08b0*/ 	.word	0x000090f0
        /*08b4*/ 	.word	0x000000ff
        /*08b8*/ 	.word	0x00028830
        /*08bc*/ 	.short	0x0107
        /*08be*/ 	.byte	0x2d
	.zero		1


	//   ....[38]....
        /*08c0*/ 	.word	0x00009160
        /*08c4*/ 	.word	0x000000ff
        /*08c8*/ 	.word	0x00028830
        /*08cc*/ 	.short	0x0101
        /*08ce*/ 	.byte	0x2d
	.zero		1


	//   ....[39]....
        /*08d0*/ 	.word	0x00009b40
        /*08d4*/ 	.word	0x000000ff
        /*08d8*/ 	.word	0x00028800
        /*08dc*/ 	.short	0x0107
        /*08de*/ 	.byte	0x2d
	.zero		1


	//   ....[40]....
        /*08e0*/ 	.word	0x00009b80
        /*08e4*/ 	.word	0x000000ff
        /*08e8*/ 	.word	0x00028800
        /*08ec*/ 	.short	0x0101
        /*08ee*/ 	.byte	0x2d
	.zero		1


	//   ....[41]....
        /*08f0*/ 	.word	0x00009b90
        /*08f4*/ 	.word	0x000000ff
        /*08f8*/ 	.word	0x00028820
        /*08fc*/ 	.short	0x010a
        /*08fe*/ 	.byte	0x2d
	.zero		1


	//   ....[42]....
        /*0900*/ 	.word	0x00009f00
        /*0904*/ 	.word	0x00000022
        /*0908*/ 	.word	0x00028840
        /*090c*/ 	.short	0x010a
        /*090e*/ 	.byte	0x3f
	.zero		1


	//   ....[43]....
        /*0910*/ 	.word	0x0000a460
        /*0914*/ 	.word	0x00000022
        /*0918*/ 	.word	0x00028830
        /*091c*/ 	.short	0x0107
        /*091e*/ 	.byte	0x3f
	.zero		1


	//   ....[44]....
        /*0920*/ 	.word	0x0000a510
        /*0924*/ 	.word	0x00000022
        /*0928*/ 	.word	0x00028830
        /*092c*/ 	.short	0x0101
        /*092e*/ 	.byte	0x3f
	.zero		1


	//   ....[45]....
        /*0930*/ 	.word	0x0000a570
        /*0934*/ 	.word	0x00000000
        /*0938*/ 	.word	0x00028860
        /*093c*/ 	.short	0x010a
        /*093e*/ 	.byte	0x3f
	.zero		1


	//   ....[46]....
        /*0940*/ 	.word	0x0000aac0
        /*0944*/ 	.word	0x00000000
        /*0948*/ 	.word	0x00028850
        /*094c*/ 	.short	0x0107
        /*094e*/ 	.byte	0x3f
	.zero		1


	//   ....[47]....
        /*0950*/ 	.word	0x0000abb0
        /*0954*/ 	.word	0x00000000
        /*0958*/ 	.word	0x00028850
        /*095c*/ 	.short	0x0101
        /*095e*/ 	.byte	0x3f
	.zero		1


	//   ....[48]....
        /*0960*/ 	.word	0x0000ad40
        /*0964*/ 	.word	0x00000000
        /*0968*/ 	.word	0x00028860
        /*096c*/ 	.short	0x010a
        /*096e*/ 	.byte	0x3f
	.zero		1


	//   ....[49]....
        /*0970*/ 	.word	0x0000b270
        /*0974*/ 	.word	0x00000000
        /*0978*/ 	.word	0x00028850
        /*097c*/ 	.short	0x0107
        /*097e*/ 	.byte	0x3f
	.zero		1


	//   ....[50]....
        /*0980*/ 	.word	0x0000b320
        /*0984*/ 	.word	0x00000000
        /*0988*/ 	.word	0x00028850
        /*098c*/ 	.short	0x0101
        /*098e*/ 	.byte	0x3f
	.zero		1


	//   ....[51]....
        /*0990*/ 	.word	0x0000b3c0
        /*0994*/ 	.word	0x00000007
        /*0998*/ 	.word	0x00028820
        /*099c*/ 	.short	0x010a
        /*099e*/ 	.byte	0x3f
	.zero		1


	//   ....[52]....
        /*09a0*/ 	.word	0x0000b4f0
        /*09a4*/ 	.word	0x00000005
        /*09a8*/ 	.word	0x00028840
        /*09ac*/ 	.short	0x010a
        /*09ae*/ 	.byte	0x3f
	.zero		1


	//   ....[53]....
        /*09b0*/ 	.word	0x0000b590
        /*09b4*/ 	.word	0x00000007
        /*09b8*/ 	.word	0x00028840
        /*09bc*/ 	.short	0x010a
        /*09be*/ 	.byte	0x3f
	.zero		1


	//   ....[54]....
        /*09c0*/ 	.word	0x0000b5d0
        /*09c4*/ 	.word	0x00000005
        /*09c8*/ 	.word	0x00028860
        /*09cc*/ 	.short	0x010a
        /*09ce*/ 	.byte	0x3f
	.zero		1


	//   ....[55]....
        /*09d0*/ 	.word	0x0000b610
        /*09d4*/ 	.word	0x00000007
        /*09d8*/ 	.word	0x00028860
        /*09dc*/ 	.short	0x010a
        /*09de*/ 	.byte	0x3f
	.zero		1


	//   ....[56]....
        /*09e0*/ 	.word	0x0000b680
        /*09e4*/ 	.word	0x00000000
        /*09e8*/ 	.word	0x00028800
        /*09ec*/ 	.short	0x010a
        /*09ee*/ 	.byte	0x3f
	.zero		1


	//   ....[57]....
        /*09f0*/ 	.word	0x0000b6e0
        /*09f4*/ 	.word	0x00000004
        /*09f8*/ 	.word	0x00028830
        /*09fc*/ 	.short	0x010a
        /*09fe*/ 	.byte	0x3f
	.zero		1


	//   ....[58]....
        /*0a00*/ 	.word	0x0000b740
        /*0a04*/ 	.word	0x00000003
        /*0a08*/ 	.word	0x00028830
        /*0a0c*/ 	.short	0x010a
        /*0a0e*/ 	.byte	0x3f
	.zero		1


	//   ....[59]....
        /*0a10*/ 	.word	0x0000b7a0
        /*0a14*/ 	.word	0x00000006
        /*0a18*/ 	.word	0x00028850
        /*0a1c*/ 	.short	0x010a
        /*0a1e*/ 	.byte	0x3f
	.zero		1


	//   ....[60]....
        /*0a20*/ 	.word	0x0000b800
        /*0a24*/ 	.word	0x00000005
        /*0a28*/ 	.word	0x00028850
        /*0a2c*/ 	.short	0x010a
        /*0a2e*/ 	.byte	0x3f
	.zero		1


	//   ....[61]....
        /*0a30*/ 	.word	0x0000b8e0
        /*0a34*/ 	.word	0x0000000a
        /*0a38*/ 	.word	0x00028840
        /*0a3c*/ 	.short	0x010a
        /*0a3e*/ 	.byte	0x3f
	.zero		1


	//   ....[62]....
        /*0a40*/ 	.word	0x0000cd50
        /*0a44*/ 	.word	0x00000003
        /*0a48*/ 	.word	0x00028820
        /*0a4c*/ 	.short	0x010a
        /*0a4e*/ 	.byte	0x3f
	.zero		1


	//   ....[63]....
        /*0a50*/ 	.word	0x0000cda0
        /*0a54*/ 	.word	0x00000022
        /*0a58*/ 	.word	0x00028840
        /*0a5c*/ 	.short	0x010a
        /*0a5e*/ 	.byte	0x3f
	.zero		1


	//   ....[64]....
        /*0a60*/ 	.word	0x0000d760
        /*0a64*/ 	.word	0x00000000
        /*0a68*/ 	.word	0x00028860
        /*0a6c*/ 	.short	0x010a
        /*0a6e*/ 	.byte	0x3f
	.zero		1


	//   ....[65]....
        /*0a70*/ 	.word	0x0000e280
        /*0a74*/ 	.word	0x00000000
        /*0a78*/ 	.word	0x00028860
        /*0a7c*/ 	.short	0x010a
        /*0a7e*/ 	.byte	0x3f
	.zero		1


	//   ....[66]....
        /*0a80*/ 	.word	0x0000ed30
        /*0a84*/ 	.word	0x00000007
        /*0a88*/ 	.word	0x00028820
        /*0a8c*/ 	.short	0x010a
        /*0a8e*/ 	.byte	0x3f
	.zero		1


	//   ....[67]....
        /*0a90*/ 	.word	0x0000eea0
        /*0a94*/ 	.word	0x00000005
        /*0a98*/ 	.word	0x00028840
        /*0a9c*/ 	.short	0x010a
        /*0a9e*/ 	.byte	0x3f
	.zero		1


	//   ....[68]....
        /*0aa0*/ 	.word	0x0000eef0
        /*0aa4*/ 	.word	0x00000007
        /*0aa8*/ 	.word	0x00028840
        /*0aac*/ 	.short	0x010a
        /*0aae*/ 	.byte	0x3f
	.zero		1


	//   ....[69]....
        /*0ab0*/ 	.word	0x0000ef40
        /*0ab4*/ 	.word	0x00000005
        /*0ab8*/ 	.word	0x00028860
        /*0abc*/ 	.short	0x010a
        /*0abe*/ 	.byte	0x3f
	.zero		1


	//----- nvinfo : EIATTR_NUM_MBARRIERS
	.align		4
.L_86:
        /*0ac0*/ 	.byte	0x03, 0x38
        /*0ac2*/ 	.short	0x0016


	//----- nvinfo : EIATTR_EXIT_INSTR_OFFSETS
	.align		4
        /*0ac4*/ 	.byte	0x04, 0x1c
        /*0ac6*/ 	.short	(.L_88 - .L_87)


	//   ....[0]....
.L_87:
        /*0ac8*/ 	.word	0x0000b660


	//----- nvinfo : EIATTR_MAX_THREADS
	.align		4
.L_88:
        /*0acc*/ 	.byte	0x04, 0x05
        /*0ace*/ 	.short	(.L_90 - .L_89)
.L_89:
        /*0ad0*/ 	.word	0x00000180
        /*0ad4*/ 	.word	0x00000001
        /*0ad8*/ 	.word	0x00000001


	//----- nvinfo : EIATTR_CRS_STACK_SIZE
	.align		4
.L_90:
        /*0adc*/ 	.byte	0x04, 0x1e
        /*0ade*/ 	.short	(.L_92 - .L_91)
.L_91:
        /*0ae0*/ 	.word	0x00000000


	//----- nvinfo : EIATTR_CBANK_PARAM_SIZE
	.align		4
.L_92:
        /*0ae4*/ 	.byte	0x03, 0x19
        /*0ae6*/ 	.short	0x0a70


	//----- nvinfo : EIATTR_PARAM_CBANK
	.align		4
        /*0ae8*/ 	.byte	0x04, 0x0a
        /*0aea*/ 	.short	(.L_94 - .L_93)
	.align		4
.L_93:
        /*0aec*/ 	.word	index@(.nv.constant0._ZN7cutlass13device_kernelIN5flash11enable_sm90INS1_16FlashAttnFwdSm90INS1_25CollectiveMainloopFwdSm90ILi2EN4cute5tupleIJNS5_1CILi1EEES8_S8_EEENS6_IJNS7_ILi128EEESA_SA_EEELi128ENS_6half_tEfNS_4arch4Sm90ELb0ELb0ELb0ELb0ELb1ELb0ELb0ELb1ELb1ELb1ELb1ELb0EEENS1_21CollectiveEpilogueFwdISB_S9_SC_SE_Li256ELb0ELb1ELb1ELb0EEENS1_19SingleTileSchedulerILb0ELb1ELb1ELi128EEEEEEEEEvNT_6ParamsE)
        /*0af0*/ 	.short	0x0210
        /*0af2*/ 	.short	0x0a70


	//----- nvinfo : EIATTR_SW_WAR
	.align		4
.L_94:
        /*0af4*/ 	.byte	0x04, 0x36
        /*0af6*/ 	.short	(.L_96 - .L_95)
.L_95:
        /*0af8*/ 	.word	0x00000008
.L_96:


//--------------------- .nv.info._ZN7cutlass13device_kernelIN5flash11enable_sm90INS1_16FlashAttnFwdSm90INS1_25CollectiveMainloopFwdSm90ILi2EN4cute5tupleIJNS5_1CILi1EEES8_S8_EEENS6_IJNS7_ILi128EEESA_SA_EEELi128ENS_6half_tEfNS_4arch4Sm90ELb0ELb0ELb0ELb1ELb1ELb0ELb0ELb1ELb1ELb1ELb1ELb0EEENS1_21CollectiveEpilogueFwdISB_S9_SC_SE_Li256ELb1ELb1ELb1ELb0EEENS1_36VarlenDynamicPersistentTileSchedulerILi128ELi128ELi256ELi128ELb1ELb1ELb1ELb0ELb1ELb1EEEEEEEEEvNT_6ParamsE --------------------------
	.section	.nv.info._ZN7cutlass13device_kernelIN5flash11enable_sm90INS1_16FlashAttnFwdSm90INS1_25CollectiveMainloopFwdSm90ILi2EN4cute5tupleIJNS5_1CILi1EEES8_S8_EEENS6_IJNS7_ILi128EEESA_SA_EEELi128ENS_6half_tEfNS_4arch4Sm90ELb0ELb0ELb0ELb1ELb1ELb0ELb0ELb1ELb1ELb1ELb1ELb0EEENS1_21CollectiveEpilogueFwdISB_S9_SC_SE_Li256ELb1ELb1ELb1ELb0EEENS1_36VarlenDynamicPersistentTileSchedulerILi128ELi128ELi256ELi128ELb1ELb1ELb1ELb0ELb1ELb1EEEEEEEEEvNT_6ParamsE,"",@"SHT_CUDA_INFO"
	.sectionflags	@""
	.align	4


	//----- nvinfo : EIATTR_CUDA_API_VERSION
	.align		4
        /*0000*/ 	.byte	0x04, 0x37
        /*0002*/ 	.short	(.L_98 - .L_97)
.L_97:
        /*0004*/ 	.word	0x00000082


	//----- nvinfo : EIATTR_KPARAM_INFO
	.align		4
.L_98:
        /*0008*/ 	.byte	0x04, 0x17
        /*000a*/ 	.short	(.L_100 - .L_99)
.L_99:
        /*000c*/ 	.word	0x00000000
        /*0010*/ 	.short	0x0000
        /*0012*/ 	.short	0x0070
        /*0014*/ 	.byte	0x00, 0xf0, 0x01, 0x2a


	//----- nvinfo : EIATTR_SPARSE_MMA_MASK
	.align		4
.L_100:
        /*0018*/ 	.byte	0x03, 0x50
        /*001a*/ 	.short	0x0000


	//----- nvinfo : EIATTR_MAXREG_COUNT
	.align		4
        /*001c*/ 	.byte	0x03, 0x1b
        /*001e*/ 	.short	0x00a8


	//----- nvinfo : EIATTR_NUM_BARRIERS
	.align		4
        /*0020*/ 	.byte	0x02, 0x4c
        /*0022*/ 	.byte	0x10
	.zero		1


	//----- nvinfo : EIATTR_EXTERNS
	.align		4
        /*0024*/ 	.byte	0x04, 0x0f
        /*0026*/ 	.short	(.L_102 - .L_101)


	//   ....[0]....
	.align		4
.L_101:
        /*0028*/ 	.word	index@(__assertfail)


	//----- nvinfo : EIATTR_ANNOTATIONS
	.align		4
.L_102:
        /*002c*/ 	.byte	0x04, 0x55
        /*002e*/ 	.short	(.L_104 - .L_103)


	//   ....[0]....
.L_103:
        /*0030*/ 	.word	0x00000001
        /*0034*/ 	.byte	0x60, 0x08, 0x00, 0x00, 0x01, 0x00, 0x00, 0x00, 0xb0, 0x09, 0x00, 0x00, 0x01, 0x00, 0x00, 0x00
        /* <DEDUP_REMOVED lines=16> */
        /*0144*/ 	.byte	0xe0, 0xec, 0x00, 0x00, 0x01, 0x00, 0x00, 0x00, 0x80, 0xee, 0x00, 0x00


	//----- nvinfo : EIATTR_MERCURY_ISA_VERSION
	.align		4
.L_104:
        /*0150*/ 	.byte	0x03, 0x5f
        /*0152*/ 	.short	0x0101


	//----- nvinfo : EIATTR_UNUSED_LOAD_BYTE_OFFSET
	.align		4
        /*0154*/ 	.byte	0x04, 0x44
        /*0156*/ 	.short	(.L_106 - .L_105)


	//   ....[0]....
.L_105:
        /*0158*/ 	.word	0x00000960
        /*015c*/ 	.word	0x0000fff0


	//   ....[1]....
        /*0160*/ 	.word	0x00006990
        /*0164*/ 	.word	0x0000fff0


	//----- nvinfo : EIATTR_INT_WARP_WIDE_INSTR_OFFSETS
	.align		4
.L_106:
        /*0168*/ 	.byte	0x04, 0x31
        /*016a*/ 	.short	(.L_108 - .L_107)


	//   ....[0]....
.L_107:
        /*016c*/ 	.word	0x000000c0


	//   ....[1]....
        /*0170*/ 	.word	0x000000d0


	//   ....[2]....
        /*0174*/ 	.word	0x00000170


	//   ....[3]....
        /*0178*/ 	.word	0x0000aa80


	//   ....[4]....
        /*017c*/ 	.word	0x0000ab10


	//   ....[5]....
        /*0180*/ 	.word	0x0000d910


	//   ....[6]....
        /*0184*/ 	.word	0x0000d9a0


	//----- nvinfo : EIATTR_COOP_GROUP_MASK_REGIDS
	.align		4
.L_108:
        /*0188*/ 	.byte	0x04, 0x29
        /*018a*/ 	.short	(.L_110 - .L_109)


	//   ....[0]....
.L_109:
        /*018c*/ 	.word	0xffffffff


	//   ....[1]....
        /*0190*/ 	.word	0xffffffff


	//   ....[2]....
        /*0194*/ 	.word	0xffffffff


	//   ....[3]....
        /*0198*/ 	.word	0xffffffff


	//   ....[4]....
        /*019c*/ 	.word	0xffffffff


	//   ....[5]....
        /*01a0*/ 	.word	0xffffffff


	//   ....[6]....
        /*01a4*/ 	.word	0xffffffff


	//   ....[7]....
        /*01a8*/ 	.word	0xffffffff


	//   ....[8]....
        /*01ac*/ 	.word	0xffffffff


	//   ....[9]....
        /*01b0*/ 	.word	0xffffffff


	//   ....[10]....
        /*01b4*/ 	.word	0xffffffff


	//   ....[11]....
        /*01b8*/ 	.word	0xffffffff


	//   ....[12]....
        /*01bc*/ 	.word	0xffffffff


	//   ....[13]....
        /*01c0*/ 	.word	0xffffffff


	//   ....[14]....
        /*01c4*/ 	.word	0xffffffff


	//   ....[15]....
        /*01c8*/ 	.word	0xffffffff


	//   ....[16]....
        /*01cc*/ 	.word	0xffffffff


	//   ....[17]....
        /*01d0*/ 	.word	0xffffffff


	//   ....[18]....
        /*01d4*/ 	.word	0xffffffff


	//   ....[19]....
        /*01d8*/ 	.word	0xffffffff


	//   ....[20]....
        /*01dc*/ 	.word	0xffffffff


	//   ....[21]....
        /*01e0*/ 	.word	0xffffffff


	//   ....[22]....
        /*01e4*/ 	.word	0xffffffff


	//   ....[23]....
        /*01e8*/ 	.word	0xffffffff


	//   ....[24]....
        /*01ec*/ 	.word	0xffffffff


	//   ....[25]....
        /*01f0*/ 	.word	0xffffffff


	//   ....[26]....
        /*01f4*/ 	.word	0xffffffff


	//   ....[27]....
        /*01f8*/ 	.word	0xffffffff


	//   ....[28]....
        /*01fc*/ 	.word	0xffffffff


	//   ....[29]....
        /*0200*/ 	.word	0xffffffff


	//   ....[30]....
        /*0204*/ 	.word	0xffffffff


	//   ....[31]....
        /*0208*/ 	.word	0xffffffff


	//   ....[32]....
        /*020c*/ 	.word	0xffffffff


	//   ....[33]....
        /*0210*/ 	.word	0xffffffff


	//   ....[34]....
        /*0214*/ 	.word	0xffffffff


	//   ....[35]....
        /*0218*/ 	.word	0xffffffff


	//   ....[36]....
        /*021c*/ 	.word	0xffffffff


	//   ....[37]....
        /*0220*/ 	.word	0xffffffff


	//   ....[38]....
        /*0224*/ 	.word	0xffffffff


	//   ....[39]....
        /*0228*/ 	.word	0xffffffff


	//   ....[40]....
        /*022c*/ 	.word	0xffffffff


	//   ....[41]....
        /*0230*/ 	.word	0xffffffff


	//   ....[42]....
        /*0234*/ 	.word	0xffffffff


	//   ....[43]....
        /*0238*/ 	.word	0xffffffff


	//   ....[44]....
        /*023c*/ 	.word	0xffffffff


	//   ....[45]....
        /*0240*/ 	.word	0xffffffff


	//   ....[46]....
        /*0244*/ 	.word	0xffffffff


	//   ....[47]....
        /*0248*/ 	.word	0xffffffff


	//   ....[48]....
        /*024c*/ 	.word	0xffffffff


	//   ....[49]....
        /*0250*/ 	.word	0xffffffff


	//   ....[50]....
        /*0254*/ 	.word	0xffffffff


	//   ....[51]....
        /*0258*/ 	.word	0xffffffff


	//   ....[52]....
        /*025c*/ 	.word	0xffffffff


	//   ....[53]....
        /*0260*/ 	.word	0xffffffff


	//   ....[54]....
        /*0264*/ 	.word	0xffffffff


	//   ....[55]....
        /*0268*/ 	.word	0xffffffff


	//   ....[56]....
        /*026c*/ 	.word	0xffffffff


	//   ....[57]....
        /*0270*/ 	.word	0xffffffff


	//   ....[58]....
        /*0274*/ 	.word	0xffffffff


	//   ....[59]....
        /*0278*/ 	.word	0xffffffff


	//   ....[60]....
        /*027c*/ 	.word	0xffffffff


	//   ....[61]....
        /*0280*/ 	.word	0xffffffff


	//   ....[62]....
        /*0284*/ 	.word	0xffffffff


	//   ....[63]....
        /*0288*/ 	.word	0xffffffff


	//   ....[64]....
        /*028c*/ 	.word	0xffffffff


	//   ....[65]....
        /*0290*/ 	.word	0xffffffff


	//   ....[66]....
        /*0294*/ 	.word	0xffffffff


	//   ....[67]....
        /*0298*/ 	.word	0xffffffff


	//   ....[68]....
        /*029c*/ 	.word	0xffffffff


	//   ....[69]....
        /*02a0*/ 	.word	0xffffffff


	//   ....[70]....
        /*02a4*/ 	.word	0xffffffff


	//   ....[71]....
        /*02a8*/ 	.word	0xffffffff


	//   ....[72]....
        /*02ac*/ 	.word	0xffffffff


	//   ....[73]....
        /*02b0*/ 	.word	0xffffffff


	//   ....[74]....
        /*02b4*/ 	.word	0xffffffff


	//   ....[75]....
        /*02b8*/ 	.word	0xffffffff


	//   ....[76]....
        /*02bc*/ 	.word	0xffffffff


	//   ....[77]....
        /*02c0*/ 	.word	0xffffffff


	//   ....[78]....
        /*02c4*/ 	.word	0xffffffff


	//   ....[79]....
        /*02c8*/ 	.word	0xffffffff


	//   ....[80]....
        /*02cc*/ 	.word	0xffffffff


	//   ....[81]....
        /*02d0*/ 	.word	0xffffffff


	//   ....[82]....
        /*02d4*/ 	.word	0xffffffff


	//   ....[83]....
        /*02d8*/ 	.word	0xffffffff


	//   ....[84]....
        /*02dc*/ 	.word	0xffffffff


	//   ....[85]....
        /*02e0*/ 	.word	0xffffffff


	//   ....[86]....
        /*02e4*/ 	.word	0xffffffff


	//   ....[87]....
        /*02e8*/ 	.word	0xffffffff


	//   ....[88]....
        /*02ec*/ 	.word	0xffffffff


	//   ....[89]....
        /*02f0*/ 	.word	0xffffffff


	//   ....[90]....
        /*02f4*/ 	.word	0xffffffff


	//   ....[91]....
        /*02f8*/ 	.word	0xffffffff


	//   ....[92]....
        /*02fc*/ 	.word	0xffffffff


	//   ....[93]....
        /*0300*/ 	.word	0xffffffff


	//   ....[94]....
        /*0304*/ 	.word	0xffffffff


	//   ....[95]....
        /*0308*/ 	.word	0xffffffff


	//   ....[96]....
        /*030c*/ 	.word	0xffffffff


	//   ....[97]....
        /*0310*/ 	.word	0xffffffff


	//   ....[98]....
        /*0314*/ 	.word	0xffffffff


	//   ....[99]....
        /*0318*/ 	.word	0xffffffff


	//   ....[100]....
        /*031c*/ 	.word	0xffffffff


	//   ....[101]....
        /*0320*/ 	.word	0xffffffff


	//   ....[102]....
        /*0324*/ 	.word	0xffffffff


	//   ....[103]....
        /*0328*/ 	.word	0xffffffff


	//   ....[104]....
        /*032c*/ 	.word	0xffffffff


	//   ....[105]....
        /*0330*/ 	.word	0xffffffff


	//   ....[106]....
        /*0334*/ 	.word	0xffffffff


	//   ....[107]....
        /*0338*/ 	.word	0xffffffff


	//   ....[108]....
        /*033c*/ 	.word	0xffffffff


	//   ....[109]....
        /*0340*/ 	.word	0xffffffff


	//   ....[110]....
        /*0344*/ 	.word	0xffffffff


	//   ....[111]....
        /*0348*/ 	.word	0xffffffff


	//   ....[112]....
        /*034c*/ 	.word	0xffffffff


	//   ....[113]....
        /*0350*/ 	.word	0xffffffff


	//   ....[114]....
        /*0354*/ 	.word	0xffffffff


	//   ....[115]....
        /*0358*/ 	.word	0xffffffff


	//   ....[116]....
        /*035c*/ 	.word	0xffffffff


	//   ....[117]....
        /*0360*/ 	.word	0xffffffff


	//   ....[118]....
        /*0364*/ 	.word	0xffffffff


	//   ....[119]....
        /*0368*/ 	.word	0xffffffff


	//   ....[120]....
        /*036c*/ 	.word	0xffffffff


	//   ....[121]....
        /*0370*/ 	.word	0xffffffff


	//   ....[122]....
        /*0374*/ 	.word	0xffffffff


	//   ....[123]....
        /*0378*/ 	.word	0xffffffff


	//   ....[124]....
        /*037c*/ 	.word	0xffffffff


	//   ....[125]....
        /*0380*/ 	.word	0xffffffff


	//   ....[126]....
        /*0384*/ 	.word	0xffffffff


	//   ....[127]....
        /*0388*/ 	.word	0xffffffff


	//   ....[128]....
        /*038c*/ 	.word	0xffffffff


	//   ....[129]....
        /*0390*/ 	.word	0xffffffff


	//   ....[130]....
        /*0394*/ 	.word	0xffffffff


	//   ....[131]....
        /*0398*/ 	.word	0xffffffff


	//   ....[132]....
        /*039c*/ 	.word	0xffffffff


	//   ....[133]....
        /*03a0*/ 	.word	0xffffffff


	//   ....[134]....
        /*03a4*/ 	.word	0xffffffff


	//   ....[135]....
        /*03a8*/ 	.word	0xffffffff


	//   ....[136]....
        /*03ac*/ 	.word	0xffffffff


	//   ....[137]....
        /*03b0*/ 	.word	0xffffffff


	//   ....[138]....
        /*03b4*/ 	.word	0xffffffff


	//   ....[139]....
        /*03b8*/ 	.word	0xffffffff


	//   ....[140]....
        /*03bc*/ 	.word	0xffffffff


	//   ....[141]....
        /*03c0*/ 	.word	0xffffffff


	//   ....[142]....
        /*03c4*/ 	.word	0xffffffff


	//   ....[143]....
        /*03c8*/ 	.word	0xffffffff


	//   ....[144]....
        /*03cc*/ 	.word	0xffffffff


	//   ....[145]....
        /*03d0*/ 	.word	0xffffffff


	//   ....[146]....
        /*03d4*/ 	.word	0xffffffff


	//   ....[147]....
        /*03d8*/ 	.word	0xffffffff


	//   ....[148]....
        /*03dc*/ 	.word	0xffffffff


	//   ....[149]....
        /*03e0*/ 	.word	0xffffffff


	//   ....[150]....
        /*03e4*/ 	.word	0xffffffff


	//   ....[151]....
        /*03e8*/ 	.word	0xffffffff


	//   ....[152]....
        /*03ec*/ 	.word	0xffffffff


	//   ....[153]....
        /*03f0*/ 	.word	0xffffffff


	//   ....[154]....
        /*03f4*/ 	.word	0xffffffff


	//   ....[155]....
        /*03f8*/ 	.word	0xffffffff


	//   ....[156]....
        /*03fc*/ 	.word	0xffffffff


	//   ....[157]....
        /*0400*/ 	.word	0xffffffff


	//   ....[158]....
        /*0404*/ 	.word	0xffffffff


	//   ....[159]....
        /*0408*/ 	.word	0x0500000f


	//   ....[160]....
        /*040c*/ 	.word	0x0500000f


	//   ....[161]....
        /*0410*/ 	.word	0x0500000f


	//   ....[162]....
        /*0414*/ 	.word	0x0500000f


	//   ....[163]....
        /*0418*/ 	.word	0x0500000f


	//   ....[164]....
        /*041c*/ 	.word	0x0500000f


	//   ....[165]....
        /*0420*/ 	.word	0x0500000f


	//   ....[166]....
        /*0424*/ 	.word	0x0500000f


	//   ....[167]....
        /*0428*/ 	.word	0x0500000f


	//   ....[168]....
        /*042c*/ 	.word	0x0500000f


	//   ....[169]....
        /*0430*/ 	.word	0x0500000f


	//   ....[170]....
        /*0434*/ 	.word	0x0500000f


	//   ....[171]....
        /*0438*/ 	.word	0x0500000f


	//   ....[172]....
        /*043c*/ 	.word	0x0500000f


	//   ....[173]....
        /*0440*/ 	.word	0x0500000f


	//   ....[174]....
        /*0444*/ 	.word	0x0500000f


	//   ....[175]....
        /*0448*/ 	.word	0x0500000f


	//   ....[176]....
        /*044c*/ 	.word	0x0500000f


	//   ....[177]....
        /*0450*/ 	.word	0x0500000f


	//   ....[178]....
        /*0454*/ 	.word	0x0500000f


	//   ....[179]....
        /*0458*/ 	.word	0x0500000f


	//   ....[180]....
        /*045c*/ 	.word	0x0500000f


	//   ....[181]....
        /*0460*/ 	.word	0x0500000f


	//   ....[182]....
        /*0464*/ 	.word	0x0500000f


	//   ....[183]....
        /*0468*/ 	.word	0x0500000f


	//   ....[184]....
        /*046c*/ 	.word	0x0500000f


	//   ....[185]....
        /*0470*/ 	.word	0x0500000f


	//   ....[186]....
        /*0474*/ 	.word	0x0500000f


	//   ....[187]....
        /*0478*/ 	.word	0x0500000f


	//   ....[188]....
        /*047c*/ 	.word	0x0500000f


	//   ....[189]....
        /*0480*/ 	.word	0x0500000f


	//   ....[190]....
        /*0484*/ 	.word	0x0500000f


	//   ....[191]....
        /*0488*/ 	.word	0x0500000f


	//   ....[192]....
        /*048c*/ 	.word	0x0500000f


	//   ....[193]....
        /*0490*/ 	.word	0x0500000f


	//   ....[194]....
        /*0494*/ 	.word	0x0500000f


	//   ....[195]....
        /*0498*/ 	.word	0x0500000f


	//   ....[196]....
        /*049c*/ 	.word	0x0500000f


	//   ....[197]....
        /*04a0*/ 	.word	0x0500000f


	//   ....[198]....
        /*04a4*/ 	.word	0x0500000f


	//   ....[199]....
        /*04a8*/ 	.word	0x0500000f


	//   ....[200]....
        /*04ac*/ 	.word	0x0500000f


	//   ....[201]....
        /*04b0*/ 	.word	0x0500000f


	//   ....[202]....
        /*04b4*/ 	.word	0x0500000f


	//   ....[203]....
        /*04b8*/ 	.word	0x0500000f


	//   ....[204]....
        /*04bc*/ 	.word	0x0500000f


	//   ....[205]....
        /*04c0*/ 	.word	0x0500000f


	//   ....[206]....
        /*04c4*/ 	.word	0x0500000f


	//   ....[207]....
        /*04c8*/ 	.word	0x0500000f


	//   ....[208]....
        /*04cc*/ 	.word	0x0500000f


	//   ....[209]....
        /*04d0*/ 	.word	0x0500000f


	//   ....[210]....
        /*04d4*/ 	.word	0x0500000f


	//   ....[211]....
        /*04d8*/ 	.word	0x0500000f


	//   ....[212]....
        /*04dc*/ 	.word	0x0500000f


	//   ....[213]....
        /*04e0*/ 	.word	0x0500000f


	//   ....[214]....
        /*04e4*/ 	.word	0x0500000f


	//   ....[215]....
        /*04e8*/ 	.word	0x0500000f


	//   ....[216]....
        /*04ec*/ 	.word	0x0500000f


	//   ....[217]....
        /*04f0*/ 	.word	0x0500000f


	//   ....[218]....
        /*04f4*/ 	.word	0x0500000f


	//   ....[219]....
        /*04f8*/ 	.word	0x0500000f


	//   ....[220]....
        /*04fc*/ 	.word	0x0500000f


	//   ....[221]....
        /*0500*/ 	.word	0x0500000f


	//   ....[222]....
        /*0504*/ 	.word	0x0500000f


	//   ....[223]....
        /*0508*/ 	.word	0x0500000f


	//   ....[224]....
        /*050c*/ 	.word	0x0500000f


	//   ....[225]....
        /*0510*/ 	.word	0x0500000f


	//   ....[226]....
        /*0514*/ 	.word	0x0500000f


	//   ....[227]....
        /*0518*/ 	.word	0x0500000f


	//   ....[228]....
        /*051c*/ 	.word	0x0500000f


	//   ....[229]....
        /*0520*/ 	.word	0x0500000f


	//   ....[230]....
        /*0524*/ 	.word	0x0500000f


	//   ....[231]....
        /*0528*/ 	.word	0x0500000f


	//   ....[232]....
        /*052c*/ 	.word	0x0500000f


	//   ....[233]....
        /*0530*/ 	.word	0x0500000f


	//   ....[234]....
        /*0534*/ 	.word	0x0500000f


	//   ....[235]....
        /*0538*/ 	.word	0x0500000f


	//   ....[236]....
        /*053c*/ 	.word	0x0500000f


	//   ....[237]....
        /*0540*/ 	.word	0x0500000f


	//   ....[238]....
        /*0544*/ 	.word	0x0500000f


	//   ....[239]....
        /*0548*/ 	.word	0x0500000f


	//   ....[240]....
        /*054c*/ 	.word	0x0500000f


	//   ....[241]....
        /*0550*/ 	.word	0x0500000f


	//   ....[242]....
        /*0554*/ 	.word	0x0500000f


	//   ....[243]....
        /*0558*/ 	.word	0x0500000f


	//   ....[244]....
        /*055c*/ 	.word	0x0500000f


	//   ....[245]....
        /*0560*/ 	.word	0x0500000f


	//   ....[246]....
        /*0564*/ 	.word	0x0500000f


	//   ....[247]....
        /*0568*/ 	.word	0x0500000f


	//   ....[248]....
        /*056c*/ 	.word	0x0500000f


	//   ....[249]....
        /*0570*/ 	.word	0x0500000f


	//   ....[250]....
        /*0574*/ 	.word	0x0500000f


	//   ....[251]....
        /*0578*/ 	.word	0x0500000f


	//   ....[252]....
        /*057c*/ 	.word	0x0500000f


	//   ....[253]....
        /*0580*/ 	.word	0x0500000f


	//   ....[254]....
        /*0584*/ 	.word	0x0500000f


	//   ....[255]....
        /*0588*/ 	.word	0x0500000f


	//   ....[0]....
        /*058c*/ 	.word	0x0500000f


	//   ....[1]....
        /*0590*/ 	.word	0x0500000f


	//   ....[2]....
        /*0594*/ 	.word	0x0500000f


	//----- nvinfo : EIATTR_COOP_GROUP_INSTR_OFFSETS
	.align		4
.L_110:
        /*0598*/ 	.byte	0x04, 0x28
        /*059a*/ 	.short	(.L_112 - .L_111)


	//   ....[0]....
.L_111:
        /*059c*/ 	.word	0x00000080


	//   ....[1]....
        /*05a0*/ 	.word	0x000000b0


	//   ....[2]....
        /*05a4*/ 	.word	0x000002d0


	//   ....[3]....
        /*05a8*/ 	.word	0x00000430


	//   ....[4]....
        /*05ac*/ 	.word	0x00000550


	//   ....[5]....
        /*05b0*/ 	.word	0x000006b0


	//   ....[6]....
        /*05b4*/ 	.word	0x00001690


	//   ....[7]....
        /*05b8*/ 	.word	0x000027c0


	//   ....[8]....
        /*05bc*/ 	.word	0x000028c0


	//   ....[9]....
        /*05c0*/ 	.word	0x00002ee0


	//   ....[10]....
        /*05c4*/ 	.word	0x00002f70


	//   ....[11]....
        /*05c8*/ 	.word	0x00004af0


	//   ....[12]....
        /*05cc*/ 	.word	0x00004b00


	//   ....[13]....
        /*05d0*/ 	.word	0x00004b40


	//   ....[14]....
        /*05d4*/ 	.word	0x00004b50


	//   ....[15]....
        /*05d8*/ 	.word	0x00005ff0


	//   ....[16]....
        /*05dc*/ 	.word	0x00006020


	//   ....[17]....
        /*05e0*/ 	.word	0x000060e0


	//   ....[18]....
        /*05e4*/ 	.word	0x000060f0


	//   ....[19]....
        /*05e8*/ 	.word	0x00007410


	//   ....[20]....
        /*05ec*/ 	.word	0x00007450


	//   ....[21]....
        /*05f0*/ 	.word	0x00007470


	//   ....[22]....
        /*05f4*/ 	.word	0x000074a0


	//   ....[23]....
        /*05f8*/ 	.word	0x00007b50


	//   ....[24]....
        /*05fc*/ 	.word	0x00007b70


	//   ....[25]....
        /*0600*/ 	.word	0x00007c30


	//   ....[26]....
        /*0604*/ 	.word	0x00007c50


	//   ....[27]....
        /*0608*/ 	.word	0x00007d10


	//   ....[28]....
        /*060c*/ 	.word	0x00007d30


	//   ....[29]....
        /*0610*/ 	.word	0x00007e00


	//   ....[30]....
        /*0614*/ 	.word	0x00007e20


	//   ....[31]....
        /*0618*/ 	.word	0x000081a0


	//   ....[32]....
        /*061c*/ 	.word	0x000081b0


	//   ....[33]....
        /*0620*/ 	.word	0x000085e0


	//   ....[34]....
        /*0624*/ 	.word	0x000085f0


	//   ....[35]....
        /*0628*/ 	.word	0x00009220


	//   ....[36]....
        /*062c*/ 	.word	0x00009240


	//   ....[37]....
        /*0630*/ 	.word	0x00009300


	//   ....[38]....
        /*0634*/ 	.word	0x00009320


	//   ....[39]....
        /*0638*/ 	.word	0x000093e0


	//   ....[40]....
        /*063c*/ 	.word	0x00009400


	//   ....[41]....
        /*0640*/ 	.word	0x000094d0


	//   ....[42]....
        /*0644*/ 	.word	0x000094f0


	//   ....[43]....
        /*0648*/ 	.word	0x00009630


	//   ....[44]....
        /*064c*/ 	.word	0x00009840


	//   ....[45]....
        /*0650*/ 	.word	0x00009870


	//   ....[46]....
        /*0654*/ 	.word	0x000098a0


	//   ....[47]....
        /*0658*/ 	.word	0x000098d0


	//   ....[48]....
        /*065c*/ 	.word	0x00009900


	//   ....[49]....
        /*0660*/ 	.word	0x00009930


	//   ....[50]....
        /*0664*/ 	.word	0x00009aa0


	//   ....[51]....
        /*0668*/ 	.word	0x00009ad0


	//   ....[52]....
        /*066c*/ 	.word	0x00009b00


	//   ....[53]....
        /*0670*/ 	.word	0x00009b30


	//   ....[54]....
        /*0674*/ 	.word	0x00009b60


	//   ....[55]....
        /*0678*/ 	.word	0x00009b90


	//   ....[56]....
        /*067c*/ 	.word	0x00009c20


	//   ....[57]....
        /*0680*/ 	.word	0x00009c50


	//   ....[58]....
        /*0684*/ 	.word	0x00009c60


	//   ....[59]....
        /*0688*/ 	.word	0x00009cf0


	//   ....[60]....
        /*068c*/ 	.word	0x0000b580


	//   ....[61]....
        /*0690*/ 	.word	0x0000b5a0


	//   ....[62]....
        /*0694*/ 	.word	0x0000b640


	//   ....[63]....
        /*0698*/ 	.word	0x0000b660


	//   ....[64]....
        /*069c*/ 	.word	0x0000b6f0


	//   ....[65]....
        /*06a0*/ 	.word	0x0000b710


	//   ....[66]....
        /*06a4*/ 	.word	0x0000b7a0


	//   ....[67]....
        /*06a8*/ 	.word	0x0000b7c0


	//   ....[68]....
        /*06ac*/ 	.word	0x0000b850


	//   ....[69]....
        /*06b0*/ 	.word	0x0000b870


	//   ....[70]....
        /*06b4*/ 	.word	0x0000b900


	//   ....[71]....
        /*06b8*/ 	.word	0x0000b920


	//   ....[72]....
        /*06bc*/ 	.word	0x0000b9b0


	//   ....[73]....
        /*06c0*/ 	.word	0x0000b9d0


	//   ....[74]....
        /*06c4*/ 	.word	0x0000b9e0


	//   ....[75]....
        /*06c8*/ 	.word	0x0000ba60


	//   ....[76]....
        /*06cc*/ 	.word	0x0000c160


	//   ....[77]....
        /*06d0*/ 	.word	0x0000c190


	//   ....[78]....
        /*06d4*/ 	.word	0x0000c1f0


	//   ....[79]....
        /*06d8*/ 	.word	0x0000c230


	//   ....[80]....
        /*06dc*/ 	.word	0x0000c270


	//   ....[81]....
        /*06e0*/ 	.word	0x0000c2d0


	//   ....[82]....
        /*06e4*/ 	.word	0x0000c320


	//   ....[83]....
        /*06e8*/ 	.word	0x0000c370


	//   ....[84]....
        /*06ec*/ 	.word	0x0000c3c0


	//   ....[85]....
        /*06f0*/ 	.word	0x0000c410


	//   ....[86]....
        /*06f4*/ 	.word	0x0000c460


	//   ....[87]....
        /*06f8*/ 	.word	0x0000c4b0


	//   ....[88]....
        /*06fc*/ 	.word	0x0000c4f0


	//   ....[89]....
        /*0700*/ 	.word	0x0000c550


	//   ....[90]....
        /*0704*/ 	.word	0x0000c570


	//   ....[91]....
        /*0708*/ 	.word	0x0000c5b0


	//   ....[92]....
        /*070c*/ 	.word	0x0000cce0


	//   ....[93]....
        /*0710*/ 	.word	0x0000cd10


	//   ....[94]....
        /*0714*/ 	.word	0x0000cd70


	//   ....[95]....
        /*0718*/ 	.word	0x0000cd80


	//   ....[96]....
        /*071c*/ 	.word	0x0000cdd0


	//   ....[97]....
        /*0720*/ 	.word	0x0000cde0


	//   ....[98]....
        /*0724*/ 	.word	0x0000ce30


	//   ....[99]....
        /*0728*/ 	.word	0x0000ce40


	//   ....[100]....
        /*072c*/ 	.word	0x0000ce90


	//   ....[101]....
        /*0730*/ 	.word	0x0000cea0


	//   ....[102]....
        /*0734*/ 	.word	0x0000cef0


	//   ....[103]....
        /*0738*/ 	.word	0x0000cf00


	//   ....[104]....
        /*073c*/ 	.word	0x0000cf50


	//   ....[105]....
        /*0740*/ 	.word	0x0000cf60


	//   ....[106]....
        /*0744*/ 	.word	0x0000cf70


	//   ....[107]....
        /*0748*/ 	.word	0x0000cfc0


	//   ....[108]....
        /*074c*/ 	.word	0x0000d220


	//   ....[109]....
        /*0750*/ 	.word	0x0000d240


	//   ....[110]....
        /*0754*/ 	.word	0x0000d250


	//   ....[111]....
        /*0758*/ 	.word	0x0000d2c0


	//   ....[112]....
        /*075c*/ 	.word	0x0000d2d0


	//   ....[113]....
        /*0760*/ 	.word	0x0000d340


	//   ....[114]....
        /*0764*/ 	.word	0x0000d350


	//   ....[115]....
        /*0768*/ 	.word	0x0000d3c0


	//   ....[116]....
        /*076c*/ 	.word	0x0000d3d0


	//   ....[117]....
        /*0770*/ 	.word	0x0000d440


	//   ....[118]....
        /*0774*/ 	.word	0x0000d450


	//   ....[119]....
        /*0778*/ 	.word	0x0000d4c0


	//   ....[120]....
        /*077c*/ 	.word	0x0000d4d0


	//   ....[121]....
        /*0780*/ 	.word	0x0000d540


	//   ....[122]....
        /*0784*/ 	.word	0x0000d550


	//   ....[123]....
        /*0788*/ 	.word	0x0000d560


	//   ....[124]....
        /*078c*/ 	.word	0x0000daf0


	//   ....[125]....
        /*0790*/ 	.word	0x0000db30


	//   ....[126]....
        /*0794*/ 	.word	0x0000db70


	//   ....[127]....
        /*0798*/ 	.word	0x0000db90


	//   ....[128]....
        /*079c*/ 	.word	0x0000dba0


	//   ....[129]....
        /*07a0*/ 	.word	0x0000dbc0


	//   ....[130]....
        /*07a4*/ 	.word	0x0000dc30


	//   ....[131]....
        /*07a8*/ 	.word	0x0000dc50


	//   ....[132]....
        /*07ac*/ 	.word	0x0000dcb0


	//   ....[133]....
        /*07b0*/ 	.word	0x0000dcd0


	//   ....[134]....
        /*07b4*/ 	.word	0x0000dd30


	//   ....[135]....
        /*07b8*/ 	.word	0x0000dd50


	//   ....[136]....
        /*07bc*/ 	.word	0x0000ddb0


	//   ....[137]....
        /*07c0*/ 	.word	0x0000ddd0


	//   ....[138]....
        /*07c4*/ 	.word	0x0000de20


	//   ....[139]....
        /*07c8*/ 	.word	0x0000de40


	//   ....[140]....
        /*07cc*/ 	.word	0x0000e280


	//   ....[141]....
        /*07d0*/ 	.word	0x0000e2b0


	//   ....[142]....
        /*07d4*/ 	.word	0x0000e310


	//   ....[143]....
        /*07d8*/ 	.word	0x0000e340


	//   ....[144]....
        /*07dc*/ 	.word	0x0000e370


	//   ....[145]....
        /*07e0*/ 	.word	0x0000e3a0


	//   ....[146]....
        /*07e4*/ 	.word	0x0000e3d0


	//   ....[147]....
        /*07e8*/ 	.word	0x0000e400


	//   ....[148]....
        /*07ec*/ 	.word	0x0000e5a0


	//   ....[149]....
        /*07f0*/ 	.word	0x0000e5d0


	//   ....[150]....
        /*07f4*/ 	.word	0x0000e600


	//   ....[151]....
        /*07f8*/ 	.word	0x0000e630


	//   ....[152]....
        /*07fc*/ 	.word	0x0000e660


	//   ....[153]....
        /*0800*/ 	.word	0x0000e690


	//   ....[154]....
        /*0804*/ 	.word	0x0000e750


	//   ....[155]....
        /*0808*/ 	.word	0x0000e770


	//   ....[156]....
        /*080c*/ 	.word	0x0000e780


	//   ....[157]....
        /*0810*/ 	.word	0x0000e7e0


	//   ....[158]....
        /*0814*/ 	.word	0x0000ee00


	//   ....[159]....
        /*0818*/ 	.word	0x0000f2e0


	//   ....[160]....
        /*081c*/ 	.word	0x0000f3d0


	//   ....[161]....
        /*0820*/ 	.word	0x0000f470


	//   ....[162]....
        /*0824*/ 	.word	0x0000f4d0


	//   ....[163]....
        /*0828*/ 	.word	0x0000f5d0


	//   ....[164]....
        /*082c*/ 	.word	0x0000f640


	//   ....[165]....
        /*0830*/ 	.word	0x0000f740


	//   ....[166]....
        /*0834*/ 	.word	0x0000f7b0


	//   ....[167]....
        /*0838*/ 	.word	0x0000f8b0


	//   ....[168]....
        /*083c*/ 	.word	0x0000f920


	//   ....[169]....
        /*0840*/ 	.word	0x0000fa20


	//   ....[170]....
        /*0844*/ 	.word	0x0000fa90


	//   ....[171]....
        /*0848*/ 	.word	0x0000fb90


	//   ....[172]....
        /*084c*/ 	.word	0x0000fc00


	//   ....[173]....
        /*0850*/ 	.word	0x0000fd00


	//   ....[174]....
        /*0854*/ 	.word	0x0000fd70


	//   ....[175]....
        /*0858*/ 	.word	0x0000fe10


	//   ....[176]....
        /*085c*/ 	.word	0x0000ff10


	//   ....[177]....
        /*0860*/ 	.word	0x0000ff80


	//   ....[178]....
        /*0864*/ 	.word	0x00010000


	//   ....[179]....
        /*0868*/ 	.word	0x000100b0


	//   ....[180]....
        /*086c*/ 	.word	0x00010130


	//   ....[181]....
        /*0870*/ 	.word	0x00010200


	//   ....[182]....
        /*0874*/ 	.word	0x00010280


	//   ....[183]....
        /*0878*/ 	.word	0x00010350


	//   ....[184]....
        /*087c*/ 	.word	0x000103d0


	//   ....[185]....
        /*0880*/ 	.word	0x000104a0


	//   ....[186]....
        /*0884*/ 	.word	0x00010520


	//   ....[187]....
        /*0888*/ 	.word	0x000105f0


	//   ....[188]....
        /*088c*/ 	.word	0x00010670


	//   ....[189]....
        /*0890*/ 	.word	0x00010740


	//   ....[190]....
        /*0894*/ 	.word	0x000107c0


	//   ....[191]....
        /*0898*/ 	.word	0x00010870


	//   ....[192]....
        /*089c*/ 	.word	0x000109a0


	//   ....[193]....
        /*08a0*/ 	.word	0x00010a40


	//   ....[194]....
        /*08a4*/ 	.word	0x00010ab0


	//   ....[195]....
        /*08a8*/ 	.word	0x00010b70


	//   ....[196]....
        /*08ac*/ 	.word	0x00010bd0


	//   ....[197]....
        /*08b0*/ 	.word	0x00010c90


	//   ....[198]....
        /*08b4*/ 	.word	0x00010cf0


	//   ....[199]....
        /*08b8*/ 	.word	0x00010db0


	//   ....[200]....
        /*08bc*/ 	.word	0x00010e10


	//   ....[201]....
        /*08c0*/ 	.word	0x00010ed0


	//   ....[202]....
        /*08c4*/ 	.word	0x00010f30


	//   ....[203]....
        /*08c8*/ 	.word	0x00010ff0


	//   ....[204]....
        /*08cc*/ 	.word	0x00011050


	//   ....[205]....
        /*08d0*/ 	.word	0x00011110


	//   ....[206]....
        /*08d4*/ 	.word	0x00011170


	//   ....[207]....
        /*08d8*/ 	.word	0x00011230


	//   ....[208]....
        /*08dc*/ 	.word	0x00011320


	//   ....[209]....
        /*08e0*/ 	.word	0x000113c0


	//   ....[210]....
        /*08e4*/ 	.word	0x00011420


	//   ....[211]....
        /*08e8*/ 	.word	0x00011500


	//   ....[212]....
        /*08ec*/ 	.word	0x00011560


	//   ....[213]....
        /*08f0*/ 	.word	0x00011640


	//   ....[214]....
        /*08f4*/ 	.word	0x000116a0


	//   ....[215]....
        /*08f8*/ 	.word	0x00011780


	//   ....[216]....
        /*08fc*/ 	.word	0x000117e0


	//   ....[217]....
        /*0900*/ 	.word	0x000118c0


	//   ....[218]....
        /*0904*/ 	.word	0x00011920


	//   ....[219]....
        /*0908*/ 	.word	0x00011a00


	//   ....[220]....
        /*090c*/ 	.word	0x00011a60


	//   ....[221]....
        /*0910*/ 	.word	0x00011b40


	//   ....[222]....
        /*0914*/ 	.word	0x00011ba0


	//   ....[223]....
        /*0918*/ 	.word	0x00011c70


	//   ....[224]....
        /*091c*/ 	.word	0x00011d90


	//   ....[225]....
        /*0920*/ 	.word	0x00011e30


	//   ....[226]....
        /*0924*/ 	.word	0x00011ef0


	//   ....[227]....
        /*0928*/ 	.word	0x00011fc0


	//   ....[228]....
        /*092c*/ 	.word	0x00012020


	//   ....[229]....
        /*0930*/ 	.word	0x00012100


	//   ....[230]....
        /*0934*/ 	.word	0x00012160


	//   ....[231]....
        /*0938*/ 	.word	0x00012230


	//   ....[232]....
        /*093c*/ 	.word	0x00012290


	//   ....[233]....
        /*0940*/ 	.word	0x00012360


	//   ....[234]....
        /*0944*/ 	.word	0x000123c0


	//   ....[235]....
        /*0948*/ 	.word	0x000124a0


	//   ....[236]....
        /*094c*/ 	.word	0x00012500


	//   ....[237]....
        /*0950*/ 	.word	0x000125d0


	//   ....[238]....
        /*0954*/ 	.word	0x00012630


	//   ....[239]....
        /*0958*/ 	.word	0x000126f0


	//   ....[240]....
        /*095c*/ 	.word	0x00012780


	//   ....[241]....
        /*0960*/ 	.word	0x00012820


	//   ....[242]....
        /*0964*/ 	.word	0x000129a0


	//   ....[243]....
        /*0968*/ 	.word	0x00012a10


	//   ....[244]....
        /*096c*/ 	.word	0x00012a80


	//   ....[245]....
        /*0970*/ 	.word	0x00012af0


	//   ....[246]....
        /*0974*/ 	.word	0x00012b60


	//   ....[247]....
        /*0978*/ 	.word	0x00012be0


	//   ....[248]....
        /*097c*/ 	.word	0x00012c60


	//   ....[249]....
        /*0980*/ 	.word	0x00012cf0


	//   ....[250]....
        /*0984*/ 	.word	0x00012d60


	//   ....[251]....
        /*0988*/ 	.word	0x00012dd0


	//   ....[252]....
        /*098c*/ 	.word	0x00012e40


	//   ....[253]....
        /*0990*/ 	.word	0x00012ec0


	//   ....[254]....
        /*0994*/ 	.word	0x00012f30


	//   ....[255]....
        /*0998*/ 	.word	0x00012fd0


	//   ....[0]....
        /*099c*/ 	.word	0x00013020


	//   ....[1]....
        /*09a0*/ 	.word	0x000130b0


	//   ....[2]....
        /*09a4*/ 	.word	0x000131e0


	//----- nvinfo : EIATTR_REG_RECONFIG
	.align		4
.L_112:
        /*09a8*/ 	.byte	0x01, 0x54
	.zero		2


	//----- nvinfo : EIATTR_SYSCALL_OFFSETS
	.align		4
        /*09ac*/ 	.byte	0x04, 0x46
        /*09ae*/ 	.short	(.L_114 - .L_113)


	//   ....[0]....
.L_113:
        /*09b0*/ 	.word	0x00001870


	//   ....[1]....
        /*09b4*/ 	.word	0x0000ac70


	//   ....[2]....
        /*09b8*/ 	.word	0x0000adc0


	//   ....[3]....
        /*09bc*/ 	.word	0x0000aeb0


	//   ....[4]....
        /*09c0*/ 	.word	0x0000be10


	//----- nvinfo : EIATTR_MBARRIER_INSTR_OFFSETS
	.align		4
.L_114:
        /*09c4*/ 	.byte	0x04, 0x39
        /*09c6*/ 	.short	(.L_116 - .L_115)


	//   ....[0]....
.L_115:
        /*09c8*/ 	.word	0x00000180
        /*09cc*/ 	.word	0x000000ff
        /*09d0*/ 	.word	0x00028800
        /*09d4*/ 	.short	0x0100
        /*09d6*/ 	.byte	0x08
	.zero		1


	//   ....[1]....
        /*09d8*/ 	.word	0x00000190
        /*09dc*/ 	.word	0x000000ff
        /*09e0*/ 	.word	0x00028820
        /*09e4*/ 	.short	0x0100
        /*09e6*/ 	.byte	0x08
	.zero		1


	//   ....[2]....
        /*09e8*/ 	.word	0x00000280
        /*09ec*/ 	.word	0x000000ff
        /*09f0*/ 	.word	0x00028830
        /*09f4*/ 	.short	0x0100
        /*09f6*/ 	.byte	0x08
	.zero		1


	//   ....[3]....
        /*09f8*/ 	.word	0x00000290
        /*09fc*/ 	.word	0x000000ff
        /*0a00*/ 	.word	0x00028840
        /*0a04*/ 	.short	0x0100
        /*0a06*/ 	.byte	0x08
	.zero		1


	//   ....[4]....
        /*0a08*/ 	.word	0x000002a0
        /*0a0c*/ 	.word	0x000000ff
        /*0a10*/ 	.word	0x00028838
        /*0a14*/ 	.short	0x0100
        /*0a16*/ 	.byte	0x08
	.zero		1


	//   ....[5]....
        /*0a18*/ 	.word	0x000002b0
        /*0a1c*/ 	.word	0x000000ff
        /*0a20*/ 	.word	0x00028848
        /*0a24*/ 	.short	0x0100
        /*0a26*/ 	.byte	0x08
	.zero		1


	//   ....[6]....
        /*0a28*/ 	.word	0x000003e0
        /*0a2c*/ 	.word	0x000000ff
        /*0a30*/ 	.word	0x00028850
        /*0a34*/ 	.short	0x0100
        /*0a36*/ 	.byte	0x08
	.zero		1


	//   ....[7]....
        /*0a38*/ 	.word	0x000003f0
        /*0a3c*/ 	.word	0x000000ff
        /*0a40*/ 	.word	0x00028860
        /*0a44*/ 	.short	0x0100
        /*0a46*/ 	.byte	0x08
	.zero		1


	//   ....[8]....
        /*0a48*/ 	.word	0x00000400
        /*0a4c*/ 	.word	0x000000ff
        /*0a50*/ 	.word	0x00028858
        /*0a54*/ 	.short	0x0100
        /*0a56*/ 	.byte	0x08
	.zero		1


	//   ....[9]....
        /*0a58*/ 	.word	0x00000410
        /*0a5c*/ 	.word	0x000000ff
        /*0a60*/ 	.word	0x00028868
        /*0a64*/ 	.short	0x0100
        /*0a66*/ 	.byte	0x08
	.zero		1


	//   ....[10]....
        /*0a68*/ 	.word	0x00000500
        /*0a6c*/ 	.word	0x000000ff
        /*0a70*/ 	.word	0x00028870
        /*0a74*/ 	.short	0x0100
        /*0a76*/ 	.byte	0x06
	.zero		1


	//   ....[11]....
        /*0a78*/ 	.word	0x00000510
        /*0a7c*/ 	.word	0x000000ff
        /*0a80*/ 	.word	0x00028880
        /*0a84*/ 	.short	0x0100
        /*0a86*/ 	.byte	0x06
	.zero		1


	//   ....[12]....
        /*0a88*/ 	.word	0x00000520
        /*0a8c*/ 	.word	0x000000ff
        /*0a90*/ 	.word	0x00028878
        /*0a94*/ 	.short	0x0100
        /*0a96*/ 	.byte	0x06
	.zero		1


	//   ....[13]....
        /*0a98*/ 	.word	0x00000530
        /*0a9c*/ 	.word	0x000000ff
        /*0aa0*/ 	.word	0x00028888
        /*0aa4*/ 	.short	0x0100
        /*0aa6*/ 	.byte	0x06
	.zero		1


	//   ....[14]....
        /*0aa8*/ 	.word	0x00000660
        /*0aac*/ 	.word	0x000000ff
        /*0ab0*/ 	.word	0x00028890
        /*0ab4*/ 	.short	0x0100
        /*0ab6*/ 	.byte	0x08
	.zero		1


	//   ....[15]....
        /*0ab8*/ 	.word	0x00000670
        /*0abc*/ 	.word	0x000000ff
        /*0ac0*/ 	.word	0x000288a0
        /*0ac4*/ 	.short	0x0100
        /*0ac6*/ 	.byte	0x08
	.zero		1


	//   ....[16]....
        /*0ac8*/ 	.word	0x00000680
        /*0acc*/ 	.word	0x000000ff
        /*0ad0*/ 	.word	0x00028898
        /*0ad4*/ 	.short	0x0100
        /*0ad6*/ 	.byte	0x08
	.zero		1


	//   ....[17]....
        /*0ad8*/ 	.word	0x00000690
        /*0adc*/ 	.word	0x000000ff
        /*0ae0*/ 	.word	0x000288a8
        /*0ae4*/ 	.short	0x0100
        /*0ae6*/ 	.byte	0x08
	.zero		1


	//   ....[18]....
        /*0ae8*/ 	.word	0x000007c0
        /*0aec*/ 	.word	0x000000ff
        /*0af0*/ 	.word	0x000288b0
        /*0af4*/ 	.short	0x0100
        /*0af6*/ 	.byte	0x08
	.zero		1


	//   ....[19]....
        /*0af8*/ 	.word	0x000007d0
        /*0afc*/ 	.word	0x000000ff
        /*0b00*/ 	.word	0x000288c0
        /*0b04*/ 	.short	0x0100
        /*0b06*/ 	.byte	0x08
	.zero		1


	//   ....[20]....
        /*0b08*/ 	.word	0x000007e0
        /*0b0c*/ 	.word	0x000000ff
        /*0b10*/ 	.word	0x000288b8
        /*0b14*/ 	.short	0x0100
        /*0b16*/ 	.byte	0x08
	.zero		1


	//   ....[21]....
        /*0b18*/ 	.word	0x000007f0
        /*0b1c*/ 	.word	0x000000ff
        /*0b20*/ 	.word	0x000288c8
        /*0b24*/ 	.short	0x0100
        /*0b26*/ 	.byte	0x08
	.zero		1


	//   ....[22]....
        /*0b28*/ 	.word	0x000018d0
        /*0b2c*/ 	.word	0x000000ff
        /*0b30*/ 	.word	0x00028800
        /*0b34*/ 	.short	0x010a
        /*0b36*/ 	.byte	0x2a
	.zero		1


	//   ....[23]....
        /*0b38*/ 	.word	0x00001950
        /*0b3c*/ 	.word	0x00000004
        /*0b40*/ 	.word	0x00028830
        /*0b44*/ 	.short	0x010a
        /*0b46*/ 	.byte	0x3f
	.zero		1


	//   ....[24]....
        /*0b48*/ 	.word	0x000019a0
        /*0b4c*/ 	.word	0x00000004
        /*0b50*/ 	.word	0x00028830
        /*0b54*/ 	.short	0x010a
        /*0b56*/ 	.byte	0x3f
	.zero		1


	//   ....[25]....
        /*0b58*/ 	.word	0x00002a00
        /*0b5c*/ 	.word	0x000000ff
        /*0b60*/ 	.word	0x00000000
        /*0b64*/ 	.short	0x0101
        /*0b66*/ 	.byte	0x06
	.zero		1


	//   ....[26]....
        /*0b68*/ 	.word	0x00003f00
        /*0b6c*/ 	.word	0x000000ff
        /*0b70*/ 	.word	0x00028830
        /*0b74*/ 	.short	0x010a
        /*0b76*/ 	.byte	0x06
	.zero		1


	//   ....[27]....
        /*0b78*/ 	.word	0x00003f40
        /*0b7c*/ 	.word	0x000000ff
        /*0b80*/ 	.word	0x00028830
        /*0b84*/ 	.short	0x010a
        /*0b86*/ 	.byte	0x06
	.zero		1


	//   ....[28]....
        /*0b88*/ 	.word	0x000042e0
        /*0b8c*/ 	.word	0x000000ff
        /*0b90*/ 	.word	0x00028850
        /*0b94*/ 	.short	0x010a
        /*0b96*/ 	.byte	0x06
	.zero		1


	//   ....[29]....
        /*0b98*/ 	.word	0x00004320
        /*0b9c*/ 	.word	0x000000ff
        /*0ba0*/ 	.word	0x00028850
        /*0ba4*/ 	.short	0x010a
        /*0ba6*/ 	.byte	0x06
	.zero		1


	//   ....[30]....
        /*0ba8*/ 	.word	0x00004780
        /*0bac*/ 	.word	0x000000ff
        /*0bb0*/ 	.word	0x00000000
        /*0bb4*/ 	.short	0x0101
        /*0bb6*/ 	.byte	0x07
	.zero		1


	//   ....[31]....
        /*0bb8*/ 	.word	0x00005930
        /*0bbc*/ 	.word	0x000000ff
        /*0bc0*/ 	.word	0x00000000
        /*0bc4*/ 	.short	0x0101
        /*0bc6*/ 	.byte	0x07
	.zero		1


	//   ....[32]....
        /*0bc8*/ 	.word	0x00005f60
        /*0bcc*/ 	.word	0x000000ff
        /*0bd0*/ 	.word	0x00028850
        /*0bd4*/ 	.short	0x010a
        /*0bd6*/ 	.byte	0x05
	.zero		1


	//   ....[33]....
        /*0bd8*/ 	.word	0x00005fa0
        /*0bdc*/ 	.word	0x000000ff
        /*0be0*/ 	.word	0x00028850
        /*0be4*/ 	.short	0x010a
        /*0be6*/ 	.byte	0x05
	.zero		1


	//   ....[34]....
        /*0be8*/ 	.word	0x00006570
        /*0bec*/ 	.word	0x000000ff
        /*0bf0*/ 	.word	0x00000000
        /*0bf4*/ 	.short	0x0101
        /*0bf6*/ 	.byte	0x04
	.zero		1


	//   ....[35]....
        /*0bf8*/ 	.word	0x00007b40
        /*0bfc*/ 	.word	0x00000000
        /*0c00*/ 	.word	0x00000000
        /*0c04*/ 	.short	0x0101
        /*0c06*/ 	.byte	0x3f
	.zero		1


	//   ....[36]....
        /*0c08*/ 	.word	0x00008190
        /*0c0c*/ 	.word	0x00000008
        /*0c10*/ 	.word	0x00000000
        /*0c14*/ 	.short	0x0101
        /*0c16*/ 	.byte	0x3f
	.zero		1


	//   ....[37]....
        /*0c18*/ 	.word	0x0000b3b0
        /*0c1c*/ 	.word	0x00000007
        /*0c20*/ 	.word	0x00028840
        /*0c24*/ 	.short	0x010a
        /*0c26*/ 	.byte	0x3f
	.zero		1


	//   ....[38]....
        /*0c28*/ 	.word	0x0000bb10
        /*0c2c*/ 	.word	0x00000007
        /*0c30*/ 	.word	0x00028830
        /*0c34*/ 	.short	0x0107
        /*0c36*/ 	.byte	0x3f
	.zero		1


	//   ....[39]....
        /*0c38*/ 	.word	0x0000bbe0
        /*0c3c*/ 	.word	0x00000007
        /*0c40*/ 	.word	0x00028830
        /*0c44*/ 	.short	0x0101
        /*0c46*/ 	.byte	0x3f
	.zero		1


	//   ....[40]....
        /*0c48*/ 	.word	0x0000c6a0
        /*0c4c*/ 	.word	0x00000016
        /*0c50*/ 	.word	0x00028800
        /*0c54*/ 	.short	0x0107
        /*0c56*/ 	.byte	0x3f
	.zero		1


	//   ....[41]....
        /*0c58*/ 	.word	0x0000c7b0
        /*0c5c*/ 	.word	0x00000016
        /*0c60*/ 	.word	0x00028800
        /*0c64*/ 	.short	0x0101
        /*0c66*/ 	.byte	0x3f
	.zero		1


	//   ....[42]....
        /*0c68*/ 	.word	0x0000c7d0
        /*0c6c*/ 	.word	0x00000016
        /*0c70*/ 	.word	0x00028820
        /*0c74*/ 	.short	0x010a
        /*0c76*/ 	.byte	0x3f
	.zero		1


	//   ....[43]....
        /*0c78*/ 	.word	0x0000cb50
        /*0c7c*/ 	.word	0x00000006
        /*0c80*/ 	.word	0x00028840
        /*0c84*/ 	.short	0x010a
        /*0c86*/ 	.byte	0x3f
	.zero		1


	//   ....[44]....
        /*0c88*/ 	.word	0x0000d050
        /*0c8c*/ 	.word	0x00000006
        /*0c90*/ 	.word	0x00028830
        /*0c94*/ 	.short	0x0107
        /*0c96*/ 	.byte	0x3f
	.zero		1


	//   ....[45]....
        /*0c98*/ 	.word	0x0000d110
        /*0c9c*/ 	.word	0x00000006
        /*0ca0*/ 	.word	0x00028830
        /*0ca4*/ 	.short	0x0101
        /*0ca6*/ 	.byte	0x3f
	.zero		1


	//   ....[46]....
        /*0ca8*/ 	.word	0x0000d170
        /*0cac*/ 	.word	0x00000006
        /*0cb0*/ 	.word	0x00028860
        /*0cb4*/ 	.short	0x010a
        /*0cb6*/ 	.byte	0x3f
	.zero		1


	//   ....[47]....
        /*0cb8*/ 	.word	0x0000d710
        /*0cbc*/ 	.word	0x00000006
        /*0cc0*/ 	.word	0x00028850
        /*0cc4*/ 	.short	0x0107
        /*0cc6*/ 	.byte	0x3f
	.zero		1


	//   ....[48]....
        /*0cc8*/ 	.word	0x0000d840
        /*0ccc*/ 	.word	0x00000006
        /*0cd0*/ 	.word	0x00028850
        /*0cd4*/ 	.short	0x0101
        /*0cd6*/ 	.byte	0x3f
	.zero		1


	//   ....[49]....
        /*0cd8*/ 	.word	0x0000da50
        /*0cdc*/ 	.word	0x00000000
        /*0ce0*/ 	.word	0x00028860
        /*0ce4*/ 	.short	0x010a
        /*0ce6*/ 	.byte	0x3f
	.zero		1


	//   ....[50]....
        /*0ce8*/ 	.word	0x0000df80
        /*0cec*/ 	.word	0x00000000
        /*0cf0*/ 	.word	0x00028850
        /*0cf4*/ 	.short	0x0107
        /*0cf6*/ 	.byte	0x3f
	.zero		1


	//   ....[51]....
        /*0cf8*/ 	.word	0x0000e040
        /*0cfc*/ 	.word	0x00000000
        /*0d00*/ 	.word	0x00028850
        /*0d04*/ 	.short	0x0101
        /*0d06*/ 	.byte	0x3f
	.zero		1


	//   ....[52]....
        /*0d08*/ 	.word	0x0000ed80
        /*0d0c*/ 	.word	0x00000004
        /*0d10*/ 	.word	0x00028820
        /*0d14*/ 	.short	0x010a
        /*0d16*/ 	.byte	0x3f
	.zero		1


	//   ....[53]....
        /*0d18*/ 	.word	0x0000ef00
        /*0d1c*/ 	.word	0x00000005
        /*0d20*/ 	.word	0x00028840
        /*0d24*/ 	.short	0x010a
        /*0d26*/ 	.byte	0x3f
	.zero		1


	//   ....[54]....
        /*0d28*/ 	.word	0x0000efa0
        /*0d2c*/ 	.word	0x00000019
        /*0d30*/ 	.word	0x00028840
        /*0d34*/ 	.short	0x010a
        /*0d36*/ 	.byte	0x3f
	.zero		1


	//   ....[55]....
        /*0d38*/ 	.word	0x0000efe0
        /*0d3c*/ 	.word	0x00000005
        /*0d40*/ 	.word	0x00028860
        /*0d44*/ 	.short	0x010a
        /*0d46*/ 	.byte	0x3f
	.zero		1


	//   ....[56]....
        /*0d48*/ 	.word	0x0000f020
        /*0d4c*/ 	.word	0x00000019
        /*0d50*/ 	.word	0x00028860
        /*0d54*/ 	.short	0x010a
        /*0d56*/ 	.byte	0x3f
	.zero		1


	//   ....[57]....
        /*0d58*/ 	.word	0x0000f090
        /*0d5c*/ 	.word	0x00000003
        /*0d60*/ 	.word	0x00028800
        /*0d64*/ 	.short	0x010a
        /*0d66*/ 	.byte	0x3f
	.zero		1


	//   ....[58]....
        /*0d68*/ 	.word	0x0000f0e0
        /*0d6c*/ 	.word	0x00000004
        /*0d70*/ 	.word	0x00028830
        /*0d74*/ 	.short	0x010a
        /*0d76*/ 	.byte	0x3f
	.zero		1


	//   ....[59]....
        /*0d78*/ 	.word	0x0000f140
        /*0d7c*/ 	.word	0x00000003
        /*0d80*/ 	.word	0x00028830
        /*0d84*/ 	.short	0x010a
        /*0d86*/ 	.byte	0x3f
	.zero		1


	//   ....[60]....
        /*0d88*/ 	.word	0x0000f1a0
        /*0d8c*/ 	.word	0x00000003
        /*0d90*/ 	.word	0x00028850
        /*0d94*/ 	.short	0x010a
        /*0d96*/ 	.byte	0x3f
	.zero		1


	//   ....[61]....
        /*0d98*/ 	.word	0x0000f200
        /*0d9c*/ 	.word	0x00000009
        /*0da0*/ 	.word	0x00028850
        /*0da4*/ 	.short	0x010a
        /*0da6*/ 	.byte	0x3f
	.zero		1


	//   ....[62]....
        /*0da8*/ 	.word	0x0000f320
        /*0dac*/ 	.word	0x00000007
        /*0db0*/ 	.word	0x00028840
        /*0db4*/ 	.short	0x010a
        /*0db6*/ 	.byte	0x3f
	.zero		1


	//   ....[63]....
        /*0db8*/ 	.word	0x000108a0
        /*0dbc*/ 	.word	0x00000016
        /*0dc0*/ 	.word	0x00028820
        /*0dc4*/ 	.short	0x010a
        /*0dc6*/ 	.byte	0x3f
	.zero		1


	//   ....[64]....
        /*0dc8*/ 	.word	0x000108f0
        /*0dcc*/ 	.word	0x00000006
        /*0dd0*/ 	.word	0x00028840
        /*0dd4*/ 	.short	0x010a
        /*0dd6*/ 	.byte	0x3f
	.zero		1


	//   ....[65]....
        /*0dd8*/ 	.word	0x00011270
        /*0ddc*/ 	.word	0x00000006
        /*0de0*/ 	.word	0x00028860
        /*0de4*/ 	.short	0x010a
        /*0de6*/ 	.byte	0x3f
	.zero		1


	//   ....[66]....
        /*0de8*/ 	.word	0x00011ce0
        /*0dec*/ 	.word	0x00000000
        /*0df0*/ 	.word	0x00028860
        /*0df4*/ 	.short	0x010a
        /*0df6*/ 	.byte	0x3f
	.zero		1


	//   ....[67]....
        /*0df8*/ 	.word	0x00013100
        /*0dfc*/ 	.word	0x00000004
        /*0e00*/ 	.word	0x00028820
        /*0e04*/ 	.short	0x010a
        /*0e06*/ 	.byte	0x3f
	.zero		1


	//   ....[68]....
        /*0e08*/ 	.word	0x000132a0
        /*0e0c*/ 	.word	0x00000005
        /*0e10*/ 	.word	0x00028840
        /*0e14*/ 	.short	0x010a
        /*0e16*/ 	.byte	0x3f
	.zero		1


	//   ....[69]....
        /*0e18*/ 	.word	0x000132f0
        /*0e1c*/ 	.word	0x00000019
        /*0e20*/ 	.word	0x00028840
        /*0e24*/ 	.short	0x010a
        /*0e26*/ 	.byte	0x3f
	.zero		1


	//   ....[70]....
        /*0e28*/ 	.word	0x00013340
        /*0e2c*/ 	.word	0x00000005
        /*0e30*/ 	.word	0x00028860
        /*0e34*/ 	.short	0x010a
        /*0e36*/ 	.byte	0x3f
	.zero		1


	//----- nvinfo : EIATTR_NUM_MBARRIERS
	.align		4
.L_116:
        /*0e38*/ 	.byte	0x03, 0x38
        /*0e3a*/ 	.short	0x0016


	//----- nvinfo : EIATTR_EXIT_INSTR_OFFSETS
	.align		4
        /*0e3c*/ 	.byte	0x04, 0x1c
        /*0e3e*/ 	.short	(.L_118 - .L_117)


	//   ....[0]....
.L_117:
        /*0e40*/ 	.word	0x000009a0


	//   ....[1]....
        /*0e44*/ 	.word	0x000095e0


	//   ....[2]....
        /*0e48*/ 	.word	0x0000f070


	//----- nvinfo : EIATTR_MAX_THREADS
	.align		4
.L_118:
        /*0e4c*/ 	.byte	0x04, 0x05
        /*0e4e*/ 	.short	(.L_120 - .L_119)
.L_119:
        /*0e50*/ 	.word	0x00000180
        /*0e54*/ 	.word	0x00000001
        /*0e58*/ 	.word	0x00000001


	//----- nvinfo : EIATTR_CRS_STACK_SIZE
	.align		4
.L_120:
        /*0e5c*/ 	.byte	0x04, 0x1e
        /*0e5e*/ 	.short	(.L_122 - .L_121)
.L_121:
        /*0e60*/ 	.word	0x00000000


	//----- nvinfo : EIATTR_CBANK_PARAM_SIZE
	.align		4
.L_122:
        /*0e64*/ 	.byte	0x03, 0x19
        /*0e66*/ 	.short	0x0af0


	//----- nvinfo : EIATTR_PARAM_CBANK
	.align		4
        /*0e68*/ 	.byte	0x04, 0x0a
        /*0e6a*/ 	.short	(.L_124 - .L_123)
	.align		4
.L_123:
        /*0e6c*/ 	.word	index@(.nv.constant0._ZN7cutlass13device_kernelIN5flash11enable_sm90INS1_16FlashAttnFwdSm90INS1_25CollectiveMainloopFwdSm90ILi2EN4cute5tupleIJNS5_1CILi1EEES8_S8_EEENS6_IJNS7_ILi128EEESA_SA_EEELi128ENS_6half_tEfNS_4arch4Sm90ELb0ELb0ELb0ELb1ELb1ELb0ELb0ELb1ELb1ELb1ELb1ELb0EEENS1_21CollectiveEpilogueFwdISB_S9_SC_SE_Li256ELb1ELb1ELb1ELb0EEENS1_36VarlenDynamicPersistentTileSchedulerILi128ELi128ELi256ELi128ELb1ELb1ELb1ELb0ELb1ELb1EEEEEEEEEvNT_6ParamsE)
        /*0e70*/ 	.short	0x0210
        /*0e72*/ 	.short	0x0af0


	//----- nvinfo : EIATTR_SW_WAR
	.align		4
.L_124:
        /*0e74*/ 	.byte	0x04, 0x36
        /*0e76*/ 	.short	(.L_126 - .L_125)
.L_125:
        /*0e78*/ 	.word	0x00000008
.L_126:


//--------------------- .nv.info._ZN7cutlass13device_kernelIN5flash11enable_sm90INS1_16FlashAttnFwdSm90INS1_25CollectiveMainloopFwdSm90ILi2EN4cute5tupleIJNS5_1CILi1EEES8_S8_EEENS6_IJNS7_ILi128EEESA_SA_EEELi128ENS_6half_tEfNS_4arch4Sm90ELb0ELb0ELb0ELb1ELb1ELb1ELb0ELb1ELb1ELb1ELb1ELb0EEENS1_21CollectiveEpilogueFwdISB_S9_SC_SE_Li256ELb1ELb1ELb1ELb0EEENS1_36VarlenDynamicPersistentTileSchedulerILi128ELi128ELi256ELi128ELb1ELb1ELb1ELb0ELb1ELb1EEEEEEEEEvNT_6ParamsE --------------------------
	.section	.nv.info._ZN7cutlass13device_kernelIN5flash11enable_sm90INS1_16FlashAttnFwdSm90INS1_25CollectiveMainloopFwdSm90ILi2EN4cute5tupleIJNS5_1CILi1EEES8_S8_EEENS6_IJNS7_ILi128EEESA_SA_EEELi128ENS_6half_tEfNS_4arch4Sm90ELb0ELb0ELb0ELb1ELb1ELb1ELb0ELb1ELb1ELb1ELb1ELb0EEENS1_21CollectiveEpilogueFwdISB_S9_SC_SE_Li256ELb1ELb1ELb1ELb0EEENS1_36VarlenDynamicPersistentTileSchedulerILi128ELi128ELi256ELi128ELb1ELb1ELb1ELb0ELb1ELb1EEEEEEEEEvNT_6ParamsE,"",@"SHT_CUDA_INFO"
	.sectionflags	@""
	.align	4


	//----- nvinfo : EIATTR_CUDA_API_VERSION
	.align		4
        /*0000*/ 	.byte	0x04, 0x37
        /*0002*/ 	.short	(.L_128 - .L_127)
.L_127:
        /*0004*/ 	.word	0x00000082


	//----- nvinfo : EIATTR_KPARAM_INFO
	.align		4
.L_128:
        /*0008*/ 	.byte	0x04, 0x17
        /*000a*/ 	.short	(.L_130 - .L_129)
.L_129:
        /*000c*/ 	.word	0x00000000
        /*0010*/ 	.short	0x0000
        /*0012*/ 	.short	0x0070
        /*0014*/ 	.byte	0x00, 0xf0, 0x01, 0x2a


	//----- nvinfo : EIATTR_SPARSE_MMA_MASK
	.align		4
.L_130:
        /*0018*/ 	.byte	0x03, 0x50
        /*001a*/ 	.short	0x0000


	//----- nvinfo : EIATTR_MAXREG_COUNT
	.align		4
        /*001c*/ 	.byte	0x03, 0x1b
        /*001e*/ 	.short	0x00a8


	//----- nvinfo : EIATTR_NUM_BARRIERS
	.align		4
        /*0020*/ 	.byte	0x02, 0x4c
        /*0022*/ 	.byte	0x10
	.zero		1


	//----- nvinfo : EIATTR_EXTERNS
	.align		4
        /*0024*/ 	.byte	0x04, 0x0f
        /*0026*/ 	.short	(.L_132 - .L_131)


	//   ....[0]....
	.align		4
.L_131:
        /*0028*/ 	.word	index@(__assertfail)


	//----- nvinfo : EIATTR_ANNOTATIONS
	.align		4
.L_132:
        /*002c*/ 	.byte	0x04, 0x55
        /*002e*/ 	.short	(.L_134 - .L_133)


	//   ....[0]....
.L_133:
        /* <DEDUP_REMOVED lines=18> */
        /*0144*/ 	.byte	0xa0, 0xb3, 0x01, 0x00


	//----- nvinfo : EIATTR_MERCURY_ISA_VERSION
	.align		4
.L_134:
        /*0148*/ 	.byte	0x03, 0x5f
        /*014a*/ 	.short	0x0101


	//----- nvinfo : EIATTR_UNUSED_LOAD_BYTE_OFFSET
	.align		4
        /*014c*/ 	.byte	0x04, 0x44
        /*014e*/ 	.short	(.L_136 - .L_135)


	//   ....[0]....
.L_135:
        /*0150*/ 	.word	0x00000a60
        /*0154*/ 	.word	0x0000fff0


	//   ....[1]....
        /*0158*/ 	.word	0x000118e0
        /*015c*/ 	.word	0x0000fff0


	//----- nvinfo : EIATTR_INT_WARP_WIDE_INSTR_OFFSETS
	.align		4
.L_136:
        /*0160*/ 	.byte	0x04, 0x31
        /*0162*/ 	.short	(.L_138 - .L_137)


	//   ....[0]....
.L_137:
        /*0164*/ 	.word	0x00000130


	//   ....[1]....
        /*0168*/ 	.word	0x00000170


	//   ....[2]....
        /*016c*/ 	.word	0x000001e0


	//   ....[3]....
        /*0170*/ 	.word	0x00017110


	//   ....[4]....
        /*0174*/ 	.word	0x000171a0


	//   ....[5]....
        /*0178*/ 	.word	0x00019fd0


	//   ....[6]....
        /*017c*/ 	.word	0x0001a060


	//----- nvinfo : EIATTR_COOP_GROUP_MASK_REGIDS
	.align		4
.L_138:
        /*0180*/ 	.byte	0x04, 0x29
        /*0182*/ 	.short	(.L_140 - .L_139)


	//   ....[0]....
.L_139:
        /*0184*/ 	.word	0xffffffff


	//   ....[1]....
        /*0188*/ 	.word	0xffffffff


	//   ....[2]....
        /*018c*/ 	.word	0xffffffff


	//   ....[3]....
        /*0190*/ 	.word	0xffffffff


	//   ....[4]....
        /*0194*/ 	.word	0xffffffff


	//   ....[5]....
        /*0198*/ 	.word	0xffffffff


	//   ....[6]....
        /*019c*/ 	.word	0xffffffff


	//   ....[7]....
        /*01a0*/ 	.word	0xffffffff


	//   ....[8]....
        /*01a4*/ 	.word	0xffffffff


	//   ....[9]....
        /*01a8*/ 	.word	0xffffffff


	//   ....[10]....
        /*01ac*/ 	.word	0xffffffff


	//   ....[11]....
        /*01b0*/ 	.word	0xffffffff


	//   ....[12]....
        /*01b4*/ 	.word	0xffffffff


	//   ....[13]....
        /*01b8*/ 	.word	0xffffffff


	//   ....[14]....
        /*01bc*/ 	.word	0xffffffff


	//   ....[15]....
        /*01c0*/ 	.word	0xffffffff


	//   ....[16]....
        /*01c4*/ 	.word	0xffffffff


	//   ....[17]....
        /*01c8*/ 	.word	0xffffffff


	//   ....[18]....
        /*01cc*/ 	.word	0xffffffff


	//   ....[19]....
        /*01d0*/ 	.word	0xffffffff


	//   ....[20]....
        /*01d4*/ 	.word	0xffffffff


	//   ....[21]....
        /*01d8*/ 	.word	0xffffffff


	//   ....[22]....
        /*01dc*/ 	.word	0xffffffff


	//   ....[23]....
        /*01e0*/ 	.word	0xffffffff


	//   ....[24]....
        /*01e4*/ 	.word	0xffffffff


	//   ....[25]....
        /*01e8*/ 	.word	0xffffffff


	//   ....[26]....
        /*01ec*/ 	.word	0xffffffff


	//   ....[27]....
        /*01f0*/ 	.word	0xffffffff


	//   ....[28]....
        /*01f4*/ 	.word	0xffffffff


	//   ....[29]....
        /*01f8*/ 	.word	0xffffffff


	//   ....[30]....
        /*01fc*/ 	.word	0xffffffff


	//   ....[31]....
        /*0200*/ 	.word	0xffffffff


	//   ....[32]....
        /*0204*/ 	.word	0xffffffff


	//   ....[33]....
        /*0208*/ 	.word	0xffffffff


	//   ....[34]....
        /*020c*/ 	.word	0xffffffff


	//   ....[35]....
        /*0210*/ 	.word	0xffffffff


	//   ....[36]....
        /*0214*/ 	.word	0xffffffff


	//   ....[37]....
        /*0218*/ 	.word	0xffffffff


	//   ....[38]....
        /*021c*/ 	.word	0xffffffff


	//   ....[39]....
        /*0220*/ 	.word	0xffffffff


	//   ....[40]....
        /*0224*/ 	.word	0xffffffff


	//   ....[41]....
        /*0228*/ 	.word	0xffffffff


	//   ....[42]....
        /*022c*/ 	.word	0xffffffff


	//   ....[43]....
        /*0230*/ 	.word	0xffffffff


	//   ....[44]....
        /*0234*/ 	.word	0xffffffff


	//   ....[45]....
        /*0238*/ 	.word	0xffffffff


	//   ....[46]....
        /*023c*/ 	.word	0xffffffff


	//   ....[47]....
        /*0240*/ 	.word	0xffffffff


	//   ....[48]....
        /*0244*/ 	.word	0xffffffff


	//   ....[49]....
        /*0248*/ 	.word	0xffffffff


	//   ....[50]....
        /*024c*/ 	.word	0xffffffff


	//   ....[51]....
        /*0250*/ 	.word	0xffffffff


	//   ....[52]....
        /*0254*/ 	.word	0xffffffff


	//   ....[53]....
        /*0258*/ 	.word	0xffffffff


	//   ....[54]....
        /*025c*/ 	.word	0xffffffff


	//   ....[55]....
        /*0260*/ 	.word	0xffffffff


	//   ....[56]....
        /*0264*/ 	.word	0xffffffff


	//   ....[57]....
        /*0268*/ 	.word	0xffffffff


	//   ....[58]....
        /*026c*/ 	.word	0xffffffff


	//   ....[59]....
        /*0270*/ 	.word	0xffffffff


	//   ....[60]....
        /*0274*/ 	.word	0xffffffff


	//   ....[61]....
        /*0278*/ 	.word	0xffffffff


	//   ....[62]....
        /*027c*/ 	.word	0xffffffff


	//   ....[63]....
        /*0280*/ 	.word	0xffffffff


	//   ....[64]....
        /*0284*/ 	.word	0xffffffff


	//   ....[65]....
        /*0288*/ 	.word	0xffffffff


	//   ....[66]....
        /*028c*/ 	.word	0xffffffff


	//   ....[67]....
        /*0290*/ 	.word	0xffffffff


	//   ....[68]....
        /*0294*/ 	.word	0xffffffff


	//   ....[69]....
        /*0298*/ 	.word	0xffffffff


	//   ....[70]....
        /*029c*/ 	.word	0xffffffff


	//   ....[71]....
        /*02a0*/ 	.word	0xffffffff


	//   ....[72]....
        /*02a4*/ 	.word	0xffffffff


	//   ....[73]....
        /*02a8*/ 	.word	0xffffffff


	//   ....[74]....
        /*02ac*/ 	.word	0xffffffff


	//   ....[75]....
        /*02b0*/ 	.word	0xffffffff


	//   ....[76]....
        /*02b4*/ 	.word	0xffffffff


	//   ....[77]....
        /*02b8*/ 	.word	0xffffffff


	//   ....[78]....
        /*02bc*/ 	.word	0xffffffff


	//   ....[79]....
        /*02c0*/ 	.word	0xffffffff


	//   ....[80]....
        /*02c4*/ 	.word	0xffffffff


	//   ....[81]....
        /*02c8*/ 	.word	0xffffffff


	//   ....[82]....
        /*02cc*/ 	.word	0xffffffff


	//   ....[83]....
        /*02d0*/ 	.word	0xffffffff


	//   ....[84]....
        /*02d4*/ 	.word	0xffffffff


	//   ....[85]....
        /*02d8*/ 	.word	0xffffffff


	//   ....[86]....
        /*02dc*/ 	.word	0xffffffff


	//   ....[87]....
        /*02e0*/ 	.word	0xffffffff


	//   ....[88]....
        /*02e4*/ 	.word	0xffffffff


	//   ....[89]....
        /*02e8*/ 	.word	0xffffffff


	//   ....[90]....
        /*02ec*/ 	.word	0xffffffff


	//   ....[91]....
        /*02f0*/ 	.word	0xffffffff


	//   ....[92]....
        /*02f4*/ 	.word	0xffffffff


	//   ....[93]....
        /*02f8*/ 	.word	0xffffffff


	//   ....[94]....
        /*02fc*/ 	.word	0xffffffff


	//   ....[95]....
        /*0300*/ 	.word	0xffffffff


	//   ....[96]....
        /*0304*/ 	.word	0xffffffff


	//   ....[97]....
        /*0308*/ 	.word	0xffffffff


	//   ....[98]....
        /*030c*/ 	.word	0xffffffff


	//   ....[99]....
        /*0310*/ 	.word	0xffffffff


	//   ....[100]....
        /*0314*/ 	.word	0xffffffff


	//   ....[101]....
        /*0318*/ 	.word	0xffffffff


	//   ....[102]....
        /*031c*/ 	.word	0xffffffff


	//   ....[103]....
        /*0320*/ 	.word	0xffffffff


	//   ....[104]....
        /*0324*/ 	.word	0xffffffff


	//   ....[105]....
        /*0328*/ 	.word	0xffffffff


	//   ....[106]....
        /*032c*/ 	.word	0xffffffff


	//   ....[107]....
        /*0330*/ 	.word	0xffffffff


	//   ....[108]....
        /*0334*/ 	.word	0xffffffff


	//   ....[109]....
        /*0338*/ 	.word	0xffffffff


	//   ....[110]....
        /*033c*/ 	.word	0xffffffff


	//   ....[111]....
        /*0340*/ 	.word	0xffffffff


	//   ....[112]....
        /*0344*/ 	.word	0xffffffff


	//   ....[113]....
        /*0348*/ 	.word	0xffffffff


	//   ....[114]....
        /*034c*/ 	.word	0xffffffff


	//   ....[115]....
        /*0350*/ 	.word	0xffffffff


	//   ....[116]....
        /*0354*/ 	.word	0xffffffff


	//   ....[117]....
        /*0358*/ 	.word	0xffffffff


	//   ....[118]....
        /*035c*/ 	.word	0xffffffff


	//   ....[119]....
        /*0360*/ 	.word	0xffffffff


	//   ....[120]....
        /*0364*/ 	.word	0xffffffff


	//   ....[121]....
        /*0368*/ 	.word	0xffffffff


	//   ....[122]....
        /*036c*/ 	.word	0xffffffff


	//   ....[123]....
        /*0370*/ 	.word	0xffffffff


	//   ....[124]....
        /*0374*/ 	.word	0xffffffff


	//   ....[125]....
        /*0378*/ 	.word	0xffffffff


	//   ....[126]....
        /*037c*/ 	.word	0xffffffff


	//   ....[127]....
        /*0380*/ 	.word	0xffffffff


	//   ....[128]....
        /*0384*/ 	.word	0xffffffff


	//   ....[129]....
        /*0388*/ 	.word	0xffffffff


	//   ....[130]....
        /*038c*/ 	.word	0xffffffff


	//   ....[131]....
        /*0390*/ 	.word	0xffffffff


	//   ....[132]....
        /*0394*/ 	.word	0xffffffff


	//   ....[133]....
        /*0398*/ 	.word	0xffffffff


	//   ....[134]....
        /*039c*/ 	.word	0xffffffff


	//   ....[135]....
        /*03a0*/ 	.word	0xffffffff


	//   ....[136]....
        /*03a4*/ 	.word	0xffffffff


	//   ....[137]....
        /*03a8*/ 	.word	0xffffffff


	//   ....[138]....
        /*03ac*/ 	.word	0xffffffff


	//   ....[139]....
        /*03b0*/ 	.word	0xffffffff


	//   ....[140]....
        /*03b4*/ 	.word	0xffffffff


	//   ....[141]....
        /*03b8*/ 	.word	0xffffffff


	//   ....[142]....
        /*03bc*/ 	.word	0xffffffff


	//   ....[143]....
        /*03c0*/ 	.word	0xffffffff


	//   ....[144]....
        /*03c4*/ 	.word	0xffffffff


	//   ....[145]....
        /*03c8*/ 	.word	0xffffffff


	//   ....[146]....
        /*03cc*/ 	.word	0xffffffff


	//   ....[147]....
        /*03d0*/ 	.word	0xffffffff


	//   ....[148]....
        /*03d4*/ 	.word	0xffffffff


	//   ....[149]....
        /*03d8*/ 	.word	0xffffffff


	//   ....[150]....
        /*03dc*/ 	.word	0xffffffff


	//   ....[151]....
        /*03e0*/ 	.word	0xffffffff


	//   ....[152]....
        /*03e4*/ 	.word	0xffffffff


	//   ....[153]....
        /*03e8*/ 	.word	0xffffffff


	//   ....[154]....
        /*03ec*/ 	.word	0xffffffff


	//   ....[155]....
        /*03f0*/ 	.word	0xffffffff


	//   ....[156]....
        /*03f4*/ 	.word	0xffffffff


	//   ....[157]....
        /*03f8*/ 	.word	0xffffffff


	//   ....[158]....
        /*03fc*/ 	.word	0xffffffff


	//   ....[159]....
        /*0400*/ 	.word	0xffffffff


	//   ....[160]....
        /*0404*/ 	.word	0xffffffff


	//   ....[161]....
        /*0408*/ 	.word	0xffffffff


	//   ....[162]....
        /*040c*/ 	.word	0xffffffff


	//   ....[163]....
        /*0410*/ 	.word	0xffffffff


	//   ....[164]....
        /*0414*/ 	.word	0xffffffff


	//   ....[165]....
        /*0418*/ 	.word	0xffffffff


	//   ....[166]....
        /*041c*/ 	.word	0xffffffff


	//   ....[167]....
        /*0420*/ 	.word	0xffffffff


	//   ....[168]....
        /*0424*/ 	.word	0xffffffff


	//   ....[169]....
        /*0428*/ 	.word	0xffffffff


	//   ....[170]....
        /*042c*/ 	.word	0xffffffff


	//   ....[171]....
        /*0430*/ 	.word	0xffffffff


	//   ....[172]....
        /*0434*/ 	.word	0xffffffff


	//   ....[173]....
        /*0438*/ 	.word	0xffffffff


	//   ....[174]....
        /*043c*/ 	.word	0xffffffff


	//   ....[175]....
        /*0440*/ 	.word	0xffffffff


	//   ....[176]....
        /*0444*/ 	.word	0xffffffff


	//   ....[177]....
        /*0448*/ 	.word	0xffffffff


	//   ....[178]....
        /*044c*/ 	.word	0xffffffff


	//   ....[179]....
        /*0450*/ 	.word	0xffffffff


	//   ....[180]....
        /*0454*/ 	.word	0xffffffff


	//   ....[181]....
        /*0458*/ 	.word	0xffffffff


	//   ....[182]....
        /*045c*/ 	.word	0xffffffff


	//   ....[183]....
        /*0460*/ 	.word	0xffffffff


	//   ....[184]....
        /*0464*/ 	.word	0xffffffff


	//   ....[185]....
        /*0468*/ 	.word	0xffffffff


	//   ....[186]....
        /*046c*/ 	.word	0xffffffff


	//   ....[187]....
        /*0470*/ 	.word	0xffffffff


	//   ....[188]....
        /*0474*/ 	.word	0xffffffff


	//   ....[189]....
        /*0478*/ 	.word	0xffffffff


	//   ....[190]....
        /*047c*/ 	.word	0xffffffff


	//   ....[191]....
        /*0480*/ 	.word	0xffffffff


	//   ....[192]....
        /*0484*/ 	.word	0xffffffff


	//   ....[193]....
        /*0488*/ 	.word	0xffffffff


	//   ....[194]....
        /*048c*/ 	.word	0xffffffff


	//   ....[195]....
        /*0490*/ 	.word	0xffffffff


	//   ....[196]....
        /*0494*/ 	.word	0xffffffff


	//   ....[197]....
        /*0498*/ 	.word	0xffffffff


	//   ....[198]....
        /*049c*/ 	.word	0xffffffff


	//   ....[199]....
        /*04a0*/ 	.word	0xffffffff


	//   ....[200]....
        /*04a4*/ 	.word	0xffffffff


	//   ....[201]....
        /*04a8*/ 	.word	0x0500000f


	//   ....[202]....
        /*04ac*/ 	.word	0x0500000f


	//   ....[203]....
        /*04b0*/ 	.word	0x0500000f


	//   ....[204]....
        /*04b4*/ 	.word	0x0500000f


	//   ....[205]....
        /*04b8*/ 	.word	0x0500000f


	//   ....[206]....
        /*04bc*/ 	.word	0x0500000f


	//   ....[207]....
        /*04c0*/ 	.word	0x0500000f


	//   ....[208]....
        /*04c4*/ 	.word	0x0500000f


	//   ....[209]....
        /*04c8*/ 	.word	0x0500000f


	//   ....[210]....
        /*04cc*/ 	.word	0x0500000f


	//   ....[211]....
        /*04d0*/ 	.word	0x0500000f


	//   ....[212]....
        /*04d4*/ 	.word	0x0500000f


	//   ....[213]....
        /*04d8*/ 	.word	0x0500000f


	//   ....[214]....
        /*04dc*/ 	.word	0x0500000f


	//   ....[215]....
        /*04e0*/ 	.word	0x0500000f


	//   ....[216]....
        /*04e4*/ 	.word	0x0500000f


	//   ....[217]....
        /*04e8*/ 	.word	0x0500000f


	//   ....[218]....
        /*04ec*/ 	.word	0x0500000f


	//   ....[219]....
        /*04f0*/ 	.word	0x0500000f


	//   ....[220]....
        /*04f4*/ 	.word	0x0500000f


	//   ....[221]....
        /*04f8*/ 	.word	0x0500000f


	//   ....[222]....
        /*04fc*/ 	.word	0x0500000f


	//   ....[223]....
        /*0500*/ 	.word	0x0500000f


	//   ....[224]....
        /*0504*/ 	.word	0x0500000f


	//   ....[225]....
        /*0508*/ 	.word	0x0500000f


	//   ....[226]....
        /*050c*/ 	.word	0x0500000f


	//   ....[227]....
        /*0510*/ 	.word	0x0500000f


	//   ....[228]....
        /*0514*/ 	.word	0x0500000f


	//   ....[229]....
        /*0518*/ 	.word	0x0500000f


	//   ....[230]....
        /*051c*/ 	.word	0x0500000f


	//   ....[231]....
        /*0520*/ 	.word	0x0500000f


	//   ....[232]....
        /*0524*/ 	.word	0x0500000f


	//   ....[233]....
        /*0528*/ 	.word	0x0500000f


	//   ....[234]....
        /*052c*/ 	.word	0x0500000f


	//   ....[235]....
        /*0530*/ 	.word	0x0500000f


	//   ....[236]....
        /*0534*/ 	.word	0x0500000f


	//   ....[237]....
        /*0538*/ 	.word	0x0500000f


	//   ....[238]....
        /*053c*/ 	.word	0x0500000f


	//   ....[239]....
        /*0540*/ 	.word	0x0500000f


	//   ....[240]....
        /*0544*/ 	.word	0x0500000f


	//   ....[241]....
        /*0548*/ 	.word	0x0500000f


	//   ....[242]....
        /*054c*/ 	.word	0x0500000f


	//   ....[243]....
        /*0550*/ 	.word	0x0500000f


	//   ....[244]....
        /*0554*/ 	.word	0x0500000f


	//   ....[245]....
        /*0558*/ 	.word	0x0500000f


	//   ....[246]....
        /*055c*/ 	.word	0x0500000f


	//   ....[247]....
        /*0560*/ 	.word	0x0500000f


	//   ....[248]....
        /*0564*/ 	.word	0x0500000f


	//   ....[249]....
        /*0568*/ 	.word	0x0500000f


	//   ....[250]....
        /*056c*/ 	.word	0x0500000f


	//   ....[251]....
        /*0570*/ 	.word	0x0500000f


	//   ....[252]....
        /*0574*/ 	.word	0x0500000f


	//   ....[253]....
        /*0578*/ 	.word	0x0500000f


	//   ....[254]....
        /*057c*/ 	.word	0x0500000f


	//   ....[255]....
        /*0580*/ 	.word	0x0500000f


	//   ....[0]....
        /*0584*/ 	.word	0x0500000f


	//   ....[1]....
        /*0588*/ 	.word	0x0500000f


	//   ....[2]....
        /*058c*/ 	.word	0x0500000f


	//   ....[3]....
        /*0590*/ 	.word	0x0500000f


	//   ....[4]....
        /*0594*/ 	.word	0x0500000f


	//   ....[5]....
        /*0598*/ 	.word	0x0500000f


	//   ....[6]....
        /*059c*/ 	.word	0x0500000f


	//   ....[7]....
        /*05a0*/ 	.word	0x0500000f


	//   ....[8]....
        /*05a4*/ 	.word	0x0500000f


	//   ....[9]....
        /*05a8*/ 	.word	0x0500000f


	//   ....[10]....
        /*05ac*/ 	.word	0x0500000f


	//   ....[11]....
        /*05b0*/ 	.word	0x0500000f


	//   ....[12]....
        /*05b4*/ 	.word	0x0500000f


	//   ....[13]....
        /*05b8*/ 	.word	0x0500000f


	//   ....[14]....
        /*05bc*/ 	.word	0x0500000f


	//   ....[15]....
        /*05c0*/ 	.word	0x0500000f


	//   ....[16]....
        /*05c4*/ 	.word	0x0500000f


	//   ....[17]....
        /*05c8*/ 	.word	0x0500000f


	//   ....[18]....
        /*05cc*/ 	.word	0x0500000f


	//   ....[19]....
        /*05d0*/ 	.word	0x0500000f


	//   ....[20]....
        /*05d4*/ 	.word	0x0500000f


	//   ....[21]....
        /*05d8*/ 	.word	0x0500000f


	//   ....[22]....
        /*05dc*/ 	.word	0x0500000f


	//   ....[23]....
        /*05e0*/ 	.word	0x0500000f


	//   ....[24]....
        /*05e4*/ 	.word	0x0500000f


	//   ....[25]....
        /*05e8*/ 	.word	0x0500000f


	//   ....[26]....
        /*05ec*/ 	.word	0x0500000f


	//   ....[27]....
        /*05f0*/ 	.word	0x0500000f


	//   ....[28]....
        /*05f4*/ 	.word	0x0500000f


	//   ....[29]....
        /*05f8*/ 	.word	0x0500000f


	//   ....[30]....
        /*05fc*/ 	.word	0x0500000f


	//   ....[31]....
        /*0600*/ 	.word	0x0500000f


	//   ....[32]....
        /*0604*/ 	.word	0x0500000f


	//   ....[33]....
        /*0608*/ 	.word	0x0500000f


	//   ....[34]....
        /*060c*/ 	.word	0x0500000f


	//   ....[35]....
        /*0610*/ 	.word	0x0500000f


	//   ....[36]....
        /*0614*/ 	.word	0x0500000f


	//   ....[37]....
        /*0618*/ 	.word	0x0500000f


	//   ....[38]....
        /*061c*/ 	.word	0x0500000f


	//   ....[39]....
        /*0620*/ 	.word	0x0500000f


	//   ....[40]....
        /*0624*/ 	.word	0x0500000f


	//   ....[41]....
        /*0628*/ 	.word	0x0500000f


	//   ....[42]....
        /*062c*/ 	.word	0x0500000f


	//   ....[43]....
        /*0630*/ 	.word	0x0500000f


	//   ....[44]....
        /*0634*/ 	.word	0x0500000f


	//   ....[45]....
        /*0638*/ 	.word	0x0500000f


	//   ....[46]....
        /*063c*/ 	.word	0x0500000f


	//   ....[47]....
        /*0640*/ 	.word	0x0500000f


	//   ....[48]....
        /*0644*/ 	.word	0x0500000f


	//   ....[49]....
        /*0648*/ 	.word	0x0500000f


	//   ....[50]....
        /*064c*/ 	.word	0x0500000f


	//   ....[51]....
        /*0650*/ 	.word	0x0500000f


	//   ....[52]....
        /*0654*/ 	.word	0x0500000f


	//   ....[53]....
        /*0658*/ 	.word	0x0500000f


	//   ....[54]....
        /*065c*/ 	.word	0x0500000f


	//   ....[55]....
        /*0660*/ 	.word	0x0500000f


	//   ....[56]....
        /*0664*/ 	.word	0x0500000f


	//   ....[57]....
        /*0668*/ 	.word	0x0500000f


	//   ....[58]....
        /*066c*/ 	.word	0x0500000f


	//   ....[59]....
        /*0670*/ 	.word	0x0500000f


	//   ....[60]....
        /*0674*/ 	.word	0x0500000f


	//   ....[61]....
        /*0678*/ 	.word	0x0500000f


	//   ....[62]....
        /*067c*/ 	.word	0x0500000f


	//   ....[63]....
        /*0680*/ 	.word	0x0500000f


	//   ....[64]....
        /*0684*/ 	.word	0x0500000f


	//   ....[65]....
        /*0688*/ 	.word	0x0500000f


	//   ....[66]....
        /*068c*/ 	.word	0x0500000f


	//   ....[67]....
        /*0690*/ 	.word	0x0500000f


	//   ....[68]....
        /*0694*/ 	.word	0x0500000f


	//   ....[69]....
        /*0698*/ 	.word	0x0500000f


	//   ....[70]....
        /*069c*/ 	.word	0x0500000f


	//   ....[71]....
        /*06a0*/ 	.word	0x0500000f


	//   ....[72]....
        /*06a4*/ 	.word	0x0500000f


	//   ....[73]....
        /*06a8*/ 	.word	0x0500000f


	//   ....[74]....
        /*06ac*/ 	.word	0x0500000f


	//   ....[75]....
        /*06b0*/ 	.word	0x0500000f


	//   ....[76]....
        /*06b4*/ 	.word	0x0500000f


	//   ....[77]....
        /*06b8*/ 	.word	0x0500000f


	//   ....[78]....
        /*06bc*/ 	.word	0x0500000f


	//   ....[79]....
        /*06c0*/ 	.word	0x0500000f


	//   ....[80]....
        /*06c4*/ 	.word	0x0500000f


	//   ....[81]....
        /*06c8*/ 	.word	0x0500000f


	//   ....[82]....
        /*06cc*/ 	.word	0x0500000f


	//   ....[83]....
        /*06d0*/ 	.word	0x0500000f


	//   ....[84]....
        /*06d4*/ 	.word	0x0500000f


	//   ....[85]....
        /*06d8*/ 	.word	0x0500000f


	//   ....[86]....
        /*06dc*/ 	.word	0x0500000f


	//   ....[87]....
        /*06e0*/ 	.word	0x0500000f


	//   ....[88]....
        /*06e4*/ 	.word	0x0500000f


	//   ....[89]....
        /*06e8*/ 	.word	0x0500000f


	//   ....[90]....
        /*06ec*/ 	.word	0x0500000f


	//   ....[91]....
        /*06f0*/ 	.word	0x0500000f


	//   ....[92]....
        /*06f4*/ 	.word	0x0500000f


	//   ....[93]....
        /*06f8*/ 	.word	0x0500000f


	//   ....[94]....
        /*06fc*/ 	.word	0x0500000f


	//   ....[95]....
        /*0700*/ 	.word	0x0500000f


	//   ....[96]....
        /*0704*/ 	.word	0x0500000f


	//   ....[97]....
        /*0708*/ 	.word	0x0500000f


	//   ....[98]....
        /*070c*/ 	.word	0x0500000f


	//----- nvinfo : EIATTR_COOP_GROUP_INSTR_OFFSETS
	.align		4
.L_140:
        /*0710*/ 	.byte	0x04, 0x28
        /*0712*/ 	.short	(.L_142 - .L_141)


	//   ....[0]....
.L_141:
        /*0714*/ 	.word	0x00000070


	//   ....[1]....
        /*0718*/ 	.word	0x00000140


	//   ....[2]....
        /*071c*/ 	.word	0x00000190


	//   ....[3]....
        /*0720*/ 	.word	0x000003c0


	//   ....[4]....
        /*0724*/ 	.word	0x00000520


	//   ....[5]....
        /*0728*/ 	.word	0x00000640


	//   ....[6]....
        /*072c*/ 	.word	0x000007a0


	//   ....[7]....
        /*0730*/ 	.word	0x00003320


	//   ....[8]....
        /*0734*/ 	.word	0x00003330


	//   ....[9]....
        /*0738*/ 	.word	0x000039e0


	//   ....[10]....
        /*073c*/ 	.word	0x000039f0


	//   ....[11]....
        /*0740*/ 	.word	0x000040a0


	//   ....[12]....
        /*0744*/ 	.word	0x000040b0


	//   ....[13]....
        /*0748*/ 	.word	0x00004760


	//   ....[14]....
        /*074c*/ 	.word	0x00004770


	//   ....[15]....
        /*0750*/ 	.word	0x00005790


	//   ....[16]....
        /*0754*/ 	.word	0x000057a0


	//   ....[17]....
        /*0758*/ 	.word	0x00005f20


	//   ....[18]....
        /*075c*/ 	.word	0x00005f30


	//   ....[19]....
        /*0760*/ 	.word	0x000066e0


	//   ....[20]....
        /*0764*/ 	.word	0x000066f0


	//   ....[21]....
        /*0768*/ 	.word	0x00006e90


	//   ....[22]....
        /*076c*/ 	.word	0x00006ea0


	//   ....[23]....
        /*0770*/ 	.word	0x00007860


	//   ....[24]....
        /*0774*/ 	.word	0x00007870


	//   ....[25]....
        /*0778*/ 	.word	0x00007980


	//   ....[26]....
        /*077c*/ 	.word	0x00007990


	//   ....[27]....
        /*0780*/ 	.word	0x00007ab0


	//   ....[28]....
        /*0784*/ 	.word	0x00007ac0


	//   ....[29]....
        /*0788*/ 	.word	0x00007be0


	//   ....[30]....
        /*078c*/ 	.word	0x00007bf0


	//   ....[31]....
        /*0790*/ 	.word	0x00007f70


	//   ....[32]....
        /*0794*/ 	.word	0x00007f90


	//   ....[33]....
        /*0798*/ 	.word	0x00008070


	//   ....[34]....
        /*079c*/ 	.word	0x00008090


	//   ....[35]....
        /*07a0*/ 	.word	0x00008170


	//   ....[36]....
        /*07a4*/ 	.word	0x00008190


	//   ....[37]....
        /*07a8*/ 	.word	0x00008270


	//   ....[38]....
        /*07ac*/ 	.word	0x00008290


	//   ....[39]....
        /*07b0*/ 	.word	0x00008a00


	//   ....[40]....
        /*07b4*/ 	.word	0x00008f90


	//   ....[41]....
        /*07b8*/ 	.word	0x00008fa0


	//   ....[42]....
        /*07bc*/ 	.word	0x00008fb0


	//   ....[43]....
        /*07c0*/ 	.word	0x00008fc0


	//   ....[44]....
        /*07c4*/ 	.word	0x0000a9f0


	//   ....[45]....
        /*07c8*/ 	.word	0x0000aa00


	//   ....[46]....
        /*07cc*/ 	.word	0x0000aa10


	//   ....[47]....
        /*07d0*/ 	.word	0x0000aa20


	//   ....[48]....
        /*07d4*/ 	.word	0x0000d620


	//   ....[49]....
        /*07d8*/ 	.word	0x0000d720


	//   ....[50]....
        /*07dc*/ 	.word	0x0000dd00


	//   ....[51]....
        /*07e0*/ 	.word	0x0000dd70


	//   ....[52]....
        /*07e4*/ 	.word	0x0000f940


	//   ....[53]....
        /*07e8*/ 	.word	0x0000f950


	//   ....[54]....
        /*07ec*/ 	.word	0x0000f980


	//   ....[55]....
        /*07f0*/ 	.word	0x0000f990


	//   ....[56]....
        /*07f4*/ 	.word	0x00010ee0


	//   ....[57]....
        /*07f8*/ 	.word	0x00010f20


	//   ....[58]....
        /*07fc*/ 	.word	0x00010fc0


	//   ....[59]....
        /*0800*/ 	.word	0x000112d0


	//   ....[60]....
        /*0804*/ 	.word	0x00012390


	//   ....[61]....
        /*0808*/ 	.word	0x000123b0


	//   ....[62]....
        /*080c*/ 	.word	0x000123c0


	//   ....[63]....
        /*0810*/ 	.word	0x000123d0


	//   ....[64]....
        /*0814*/ 	.word	0x00012a80


	//   ....[65]....
        /*0818*/ 	.word	0x00012a90


	//   ....[66]....
        /*081c*/ 	.word	0x00012b90


	//   ....[67]....
        /*0820*/ 	.word	0x00012ba0


	//   ....[68]....
        /*0824*/ 	.word	0x00012cb0


	//   ....[69]....
        /*0828*/ 	.word	0x00012cc0


	//   ....[70]....
        /*082c*/ 	.word	0x00012dd0


	//   ....[71]....
        /*0830*/ 	.word	0x00012de0


	//   ....[72]....
        /*0834*/ 	.word	0x000132a0


	//   ....[73]....
        /*0838*/ 	.word	0x000132b0


	//   ....[74]....
        /*083c*/ 	.word	0x00013730


	//   ....[75]....
        /*0840*/ 	.word	0x00013740


	//   ....[76]....
        /*0844*/ 	.word	0x00014370


	//   ....[77]....
        /*0848*/ 	.word	0x00014380


	//   ....[78]....
        /*084c*/ 	.word	0x00014490


	//   ....[79]....
        /*0850*/ 	.word	0x000144a0


	//   ....[80]....
        /*0854*/ 	.word	0x000145b0


	//   ....[81]....
        /*0858*/ 	.word	0x000145c0


	//   ....[82]....
        /*085c*/ 	.word	0x000146d0


	//   ....[83]....
        /*0860*/ 	.word	0x000146e0


	//   ....[84]....
        /*0864*/ 	.word	0x00014850


	//   ....[85]....
        /*0868*/ 	.word	0x00014a40


	//   ....[86]....
        /*086c*/ 	.word	0x00014a70


	//   ....[87]....
        /*0870*/ 	.word	0x00014aa0


	//   ....[88]....
        /*0874*/ 	.word	0x00014ad0


	//   ....[89]....
        /*0878*/ 	.word	0x00014b00


	//   ....[90]....
        /*087c*/ 	.word	0x00014b30


	//   ....[91]....
        /*0880*/ 	.word	0x00014cc0


	//   ....[92]....
        /*0884*/ 	.word	0x00014cf0


	//   ....[93]....
        /*0888*/ 	.word	0x00014d20


	//   ....[94]....
        /*088c*/ 	.word	0x00014d50


	//   ....[95]....
        /*0890*/ 	.word	0x00014d80


	//   ....[96]....
        /*0894*/ 	.word	0x00014db0


	//   ....[97]....
        /*0898*/ 	.word	0x00014e40


	//   ....[98]....
        /*089c*/ 	.word	0x00014e70


	//   ....[99]....
        /*08a0*/ 	.word	0x00014e80


	//   ....[100]....
        /*08a4*/ 	.word	0x00014f10


	//   ....[101]....
        /*08a8*/ 	.word	0x00015e50


	//   ....[102]....
        /*08ac*/ 	.word	0x00017c00


	//   ....[103]....
        /*08b0*/ 	.word	0x00017c20


	//   ....[104]....
        /*08b4*/ 	.word	0x00017cc0


	//   ....[105]....
        /*08b8*/ 	.word	0x00017ce0


	//   ....[106]....
        /*08bc*/ 	.word	0x00017d70


	//   ....[107]....
        /*08c0*/ 	.word	0x00017d90


	//   ....[108]....
        /*08c4*/ 	.word	0x00017e20


	//   ....[109]....
        /*08c8*/ 	.word	0x00017e40


	//   ....[110]....
        /*08cc*/ 	.word	0x00017ed0


	//   ....[111]....
        /*08d0*/ 	.word	0x00017ef0


	//   ....[112]....
        /*08d4*/ 	.word	0x00017f80


	//   ....[113]....
        /*08d8*/ 	.word	0x00017fa0


	//   ....[114]....
        /*08dc*/ 	.word	0x00018030


	//   ....[115]....
        /*08e0*/ 	.word	0x00018050


	//   ....[116]....
        /*08e4*/ 	.word	0x00018060


	//   ....[117]....
        /*08e8*/ 	.word	0x000180e0


	//   ....[118]....
        /*08ec*/ 	.word	0x00018800


	//   ....[119]....
        /*08f0*/ 	.word	0x00018830


	//   ....[120]....
        /*08f4*/ 	.word	0x00018890


	//   ....[121]....
        /*08f8*/ 	.word	0x000188d0


	//   ....[122]....
        /*08fc*/ 	.word	0x00018910


	//   ....[123]....
        /*0900*/ 	.word	0x00018970


	//   ....[124]....
        /*0904*/ 	.word	0x000189b0


	//   ....[125]....
        /*0908*/ 	.word	0x00018a10


	//   ....[126]....
        /*090c*/ 	.word	0x00018a50


	//   ....[127]....
        /*0910*/ 	.word	0x00018ab0


	//   ....[128]....
        /*0914*/ 	.word	0x00018af0


	//   ....[129]....
        /*0918*/ 	.word	0x00018b50


	//   ....[130]....
        /*091c*/ 	.word	0x00018b90


	//   ....[131]....
        /*0920*/ 	.word	0x00018bf0


	//   ....[132]....
        /*0924*/ 	.word	0x00018c10


	//   ....[133]....
        /*0928*/ 	.word	0x00018c40


	//   ....[134]....
        /*092c*/ 	.word	0x000193a0


	//   ....[135]....
        /*0930*/ 	.word	0x000193d0


	//   ....[136]....
        /*0934*/ 	.word	0x00019430


	//   ....[137]....
        /*0938*/ 	.word	0x00019440


	//   ....[138]....
        /*093c*/ 	.word	0x00019490


	//   ....[139]....
        /*0940*/ 	.word	0x000194a0


	//   ....[140]....
        /*0944*/ 	.word	0x000194f0


	//   ....[141]....
        /*0948*/ 	.word	0x00019500


	//   ....[142]....
        /*094c*/ 	.word	0x00019550


	//   ....[143]....
        /*0950*/ 	.word	0x00019560


	//   ....[144]....
        /*0954*/ 	.word	0x000195b0


	//   ....[145]....
        /*0958*/ 	.word	0x000195c0


	//   ....[146]....
        /*095c*/ 	.word	0x00019610


	//   ....[147]....
        /*0960*/ 	.word	0x00019620


	//   ....[148]....
        /*0964*/ 	.word	0x00019630


	//   ....[149]....
        /*0968*/ 	.word	0x00019680


	//   ....[150]....
        /*096c*/ 	.word	0x000198e0


	//   ....[151]....
        /*0970*/ 	.word	0x00019900


	//   ....[152]....
        /*0974*/ 	.word	0x00019910


	//   ....[153]....
        /*0978*/ 	.word	0x00019980


	//   ....[154]....
        /*097c*/ 	.word	0x00019990


	//   ....[155]....
        /*0980*/ 	.word	0x00019a00


	//   ....[156]....
        /*0984*/ 	.word	0x00019a10


	//   ....[157]....
        /*0988*/ 	.word	0x00019a80


	//   ....[158]....
        /*098c*/ 	.word	0x00019a90


	//   ....[159]....
        /*0990*/ 	.word	0x00019b00


	//   ....[160]....
        /*0994*/ 	.word	0x00019b10


	//   ....[161]....
        /*0998*/ 	.word	0x00019b80


	//   ....[162]....
        /*099c*/ 	.word	0x00019b90


	//   ....[163]....
        /*09a0*/ 	.word	0x00019c00


	//   ....[164]....
        /*09a4*/ 	.word	0x00019c10


	//   ....[165]....
        /*09a8*/ 	.word	0x00019c20


	//   ....[166]....
        /*09ac*/ 	.word	0x0001a1b0


	//   ....[167]....
        /*09b0*/ 	.word	0x0001a1f0


	//   ....[168]....
        /*09b4*/ 	.word	0x0001a230


	//   ....[169]....
        /*09b8*/ 	.word	0x0001a250


	//   ....[170]....
        /*09bc*/ 	.word	0x0001a260


	//   ....[171]....
        /*09c0*/ 	.word	0x0001a280


	//   ....[172]....
        /*09c4*/ 	.word	0x0001a2f0


	//   ....[173]....
        /*09c8*/ 	.word	0x0001a310


	//   ....[174]....
        /*09cc*/ 	.word	0x0001a370


	//   ....[175]....
        /*09d0*/ 	.word	0x0001a390


	//   ....[176]....
        /*09d4*/ 	.word	0x0001a3f0


	//   ....[177]....
        /*09d8*/ 	.word	0x0001a410


	//   ....[178]....
        /*09dc*/ 	.word	0x0001a470


	//   ....[179]....
        /*09e0*/ 	.word	0x0001a490


	//   ....[180]....
        /*09e4*/ 	.word	0x0001a4e0


	//   ....[181]....
        /*09e8*/ 	.word	0x0001a500


	//   ....[182]....
        /*09ec*/ 	.word	0x0001a940


	//   ....[183]....
        /*09f0*/ 	.word	0x0001a970


	//   ....[184]....
        /*09f4*/ 	.word	0x0001a9d0


	//   ....[185]....
        /*09f8*/ 	.word	0x0001aa00


	//   ....[186]....
        /*09fc*/ 	.word	0x0001aa30


	//   ....[187]....
        /*0a00*/ 	.word	0x0001aa60


	//   ....[188]....
        /*0a04*/ 	.word	0x0001aa90


	//   ....[189]....
        /*0a08*/ 	.word	0x0001aac0


	//   ....[190]....
        /*0a0c*/ 	.word	0x0001ac60


	//   ....[191]....
        /*0a10*/ 	.word	0x0001ac90


	//   ....[192]....
        /*0a14*/ 	.word	0x0001acc0


	//   ....[193]....
        /*0a18*/ 	.word	0x0001acf0


	//   ....[194]....
        /*0a1c*/ 	.word	0x0001ad20


	//   ....[195]....
        /*0a20*/ 	.word	0x0001ad50


	//   ....[196]....
        /*0a24*/ 	.word	0x0001ae10


	//   ....[197]....
        /*0a28*/ 	.word	0x0001ae30


	//   ....[198]....
        /*0a2c*/ 	.word	0x0001ae40


	//   ....[199]....
        /*0a30*/ 	.word	0x0001aea0


	//   ....[200]....
        /*0a34*/ 	.word	0x0001b4c0


	//   ....[201]....
        /*0a38*/ 	.word	0x0001b7e0


	//   ....[202]....
        /*0a3c*/ 	.word	0x0001b870


	//   ....[203]....
        /*0a40*/ 	.word	0x0001b910


	//   ....[204]....
        /*0a44*/ 	.word	0x0001b9a0


	//   ....[205]....
        /*0a48*/ 	.word	0x0001ba40


	//   ....[206]....
        /*0a4c*/ 	.word	0x0001bad0


	//   ....[207]....
        /*0a50*/ 	.word	0x0001bb70


	//   ....[208]....
        /*0a54*/ 	.word	0x0001bc00


	//   ....[209]....
        /*0a58*/ 	.word	0x0001bcf0


	//   ....[210]....
        /*0a5c*/ 	.word	0x0001bd80


	//   ....[211]....
        /*0a60*/ 	.word	0x0001be20


	//   ....[212]....
        /*0a64*/ 	.word	0x0001beb0


	//   ....[213]....
        /*0a68*/ 	.word	0x0001bf50


	//   ....[214]....
        /*0a6c*/ 	.word	0x0001bfe0


	//   ....[215]....
        /*0a70*/ 	.word	0x0001c080


	//   ....[216]....
        /*0a74*/ 	.word	0x0001c110


	//   ....[217]....
        /*0a78*/ 	.word	0x0001c200


	//   ....[218]....
        /*0a7c*/ 	.word	0x0001c290


	//   ....[219]....
        /*0a80*/ 	.word	0x0001c320


	//   ....[220]....
        /*0a84*/ 	.word	0x0001c3b0


	//   ....[221]....
        /*0a88*/ 	.word	0x0001c440


	//   ....[222]....
        /*0a8c*/ 	.word	0x0001c4d0


	//   ....[223]....
        /*0a90*/ 	.word	0x0001c560


	//   ....[224]....
        /*0a94*/ 	.word	0x0001c5f0


	//   ....[225]....
        /*0a98*/ 	.word	0x0001c720


	//   ....[226]....
        /*0a9c*/ 	.word	0x0001c7d0


	//   ....[227]....
        /*0aa0*/ 	.word	0x0001c860


	//   ....[228]....
        /*0aa4*/ 	.word	0x0001c8b0


	//   ....[229]....
        /*0aa8*/ 	.word	0x0001c900


	//   ....[230]....
        /*0aac*/ 	.word	0x0001c9e0


	//   ....[231]....
        /*0ab0*/ 	.word	0x0001ca70


	//   ....[232]....
        /*0ab4*/ 	.word	0x0001cac0


	//   ....[233]....
        /*0ab8*/ 	.word	0x0001cb10


	//   ....[234]....
        /*0abc*/ 	.word	0x0001cd20


	//   ....[235]....
        /*0ac0*/ 	.word	0x0001cd70


	//   ....[236]....
        /*0ac4*/ 	.word	0x0001ce00


	//   ....[237]....
        /*0ac8*/ 	.word	0x0001ce90


	//   ....[238]....
        /*0acc*/ 	.word	0x0001cf20


	//   ....[239]....
        /*0ad0*/ 	.word	0x0001cfb0


	//   ....[240]....
        /*0ad4*/ 	.word	0x0001d040


	//   ....[241]....
        /*0ad8*/ 	.word	0x0001d0d0


	//   ....[242]....
        /*0adc*/ 	.word	0x0001d150


	//   ....[243]....
        /*0ae0*/ 	.word	0x0001d1a0


	//   ....[244]....
        /*0ae4*/ 	.word	0x0001d230


	//   ....[245]....
        /*0ae8*/ 	.word	0x0001d2c0


	//   ....[246]....
        /*0aec*/ 	.word	0x0001d340


	//   ....[247]....
        /*0af0*/ 	.word	0x0001d390


	//   ....[248]....
        /*0af4*/ 	.word	0x0001d420


	//   ....[249]....
        /*0af8*/ 	.word	0x0001d4b0


	//   ....[250]....
        /*0afc*/ 	.word	0x0001d540


	//   ....[251]....
        /*0b00*/ 	.word	0x0001d5d0


	//   ....[252]....
        /*0b04*/ 	.word	0x0001d660


	//   ....[253]....
        /*0b08*/ 	.word	0x0001d6f0


	//   ....[254]....
        /*0b0c*/ 	.word	0x0001d7b0


	//   ....[255]....
        /*0b10*/ 	.word	0x0001da90


	//   ....[0]....
        /*0b14*/ 	.word	0x0001db80


	//   ....[1]....
        /*0b18*/ 	.word	0x0001dc20


	//   ....[2]....
        /*0b1c*/ 	.word	0x0001dc80


	//   ....[3]....
        /*0b20*/ 	.word	0x0001dd80


	//   ....[4]....
        /*0b24*/ 	.word	0x0001ddf0


	//   ....[5]....
        /*0b28*/ 	.word	0x0001def0


	//   ....[6]....
        /*0b2c*/ 	.word	0x0001df60


	//   ....[7]....
        /*0b30*/ 	.word	0x0001e060


	//   ....[8]....
        /*0b34*/ 	.word	0x0001e0d0


	//   ....[9]....
        /*0b38*/ 	.word	0x0001e1d0


	//   ....[10]....
        /*0b3c*/ 	.word	0x0001e240


	//   ....[11]....
        /*0b40*/ 	.word	0x0001e340


	//   ....[12]....
        /*0b44*/ 	.word	0x0001e3b0


	//   ....[13]....
        /*0b48*/ 	.word	0x0001e4b0


	//   ....[14]....
        /*0b4c*/ 	.word	0x0001e520


	//   ....[15]....
        /*0b50*/ 	.word	0x0001e5c0


	//   ....[16]....
        /*0b54*/ 	.word	0x0001e6c0


	//   ....[17]....
        /*0b58*/ 	.word	0x0001e730


	//   ....[18]....
        /*0b5c*/ 	.word	0x0001e7b0


	//   ....[19]....
        /*0b60*/ 	.word	0x0001e860


	//   ....[20]....
        /*0b64*/ 	.word	0x0001e8e0


	//   ....[21]....
        /*0b68*/ 	.word	0x0001e9b0


	//   ....[22]....
        /*0b6c*/ 	.word	0x0001ea30


	//   ....[23]....
        /*0b70*/ 	.word	0x0001eb00


	//   ....[24]....
        /*0b74*/ 	.word	0x0001eb80


	//   ....[25]....
        /*0b78*/ 	.word	0x0001ec50


	//   ....[26]....
        /*0b7c*/ 	.word	0x0001ecd0


	//   ....[27]....
        /*0b80*/ 	.word	0x0001eda0


	//   ....[28]....
        /*0b84*/ 	.word	0x0001ee20


	//   ....[29]....
        /*0b88*/ 	.word	0x0001eee0


	//   ....[30]....
        /*0b8c*/ 	.word	0x0001ef70


	//   ....[31]....
        /*0b90*/ 	.word	0x0001f020


	//   ....[32]....
        /*0b94*/ 	.word	0x0001f150


	//   ....[33]....
        /*0b98*/ 	.word	0x0001f1f0


	//   ....[34]....
        /*0b9c*/ 	.word	0x0001f260


	//   ....[35]....
        /*0ba0*/ 	.word	0x0001f320


	//   ....[36]....
        /*0ba4*/ 	.word	0x0001f380


	//   ....[37]....
        /*0ba8*/ 	.word	0x0001f440


	//   ....[38]....
        /*0bac*/ 	.word	0x0001f4a0


	//   ....[39]....
        /*0bb0*/ 	.word	0x0001f560


	//   ....[40]....
        /*0bb4*/ 	.word	0x0001f5c0


	//   ....[41]....
        /*0bb8*/ 	.word	0x0001f680


	//   ....[42]....
        /*0bbc*/ 	.word	0x0001f6e0


	//   ....[43]....
        /*0bc0*/ 	.word	0x0001f7a0


	//   ....[44]....
        /*0bc4*/ 	.word	0x0001f800


	//   ....[45]....
        /*0bc8*/ 	.word	0x0001f8c0


	//   ....[46]....
        /*0bcc*/ 	.word	0x0001f920


	//   ....[47]....
        /*0bd0*/ 	.word	0x0001f9e0


	//   ....[48]....
        /*0bd4*/ 	.word	0x0001fad0


	//   ....[49]....
        /*0bd8*/ 	.word	0x0001fb70


	//   ....[50]....
        /*0bdc*/ 	.word	0x0001fbd0


	//   ....[51]....
        /*0be0*/ 	.word	0x0001fcb0


	//   ....[52]....
        /*0be4*/ 	.word	0x0001fd10


	//   ....[53]....
        /*0be8*/ 	.word	0x0001fdf0


	//   ....[54]....
        /*0bec*/ 	.word	0x0001fe50


	//   ....[55]....
        /*0bf0*/ 	.word	0x0001ff30


	//   ....[56]....
        /*0bf4*/ 	.word	0x0001ff90


	//   ....[57]....
        /*0bf8*/ 	.word	0x00020070


	//   ....[58]....
        /*0bfc*/ 	.word	0x000200d0


	//   ....[59]....
        /*0c00*/ 	.word	0x000201b0


	//   ....[60]....
        /*0c04*/ 	.word	0x00020210


	//   ....[61]....
        /*0c08*/ 	.word	0x000202f0


	//   ....[62]....
        /*0c0c*/ 	.word	0x00020350


	//   ....[63]....
        /*0c10*/ 	.word	0x00020420


	//   ....[64]....
        /*0c14*/ 	.word	0x00020540


	//   ....[65]....
        /*0c18*/ 	.word	0x000205f0


	//   ....[66]....
        /*0c1c*/ 	.word	0x000206a0


	//   ....[67]....
        /*0c20*/ 	.word	0x00020770


	//   ....[68]....
        /*0c24*/ 	.word	0x000207d0


	//   ....[69]....
        /*0c28*/ 	.word	0x000208b0


	//   ....[70]....
        /*0c2c*/ 	.word	0x00020910


	//   ....[71]....
        /*0c30*/ 	.word	0x000209e0


	//   ....[72]....
        /*0c34*/ 	.word	0x00020a40


	//   ....[73]....
        /*0c38*/ 	.word	0x00020b10


	//   ....[74]....
        /*0c3c*/ 	.word	0x00020b70


	//   ....[75]....
        /*0c40*/ 	.word	0x00020c50


	//   ....[76]....
        /*0c44*/ 	.word	0x00020cb0


	//   ....[77]....
        /*0c48*/ 	.word	0x00020d80


	//   ....[78]....
        /*0c4c*/ 	.word	0x00020de0


	//   ....[79]....
        /*0c50*/ 	.word	0x00020ea0


	//   ....[80]....
        /*0c54*/ 	.word	0x00020f30


	//   ....[81]....
        /*0c58*/ 	.word	0x00020fd0


	//   ....[82]....
        /*0c5c*/ 	.word	0x00021150


	//   ....[83]....
        /*0c60*/ 	.word	0x000211c0


	//   ....[84]....
        /*0c64*/ 	.word	0x00021230


	//   ....[85]....
        /*0c68*/ 	.word	0x000212a0


	//   ....[86]....
        /*0c6c*/ 	.word	0x00021310


	//   ....[87]....
        /*0c70*/ 	.word	0x00021390


	//   ....[88]....
        /*0c74*/ 	.word	0x00021410


	//   ....[89]....
        /*0c78*/ 	.word	0x000214a0


	//   ....[90]....
        /*0c7c*/ 	.word	0x00021510


	//   ....[91]....
        /*0c80*/ 	.word	0x00021580


	//   ....[92]....
        /*0c84*/ 	.word	0x000215f0


	//   ....[93]....
        /*0c88*/ 	.word	0x00021670


	//   ....[94]....
        /*0c8c*/ 	.word	0x000216e0


	//   ....[95]....
        /*0c90*/ 	.word	0x00021780


	//   ....[96]....
        /*0c94*/ 	.word	0x000217d0


	//   ....[97]....
        /*0c98*/ 	.word	0x00021860


	//   ....[98]....
        /*0c9c*/ 	.word	0x00021990


	//----- nvinfo : EIATTR_REG_RECONFIG
	.align		4
.L_142:
        /*0ca0*/ 	.byte	0x01, 0x54
	.zero		2


	//----- nvinfo : EIATTR_SYSCALL_OFFSETS
	.align		4
        /*0ca4*/ 	.byte	0x04, 0x46
        /*0ca6*/ 	.short	(.L_144 - .L_143)


	//   ....[0]....
.L_143:
        /*0ca8*/ 	.word	0x00001c20


	//   ....[1]....
        /*0cac*/ 	.word	0x00001d70


	//   ....[2]....
        /*0cb0*/ 	.word	0x00008ba0


	//   ....[3]....
        /*0cb4*/ 	.word	0x00008f00


	//   ....[4]....
        /*0cb8*/ 	.word	0x00017300


	//   ....[5]....
        /*0cbc*/ 	.word	0x00017450


	//   ....[6]....
        /*0cc0*/ 	.word	0x00017540


	//   ....[7]....
        /*0cc4*/ 	.word	0x000184b0


	//----- nvinfo : EIATTR_MBARRIER_INSTR_OFFSETS
	.align		4
.L_144:
        /*0cc8*/ 	.byte	0x04, 0x39
        /*0cca*/ 	.short	(.L_146 - .L_145)


	//   ....[0]....
.L_145:
        /*0ccc*/ 	.word	0x00000270
        /*0cd0*/ 	.word	0x000000ff
        /*0cd4*/ 	.word	0x00028800
        /*0cd8*/ 	.short	0x0100
        /*0cda*/ 	.byte	0x08
	.zero		1


	//   ....[1]....
        /*0cdc*/ 	.word	0x00000280
        /*0ce0*/ 	.word	0x000000ff
        /*0ce4*/ 	.word	0x00028820
        /*0ce8*/ 	.short	0x0100
        /*0cea*/ 	.byte	0x08
	.zero		1


	//   ....[2]....
        /*0cec*/ 	.word	0x00000370
        /*0cf0*/ 	.word	0x000000ff
        /*0cf4*/ 	.word	0x00028830
        /*0cf8*/ 	.short	0x0100
        /*0cfa*/ 	.byte	0x08
	.zero		1


	//   ....[3]....
        /*0cfc*/ 	.word	0x00000380
        /*0d00*/ 	.word	0x000000ff
        /*0d04*/ 	.word	0x00028840
        /*0d08*/ 	.short	0x0100
        /*0d0a*/ 	.byte	0x08
	.zero		1


	//   ....[4]....
        /*0d0c*/ 	.word	0x00000390
        /*0d10*/ 	.word	0x000000ff
        /*0d14*/ 	.word	0x00028838
        /*0d18*/ 	.short	0x0100
        /*0d1a*/ 	.byte	0x08
	.zero		1


	//   ....[5]....
        /*0d1c*/ 	.word	0x000003a0
        /*0d20*/ 	.word	0x000000ff
        /*0d24*/ 	.word	0x00028848
        /*0d28*/ 	.short	0x0100
        /*0d2a*/ 	.byte	0x08
	.zero		1


	//   ....[6]....
        /*0d2c*/ 	.word	0x000004d0
        /*0d30*/ 	.word	0x000000ff
        /*0d34*/ 	.word	0x00028850
        /*0d38*/ 	.short	0x0100
        /*0d3a*/ 	.byte	0x08
	.zero		1


	//   ....[7]....
        /*0d3c*/ 	.word	0x000004e0
        /*0d40*/ 	.word	0x000000ff
        /*0d44*/ 	.word	0x00028860
        /*0d48*/ 	.short	0x0100
        /*0d4a*/ 	.byte	0x08
	.zero		1


	//   ....[8]....
        /*0d4c*/ 	.word	0x000004f0
        /*0d50*/ 	.word	0x000000ff
        /*0d54*/ 	.word	0x00028858
        /*0d58*/ 	.short	0x0100
        /*0d5a*/ 	.byte	0x08
	.zero		1


	//   ....[9]....
        /*0d5c*/ 	.word	0x00000500
        /*0d60*/ 	.word	0x000000ff
        /*0d64*/ 	.word	0x00028868
        /*0d68*/ 	.short	0x0100
        /*0d6a*/ 	.byte	0x08
	.zero		1


	//   ....[10]....
        /*0d6c*/ 	.word	0x000005f0
        /*0d70*/ 	.word	0x000000ff
        /*0d74*/ 	.word	0x00028870
        /*0d78*/ 	.short	0x0100
        /*0d7a*/ 	.byte	0x06
	.zero		1


	//   ....[11]....
        /*0d7c*/ 	.word	0x00000600
        /*0d80*/ 	.word	0x000000ff
        /*0d84*/ 	.word	0x00028880
        /*0d88*/ 	.short	0x0100
        /*0d8a*/ 	.byte	0x06
	.zero		1


	//   ....[12]....
        /*0d8c*/ 	.word	0x00000610
        /*0d90*/ 	.word	0x000000ff
        /*0d94*/ 	.word	0x00028878
        /*0d98*/ 	.short	0x0100
        /*0d9a*/ 	.byte	0x06
	.zero		1


	//   ....[13]....
        /*0d9c*/ 	.word	0x00000620
        /*0da0*/ 	.word	0x000000ff
        /*0da4*/ 	.word	0x00028888
        /*0da8*/ 	.short	0x0100
        /*0daa*/ 	.byte	0x06
	.zero		1


	//   ....[14]....
        /*0dac*/ 	.word	0x00000750
        /*0db0*/ 	.word	0x000000ff
        /*0db4*/ 	.word	0x00028890
        /*0db8*/ 	.short	0x0100
        /*0dba*/ 	.byte	0x08
	.zero		1


	//   ....[15]....
        /*0dbc*/ 	.word	0x00000760
        /*0dc0*/ 	.word	0x000000ff
        /*0dc4*/ 	.word	0x000288a0
        /*0dc8*/ 	.short	0x0100
        /*0dca*/ 	.byte	0x08
	.zero		1


	//   ....[16]....
        /*0dcc*/ 	.word	0x00000770
        /*0dd0*/ 	.word	0x000000ff
        /*0dd4*/ 	.word	0x00028898
        /*0dd8*/ 	.short	0x0100
        /*0dda*/ 	.byte	0x08
	.zero		1


	//   ....[17]....
        /*0ddc*/ 	.word	0x00000780
        /*0de0*/ 	.word	0x000000ff
        /*0de4*/ 	.word	0x000288a8
        /*0de8*/ 	.short	0x0100
        /*0dea*/ 	.byte	0x08
	.zero		1


	//   ....[18]....
        /*0dec*/ 	.word	0x000008b0
        /*0df0*/ 	.word	0x000000ff
        /*0df4*/ 	.word	0x000288b0
        /*0df8*/ 	.short	0x0100
        /*0dfa*/ 	.byte	0x08
	.zero		1


	//   ....[19]....
        /*0dfc*/ 	.word	0x000008c0
        /*0e00*/ 	.word	0x000000ff
        /*0e04*/ 	.word	0x000288c0
        /*0e08*/ 	.short	0x0100
        /*0e0a*/ 	.byte	0x08
	.zero		1


	//   ....[20]....
        /*0e0c*/ 	.word	0x000008d0
        /*0e10*/ 	.word	0x000000ff
        /*0e14*/ 	.word	0x000288b8
        /*0e18*/ 	.short	0x0100
        /*0e1a*/ 	.byte	0x08
	.zero		1


	//   ....[21]....
        /*0e1c*/ 	.word	0x000008e0
        /*0e20*/ 	.word	0x000000ff
        /*0e24*/ 	.word	0x000288c8
        /*0e28*/ 	.short	0x0100
        /*0e2a*/ 	.byte	0x08
	.zero		1


	//   ....[22]....
        /*0e2c*/ 	.word	0x000032d0
        /*0e30*/ 	.word	0x0000005a
        /*0e34*/ 	.word	0x00028890
        /*0e38*/ 	.short	0x010a
        /*0e3a*/ 	.byte	0x3f
	.zero		1


	//   ....[23]....
        /*0e3c*/ 	.word	0x00005730
        /*0e40*/ 	.word	0x0000005a
        /*0e44*/ 	.word	0x00028890
        /*0e48*/ 	.short	0x010a
        /*0e4a*/ 	.byte	0x3f
	.zero		1


	//   ....[24]....
        /*0e4c*/ 	.word	0x000076c0
        /*0e50*/ 	.word	0x0000005a
        /*0e54*/ 	.word	0x00028890
        /*0e58*/ 	.short	0x010a
        /*0e5a*/ 	.byte	0x3f
	.zero		1


	//   ....[25]....
        /*0e5c*/ 	.word	0x00007dc0
        /*0e60*/ 	.word	0x0000000b
        /*0e64*/ 	.word	0x00000000
        /*0e68*/ 	.short	0x0101
        /*0e6a*/ 	.byte	0x3f
	.zero		1


	//   ....[26]....
        /*0e6c*/ 	.word	0x00007e00
        /*0e70*/ 	.word	0x0000005a
        /*0e74*/ 	.word	0x000288b0
        /*0e78*/ 	.short	0x010a
        /*0e7a*/ 	.byte	0x3f
	.zero		1


	//   ....[27]....
        /*0e7c*/ 	.word	0x00008410
        /*0e80*/ 	.word	0x0000005a
        /*0e84*/ 	.word	0x00000000
        /*0e88*/ 	.short	0x0101
        /*0e8a*/ 	.byte	0x3f
	.zero		1


	//   ....[28]....
        /*0e8c*/ 	.word	0x00008c30
        /*0e90*/ 	.word	0x0000009c
        /*0e94*/ 	.word	0x00028800
        /*0e98*/ 	.short	0x010a
        /*0e9a*/ 	.byte	0x3f
	.zero		1


	//   ....[29]....
        /*0e9c*/ 	.word	0x00008c80
        /*0ea0*/ 	.word	0x0000009c
        /*0ea4*/ 	.word	0x00028800
        /*0ea8*/ 	.short	0x010a
        /*0eaa*/ 	.byte	0x3f
	.zero		1


	//   ....[30]....
        /*0eac*/ 	.word	0x00009310
        /*0eb0*/ 	.word	0x0000009c
        /*0eb4*/ 	.word	0x00028800
        /*0eb8*/ 	.short	0x010a
        /*0eba*/ 	.byte	0x3f
	.zero		1


	//   ....[31]....
        /*0ebc*/ 	.word	0x0000ad10
        /*0ec0*/ 	.word	0x0000009c
        /*0ec4*/ 	.word	0x00028800
        /*0ec8*/ 	.short	0x010a
        /*0eca*/ 	.byte	0x3f
	.zero		1


	//   ....[32]....
        /*0ecc*/ 	.word	0x0000c5b0
        /*0ed0*/ 	.word	0x00000003
        /*0ed4*/ 	.word	0x00028830
        /*0ed8*/ 	.short	0x010a
        /*0eda*/ 	.byte	0x3f
	.zero		1


	//   ....[33]....
        /*0edc*/ 	.word	0x0000c600
        /*0ee0*/ 	.word	0x00000003
        /*0ee4*/ 	.word	0x00028830
        /*0ee8*/ 	.short	0x010a
        /*0eea*/ 	.byte	0x3f
	.zero		1


	//   ....[34]....
        /*0eec*/ 	.word	0x0000e020
        /*0ef0*/ 	.word	0x00000003
        /*0ef4*/ 	.word	0x00000000
        /*0ef8*/ 	.short	0x0101
        /*0efa*/ 	.byte	0x3f
	.zero		1


	//   ....[35]....
        /*0efc*/ 	.word	0x0000ec10
        /*0f00*/ 	.word	0x00000007
        /*0f04*/ 	.word	0x00028830
        /*0f08*/ 	.short	0x010a
        /*0f0a*/ 	.byte	0x3f
	.zero		1


	//   ....[36]....
        /*0f0c*/ 	.word	0x0000ec60
        /*0f10*/ 	.word	0x00000007
        /*0f14*/ 	.word	0x00028830
        /*0f18*/ 	.short	0x010a
        /*0f1a*/ 	.byte	0x3f
	.zero		1


	//   ....[37]....
        /*0f1c*/ 	.word	0x0000f0a0
        /*0f20*/ 	.word	0x00000005
        /*0f24*/ 	.word	0x00028850
        /*0f28*/ 	.short	0x010a
        /*0f2a*/ 	.byte	0x3f
	.zero		1


	//   ....[38]....
        /*0f2c*/ 	.word	0x0000f0e0
        /*0f30*/ 	.word	0x00000005
        /*0f34*/ 	.word	0x00028850
        /*0f38*/ 	.short	0x010a
        /*0f3a*/ 	.byte	0x3f
	.zero		1


	//   ....[39]....
        /*0f3c*/ 	.word	0x000104e0
        /*0f40*/ 	.word	0x00000003
        /*0f44*/ 	.word	0x00000000
        /*0f48*/ 	.short	0x0101
        /*0f4a*/ 	.byte	0x3f
	.zero		1


	//   ....[40]....
        /*0f4c*/ 	.word	0x00010780
        /*0f50*/ 	.word	0x0000000c
        /*0f54*/ 	.word	0x00000000
        /*0f58*/ 	.short	0x0101
        /*0f5a*/ 	.byte	0x3f
	.zero		1


	//   ....[41]....
        /*0f5c*/ 	.word	0x00010dd0
        /*0f60*/ 	.word	0x0000000f
        /*0f64*/ 	.word	0x00028850
        /*0f68*/ 	.short	0x010a
        /*0f6a*/ 	.byte	0x3f
	.zero		1


	//   ....[42]....
        /*0f6c*/ 	.word	0x00010e50
        /*0f70*/ 	.word	0x0000000f
        /*0f74*/ 	.word	0x00028850
        /*0f78*/ 	.short	0x010a
        /*0f7a*/ 	.byte	0x3f
	.zero		1


	//   ....[43]....
        /*0f7c*/ 	.word	0x00011450
        /*0f80*/ 	.word	0x00000004
        /*0f84*/ 	.word	0x00000000
        /*0f88*/ 	.short	0x0101
        /*0f8a*/ 	.byte	0x3f
	.zero		1


	//   ....[44]....
        /*0f8c*/ 	.word	0x00012990
        /*0f90*/ 	.word	0x00000000
        /*0f94*/ 	.word	0x00000000
        /*0f98*/ 	.short	0x0101
        /*0f9a*/ 	.byte	0x3f
	.zero		1


	//   ....[45]....
        /*0f9c*/ 	.word	0x00013200
        /*0fa0*/ 	.word	0x00000004
        /*0fa4*/ 	.word	0x00000000
        /*0fa8*/ 	.short	0x0101
        /*0faa*/ 	.byte	0x3f
	.zero		1


	//   ....[46]....
        /*0fac*/ 	.word	0x00015f30
        /*0fb0*/ 	.word	0x00000016
        /*0fb4*/ 	.word	0x00028820
        /*0fb8*/ 	.short	0x010a
        /*0fba*/ 	.byte	0x3f
	.zero		1


	//   ....[47]....
        /*0fbc*/ 	.word	0x00015fc0
        /*0fc0*/ 	.word	0x0000000a
        /*0fc4*/ 	.word	0x000288a0
        /*0fc8*/ 	.short	0x010a
        /*0fca*/ 	.byte	0x3f
	.zero		1


	//   ....[48]....
        /*0fcc*/ 	.word	0x00016320
        /*0fd0*/ 	.word	0x0000000a
        /*0fd4*/ 	.word	0x000288c0
        /*0fd8*/ 	.short	0x010a
        /*0fda*/ 	.byte	0x3f
	.zero		1


	//   ....[49]....
        /*0fdc*/ 	.word	0x00016750
        /*0fe0*/ 	.word	0x0000000a
        /*0fe4*/ 	.word	0x000288a0
        /*0fe8*/ 	.short	0x010a
        /*0fea*/ 	.byte	0x3f
	.zero		1


	//   ....[50]....
        /*0fec*/ 	.word	0x00016a90
        /*0ff0*/ 	.word	0x0000000a
        /*0ff4*/ 	.word	0x000288c0
        /*0ff8*/ 	.short	0x010a
        /*0ffa*/ 	.byte	0x3f
	.zero		1


	//   ....[51]....
        /*0ffc*/ 	.word	0x00017a30
        /*1000*/ 	.word	0x00000007
        /*1004*/ 	.word	0x00028840
        /*1008*/ 	.short	0x010a
        /*100a*/ 	.byte	0x3f
	.zero		1


	//   ....[52]....
        /*100c*/ 	.word	0x00018190
        /*1010*/ 	.word	0x00000007
        /*1014*/ 	.word	0x00028830
        /*1018*/ 	.short	0x0107
        /*101a*/ 	.byte	0x3f
	.zero		1


	//   ....[53]....
        /*101c*/ 	.word	0x00018260
        /*1020*/ 	.word	0x00000007
        /*1024*/ 	.word	0x00028830
        /*1028*/ 	.short	0x0101
        /*102a*/ 	.byte	0x3f
	.zero		1


	//   ....[54]....
        /*102c*/ 	.word	0x00018d40
        /*1030*/ 	.word	0x00000016
        /*1034*/ 	.word	0x00028800
        /*1038*/ 	.short	0x0107
        /*103a*/ 	.byte	0x3f
	.zero		1


	//   ....[55]....
        /*103c*/ 	.word	0x00018e50
        /*1040*/ 	.word	0x00000016
        /*1044*/ 	.word	0x00028800
        /*1048*/ 	.short	0x0101
        /*104a*/ 	.byte	0x3f
	.zero		1


	//   ....[56]....
        /*104c*/ 	.word	0x00018e70
        /*1050*/ 	.word	0x00000016
        /*1054*/ 	.word	0x00028820
        /*1058*/ 	.short	0x010a
        /*105a*/ 	.byte	0x3f
	.zero		1


	//   ....[57]....
        /*105c*/ 	.word	0x00019210
        /*1060*/ 	.word	0x00000006
        /*1064*/ 	.word	0x00028840
        /*1068*/ 	.short	0x010a
        /*106a*/ 	.byte	0x3f
	.zero		1


	//   ....[58]....
        /*106c*/ 	.word	0x00019710
        /*1070*/ 	.word	0x00000006
        /*1074*/ 	.word	0x00028830
        /*1078*/ 	.short	0x0107
        /*107a*/ 	.byte	0x3f
	.zero		1


	//   ....[59]....
        /*107c*/ 	.word	0x000197d0
        /*1080*/ 	.word	0x00000006
        /*1084*/ 	.word	0x00028830
        /*1088*/ 	.short	0x0101
        /*108a*/ 	.byte	0x3f
	.zero		1


	//   ....[60]....
        /*108c*/ 	.word	0x00019830
        /*1090*/ 	.word	0x00000006
        /*1094*/ 	.word	0x00028860
        /*1098*/ 	.short	0x010a
        /*109a*/ 	.byte	0x3f
	.zero		1


	//   ....[61]....
        /*109c*/ 	.word	0x00019d60
        /*10a0*/ 	.word	0x00000006
        /*10a4*/ 	.word	0x00028850
        /*10a8*/ 	.short	0x0107
        /*10aa*/ 	.byte	0x3f
	.zero		1


	//   ....[62]....
        /*10ac*/ 	.word	0x00019f00
        /*10b0*/ 	.word	0x00000006
        /*10b4*/ 	.word	0x00028850
        /*10b8*/ 	.short	0x0101
        /*10ba*/ 	.byte	0x3f
	.zero		1


	//   ....[63]....
        /*10bc*/ 	.word	0x0001a110
        /*10c0*/ 	.word	0x00000000
        /*10c4*/ 	.word	0x00028860
        /*10c8*/ 	.short	0x010a
        /*10ca*/ 	.byte	0x3f
	.zero		1


	//   ....[64]....
        /*10cc*/ 	.word	0x0001a640
        /*10d0*/ 	.word	0x00000000
        /*10d4*/ 	.word	0x00028850
        /*10d8*/ 	.short	0x0107
        /*10da*/ 	.byte	0x3f
	.zero		1


	//   ....[65]....
        /*10dc*/ 	.word	0x0001a700
        /*10e0*/ 	.word	0x00000000
        /*10e4*/ 	.word	0x00028850
        /*10e8*/ 	.short	0x0101
        /*10ea*/ 	.byte	0x3f
	.zero		1


	//   ....[66]....
        /*10ec*/ 	.word	0x0001b440
        /*10f0*/ 	.word	0x00000004
        /*10f4*/ 	.word	0x00028820
        /*10f8*/ 	.short	0x010a
        /*10fa*/ 	.byte	0x3f
	.zero		1


	//   ....[67]....
        /*10fc*/ 	.word	0x0001b5b0
        /*1100*/ 	.word	0x00000005
        /*1104*/ 	.word	0x00028840
        /*1108*/ 	.short	0x010a
        /*110a*/ 	.byte	0x3f
	.zero		1


	//   ....[68]....
        /*110c*/ 	.word	0x0001b650
        /*1110*/ 	.word	0x00000019
        /*1114*/ 	.word	0x00028840
        /*1118*/ 	.short	0x010a
        /*111a*/ 	.byte	0x3f
	.zero		1


	//   ....[69]....
        /*111c*/ 	.word	0x0001b690
        /*1120*/ 	.word	0x00000005
        /*1124*/ 	.word	0x00028860
        /*1128*/ 	.short	0x010a
        /*112a*/ 	.byte	0x3f
	.zero		1


	//   ....[70]....
        /*112c*/ 	.word	0x0001b6d0
        /*1130*/ 	.word	0x00000019
        /*1134*/ 	.word	0x00028860
        /*1138*/ 	.short	0x010a
        /*113a*/ 	.byte	0x3f
	.zero		1


	//   ....[71]....
        /*113c*/ 	.word	0x0001b730
        /*1140*/ 	.word	0x0000005a
        /*1144*/ 	.word	0x00028890
        /*1148*/ 	.short	0x010a
        /*114a*/ 	.byte	0x3f
	.zero		1


	//   ....[72]....
        /*114c*/ 	.word	0x0001bc40
        /*1150*/ 	.word	0x0000005a
        /*1154*/ 	.word	0x00028890
        /*1158*/ 	.short	0x010a
        /*115a*/ 	.byte	0x3f
	.zero		1


	//   ....[73]....
        /*115c*/ 	.word	0x0001c150
        /*1160*/ 	.word	0x0000005a
        /*1164*/ 	.word	0x00028890
        /*1168*/ 	.short	0x010a
        /*116a*/ 	.byte	0x3f
	.zero		1


	//   ....[74]....
        /*116c*/ 	.word	0x0001c620
        /*1170*/ 	.word	0x0000005a
        /*1174*/ 	.word	0x000288b0
        /*1178*/ 	.short	0x010a
        /*117a*/ 	.byte	0x3f
	.zero		1


	//   ....[75]....
        /*117c*/ 	.word	0x0001c930
        /*1180*/ 	.word	0x0000009c
        /*1184*/ 	.word	0x00028800
        /*1188*/ 	.short	0x010a
        /*118a*/ 	.byte	0x3f
	.zero		1


	//   ....[76]....
        /*118c*/ 	.word	0x0001cb40
        /*1190*/ 	.word	0x0000009c
        /*1194*/ 	.word	0x00028800
        /*1198*/ 	.short	0x010a
        /*119a*/ 	.byte	0x3f
	.zero		1


	//   ....[77]....
        /*119c*/ 	.word	0x0001cb90
        /*11a0*/ 	.word	0x00000003
        /*11a4*/ 	.word	0x00028830
        /*11a8*/ 	.short	0x010a
        /*11aa*/ 	.byte	0x3f
	.zero		1


	//   ....[78]....
        /*11ac*/ 	.word	0x0001cbe0
        /*11b0*/ 	.word	0x00000007
        /*11b4*/ 	.word	0x00028830
        /*11b8*/ 	.short	0x010a
        /*11ba*/ 	.byte	0x3f
	.zero		1


	//   ....[79]....
        /*11bc*/ 	.word	0x0001cc30
        /*11c0*/ 	.word	0x00000005
        /*11c4*/ 	.word	0x00028850
        /*11c8*/ 	.short	0x010a
        /*11ca*/ 	.byte	0x3f
	.zero		1


	//   ....[80]....
        /*11cc*/ 	.word	0x0001cc80
        /*11d0*/ 	.word	0x0000000f
        /*11d4*/ 	.word	0x00028850
        /*11d8*/ 	.short	0x010a
        /*11da*/ 	.byte	0x3f
	.zero		1


	//   ....[81]....
        /*11dc*/ 	.word	0x0001d870
        /*11e0*/ 	.word	0x00000016
        /*11e4*/ 	.word	0x00028820
        /*11e8*/ 	.short	0x010a
        /*11ea*/ 	.byte	0x3f
	.zero		1


	//   ....[82]....
        /*11ec*/ 	.word	0x0001d8c0
        /*11f0*/ 	.word	0x0000000a
        /*11f4*/ 	.word	0x000288a0
        /*11f8*/ 	.short	0x010a
        /*11fa*/ 	.byte	0x3f
	.zero		1


	//   ....[83]....
        /*11fc*/ 	.word	0x0001d910
        /*1200*/ 	.word	0x0000000a
        /*1204*/ 	.word	0x000288c0
        /*1208*/ 	.short	0x010a
        /*120a*/ 	.byte	0x3f
	.zero		1


	//   ....[84]....
        /*120c*/ 	.word	0x0001d960
        /*1210*/ 	.word	0x0000000a
        /*1214*/ 	.word	0x000288a0
        /*1218*/ 	.short	0x010a
        /*121a*/ 	.byte	0x3f
	.zero		1


	//   ....[85]....
        /*121c*/ 	.word	0x0001d9b0
        /*1220*/ 	.word	0x0000000a
        /*1224*/ 	.word	0x000288c0
        /*1228*/ 	.short	0x010a
        /*122a*/ 	.byte	0x3f
	.zero		1


	//   ....[86]....
        /*122c*/ 	.word	0x0001dad0
        /*1230*/ 	.word	0x00000007
        /*1234*/ 	.word	0x00028840
        /*1238*/ 	.short	0x010a
        /*123a*/ 	.byte	0x3f
	.zero		1


	//   ....[87]....
        /*123c*/ 	.word	0x0001f050
        /*1240*/ 	.word	0x00000016
        /*1244*/ 	.word	0x00028820
        /*1248*/ 	.short	0x010a
        /*124a*/ 	.byte	0x3f
	.zero		1


	//   ....[88]....
        /*124c*/ 	.word	0x0001f0a0
        /*1250*/ 	.word	0x00000006
        /*1254*/ 	.word	0x00028840
        /*1258*/ 	.short	0x010a
        /*125a*/ 	.byte	0x3f
	.zero		1


	//   ....[89]....
        /*125c*/ 	.word	0x0001fa20
        /*1260*/ 	.word	0x00000006
        /*1264*/ 	.word	0x00028860
        /*1268*/ 	.short	0x010a
        /*126a*/ 	.byte	0x3f
	.zero		1


	//   ....[90]....
        /*126c*/ 	.word	0x00020490
        /*1270*/ 	.word	0x00000000
        /*1274*/ 	.word	0x00028860
        /*1278*/ 	.short	0x010a
        /*127a*/ 	.byte	0x3f
	.zero		1


	//   ....[91]....
        /*127c*/ 	.word	0x000218b0
        /*1280*/ 	.word	0x00000004
        /*1284*/ 	.word	0x00028820
        /*1288*/ 	.short	0x010a
        /*128a*/ 	.byte	0x3f
	.zero		1


	//   ....[92]....
        /*128c*/ 	.word	0x00021a50
        /*1290*/ 	.word	0x00000005
        /*1294*/ 	.word	0x00028840
        /*1298*/ 	.short	0x010a
        /*129a*/ 	.byte	0x3f
	.zero		1


	//   ....[93]....
        /*129c*/ 	.word	0x00021aa0
        /*12a0*/ 	.word	0x00000019
        /*12a4*/ 	.word	0x00028840
        /*12a8*/ 	.short	0x010a
        /*12aa*/ 	.byte	0x3f
	.zero		1


	//   ....[94]....
        /*12ac*/ 	.word	0x00021af0
        /*12b0*/ 	.word	0x00000005
        /*12b4*/ 	.word	0x00028860
        /*12b8*/ 	.short	0x010a
        /*12ba*/ 	.byte	0x3f
	.zero		1


	//----- nvinfo : EIATTR_NUM_MBARRIERS
	.align		4
.L_146:
        /*12bc*/ 	.byte	0x03, 0x38
        /*12be*/ 	.short	0x0016


	//----- nvinfo : EIATTR_EXIT_INSTR_OFFSETS
	.align		4
        /*12c0*/ 	.byte	0x04, 0x1c
        /*12c2*/ 	.short	(.L_148 - .L_147)


	//   ....[0]....
.L_147:
        /*12c4*/ 	.word	0x0001b720


	//----- nvinfo : EIATTR_MAX_THREADS
	.align		4
.L_148:
        /*12c8*/ 	.byte	0x04, 0x05
        /*12ca*/ 	.short	(.L_150 - .L_149)
.L_149:
        /*12cc*/ 	.word	0x00000180
        /*12d0*/ 	.word	0x00000001
        /*12d4*/ 	.word	0x00000001


	//----- nvinfo : EIATTR_CRS_STACK_SIZE
	.align		4
.L_150:
        /*12d8*/ 	.byte	0x04, 0x1e
        /*12da*/ 	.short	(.L_152 - .L_151)
.L_151:
        /*12dc*/ 	.word	0x00000000


	//----- nvinfo : EIATTR_CBANK_PARAM_SIZE
	.align		4
.L_152:
        /*12e0*/ 	.byte	0x03, 0x19
        /*12e2*/ 	.short	0x0af0


	//----- nvinfo : EIATTR_PARAM_CBANK
	.align		4
        /*12e4*/ 	.byte	0x04, 0x0a
        /*12e6*/ 	.short	(.L_154 - .L_153)
	.align		4
.L_153:
        /*12e8*/ 	.word	index@(.nv.constant0._ZN7cutlass13device_kernelIN5flash11enable_sm90INS1_16FlashAttnFwdSm90INS1_25CollectiveMainloopFwdSm90ILi2EN4cute5tupleIJNS5_1CILi1EEES8_S8_EEENS6_IJNS7_ILi128EEESA_SA_EEELi128ENS_6half_tEfNS_4arch4Sm90ELb0ELb0ELb0ELb1ELb1ELb1ELb0ELb1ELb1ELb1ELb1ELb0EEENS1_21CollectiveEpilogueFwdISB_S9_SC_SE_Li256ELb1ELb1ELb1ELb0EEENS1_36VarlenDynamicPersistentTileSchedulerILi128ELi128ELi256ELi128ELb1ELb1ELb1ELb0ELb1ELb1EEEEEEEEEvNT_6ParamsE)
        /*12ec*/ 	.short	0x0210
        /*12ee*/ 	.short	0x0af0


	//----- nvinfo : EIATTR_SW_WAR
	.align		4
.L_154:
        /*12f0*/ 	.byte	0x04, 0x36
        /*12f2*/ 	.short	(.L_156 - .L_155)
.L_155:
        /*12f4*/ 	.word	0x00000008
.L_156:


//--------------------- .nv.info._ZN7cutlass13device_kernelIN5flash11enable_sm90INS1_16FlashAttnFwdSm90INS1_25CollectiveMainloopFwdSm90ILi2EN4cute5tupleIJNS5_1CILi1EEES8_S8_EEENS6_IJNS7_ILi128EEESA_SA_EEELi128ENS_6half_tEfNS_4arch4Sm90ELb0ELb1ELb0ELb0ELb1ELb0ELb0ELb1ELb1ELb1ELb1ELb0EEENS1_21CollectiveEpilogueFwdISB_S9_SC_SE_Li256ELb0ELb1ELb1ELb0EEENS1_19SingleTileSchedulerILb0ELb1ELb1ELi128EEEEEEEEEvNT_6ParamsE --------------------------
	.section	.nv.info._ZN7cutlass13device_kernelIN5flash11enable_sm90INS1_16FlashAttnFwdSm90INS1_25CollectiveMainloopFwdSm90ILi2EN4cute5tupleIJNS5_1CILi1EEES8_S8_EEENS6_IJNS7_ILi128EEESA_SA_EEELi128ENS_6half_tEfNS_4arch4Sm90ELb0ELb1ELb0ELb0ELb1ELb0ELb0ELb1ELb1ELb1ELb1ELb0EEENS1_21CollectiveEpilogueFwdISB_S9_SC_SE_Li256ELb0ELb1ELb1ELb0EEENS1_19SingleTileSchedulerILb0ELb1ELb1ELi128EEEEEEEEEvNT_6ParamsE,"",@"SHT_CUDA_INFO"
	.sectionflags	@""
	.align	4


	//----- nvinfo : EIATTR_CUDA_API_VERSION
	.align		4
        /*0000*/ 	.byte	0x04, 0x37
        /*0002*/ 	.short	(.L_158 - .L_157)
.L_157:
        /*0004*/ 	.word	0x00000082


	//----- nvinfo : EIATTR_KPARAM_INFO
	.align		4
.L_158:
        /*0008*/ 	.byte	0x04, 0x17
        /*000a*/ 	.short	(.L_160 - .L_159)
.L_159:
        /*000c*/ 	.word	0x00000000
        /*0010*/ 	.short	0x0000
        /*0012*/ 	.short	0x0070
        /*0014*/ 	.byte	0x00, 0xf0, 0x01, 0x28


	//----- nvinfo : EIATTR_SPARSE_MMA_MASK
	.align		4
.L_160:
        /*0018*/ 	.byte	0x03, 0x50
        /*001a*/ 	.short	0x0000


	//----- nvinfo : EIATTR_MAXREG_COUNT
	.align		4
        /*001c*/ 	.byte	0x03, 0x1b
        /*001e*/ 	.short	0x00a8


	//----- nvinfo : EIATTR_NUM_BARRIERS
	.align		4
        /*0020*/ 	.byte	0x02, 0x4c
        /*0022*/ 	.byte	0x10
	.zero		1


	//----- nvinfo : EIATTR_EXTERNS
	.align		4
        /*0024*/ 	.byte	0x04, 0x0f
        /*0026*/ 	.short	(.L_162 - .L_161)


	//   ....[0]....
	.align		4
.L_161:
        /*0028*/ 	.word	index@(__assertfail)


	//----- nvinfo : EIATTR_MERCURY_ISA_VERSION
	.align		4
.L_162:
        /*002c*/ 	.byte	0x03, 0x5f
        /*002e*/ 	.short	0x0101


	//----- nvinfo : EIATTR_INT_WARP_WIDE_INSTR_OFFSETS
	.align		4
        /*0030*/ 	.byte	0x04, 0x31
        /*0032*/ 	.short	(.L_164 - .L_163)


	//   ....[0]....
.L_163:
        /*0034*/ 	.word	0x000000b0


	//   ....[1]....
        /*0038*/ 	.word	0x000000c0


	//   ....[2]....
        /*003c*/ 	.word	0x00000160


	//----- nvinfo : EIATTR_COOP_GROUP_MASK_REGIDS
	.align		4
.L_164:
        /*0040*/ 	.byte	0x04, 0x29
        /*0042*/ 	.short	(.L_166 - .L_165)


	//   ....[0]....
.L_165:
        /*0044*/ 	.word	0xffffffff


	//   ....[1]....
        /*0048*/ 	.word	0xffffffff


	//   ....[2]....
        /*004c*/ 	.word	0xffffffff


	//   ....[3]....
        /*0050*/ 	.word	0xffffffff


	//   ....[4]....
        /*0054*/ 	.word	0xffffffff


	//   ....[5]....
        /*0058*/ 	.word	0xffffffff


	//   ....[6]....
        /*005c*/ 	.word	0xffffffff


	//   ....[7]....
        /*0060*/ 	.word	0xffffffff


	//   ....[8]....
        /*0064*/ 	.word	0xffffffff


	//   ....[9]....
        /*0068*/ 	.word	0xffffffff


	//   ....[10]....
        /*006c*/ 	.word	0xffffffff


	//   ....[11]....
        /*0070*/ 	.word	0xffffffff


	//   ....[12]....
        /*0074*/ 	.word	0xffffffff


	//   ....[13]....
        /*0078*/ 	.word	0xffffffff


	//   ....[14]....
        /*007c*/ 	.word	0xffffffff


	//   ....[15]....
        /*0080*/ 	.word	0xffffffff


	//   ....[16]....
        /*0084*/ 	.word	0xffffffff


	//   ....[17]....
        /*0088*/ 	.word	0xffffffff


	//   ....[18]....
        /*008c*/ 	.word	0xffffffff


	//   ....[19]....
        /*0090*/ 	.word	0xffffffff


	//   ....[20]....
        /*0094*/ 	.word	0xffffffff


	//   ....[21]....
        /*0098*/ 	.word	0xffffffff


	//   ....[22]....
        /*009c*/ 	.word	0xffffffff


	//   ....[23]....
        /*00a0*/ 	.word	0xffffffff


	//   ....[24]....
        /*00a4*/ 	.word	0xffffffff


	//   ....[25]....
        /*00a8*/ 	.word	0xffffffff


	//   ....[26]....
        /*00ac*/ 	.word	0xffffffff


	//   ....[27]....
        /*00b0*/ 	.word	0xffffffff


	//   ....[28]....
        /*00b4*/ 	.word	0xffffffff


	//   ....[29]....
        /*00b8*/ 	.word	0xffffffff


	//   ....[30]....
        /*00bc*/ 	.word	0xffffffff


	//   ....[31]....
        /*00c0*/ 	.word	0xffffffff


	//   ....[32]....
        /*00c4*/ 	.word	0xffffffff


	//   ....[33]....
        /*00c8*/ 	.word	0xffffffff


	//   ....[34]....
        /*00cc*/ 	.word	0xffffffff


	//   ....[35]....
        /*00d0*/ 	.word	0xffffffff


	//   ....[36]....
        /*00d4*/ 	.word	0xffffffff


	//   ....[37]....
        /*00d8*/ 	.word	0xffffffff


	//   ....[38]....
        /*00dc*/ 	.word	0xffffffff


	//   ....[39]....
        /*00e0*/ 	.word	0xffffffff


	//   ....[40]....
        /*00e4*/ 	.word	0xffffffff


	//   ....[41]....
        /*00e8*/ 	.word	0xffffffff


	//   ....[42]....
        /*00ec*/ 	.word	0xffffffff


	//   ....[43]....
        /*00f0*/ 	.word	0xffffffff


	//   ....[44]....
        /*00f4*/ 	.word	0xffffffff


	//   ....[45]....
        /*00f8*/ 	.word	0xffffffff


	//   ....[46]....
        /*00fc*/ 	.word	0xffffffff


	//   ....[47]....
        /*0100*/ 	.word	0xffffffff


	//   ....[48]....
        /*0104*/ 	.word	0xffffffff


	//   ....[49]....
        /*0108*/ 	.word	0xffffffff


	//   ....[50]....
        /*010c*/ 	.word	0xffffffff


	//   ....[51]....
        /*0110*/ 	.word	0xffffffff


	//   ....[52]....
        /*0114*/ 	.word	0xffffffff


	//   ....[53]....
        /*0118*/ 	.word	0xffffffff


	//   ....[54]....
        /*011c*/ 	.word	0xffffffff


	//   ....[55]....
        /*0120*/ 	.word	0xffffffff


	//   ....[56]....
        /*0124*/ 	.word	0xffffffff


	//   ....[57]....
        /*0128*/ 	.word	0xffffffff


	//   ....[58]....
        /*012c*/ 	.word	0xffffffff


	//   ....[59]....
        /*0130*/ 	.word	0xffffffff


	//   ....[60]....
        /*0134*/ 	.word	0xffffffff


	//   ....[61]....
        /*0138*/ 	.word	0xffffffff


	//   ....[62]....
        /*013c*/ 	.word	0xffffffff


	//   ....[63]....
        /*0140*/ 	.word	0xffffffff


	//   ....[64]....
        /*0144*/ 	.word	0xffffffff


	//   ....[65]....
        /*0148*/ 	.word	0xffffffff


	//   ....[66]....
        /*014c*/ 	.word	0xffffffff


	//   ....[67]....
        /*0150*/ 	.word	0xffffffff


	//   ....[68]....
        /*0154*/ 	.word	0xffffffff


	//   ....[69]....
        /*0158*/ 	.word	0xffffffff


	//   ....[70]....
        /*015c*/ 	.word	0xffffffff


	//   ....[71]....
        /*0160*/ 	.word	0xffffffff


	//   ....[72]....
        /*0164*/ 	.word	0xffffffff


	//   ....[73]....
        /*0168*/ 	.word	0xffffffff


	//   ....[74]....
        /*016c*/ 	.word	0xffffffff


	//   ....[75]....
        /*0170*/ 	.word	0xffffffff


	//   ....[76]....
        /*0174*/ 	.word	0xffffffff


	//   ....[77]....
        /*0178*/ 	.word	0xffffffff


	//   ....[78]....
        /*017c*/ 	.word	0xffffffff


	//   ....[79]....
        /*0180*/ 	.word	0xffffffff


	//   ....[80]....
        /*0184*/ 	.word	0xffffffff


	//   ....[81]....
        /*0188*/ 	.word	0xffffffff


	//   ....[82]....
        /*018c*/ 	.word	0xffffffff


	//   ....[83]....
        /*0190*/ 	.word	0xffffffff


	//   ....[84]....
        /*0194*/ 	.word	0xffffffff


	//   ....[85]....
        /*0198*/ 	.word	0xffffffff


	//   ....[86]....
        /*019c*/ 	.word	0xffffffff


	//   ....[87]....
        /*01a0*/ 	.word	0xffffffff


	//   ....[88]....
        /*01a4*/ 	.word	0xffffffff


	//   ....[89]....
        /*01a8*/ 	.word	0xffffffff


	//   ....[90]....
        /*01ac*/ 	.word	0xffffffff


	//   ....[91]....
        /*01b0*/ 	.word	0xffffffff


	//   ....[92]....
        /*01b4*/ 	.word	0xffffffff


	//   ....[93]....
        /*01b8*/ 	.word	0xffffffff


	//   ....[94]....
        /*01bc*/ 	.word	0xffffffff


	//   ....[95]....
        /*01c0*/ 	.word	0xffffffff


	//   ....[96]....
        /*01c4*/ 	.word	0xffffffff


	//   ....[97]....
        /*01c8*/ 	.word	0xffffffff


	//   ....[98]....
        /*01cc*/ 	.word	0xffffffff


	//   ....[99]....
        /*01d0*/ 	.word	0xffffffff


	//   ....[100]....
        /*01d4*/ 	.word	0xffffffff


	//   ....[101]....
        /*01d8*/ 	.word	0xffffffff


	//   ....[102]....
        /*01dc*/ 	.word	0xffffffff


	//   ....[103]....
        /*01e0*/ 	.word	0xffffffff


	//   ....[104]....
        /*01e4*/ 	.word	0xffffffff


	//   ....[105]....
        /*01e8*/ 	.word	0xffffffff


	//   ....[106]....
        /*01ec*/ 	.word	0xffffffff


	//   ....[107]....
        /*01f0*/ 	.word	0xffffffff


	//   ....[108]....
        /*01f4*/ 	.word	0xffffffff


	//   ....[109]....
        /*01f8*/ 	.word	0xffffffff


	//   ....[110]....
        /*01fc*/ 	.word	0xffffffff


	//   ....[111]....
        /*0200*/ 	.word	0xffffffff


	//   ....[112]....
        /*0204*/ 	.word	0xffffffff


	//   ....[113]....
        /*0208*/ 	.word	0xffffffff


	//   ....[114]....
        /*020c*/ 	.word	0xffffffff


	//   ....[115]....
        /*0210*/ 	.word	0xffffffff


	//   ....[116]....
        /*0214*/ 	.word	0xffffffff


	//   ....[117]....
        /*0218*/ 	.word	0xffffffff


	//   ....[118]....
        /*021c*/ 	.word	0xffffffff


	//   ....[119]....
        /*0220*/ 	.word	0xffffffff


	//   ....[120]....
        /*0224*/ 	.word	0xffffffff


	//   ....[121]....
        /*0228*/ 	.word	0xffffffff


	//   ....[122]....
        /*022c*/ 	.word	0xffffffff


	//   ....[123]....
        /*0230*/ 	.word	0x0500000f


	//   ....[124]....
        /*0234*/ 	.word	0x0500000f


	//   ....[125]....
        /*0238*/ 	.word	0x0500000f


	//   ....[126]....
        /*023c*/ 	.word	0x0500000f


	//   ....[127]....
        /*0240*/ 	.word	0x0500000f


	//   ....[128]....
        /*0244*/ 	.word	0x0500000f


	//   ....[129]....
        /*0248*/ 	.word	0x0500000f


	//   ....[130]....
        /*024c*/ 	.word	0x0500000f


	//   ....[131]....
        /*0250*/ 	.word	0x0500000f


	//   ....[132]....
        /*0254*/ 	.word	0x0500000f


	//   ....[133]....
        /*0258*/ 	.word	0x0500000f


	//   ....[134]....
        /*025c*/ 	.word	0x0500000f


	//   ....[135]....
        /*0260*/ 	.word	0x0500000f


	//   ....[136]....
        /*0264*/ 	.word	0x0500000f


	//   ....[137]....
        /*0268*/ 	.word	0x0500000f


	//   ....[138]....
        /*026c*/ 	.word	0x0500000f


	//   ....[139]....
        /*0270*/ 	.word	0x0500000f


	//   ....[140]....
        /*0274*/ 	.word	0x0500000f


	//   ....[141]....
        /*0278*/ 	.word	0x0500000f


	//   ....[142]....
        /*027c*/ 	.word	0x0500000f


	//   ....[143]....
        /*0280*/ 	.word	0x0500000f


	//   ....[144]....
        /*0284*/ 	.word	0x0500000f


	//   ....[145]....
        /*0288*/ 	.word	0x0500000f


	//   ....[146]....
        /*028c*/ 	.word	0x0500000f


	//   ....[147]....
        /*0290*/ 	.word	0x0500000f


	//   ....[148]....
        /*0294*/ 	.word	0x0500000f


	//   ....[149]....
        /*0298*/ 	.word	0x0500000f


	//   ....[150]....
        /*029c*/ 	.word	0x0500000f


	//   ....[151]....
        /*02a0*/ 	.word	0x0500000f


	//   ....[152]....
        /*02a4*/ 	.word	0x0500000f


	//   ....[153]....
        /*02a8*/ 	.word	0x0500000f


	//   ....[154]....
        /*02ac*/ 	.word	0x0500000f


	//   ....[155]....
        /*02b0*/ 	.word	0x0500000f


	//   ....[156]....
        /*02b4*/ 	.word	0x0500000f


	//   ....[157]....
        /*02b8*/ 	.word	0x0500000f


	//   ....[158]....
        /*02bc*/ 	.word	0x0500000f


	//   ....[159]....
        /*02c0*/ 	.word	0x0500000f


	//   ....[160]....
        /*02c4*/ 	.word	0x0500000f


	//   ....[161]....
        /*02c8*/ 	.word	0x0500000f


	//   ....[162]....
        /*02cc*/ 	.word	0x0500000f


	//   ....[163]....
        /*02d0*/ 	.word	0x0500000f


	//   ....[164]....
        /*02d4*/ 	.word	0x0500000f


	//   ....[165]....
        /*02d8*/ 	.word	0x0500000f


	//   ....[166]....
        /*02dc*/ 	.word	0x0500000f


	//   ....[167]....
        /*02e0*/ 	.word	0x0500000f


	//   ....[168]....
        /*02e4*/ 	.word	0x0500000f


	//   ....[169]....
        /*02e8*/ 	.word	0x0500000f


	//   ....[170]....
        /*02ec*/ 	.word	0x0500000f


	//   ....[171]....
        /*02f0*/ 	.word	0x0500000f


	//   ....[172]....
        /*02f4*/ 	.word	0x0500000f


	//   ....[173]....
        /*02f8*/ 	.word	0x0500000f


	//   ....[174]....
        /*02fc*/ 	.word	0x0500000f


	//   ....[175]....
        /*0300*/ 	.word	0x0500000f


	//   ....[176]....
        /*0304*/ 	.word	0x0500000f


	//   ....[177]....
        /*0308*/ 	.word	0x0500000f


	//   ....[178]....
        /*030c*/ 	.word	0x0500000f


	//   ....[179]....
        /*0310*/ 	.word	0x0500000f


	//   ....[180]....
        /*0314*/ 	.word	0x0500000f


	//   ....[181]....
        /*0318*/ 	.word	0x0500000f


	//   ....[182]....
        /*031c*/ 	.word	0x0500000f


	//   ....[183]....
        /*0320*/ 	.word	0x0500000f


	//   ....[184]....
        /*0324*/ 	.word	0x0500000f


	//   ....[185]....
        /*0328*/ 	.word	0x0500000f


	//   ....[186]....
        /*032c*/ 	.word	0x0500000f


	//   ....[187]....
        /*0330*/ 	.word	0x0500000f


	//   ....[188]....
        /*0334*/ 	.word	0x0500000f


	//   ....[189]....
        /*0338*/ 	.word	0x0500000f


	//   ....[190]....
        /*033c*/ 	.word	0x0500000f


	//   ....[191]....
        /*0340*/ 	.word	0x0500000f


	//   ....[192]....
        /*0344*/ 	.word	0x0500000f


	//   ....[193]....
        /*0348*/ 	.word	0x0500000f


	//   ....[194]....
        /*034c*/ 	.word	0x0500000f


	//   ....[195]....
        /*0350*/ 	.word	0x0500000f


	//   ....[196]....
        /*0354*/ 	.word	0x0500000f


	//   ....[197]....
        /*0358*/ 	.word	0x0500000f


	//   ....[198]....
        /*035c*/ 	.word	0x0500000f


	//   ....[199]....
        /*0360*/ 	.word	0x0500000f


	//   ....[200]....
        /*0364*/ 	.word	0x0500000f


	//   ....[201]....
        /*0368*/ 	.word	0x0500000f


	//   ....[202]....
        /*036c*/ 	.word	0x0500000f


	//   ....[203]....
        /*0370*/ 	.word	0x0500000f


	//   ....[204]....
        /*0374*/ 	.word	0x0500000f


	//----- nvinfo : EIATTR_COOP_GROUP_INSTR_OFFSETS
	.align		4
.L_166:
        /*0378*/ 	.byte	0x04, 0x28
        /*037a*/ 	.short	(.L_168 - .L_167)


	//   ....[0]....
.L_167:
        /*037c*/ 	.word	0x00000070


	//   ....[1]....
        /*0380*/ 	.word	0x00000080


	//   ....[2]....
        /*0384*/ 	.word	0x000002c0


	//   ....[3]....
        /*0388*/ 	.word	0x00000420


	//   ....[4]....
        /*038c*/ 	.word	0x00000540


	//   ....[5]....
        /*0390*/ 	.word	0x000006a0


	//   ....[6]....
        /*0394*/ 	.word	0x00001510


	//   ....[7]....
        /*0398*/ 	.word	0x00001ef0


	//   ....[8]....
        /*039c*/ 	.word	0x00002b00


	//   ....[9]....
        /*03a0*/ 	.word	0x000032f0


	//   ....[10]....
        /*03a4*/ 	.word	0x00003420


	//   ....[11]....
        /*03a8*/ 	.word	0x00003cb0


	//   ....[12]....
        /*03ac*/ 	.word	0x00003d10


	//   ....[13]....
        /*03b0*/ 	.word	0x00005580


	//   ....[14]....
        /*03b4*/ 	.word	0x00005780


	//   ....[15]....
        /*03b8*/ 	.word	0x00006360


	//   ....[16]....
        /*03bc*/ 	.word	0x000063b0


	//   ....[17]....
        /*03c0*/ 	.word	0x00006ce0


	//   ....[18]....
        /*03c4*/ 	.word	0x00006d50


	//   ....[19]....
        /*03c8*/ 	.word	0x00008cc0


	//   ....[20]....
        /*03cc*/ 	.word	0x00008cd0


	//   ....[21]....
        /*03d0*/ 	.word	0x00008d10


	//   ....[22]....
        /*03d4*/ 	.word	0x00008d20


	//   ....[23]....
        /*03d8*/ 	.word	0x0000aa10


	//   ....[24]....
        /*03dc*/ 	.word	0x0000ac10


	//   ....[25]....
        /*03e0*/ 	.word	0x0000b7f0


	//   ....[26]....
        /*03e4*/ 	.word	0x0000b840


	//   ....[27]....
        /*03e8*/ 	.word	0x0000c170


	//   ....[28]....
        /*03ec*/ 	.word	0x0000c1e0


	//   ....[29]....
        /*03f0*/ 	.word	0x0000d330


	//   ....[30]....
        /*03f4*/ 	.word	0x0000d360


	//   ....[31]....
        /*03f8*/ 	.word	0x0000d410


	//   ....[32]....
        /*03fc*/ 	.word	0x0000d420


	//   ....[33]....
        /*0400*/ 	.word	0x0000e3d0


	//   ....[34]....
        /*0404*/ 	.word	0x0000e410


	//   ....[35]....
        /*0408*/ 	.word	0x0000e450


	//   ....[36]....
        /*040c*/ 	.word	0x0000e470


	//   ....[37]....
        /*0410*/ 	.word	0x0000e4a0


	//   ....[38]....
        /*0414*/ 	.word	0x0000e4b0


	//   ....[39]....
        /*0418*/ 	.word	0x0000eaf0


	//   ....[40]....
        /*041c*/ 	.word	0x0000eb00


	//   ....[41]....
        /*0420*/ 	.word	0x0000f530


	//   ....[42]....
        /*0424*/ 	.word	0x00010ab0


	//   ....[43]....
        /*0428*/ 	.word	0x00010ae0


	//   ....[44]....
        /*042c*/ 	.word	0x00010af0


	//   ....[45]....
        /*0430*/ 	.word	0x00010b00


	//   ....[46]....
        /*0434*/ 	.word	0x00010b10


	//   ....[47]....
        /*0438*/ 	.word	0x00010b20


	//   ....[48]....
        /*043c*/ 	.word	0x00010b30


	//   ....[49]....
        /*0440*/ 	.word	0x00010b50


	//   ....[50]....
        /*0444*/ 	.word	0x00010bc0


	//   ....[51]....
        /*0448*/ 	.word	0x00010c50


	//   ....[52]....
        /*044c*/ 	.word	0x00010ca0


	//   ....[53]....
        /*0450*/ 	.word	0x00010cb0


	//   ....[54]....
        /*0454*/ 	.word	0x00010ce0


	//   ....[55]....
        /*0458*/ 	.word	0x00010d30


	//   ....[56]....
        /*045c*/ 	.word	0x00010d70


	//   ....[57]....
        /*0460*/ 	.word	0x00010d90


	//   ....[58]....
        /*0464*/ 	.word	0x00011410


	//   ....[59]....
        /*0468*/ 	.word	0x00011440


	//   ....[60]....
        /*046c*/ 	.word	0x00011470


	//   ....[61]....
        /*0470*/ 	.word	0x000114a0


	//   ....[62]....
        /*0474*/ 	.word	0x000114b0


	//   ....[63]....
        /*0478*/ 	.word	0x00011540


	//   ....[64]....
        /*047c*/ 	.word	0x00011560


	//   ....[65]....
        /*0480*/ 	.word	0x00011570


	//   ....[66]....
        /*0484*/ 	.word	0x00011650


	//   ....[67]....
        /*0488*/ 	.word	0x00011670


	//   ....[68]....
        /*048c*/ 	.word	0x00011680


	//   ....[69]....
        /*0490*/ 	.word	0x000116d0


	//   ....[70]....
        /*0494*/ 	.word	0x00011770


	//   ....[71]....
        /*0498*/ 	.word	0x00011790


	//   ....[72]....
        /*049c*/ 	.word	0x000117a0


	//   ....[73]....
        /*04a0*/ 	.word	0x000117e0


	//   ....[74]....
        /*04a4*/ 	.word	0x00011f00


	//   ....[75]....
        /*04a8*/ 	.word	0x00011f30


	//   ....[76]....
        /*04ac*/ 	.word	0x00011f40


	//   ....[77]....
        /*04b0*/ 	.word	0x00011f50


	//   ....[78]....
        /*04b4*/ 	.word	0x00011f80


	//   ....[79]....
        /*04b8*/ 	.word	0x00011fc0


	//   ....[80]....
        /*04bc*/ 	.word	0x00011fd0


	//   ....[81]....
        /*04c0*/ 	.word	0x00011ff0


	//   ....[82]....
        /*04c4*/ 	.word	0x00012050


	//   ....[83]....
        /*04c8*/ 	.word	0x00012060


	//   ....[84]....
        /*04cc*/ 	.word	0x00012080


	//   ....[85]....
        /*04d0*/ 	.word	0x000120e0


	//   ....[86]....
        /*04d4*/ 	.word	0x00012100


	//   ....[87]....
        /*04d8*/ 	.word	0x00012110


	//   ....[88]....
        /*04dc*/ 	.word	0x00012140


	//   ....[89]....
        /*04e0*/ 	.word	0x00012150


	//   ....[90]....
        /*04e4*/ 	.word	0x000123d0


	//   ....[91]....
        /*04e8*/ 	.word	0x000123f0


	//   ....[92]....
        /*04ec*/ 	.word	0x00012400


	//   ....[93]....
        /*04f0*/ 	.word	0x00012420


	//   ....[94]....
        /*04f4*/ 	.word	0x00012490


	//   ....[95]....
        /*04f8*/ 	.word	0x000124c0


	//   ....[96]....
        /*04fc*/ 	.word	0x00012510


	//   ....[97]....
        /*0500*/ 	.word	0x00012540


	//   ....[98]....
        /*0504*/ 	.word	0x00012590


	//   ....[99]....
        /*0508*/ 	.word	0x000125c0


	//   ....[100]....
        /*050c*/ 	.word	0x00012610


	//   ....[101]....
        /*0510*/ 	.word	0x00012640


	//   ....[102]....
        /*0514*/ 	.word	0x00012690


	//   ....[103]....
        /*0518*/ 	.word	0x000126c0


	//   ....[104]....
        /*051c*/ 	.word	0x00012710


	//   ....[105]....
        /*0520*/ 	.word	0x00012740


	//   ....[106]....
        /*0524*/ 	.word	0x00012ba0


	//   ....[107]....
        /*0528*/ 	.word	0x00012bd0


	//   ....[108]....
        /*052c*/ 	.word	0x00012c00


	//   ....[109]....
        /*0530*/ 	.word	0x00012c30


	//   ....[110]....
        /*0534*/ 	.word	0x00012c60


	//   ....[111]....
        /*0538*/ 	.word	0x00012c70


	//   ....[112]....
        /*053c*/ 	.word	0x00012c90


	//   ....[113]....
        /*0540*/ 	.word	0x00012cb0


	//   ....[114]....
        /*0544*/ 	.word	0x00012cd0


	//   ....[115]....
        /*0548*/ 	.word	0x00012cf0


	//   ....[116]....
        /*054c*/ 	.word	0x00012d70


	//   ....[117]....
        /*0550*/ 	.word	0x00012d90


	//   ....[118]....
        /*0554*/ 	.word	0x00012dc0


	//   ....[119]....
        /*0558*/ 	.word	0x00012de0


	//   ....[120]....
        /*055c*/ 	.word	0x00012f90


	//   ....[121]....
        /*0560*/ 	.word	0x00012fa0


	//   ....[122]....
        /*0564*/ 	.word	0x00013200


	//   ....[123]....
        /*0568*/ 	.word	0x00013820


	//   ....[124]....
        /*056c*/ 	.word	0x00013910


	//   ....[125]....
        /*0570*/ 	.word	0x000139b0


	//   ....[126]....
        /*0574*/ 	.word	0x00013a10


	//   ....[127]....
        /*0578*/ 	.word	0x00013ae0


	//   ....[128]....
        /*057c*/ 	.word	0x00013b50


	//   ....[129]....
        /*0580*/ 	.word	0x00013c10


	//   ....[130]....
        /*0584*/ 	.word	0x00013c80


	//   ....[131]....
        /*0588*/ 	.word	0x00013d60


	//   ....[132]....
        /*058c*/ 	.word	0x00013de0


	//   ....[133]....
        /*0590*/ 	.word	0x00013eb0


	//   ....[134]....
        /*0594*/ 	.word	0x00013f30


	//   ....[135]....
        /*0598*/ 	.word	0x00013ff0


	//   ....[136]....
        /*059c*/ 	.word	0x00014070


	//   ....[137]....
        /*05a0*/ 	.word	0x00014140


	//   ....[138]....
        /*05a4*/ 	.word	0x000141c0


	//   ....[139]....
        /*05a8*/ 	.word	0x00014280


	//   ....[140]....
        /*05ac*/ 	.word	0x00014310


	//   ....[141]....
        /*05b0*/ 	.word	0x00014370


	//   ....[142]....
        /*05b4*/ 	.word	0x00014410


	//   ....[143]....
        /*05b8*/ 	.word	0x000144e0


	//   ....[144]....
        /*05bc*/ 	.word	0x00014550


	//   ....[145]....
        /*05c0*/ 	.word	0x00014640


	//   ....[146]....
        /*05c4*/ 	.word	0x000146a0


	//   ....[147]....
        /*05c8*/ 	.word	0x00014770


	//   ....[148]....
        /*05cc*/ 	.word	0x000147e0


	//   ....[149]....
        /*05d0*/ 	.word	0x000148d0


	//   ....[150]....
        /*05d4*/ 	.word	0x00014930


	//   ....[151]....
        /*05d8*/ 	.word	0x00014a00


	//   ....[152]....
        /*05dc*/ 	.word	0x00014a70


	//   ....[153]....
        /*05e0*/ 	.word	0x00014b50


	//   ....[154]....
        /*05e4*/ 	.word	0x00014bb0


	//   ....[155]....
        /*05e8*/ 	.word	0x00014c60


	//   ....[156]....
        /*05ec*/ 	.word	0x00014da0


	//   ....[157]....
        /*05f0*/ 	.word	0x00014e50


	//   ....[158]....
        /*05f4*/ 	.word	0x00014f20


	//   ....[159]....
        /*05f8*/ 	.word	0x00014f70


	//   ....[160]....
        /*05fc*/ 	.word	0x00015050


	//   ....[161]....
        /*0600*/ 	.word	0x000150a0


	//   ....[162]....
        /*0604*/ 	.word	0x00015170


	//   ....[163]....
        /*0608*/ 	.word	0x000151c0


	//   ....[164]....
        /*060c*/ 	.word	0x000152a0


	//   ....[165]....
        /*0610*/ 	.word	0x000152f0


	//   ....[166]....
        /*0614*/ 	.word	0x000153d0


	//   ....[167]....
        /*0618*/ 	.word	0x00015420


	//   ....[168]....
        /*061c*/ 	.word	0x000154f0


	//   ....[169]....
        /*0620*/ 	.word	0x00015540


	//   ....[170]....
        /*0624*/ 	.word	0x00015620


	//   ....[171]....
        /*0628*/ 	.word	0x00015670


	//   ....[172]....
        /*062c*/ 	.word	0x00015760


	//   ....[173]....
        /*0630*/ 	.word	0x00015800


	//   ....[174]....
        /*0634*/ 	.word	0x00015860


	//   ....[175]....
        /*0638*/ 	.word	0x00015920


	//   ....[176]....
        /*063c*/ 	.word	0x000159c0


	//   ....[177]....
        /*0640*/ 	.word	0x00015a80


	//   ....[178]....
        /*0644*/ 	.word	0x00015b20


	//   ....[179]....
        /*0648*/ 	.word	0x00015be0


	//   ....[180]....
        /*064c*/ 	.word	0x00015c80


	//   ....[181]....
        /*0650*/ 	.word	0x00015d40


	//   ....[182]....
        /*0654*/ 	.word	0x00015de0


	//   ....[183]....
        /*0658*/ 	.word	0x00015ea0


	//   ....[184]....
        /*065c*/ 	.word	0x00015f40


	//   ....[185]....
        /*0660*/ 	.word	0x00016000


	//   ....[186]....
        /*0664*/ 	.word	0x000160a0


	//   ....[187]....
        /*0668*/ 	.word	0x00016160


	//   ....[188]....
        /*066c*/ 	.word	0x00016280


	//   ....[189]....
        /*0670*/ 	.word	0x00016320


	//   ....[190]....
        /*0674*/ 	.word	0x000163d0


	//   ....[191]....
        /*0678*/ 	.word	0x000164a0


	//   ....[192]....
        /*067c*/ 	.word	0x00016510


	//   ....[193]....
        /*0680*/ 	.word	0x000165e0


	//   ....[194]....
        /*0684*/ 	.word	0x00016650


	//   ....[195]....
        /*0688*/ 	.word	0x00016730


	//   ....[196]....
        /*068c*/ 	.word	0x000167a0


	//   ....[197]....
        /*0690*/ 	.word	0x00016880


	//   ....[198]....
        /*0694*/ 	.word	0x00016900


	//   ....[199]....
        /*0698*/ 	.word	0x000169e0


	//   ....[200]....
        /*069c*/ 	.word	0x00016a50


	//   ....[201]....
        /*06a0*/ 	.word	0x00016b20


	//   ....[202]....
        /*06a4*/ 	.word	0x00016b90


	//   ....[203]....
        /*06a8*/ 	.word	0x00016c50


	//   ....[204]....
        /*06ac*/ 	.word	0x00016d30


	//----- nvinfo : EIATTR_REG_RECONFIG
	.align		4
.L_168:
        /*06b0*/ 	.byte	0x01, 0x54
	.zero		2


	//----- nvinfo : EIATTR_SYSCALL_OFFSETS
	.align		4
        /*06b4*/ 	.byte	0x04, 0x46
        /*06b6*/ 	.short	(.L_170 - .L_169)


	//   ....[0]....
.L_169:
        /*06b8*/ 	.word	0x000016d0


	//   ....[1]....
        /*06bc*/ 	.word	0x000100f0


	//   ....[2]....
        /*06c0*/ 	.word	0x00010230


	//   ....[3]....
        /*06c4*/ 	.word	0x00010320


	//   ....[4]....
        /*06c8*/ 	.word	0x00011170


	//----- nvinfo : EIATTR_MBARRIER_INSTR_OFFSETS
	.align		4
.L_170:
        /*06cc*/ 	.byte	0x04, 0x39
        /*06ce*/ 	.short	(.L_172 - .L_171)


	//   ....[0]....
.L_171:
        /*06d0*/ 	.word	0x00000170
        /*06d4*/ 	.word	0x000000ff
        /*06d8*/ 	.word	0x00028800
        /*06dc*/ 	.short	0x0100
        /*06de*/ 	.byte	0x08
	.zero		1


	//   ....[1]....
        /*06e0*/ 	.word	0x00000180
        /*06e4*/ 	.word	0x000000ff
        /*06e8*/ 	.word	0x00028820
        /*06ec*/ 	.short	0x0100
        /*06ee*/ 	.byte	0x08
	.zero		1


	//   ....[2]....
        /*06f0*/ 	.word	0x00000270
        /*06f4*/ 	.word	0x000000ff
        /*06f8*/ 	.word	0x00028830
        /*06fc*/ 	.short	0x0100
        /*06fe*/ 	.byte	0x08
	.zero		1


	//   ....[3]....
        /*0700*/ 	.word	0x00000280
        /*0704*/ 	.word	0x000000ff
        /*0708*/ 	.word	0x00028840
        /*070c*/ 	.short	0x0100
        /*070e*/ 	.byte	0x08
	.zero		1


	//   ....[4]....
        /*0710*/ 	.word	0x00000290
        /*0714*/ 	.word	0x000000ff
        /*0718*/ 	.word	0x00028838
        /*071c*/ 	.short	0x0100
        /*071e*/ 	.byte	0x08
	.zero		1


	//   ....[5]....
        /*0720*/ 	.word	0x000002a0
        /*0724*/ 	.word	0x000000ff
        /*0728*/ 	.word	0x00028848
        /*072c*/ 	.short	0x0100
        /*072e*/ 	.byte	0x08
	.zero		1


	//   ....[6]....
        /*0730*/ 	.word	0x000003d0
        /*0734*/ 	.word	0x000000ff
        /*0738*/ 	.word	0x00028850
        /*073c*/ 	.short	0x0100
        /*073e*/ 	.byte	0x08
	.zero		1


	//   ....[7]....
        /*0740*/ 	.word	0x000003e0
        /*0744*/ 	.word	0x000000ff
        /*0748*/ 	.word	0x00028860
        /*074c*/ 	.short	0x0100
        /*074e*/ 	.byte	0x08
	.zero		1


	//   ....[8]....
        /*0750*/ 	.word	0x000003f0
        /*0754*/ 	.word	0x000000ff
        /*0758*/ 	.word	0x00028858
        /*075c*/ 	.short	0x0100
        /*075e*/ 	.byte	0x08
	.zero		1


	//   ....[9]....
        /*0760*/ 	.word	0x00000400
        /*0764*/ 	.word	0x000000ff
        /*0768*/ 	.word	0x00028868
        /*076c*/ 	.short	0x0100
        /*076e*/ 	.byte	0x08
	.zero		1


	//   ....[10]....
        /*0770*/ 	.word	0x000004f0
        /*0774*/ 	.word	0x000000ff
        /*0778*/ 	.word	0x00028870
        /*077c*/ 	.short	0x0100
        /*077e*/ 	.byte	0x06
	.zero		1


	//   ....[11]....
        /*0780*/ 	.word	0x00000500
        /*0784*/ 	.word	0x000000ff
        /*0788*/ 	.word	0x00028880
        /*078c*/ 	.short	0x0100
        /*078e*/ 	.byte	0x06
	.zero		1


	//   ....[12]....
        /*0790*/ 	.word	0x00000510
        /*0794*/ 	.word	0x000000ff
        /*0798*/ 	.word	0x00028878
        /*079c*/ 	.short	0x0100
        /*079e*/ 	.byte	0x06
	.zero		1


	//   ....[13]....
        /*07a0*/ 	.word	0x00000520
        /*07a4*/ 	.word	0x000000ff
        /*07a8*/ 	.word	0x00028888
        /*07ac*/ 	.short	0x0100
        /*07ae*/ 	.byte	0x06
	.zero		1


	//   ....[14]....
        /*07b0*/ 	.word	0x00000650
        /*07b4*/ 	.word	0x000000ff
        /*07b8*/ 	.word	0x00028890
        /*07bc*/ 	.short	0x0100
        /*07be*/ 	.byte	0x08
	.zero		1


	//   ....[15]....
        /*07c0*/ 	.word	0x00000660
        /*07c4*/ 	.word	0x000000ff
        /*07c8*/ 	.word	0x000288a0
        /*07cc*/ 	.short	0x0100
        /*07ce*/ 	.byte	0x08
	.zero		1


	//   ....[16]....
        /*07d0*/ 	.word	0x00000670
        /*07d4*/ 	.word	0x000000ff
        /*07d8*/ 	.word	0x00028898
        /*07dc*/ 	.short	0x0100
        /*07de*/ 	.byte	0x08
	.zero		1


	//   ....[17]....
        /*07e0*/ 	.word	0x00000680
        /*07e4*/ 	.word	0x000000ff
        /*07e8*/ 	.word	0x000288a8
        /*07ec*/ 	.short	0x0100
        /*07ee*/ 	.byte	0x08
	.zero		1


	//   ....[18]....
        /*07f0*/ 	.word	0x000007c0
        /*07f4*/ 	.word	0x000000ff
        /*07f8*/ 	.word	0x000288b0
        /*07fc*/ 	.short	0x0100
        /*07fe*/ 	.byte	0x08
	.zero		1


	//   ....[19]....
        /*0800*/ 	.word	0x000007d0
        /*0804*/ 	.word	0x000000ff
        /*0808*/ 	.word	0x000288c0
        /*080c*/ 	.short	0x0100
        /*080e*/ 	.byte	0x08
	.zero		1


	//   ....[20]....
        /*0810*/ 	.word	0x000007e0
        /*0814*/ 	.word	0x000000ff
        /*0818*/ 	.word	0x000288b8
        /*081c*/ 	.short	0x0100
        /*081e*/ 	.byte	0x08
	.zero		1


	//   ....[21]....
        /*0820*/ 	.word	0x000007f0
        /*0824*/ 	.word	0x000000ff
        /*0828*/ 	.word	0x000288c8
        /*082c*/ 	.short	0x0100
        /*082e*/ 	.byte	0x08
	.zero		1


	//   ....[22]....
        /*0830*/ 	.word	0x000016f0
        /*0834*/ 	.word	0x000000ff
        /*0838*/ 	.word	0x00028800
        /*083c*/ 	.short	0x010a
        /*083e*/ 	.byte	0x28
	.zero		1


	//   ....[23]....
        /*0840*/ 	.word	0x00001760
        /*0844*/ 	.word	0x000000ff
        /*0848*/ 	.word	0x00028830
        /*084c*/ 	.short	0x010a
        /*084e*/ 	.byte	0x28
	.zero		1


	//   ....[24]....
        /*0850*/ 	.word	0x000017c0
        /*0854*/ 	.word	0x000000ff
        /*0858*/ 	.word	0x00028830
        /*085c*/ 	.short	0x010a
        /*085e*/ 	.byte	0x28
	.zero		1


	//   ....[25]....
        /*0860*/ 	.word	0x00001f10
        /*0864*/ 	.word	0x000000ff
        /*0868*/ 	.word	0x00000000
        /*086c*/ 	.short	0x0101
        /*086e*/ 	.byte	0x06
	.zero		1


	//   ....[26]....
        /*0870*/ 	.word	0x00004d40
        /*0874*/ 	.word	0x000000ff
        /*0878*/ 	.word	0x00028830
        /*087c*/ 	.short	0x010a
        /*087e*/ 	.byte	0x06
	.zero		1


	//   ....[27]....
        /*0880*/ 	.word	0x00004d80
        /*0884*/ 	.word	0x000000ff
        /*0888*/ 	.word	0x00028830
        /*088c*/ 	.short	0x010a
        /*088e*/ 	.byte	0x06
	.zero		1


	//   ....[28]....
        /*0890*/ 	.word	0x000050f0
        /*0894*/ 	.word	0x000000ff
        /*0898*/ 	.word	0x00028850
        /*089c*/ 	.short	0x010a
        /*089e*/ 	.byte	0x06
	.zero		1


	//   ....[29]....
        /*08a0*/ 	.word	0x00005130
        /*08a4*/ 	.word	0x000000ff
        /*08a8*/ 	.word	0x00028850
        /*08ac*/ 	.short	0x010a
        /*08ae*/ 	.byte	0x06
	.zero		1


	//   ....[30]....
        /*08b0*/ 	.word	0x00005550
        /*08b4*/ 	.word	0x000000ff
        /*08b8*/ 	.word	0x00000000
        /*08bc*/ 	.short	0x0101
        /*08be*/ 	.byte	0x06
	.zero		1


	//   ....[31]....
        /*08c0*/ 	.word	0x000077f0
        /*08c4*/ 	.word	0x000000ff
        /*08c8*/ 	.word	0x00000000
        /*08cc*/ 	.short	0x0101
        /*08ce*/ 	.byte	0x06
	.zero		1


	//   ....[32]....
        /*08d0*/ 	.word	0x00008160
        /*08d4*/ 	.word	0x000000ff
        /*08d8*/ 	.word	0x00028830
        /*08dc*/ 	.short	0x010a
        /*08de*/ 	.byte	0x06
	.zero		1


	//   ....[33]....
        /*08e0*/ 	.word	0x000081a0
        /*08e4*/ 	.word	0x000000ff
        /*08e8*/ 	.word	0x00028830
        /*08ec*/ 	.short	0x010a
        /*08ee*/ 	.byte	0x06
	.zero		1


	//   ....[34]....
        /*08f0*/ 	.word	0x00008510
        /*08f4*/ 	.word	0x000000ff
        /*08f8*/ 	.word	0x00028850
        /*08fc*/ 	.short	0x010a
        /*08fe*/ 	.byte	0x06
	.zero		1


	//   ....[35]....
        /*0900*/ 	.word	0x00008550
        /*0904*/ 	.word	0x000000ff
        /*0908*/ 	.word	0x00028850
        /*090c*/ 	.short	0x010a
        /*090e*/ 	.byte	0x06
	.zero		1


	//   ....[36]....
        /*0910*/ 	.word	0x00008950
        /*0914*/ 	.word	0x000000ff
        /*0918*/ 	.word	0x00000000
        /*091c*/ 	.short	0x0101
        /*091e*/ 	.byte	0x06
	.zero		1


	//   ....[37]....
        /*0920*/ 	.word	0x00009b00
        /*0924*/ 	.word	0x000000ff
        /*0928*/ 	.word	0x00000000
        /*092c*/ 	.short	0x0101
        /*092e*/ 	.byte	0x06
	.zero		1


	//   ....[38]....
        /*0930*/ 	.word	0x0000a230
        /*0934*/ 	.word	0x000000ff
        /*0938*/ 	.word	0x00028830
        /*093c*/ 	.short	0x010a
        /*093e*/ 	.byte	0x06
	.zero		1


	//   ....[39]....
        /*0940*/ 	.word	0x0000a270
        /*0944*/ 	.word	0x000000ff
        /*0948*/ 	.word	0x00028830
        /*094c*/ 	.short	0x010a
        /*094e*/ 	.byte	0x06
	.zero		1


	//   ....[40]....
        /*0950*/ 	.word	0x0000a5a0
        /*0954*/ 	.word	0x000000ff
        /*0958*/ 	.word	0x00028850
        /*095c*/ 	.short	0x010a
        /*095e*/ 	.byte	0x06
	.zero		1


	//   ....[41]....
        /*0960*/ 	.word	0x0000a5e0
        /*0964*/ 	.word	0x000000ff
        /*0968*/ 	.word	0x00028850
        /*096c*/ 	.short	0x010a
        /*096e*/ 	.byte	0x06
	.zero		1


	//   ....[42]....
        /*0970*/ 	.word	0x0000a9e0
        /*0974*/ 	.word	0x000000ff
        /*0978*/ 	.word	0x00000000
        /*097c*/ 	.short	0x0101
        /*097e*/ 	.byte	0x06
	.zero		1


	//   ....[43]....
        /*0980*/ 	.word	0x0000cc80
        /*0984*/ 	.word	0x000000ff
        /*0988*/ 	.word	0x00000000
        /*098c*/ 	.short	0x0101
        /*098e*/ 	.byte	0x06
	.zero		1


	//   ....[44]....
        /*0990*/ 	.word	0x0000d280
        /*0994*/ 	.word	0x000000ff
        /*0998*/ 	.word	0x00028850
        /*099c*/ 	.short	0x010a
        /*099e*/ 	.byte	0x05
	.zero		1


	//   ....[45]....
        /*09a0*/ 	.word	0x0000d2c0
        /*09a4*/ 	.word	0x000000ff
        /*09a8*/ 	.word	0x00028850
        /*09ac*/ 	.short	0x010a
        /*09ae*/ 	.byte	0x05
	.zero		1


	//   ....[46]....
        /*09b0*/ 	.word	0x0000d870
        /*09b4*/ 	.word	0x000000ff
        /*09b8*/ 	.word	0x00000000
        /*09bc*/ 	.short	0x0101
        /*09be*/ 	.byte	0x04
	.zero		1


	//   ....[47]....
        /*09c0*/ 	.word	0x0000e490
        /*09c4*/ 	.word	0x000000ff
        /*09c8*/ 	.word	0x00000000
        /*09cc*/ 	.short	0x0101
        /*09ce*/ 	.byte	0x04
	.zero		1


	//   ....[48]....
        /*09d0*/ 	.word	0x000107e0
        /*09d4*/ 	.word	0x000000ff
        /*09d8*/ 	.word	0x00028840
        /*09dc*/ 	.short	0x010a
        /*09de*/ 	.byte	0x2e
	.zero		1


	//   ....[49]....
        /*09e0*/ 	.word	0x00010f30
        /*09e4*/ 	.word	0x000000ff
        /*09e8*/ 	.word	0x00028830
        /*09ec*/ 	.short	0x0107
        /*09ee*/ 	.byte	0x2e
	.zero		1


	//   ....[50]....
        /*09f0*/ 	.word	0x00010fa0
        /*09f4*/ 	.word	0x000000ff
        /*09f8*/ 	.word	0x00028830
        /*09fc*/ 	.short	0x0101
        /*09fe*/ 	.byte	0x2e
	.zero		1


	//   ....[51]....
        /*0a00*/ 	.word	0x00011930
        /*0a04*/ 	.word	0x000000ff
        /*0a08*/ 	.word	0x00028800
        /*0a0c*/ 	.short	0x0107
        /*0a0e*/ 	.byte	0x2e
	.zero		1


	//   ....[52]....
        /*0a10*/ 	.word	0x00011970
        /*0a14*/ 	.word	0x000000ff
        /*0a18*/ 	.word	0x00028800
        /*0a1c*/ 	.short	0x0101
        /*0a1e*/ 	.byte	0x2e
	.zero		1


	//   ....[53]....
        /*0a20*/ 	.word	0x000119a0
        /*0a24*/ 	.word	0x000000ff
        /*0a28*/ 	.word	0x00028820
        /*0a2c*/ 	.short	0x010a
        /*0a2e*/ 	.byte	0x2e
	.zero		1


	//   ....[54]....
        /*0a30*/ 	.word	0x00011d00
        /*0a34*/ 	.word	0x00000022
        /*0a38*/ 	.word	0x00028840
        /*0a3c*/ 	.short	0x010a
        /*0a3e*/ 	.byte	0x3f
	.zero		1


	//   ....[55]....
        /*0a40*/ 	.word	0x00012260
        /*0a44*/ 	.word	0x00000022
        /*0a48*/ 	.word	0x00028830
        /*0a4c*/ 	.short	0x0107
        /*0a4e*/ 	.byte	0x3f
	.zero		1


	//   ....[56]....
        /*0a50*/ 	.word	0x00012310
        /*0a54*/ 	.word	0x00000022
        /*0a58*/ 	.word	0x00028830
        /*0a5c*/ 	.short	0x0101
        /*0a5e*/ 	.byte	0x3f
	.zero		1


	//   ....[57]....
        /*0a60*/ 	.word	0x00012370
        /*0a64*/ 	.word	0x00000000
        /*0a68*/ 	.word	0x00028860
        /*0a6c*/ 	.short	0x010a
        /*0a6e*/ 	.byte	0x3f
	.zero		1


	//   ....[58]....
        /*0a70*/ 	.word	0x000128c0
        /*0a74*/ 	.word	0x00000000
        /*0a78*/ 	.word	0x00028850
        /*0a7c*/ 	.short	0x0107
        /*0a7e*/ 	.byte	0x3f
	.zero		1


	//   ....[59]....
        /*0a80*/ 	.word	0x000129a0
        /*0a84*/ 	.word	0x00000000
        /*0a88*/ 	.word	0x00028850
        /*0a8c*/ 	.short	0x0101
        /*0a8e*/ 	.byte	0x3f
	.zero		1


	//   ....[60]....
        /*0a90*/ 	.word	0x00012b30
        /*0a94*/ 	.word	0x00000000
        /*0a98*/ 	.word	0x00028860
        /*0a9c*/ 	.short	0x010a
        /*0a9e*/ 	.byte	0x3f
	.zero		1


	//   ....[61]....
        /*0aa0*/ 	.word	0x00013070
        /*0aa4*/ 	.word	0x00000000
        /*0aa8*/ 	.word	0x00028850
        /*0aac*/ 	.short	0x0107
        /*0aae*/ 	.byte	0x3f
	.zero		1


	//   ....[62]....
        /*0ab0*/ 	.word	0x00013120
        /*0ab4*/ 	.word	0x00000000
        /*0ab8*/ 	.word	0x00028850
        /*0abc*/ 	.short	0x0101
        /*0abe*/ 	.byte	0x3f
	.zero		1


	//   ....[63]....
        /*0ac0*/ 	.word	0x000131c0
        /*0ac4*/ 	.word	0x00000007
        /*0ac8*/ 	.word	0x00028820
        /*0acc*/ 	.short	0x010a
        /*0ace*/ 	.byte	0x3f
	.zero		1


	//   ....[64]....
        /*0ad0*/ 	.word	0x000132f0
        /*0ad4*/ 	.word	0x00000005
        /*0ad8*/ 	.word	0x00028840
        /*0adc*/ 	.short	0x010a
        /*0ade*/ 	.byte	0x3f
	.zero		1


	//   ....[65]....
        /*0ae0*/ 	.word	0x00013390
        /*0ae4*/ 	.word	0x00000007
        /*0ae8*/ 	.word	0x00028840
        /*0aec*/ 	.short	0x010a
        /*0aee*/ 	.byte	0x3f
	.zero		1


	//   ....[66]....
        /*0af0*/ 	.word	0x000133d0
        /*0af4*/ 	.word	0x00000005
        /*0af8*/ 	.word	0x00028860
        /*0afc*/ 	.short	0x010a
        /*0afe*/ 	.byte	0x3f
	.zero		1


	//   ....[67]....
        /*0b00*/ 	.word	0x00013410
        /*0b04*/ 	.word	0x00000007
        /*0b08*/ 	.word	0x00028860
        /*0b0c*/ 	.short	0x010a
        /*0b0e*/ 	.byte	0x3f
	.zero		1


	//   ....[68]....
        /*0b10*/ 	.word	0x00013480
        /*0b14*/ 	.word	0x00000003
        /*0b18*/ 	.word	0x00028800
        /*0b1c*/ 	.short	0x010a
        /*0b1e*/ 	.byte	0x3f
	.zero		1


	//   ....[69]....
        /*0b20*/ 	.word	0x000134e0
        /*0b24*/ 	.word	0x00000003
        /*0b28*/ 	.word	0x00028830
        /*0b2c*/ 	.short	0x010a
        /*0b2e*/ 	.byte	0x3f
	.zero		1


	//   ....[70]....
        /*0b30*/ 	.word	0x00013540
        /*0b34*/ 	.word	0x00000007
        /*0b38*/ 	.word	0x00028830
        /*0b3c*/ 	.short	0x010a
        /*0b3e*/ 	.byte	0x3f
	.zero		1


	//   ....[71]....
        /*0b40*/ 	.word	0x000135a0
        /*0b44*/ 	.word	0x00000007
        /*0b48*/ 	.word	0x00028850
        /*0b4c*/ 	.short	0x010a
        /*0b4e*/ 	.byte	0x3f
	.zero		1


	//   ....[72]....
        /*0b50*/ 	.word	0x00013600
        /*0b54*/ 	.word	0x00000007
        /*0b58*/ 	.word	0x00028830
        /*0b5c*/ 	.short	0x010a
        /*0b5e*/ 	.byte	0x3f
	.zero		1


	//   ....[73]....
        /*0b60*/ 	.word	0x00013660
        /*0b64*/ 	.word	0x00000007
        /*0b68*/ 	.word	0x00028850
        /*0b6c*/ 	.short	0x010a
        /*0b6e*/ 	.byte	0x3f
	.zero		1


	//   ....[74]....
        /*0b70*/ 	.word	0x000136c0
        /*0b74*/ 	.word	0x00000007
        /*0b78*/ 	.word	0x00028830
        /*0b7c*/ 	.short	0x010a
        /*0b7e*/ 	.byte	0x3f
	.zero		1


	//   ....[75]....
        /*0b80*/ 	.word	0x00013720
        /*0b84*/ 	.word	0x00000007
        /*0b88*/ 	.word	0x00028850
        /*0b8c*/ 	.short	0x010a
        /*0b8e*/ 	.byte	0x3f
	.zero		1


	//   ....[76]....
        /*0b90*/ 	.word	0x00013780
        /*0b94*/ 	.word	0x00000003
        /*0b98*/ 	.word	0x00028850
        /*0b9c*/ 	.short	0x010a
        /*0b9e*/ 	.byte	0x3f
	.zero		1


	//   ....[77]....
        /*0ba0*/ 	.word	0x00013860
        /*0ba4*/ 	.word	0x0000000a
        /*0ba8*/ 	.word	0x00028840
        /*0bac*/ 	.short	0x010a
        /*0bae*/ 	.byte	0x3f
	.zero		1


	//   ....[78]....
        /*0bb0*/ 	.word	0x00014ca0
        /*0bb4*/ 	.word	0x00000003
        /*0bb8*/ 	.word	0x00028820
        /*0bbc*/ 	.short	0x010a
        /*0bbe*/ 	.byte	0x3f
	.zero		1


	//   ....[79]....
        /*0bc0*/ 	.word	0x00014cf0
        /*0bc4*/ 	.word	0x00000022
        /*0bc8*/ 	.word	0x00028840
        /*0bcc*/ 	.short	0x010a
        /*0bce*/ 	.byte	0x3f
	.zero		1


	//   ....[80]....
        /*0bd0*/ 	.word	0x000156b0
        /*0bd4*/ 	.word	0x00000000
        /*0bd8*/ 	.word	0x00028860
        /*0bdc*/ 	.short	0x010a
        /*0bde*/ 	.byte	0x3f
	.zero		1


	//   ....[81]....
        /*0be0*/ 	.word	0x000161d0
        /*0be4*/ 	.word	0x00000000
        /*0be8*/ 	.word	0x00028860
        /*0bec*/ 	.short	0x010a
        /*0bee*/ 	.byte	0x3f
	.zero		1


	//   ....[82]....
        /*0bf0*/ 	.word	0x00016c80
        /*0bf4*/ 	.word	0x00000007
        /*0bf8*/ 	.word	0x00028820
        /*0bfc*/ 	.short	0x010a
        /*0bfe*/ 	.byte	0x3f
	.zero		1


	//   ....[83]....
        /*0c00*/ 	.word	0x00016df0
        /*0c04*/ 	.word	0x00000005
        /*0c08*/ 	.word	0x00028840
        /*0c0c*/ 	.short	0x010a
        /*0c0e*/ 	.byte	0x3f
	.zero		1


	//   ....[84]....
        /*0c10*/ 	.word	0x00016e40
        /*0c14*/ 	.word	0x00000007
        /*0c18*/ 	.word	0x00028840
        /*0c1c*/ 	.short	0x010a
        /*0c1e*/ 	.byte	0x3f
	.zero		1


	//   ....[85]....
        /*0c20*/ 	.word	0x00016e90
        /*0c24*/ 	.word	0x00000005
        /*0c28*/ 	.word	0x00028860
        /*0c2c*/ 	.short	0x010a
        /*0c2e*/ 	.byte	0x3f
	.zero		1


	//----- nvinfo : EIATTR_NUM_MBARRIERS
	.align		4
.L_172:
        /*0c30*/ 	.byte	0x03, 0x38
        /*0c32*/ 	.short	0x0016


	//----- nvinfo : EIATTR_EXIT_INSTR_OFFSETS
	.align		4
        /*0c34*/ 	.byte	0x04, 0x1c
        /*0c36*/ 	.short	(.L_174 - .L_173)


	//   ....[0]....
.L_173:
        /*0c38*/ 	.word	0x00013460


	//----- nvinfo : EIATTR_MAX_THREADS
	.align		4
.L_174:
        /*0c3c*/ 	.byte	0x04, 0x05
        /*0c3e*/ 	.short	(.L_176 - .L_175)
.L_175:
        /*0c40*/ 	.word	0x00000180
        /*0c44*/ 	.word	0x00000001
        /*0c48*/ 	.word	0x00000001


	//----- nvinfo : EIATTR_CRS_STACK_SIZE
	.align		4
.L_176:
        /*0c4c*/ 	.byte	0x04, 0x1e
        /*0c4e*/ 	.short	(.L_178 - .L_177)
.L_177:
        /*0c50*/ 	.word	0x00000000


	//----- nvinfo : EIATTR_CBANK_PARAM_SIZE
	.align		4
.L_178:
        /*0c54*/ 	.byte	0x03, 0x19
        /*0c56*/ 	.short	0x0a70


	//----- nvinfo : EIATTR_PARAM_CBANK
	.align		4
        /*0c58*/ 	.byte	0x04, 0x0a
        /*0c5a*/ 	.short	(.L_180 - .L_179)
	.align		4
.L_179:
        /*0c5c*/ 	.word	index@(.nv.constant0._ZN7cutlass13device_kernelIN5flash11enable_sm90INS1_16FlashAttnFwdSm90INS1_25CollectiveMainloopFwdSm90ILi2EN4cute5tupleIJNS5_1CILi1EEES8_S8_EEENS6_IJNS7_ILi128EEESA_SA_EEELi128ENS_6half_tEfNS_4arch4Sm90ELb0ELb1ELb0ELb0ELb1ELb0ELb0ELb1ELb1ELb1ELb1ELb0EEENS1_21CollectiveEpilogueFwdISB_S9_SC_SE_Li256ELb0ELb1ELb1ELb0EEENS1_19SingleTileSchedulerILb0ELb1ELb1ELi128EEEEEEEEEvNT_6ParamsE)
        /*0c60*/ 	.short	0x0210
        /*0c62*/ 	.short	0x0a70


	//----- nvinfo : EIATTR_SW_WAR
	.align		4
.L_180:
        /*0c64*/ 	.byte	0x04, 0x36
        /*0c66*/ 	.short	(.L_182 - .L_181)
.L_181:
        /*0c68*/ 	.word	0x00000008
.L_182:


//--------------------- .nv.info._ZN7cutlass13device_kernelIN5flash11enable_sm90INS1_16FlashAttnFwdSm90INS1_25CollectiveMainloopFwdSm90ILi2EN4cute5tupleIJNS5_1CILi1EEES8_S8_EEENS6_IJNS7_ILi128EEESA_SA_EEELi128ENS_6half_tEfNS_4arch4Sm90ELb0ELb1ELb0ELb1ELb1ELb0ELb0ELb1ELb1ELb1ELb1ELb0EEENS1_21CollectiveEpilogueFwdISB_S9_SC_SE_Li256ELb1ELb1ELb1ELb0EEENS1_36VarlenDynamicPersistentTileSchedulerILi128ELi128ELi256ELi128ELb1ELb1ELb1ELb1ELb0ELb1EEEEEEEEEvNT_6ParamsE --------------------------
	.section	.nv.info._ZN7cutlass13device_kernelIN5flash11enable_sm90INS1_16FlashAttnFwdSm90INS1_25CollectiveMainloopFwdSm90ILi2EN4cute5tupleIJNS5_1CILi1EEES8_S8_EEENS6_IJNS7_ILi128EEESA_SA_EEELi128ENS_6half_tEfNS_4arch4Sm90ELb0ELb1ELb0ELb1ELb1ELb0ELb0ELb1ELb1ELb1ELb1ELb0EEENS1_21CollectiveEpilogueFwdISB_S9_SC_SE_Li256ELb1ELb1ELb1ELb0EEENS1_36VarlenDynamicPersistentTileSchedulerILi128ELi128ELi256ELi128ELb1ELb1ELb1ELb1ELb0ELb1EEEEEEEEEvNT_6ParamsE,"",@"SHT_CUDA_INFO"
	.sectionflags	@""
	.align	4


	//----- nvinfo : EIATTR_CUDA_API_VERSION
	.align		4
        /*0000*/ 	.byte	0x04, 0x37
        /*0002*/ 	.short	(.L_184 - .L_183)
.L_183:
        /*0004*/ 	.word	0x00000082


	//----- nvinfo : EIATTR_KPARAM_INFO
	.align		4
.L_184:
        /*0008*/ 	.byte	0x04, 0x17
        /*000a*/ 	.short	(.L_186 - .L_185)
.L_185:
        /*000c*/ 	.word	0x00000000
        /*0010*/ 	.short	0x0000
        /*0012*/ 	.short	0x0070
        /*0014*/ 	.byte	0x00, 0xf0, 0x01, 0x2a


	//----- nvinfo : EIATTR_SPARSE_MMA_MASK
	.align		4
.L_186:
        /*0018*/ 	.byte	0x03, 0x50
        /*001a*/ 	.short	0x0000


	//----- nvinfo : EIATTR_MAXREG_COUNT
	.align		4
        /*001c*/ 	.byte	0x03, 0x1b
        /*001e*/ 	.short	0x00a8


	//----- nvinfo : EIATTR_NUM_BARRIERS
	.align		4
        /*0020*/ 	.byte	0x02, 0x4c
        /*0022*/ 	.byte	0x10
	.zero		1


	//----- nvinfo : EIATTR_EXTERNS
	.align		4
        /*0024*/ 	.byte	0x04, 0x0f
        /*0026*/ 	.short	(.L_188 - .L_187)


	//   ....[0]....
	.align		4
.L_187:
        /*0028*/ 	.word	index@(__assertfail)


	//----- nvinfo : EIATTR_ANNOTATIONS
	.align		4
.L_188:
        /*002c*/ 	.byte	0x04, 0x55
        /*002e*/ 	.short	(.L_190 - .L_189)


	//   ....[0]....
.L_189:
        /* <DEDUP_REMOVED lines=11> */


	//----- nvinfo : EIATTR_MERCURY_ISA_VERSION
	.align		4
.L_190:
        /*00c8*/ 	.byte	0x03, 0x5f
        /*00ca*/ 	.short	0x0101


	//----- nvinfo : EIATTR_UNUSED_LOAD_BYTE_OFFSET
	.align		4
        /*00cc*/ 	.byte	0x04, 0x44
        /*00ce*/ 	.short	(.L_192 - .L_191)


	//   ....[0]....
.L_191:
        /*00d0*/ 	.word	0x00000980
        /*00d4*/ 	.word	0x0000fff0


	//   ....[1]....
        /*00d8*/ 	.word	0x0000e410
        /*00dc*/ 	.word	0x0000fff0


	//----- nvinfo : EIATTR_INT_WARP_WIDE_INSTR_OFFSETS
	.align		4
.L_192:
        /*00e0*/ 	.byte	0x04, 0x31
        /*00e2*/ 	.short	(.L_194 - .L_193)


	//   ....[0]....
.L_193:
        /*00e4*/ 	.word	0x000000c0


	//   ....[1]....
        /*00e8*/ 	.word	0x000000d0


	//   ....[2]....
        /*00ec*/ 	.word	0x00000170


	//   ....[3]....
        /*00f0*/ 	.word	0x00012f50


	//   ....[4]....
        /*00f4*/ 	.word	0x00012fe0


	//   ....[5]....
        /*00f8*/ 	.word	0x00015dd0


	//   ....[6]....
        /*00fc*/ 	.word	0x00015e60


	//----- nvinfo : EIATTR_COOP_GROUP_MASK_REGIDS
	.align		4
.L_194:
        /*0100*/ 	.byte	0x04, 0x29
        /*0102*/ 	.short	(.L_196 - .L_195)


	//   ....[0]....
.L_195:
        /*0104*/ 	.word	0xffffffff


	//   ....[1]....
        /*0108*/ 	.word	0xffffffff


	//   ....[2]....
        /*010c*/ 	.word	0xffffffff


	//   ....[3]....
        /*0110*/ 	.word	0xffffffff


	//   ....[4]....
        /*0114*/ 	.word	0xffffffff


	//   ....[5]....
        /*0118*/ 	.word	0xffffffff


	//   ....[6]....
        /*011c*/ 	.word	0xffffffff


	//   ....[7]....
        /*0120*/ 	.word	0xffffffff


	//   ....[8]....
        /*0124*/ 	.word	0xffffffff


	//   ....[9]....
        /*0128*/ 	.word	0xffffffff


	//   ....[10]....
        /*012c*/ 	.word	0xffffffff


	//   ....[11]....
        /*0130*/ 	.word	0xffffffff


	//   ....[12]....
        /*0134*/ 	.word	0xffffffff


	//   ....[13]....
        /*0138*/ 	.word	0xffffffff


	//   ....[14]....
        /*013c*/ 	.word	0xffffffff


	//   ....[15]....
        /*0140*/ 	.word	0xffffffff


	//   ....[16]....
        /*0144*/ 	.word	0xffffffff


	//   ....[17]....
        /*0148*/ 	.word	0xffffffff


	//   ....[18]....
        /*014c*/ 	.word	0xffffffff


	//   ....[19]....
        /*0150*/ 	.word	0xffffffff


	//   ....[20]....
        /*0154*/ 	.word	0xffffffff


	//   ....[21]....
        /*0158*/ 	.word	0xffffffff


	//   ....[22]....
        /*015c*/ 	.word	0xffffffff


	//   ....[23]....
        /*0160*/ 	.word	0xffffffff


	//   ....[24]....
        /*0164*/ 	.word	0xffffffff


	//   ....[25]....
        /*0168*/ 	.word	0xffffffff


	//   ....[26]....
        /*016c*/ 	.word	0xffffffff


	//   ....[27]....
        /*0170*/ 	.word	0xffffffff


	//   ....[28]....
        /*0174*/ 	.word	0xffffffff


	//   ....[29]....
        /*0178*/ 	.word	0xffffffff


	//   ....[30]....
        /*017c*/ 	.word	0xffffffff


	//   ....[31]....
        /*0180*/ 	.word	0xffffffff


	//   ....[32]....
        /*0184*/ 	.word	0xffffffff


	//   ....[33]....
        /*0188*/ 	.word	0xffffffff


	//   ....[34]....
        /*018c*/ 	.word	0xffffffff


	//   ....[35]....
        /*0190*/ 	.word	0xffffffff


	//   ....[36]....
        /*0194*/ 	.word	0xffffffff


	//   ....[37]....
        /*0198*/ 	.word	0xffffffff


	//   ....[38]....
        /*019c*/ 	.word	0xffffffff


	//   ....[39]....
        /*01a0*/ 	.word	0xffffffff


	//   ....[40]....
        /*01a4*/ 	.word	0xffffffff


	//   ....[41]....
        /*01a8*/ 	.word	0xffffffff


	//   ....[42]....
        /*01ac*/ 	.word	0xffffffff


	//   ....[43]....
        /*01b0*/ 	.word	0xffffffff


	//   ....[44]....
        /*01b4*/ 	.word	0xffffffff


	//   ....[45]....
        /*01b8*/ 	.word	0xffffffff


	//   ....[46]....
        /*01bc*/ 	.word	0xffffffff


	//   ....[47]....
        /*01c0*/ 	.word	0xffffffff


	//   ....[48]....
        /*01c4*/ 	.word	0xffffffff


	//   ....[49]....
        /*01c8*/ 	.word	0xffffffff


	//   ....[50]....
        /*01cc*/ 	.word	0xffffffff


	//   ....[51]....
        /*01d0*/ 	.word	0xffffffff


	//   ....[52]....
        /*01d4*/ 	.word	0xffffffff


	//   ....[53]....
        /*01d8*/ 	.word	0xffffffff


	//   ....[54]....
        /*01dc*/ 	.word	0xffffffff


	//   ....[55]....
        /*01e0*/ 	.word	0xffffffff


	//   ....[56]....
        /*01e4*/ 	.word	0xffffffff


	//   ....[57]....
        /*01e8*/ 	.word	0xffffffff


	//   ....[58]....
        /*01ec*/ 	.word	0xffffffff


	//   ....[59]....
        /*01f0*/ 	.word	0xffffffff


	//   ....[60]....
        /*01f4*/ 	.word	0xffffffff


	//   ....[61]....
        /*01f8*/ 	.word	0xffffffff


	//   ....[62]....
        /*01fc*/ 	.word	0xffffffff


	//   ....[63]....
        /*0200*/ 	.word	0xffffffff


	//   ....[64]....
        /*0204*/ 	.word	0xffffffff


	//   ....[65]....
        /*0208*/ 	.word	0xffffffff


	//   ....[66]....
        /*020c*/ 	.word	0xffffffff


	//   ....[67]....
        /*0210*/ 	.word	0xffffffff


	//   ....[68]....
        /*0214*/ 	.word	0xffffffff


	//   ....[69]....
        /*0218*/ 	.word	0xffffffff


	//   ....[70]....
        /*021c*/ 	.word	0xffffffff


	//   ....[71]....
        /*0220*/ 	.word	0xffffffff


	//   ....[72]....
        /*0224*/ 	.word	0xffffffff


	//   ....[73]....
        /*0228*/ 	.word	0xffffffff


	//   ....[74]....
        /*022c*/ 	.word	0xffffffff


	//   ....[75]....
        /*0230*/ 	.word	0xffffffff


	//   ....[76]....
        /*0234*/ 	.word	0xffffffff


	//   ....[77]....
        /*0238*/ 	.word	0xffffffff


	//   ....[78]....
        /*023c*/ 	.word	0xffffffff


	//   ....[79]....
        /*0240*/ 	.word	0xffffffff


	//   ....[80]....
        /*0244*/ 	.word	0xffffffff


	//   ....[81]....
        /*0248*/ 	.word	0xffffffff


	//   ....[82]....
        /*024c*/ 	.word	0xffffffff


	//   ....[83]....
        /*0250*/ 	.word	0xffffffff


	//   ....[84]....
        /*0254*/ 	.word	0xffffffff


	//   ....[85]....
        /*0258*/ 	.word	0xffffffff


	//   ....[86]....
        /*025c*/ 	.word	0xffffffff


	//   ....[87]....
        /*0260*/ 	.word	0xffffffff


	//   ....[88]....
        /*0264*/ 	.word	0xffffffff


	//   ....[89]....
        /*0268*/ 	.word	0xffffffff


	//   ....[90]....
        /*026c*/ 	.word	0xffffffff


	//   ....[91]....
        /*0270*/ 	.word	0xffffffff


	//   ....[92]....
        /*0274*/ 	.word	0xffffffff


	//   ....[93]....
        /*0278*/ 	.word	0xffffffff


	//   ....[94]....
        /*027c*/ 	.word	0xffffffff


	//   ....[95]....
        /*0280*/ 	.word	0xffffffff


	//   ....[96]....
        /*0284*/ 	.word	0xffffffff


	//   ....[97]....
        /*0288*/ 	.word	0xffffffff


	//   ....[98]....
        /*028c*/ 	.word	0xffffffff


	//   ....[99]....
        /*0290*/ 	.word	0xffffffff


	//   ....[100]....
        /*0294*/ 	.word	0xffffffff


	//   ....[101]....
        /*0298*/ 	.word	0xffffffff


	//   ....[102]....
        /*029c*/ 	.word	0xffffffff


	//   ....[103]....
        /*02a0*/ 	.word	0xffffffff


	//   ....[104]....
        /*02a4*/ 	.word	0xffffffff


	//   ....[105]....
        /*02a8*/ 	.word	0xffffffff


	//   ....[106]....
        /*02ac*/ 	.word	0xffffffff


	//   ....[107]....
        /*02b0*/ 	.word	0xffffffff


	//   ....[108]....
        /*02b4*/ 	.word	0xffffffff


	//   ....[109]....
        /*02b8*/ 	.word	0xffffffff


	//   ....[110]....
        /*02bc*/ 	.word	0xffffffff


	//   ....[111]....
        /*02c0*/ 	.word	0xffffffff


	//   ....[112]....
        /*02c4*/ 	.word	0xffffffff


	//   ....[113]....
        /*02c8*/ 	.word	0xffffffff


	//   ....[114]....
        /*02cc*/ 	.word	0xffffffff


	//   ....[115]....
        /*02d0*/ 	.word	0xffffffff


	//   ....[116]....
        /*02d4*/ 	.word	0xffffffff


	//   ....[117]....
        /*02d8*/ 	.word	0xffffffff


	//   ....[118]....
        /*02dc*/ 	.word	0xffffffff


	//   ....[119]....
        /*02e0*/ 	.word	0xffffffff


	//   ....[120]....
        /*02e4*/ 	.word	0xffffffff


	//   ....[121]....
        /*02e8*/ 	.word	0xffffffff


	//   ....[122]....
        /*02ec*/ 	.word	0xffffffff


	//   ....[123]....
        /*02f0*/ 	.word	0xffffffff


	//   ....[124]....
        /*02f4*/ 	.word	0xffffffff


	//   ....[125]....
        /*02f8*/ 	.word	0xffffffff


	//   ....[126]....
        /*02fc*/ 	.word	0xffffffff


	//   ....[127]....
        /*0300*/ 	.word	0xffffffff


	//   ....[128]....
        /*0304*/ 	.word	0xffffffff


	//   ....[129]....
        /*0308*/ 	.word	0xffffffff


	//   ....[130]....
        /*030c*/ 	.word	0xffffffff


	//   ....[131]....
        /*0310*/ 	.word	0xffffffff


	//   ....[132]....
        /*0314*/ 	.word	0xffffffff


	//   ....[133]....
        /*0318*/ 	.word	0xffffffff


	//   ....[134]....
        /*031c*/ 	.word	0xffffffff


	//   ....[135]....
        /*0320*/ 	.word	0xffffffff


	//   ....[136]....
        /*0324*/ 	.word	0xffffffff


	//   ....[137]....
        /*0328*/ 	.word	0xffffffff


	//   ....[138]....
        /*032c*/ 	.word	0xffffffff


	//   ....[139]....
        /*0330*/ 	.word	0xffffffff


	//   ....[140]....
        /*0334*/ 	.word	0xffffffff


	//   ....[141]....
        /*0338*/ 	.word	0xffffffff


	//   ....[142]....
        /*033c*/ 	.word	0xffffffff


	//   ....[143]....
        /*0340*/ 	.word	0xffffffff


	//   ....[144]....
        /*0344*/ 	.word	0xffffffff


	//   ....[145]....
        /*0348*/ 	.word	0xffffffff


	//   ....[146]....
        /*034c*/ 	.word	0xffffffff


	//   ....[147]....
        /*0350*/ 	.word	0xffffffff


	//   ....[148]....
        /*0354*/ 	.word	0xffffffff


	//   ....[149]....
        /*0358*/ 	.word	0xffffffff


	//   ....[150]....
        /*035c*/ 	.word	0xffffffff


	//   ....[151]....
        /*0360*/ 	.word	0xffffffff


	//   ....[152]....
        /*0364*/ 	.word	0xffffffff


	//   ....[153]....
        /*0368*/ 	.word	0xffffffff


	//   ....[154]....
        /*036c*/ 	.word	0xffffffff


	//   ....[155]....
        /*0370*/ 	.word	0xffffffff


	//   ....[156]....
        /*0374*/ 	.word	0xffffffff


	//   ....[157]....
        /*0378*/ 	.word	0xffffffff


	//   ....[158]....
        /*037c*/ 	.word	0xffffffff


	//   ....[159]....
        /*0380*/ 	.word	0xffffffff


	//   ....[160]....
        /*0384*/ 	.word	0xffffffff


	//   ....[161]....
        /*0388*/ 	.word	0xffffffff


	//   ....[162]....
        /*038c*/ 	.word	0xffffffff


	//   ....[163]....
        /*0390*/ 	.word	0xffffffff


	//   ....[164]....
        /*0394*/ 	.word	0xffffffff


	//   ....[165]....
        /*0398*/ 	.word	0xffffffff


	//   ....[166]....
        /*039c*/ 	.word	0xffffffff


	//   ....[167]....
        /*03a0*/ 	.word	0xffffffff


	//   ....[168]....
        /*03a4*/ 	.word	0xffffffff


	//   ....[169]....
        /*03a8*/ 	.word	0xffffffff


	//   ....[170]....
        /*03ac*/ 	.word	0xffffffff


	//   ....[171]....
        /*03b0*/ 	.word	0xffffffff


	//   ....[172]....
        /*03b4*/ 	.word	0xffffffff


	//   ....[173]....
        /*03b8*/ 	.word	0x0500000f


	//   ....[174]....
        /*03bc*/ 	.word	0x0500000f


	//   ....[175]....
        /*03c0*/ 	.word	0x0500000f


	//   ....[176]....
        /*03c4*/ 	.word	0x0500000f


	//   ....[177]....
        /*03c8*/ 	.word	0x0500000f


	//   ....[178]....
        /*03cc*/ 	.word	0x0500000f


	//   ....[179]....
        /*03d0*/ 	.word	0x0500000f


	//   ....[180]....
        /*03d4*/ 	.word	0x0500000f


	//   ....[181]....
        /*03d8*/ 	.word	0x0500000f


	//   ....[182]....
        /*03dc*/ 	.word	0x0500000f


	//   ....[183]....
        /*03e0*/ 	.word	0x0500000f


	//   ....[184]....
        /*03e4*/ 	.word	0x0500000f


	//   ....[185]....
        /*03e8*/ 	.word	0x0500000f


	//   ....[186]....
        /*03ec*/ 	.word	0x0500000f


	//   ....[187]....
        /*03f0*/ 	.word	0x0500000f


	//   ....[188]....
        /*03f4*/ 	.word	0x0500000f


	//   ....[189]....
        /*03f8*/ 	.word	0x0500000f


	//   ....[190]....
        /*03fc*/ 	.word	0x0500000f


	//   ....[191]....
        /*0400*/ 	.word	0x0500000f


	//   ....[192]....
        /*0404*/ 	.word	0x0500000f


	//   ....[193]....
        /*0408*/ 	.word	0x0500000f


	//   ....[194]....
        /*040c*/ 	.word	0x0500000f


	//   ....[195]....
        /*0410*/ 	.word	0x0500000f


	//   ....[196]....
        /*0414*/ 	.word	0x0500000f


	//   ....[197]....
        /*0418*/ 	.word	0x0500000f


	//   ....[198]....
        /*041c*/ 	.word	0x0500000f


	//   ....[199]....
        /*0420*/ 	.word	0x0500000f


	//   ....[200]....
        /*0424*/ 	.word	0x0500000f


	//   ....[201]....
        /*0428*/ 	.word	0x0500000f


	//   ....[202]....
        /*042c*/ 	.word	0x0500000f


	//   ....[203]....
        /*0430*/ 	.word	0x0500000f


	//   ....[204]....
        /*0434*/ 	.word	0x0500000f


	//   ....[205]....
        /*0438*/ 	.word	0x0500000f


	//   ....[206]....
        /*043c*/ 	.word	0x0500000f


	//   ....[207]....
        /*0440*/ 	.word	0x0500000f


	//   ....[208]....
        /*0444*/ 	.word	0x0500000f


	//   ....[209]....
        /*0448*/ 	.word	0x0500000f


	//   ....[210]....
        /*044c*/ 	.word	0x0500000f


	//   ....[211]....
        /*0450*/ 	.word	0x0500000f


	//   ....[212]....
        /*0454*/ 	.word	0x0500000f


	//   ....[213]....
        /*0458*/ 	.word	0x0500000f


	//   ....[214]....
        /*045c*/ 	.word	0x0500000f


	//   ....[215]....
        /*0460*/ 	.word	0x0500000f


	//   ....[216]....
        /*0464*/ 	.word	0x0500000f


	//   ....[217]....
        /*0468*/ 	.word	0x0500000f


	//   ....[218]....
        /*046c*/ 	.word	0x0500000f


	//   ....[219]....
        /*0470*/ 	.word	0x0500000f


	//   ....[220]....
        /*0474*/ 	.word	0x0500000f


	//   ....[221]....
        /*0478*/ 	.word	0x0500000f


	//   ....[222]....
        /*047c*/ 	.word	0x0500000f


	//   ....[223]....
        /*0480*/ 	.word	0x0500000f


	//   ....[224]....
        /*0484*/ 	.word	0x0500000f


	//   ....[225]....
        /*0488*/ 	.word	0x0500000f


	//   ....[226]....
        /*048c*/ 	.word	0x0500000f


	//   ....[227]....
        /*0490*/ 	.word	0x0500000f


	//   ....[228]....
        /*0494*/ 	.word	0x0500000f


	//   ....[229]....
        /*0498*/ 	.word	0x0500000f


	//   ....[230]....
        /*049c*/ 	.word	0x0500000f


	//   ....[231]....
        /*04a0*/ 	.word	0x0500000f


	//   ....[232]....
        /*04a4*/ 	.word	0x0500000f


	//   ....[233]....
        /*04a8*/ 	.word	0x0500000f


	//   ....[234]....
        /*04ac*/ 	.word	0x0500000f


	//   ....[235]....
        /*04b0*/ 	.word	0x0500000f


	//   ....[236]....
        /*04b4*/ 	.word	0x0500000f


	//   ....[237]....
        /*04b8*/ 	.word	0x0500000f


	//   ....[238]....
        /*04bc*/ 	.word	0x0500000f


	//   ....[239]....
        /*04c0*/ 	.word	0x0500000f


	//   ....[240]....
        /*04c4*/ 	.word	0x0500000f


	//   ....[241]....
        /*04c8*/ 	.word	0x0500000f


	//   ....[242]....
        /*04cc*/ 	.word	0x0500000f


	//   ....[243]....
        /*04d0*/ 	.word	0x0500000f


	//   ....[244]....
        /*04d4*/ 	.word	0x0500000f


	//   ....[245]....
        /*04d8*/ 	.word	0x0500000f


	//   ....[246]....
        /*04dc*/ 	.word	0x0500000f


	//   ....[247]....
        /*04e0*/ 	.word	0x0500000f


	//   ....[248]....
        /*04e4*/ 	.word	0x0500000f


	//   ....[249]....
        /*04e8*/ 	.word	0x0500000f


	//   ....[250]....
        /*04ec*/ 	.word	0x0500000f


	//   ....[251]....
        /*04f0*/ 	.word	0x0500000f


	//   ....[252]....
        /*04f4*/ 	.word	0x0500000f


	//   ....[253]....
        /*04f8*/ 	.word	0x0500000f


	//   ....[254]....
        /*04fc*/ 	.word	0x0500000f


	//   ....[255]....
        /*0500*/ 	.word	0x0500000f


	//   ....[0]....
        /*0504*/ 	.word	0x0500000f


	//   ....[1]....
        /*0508*/ 	.word	0x0500000f


	//   ....[2]....
        /*050c*/ 	.word	0x0500000f


	//   ....[3]....
        /*0510*/ 	.word	0x0500000f


	//   ....[4]....
        /*0514*/ 	.word	0x0500000f


	//   ....[5]....
        /*0518*/ 	.word	0x0500000f


	//   ....[6]....
        /*051c*/ 	.word	0x0500000f


	//   ....[7]....
        /*0520*/ 	.word	0x0500000f


	//   ....[8]....
        /*0524*/ 	.word	0x0500000f


	//   ....[9]....
        /*0528*/ 	.word	0x0500000f


	//   ....[10]....
        /*052c*/ 	.word	0x0500000f


	//   ....[11]....
        /*0530*/ 	.word	0x0500000f


	//   ....[12]....
        /*0534*/ 	.word	0x0500000f


	//   ....[13]....
        /*0538*/ 	.word	0x0500000f


	//   ....[14]....
        /*053c*/ 	.word	0x0500000f


	//   ....[15]....
        /*0540*/ 	.word	0x0500000f


	//   ....[16]....
        /*0544*/ 	.word	0x0500000f


	//----- nvinfo : EIATTR_COOP_GROUP_INSTR_OFFSETS
	.align		4
.L_196:
        /*0548*/ 	.byte	0x04, 0x28
        /*054a*/ 	.short	(.L_198 - .L_197)


	//   ....[0]....
.L_197:
        /*054c*/ 	.word	0x00000080


	//   ....[1]....
        /*0550*/ 	.word	0x00000090


	//   ....[2]....
        /*0554*/ 	.word	0x000002d0


	//   ....[3]....
        /*0558*/ 	.word	0x00000430


	//   ....[4]....
        /*055c*/ 	.word	0x00000550


	//   ....[5]....
        /*0560*/ 	.word	0x000006b0


	//   ....[6]....
        /*0564*/ 	.word	0x00001e40


	//   ....[7]....
        /*0568*/ 	.word	0x000026f0


	//   ....[8]....
        /*056c*/ 	.word	0x00003270


	//   ....[9]....
        /*0570*/ 	.word	0x00003ac0


	//   ....[10]....
        /*0574*/ 	.word	0x00003bd0


	//   ....[11]....
        /*0578*/ 	.word	0x00004410


	//   ....[12]....
        /*057c*/ 	.word	0x00004480


	//   ....[13]....
        /*0580*/ 	.word	0x00005d20


	//   ....[14]....
        /*0584*/ 	.word	0x00005f10


	//   ....[15]....
        /*0588*/ 	.word	0x00006b00


	//   ....[16]....
        /*058c*/ 	.word	0x00006c00


	//   ....[17]....
        /*0590*/ 	.word	0x00007440


	//   ....[18]....
        /*0594*/ 	.word	0x000074a0


	//   ....[19]....
        /*0598*/ 	.word	0x00009450


	//   ....[20]....
        /*059c*/ 	.word	0x00009460


	//   ....[21]....
        /*05a0*/ 	.word	0x00009490


	//   ....[22]....
        /*05a4*/ 	.word	0x000094a0


	//   ....[23]....
        /*05a8*/ 	.word	0x0000b1c0


	//   ....[24]....
        /*05ac*/ 	.word	0x0000b3b0


	//   ....[25]....
        /*05b0*/ 	.word	0x0000bfa0


	//   ....[26]....
        /*05b4*/ 	.word	0x0000c0a0


	//   ....[27]....
        /*05b8*/ 	.word	0x0000c8e0


	//   ....[28]....
        /*05bc*/ 	.word	0x0000c940


	//   ....[29]....
        /*05c0*/ 	.word	0x0000dab0


	//   ....[30]....
        /*05c4*/ 	.word	0x0000dae0


	//   ....[31]....
        /*05c8*/ 	.word	0x0000dbc0


	//   ....[32]....
        /*05cc*/ 	.word	0x0000dbd0


	//   ....[33]....
        /*05d0*/ 	.word	0x0000ef40


	//   ....[34]....
        /*05d4*/ 	.word	0x0000ef80


	//   ....[35]....
        /*05d8*/ 	.word	0x0000efb0


	//   ....[36]....
        /*05dc*/ 	.word	0x0000efe0


	//   ....[37]....
        /*05e0*/ 	.word	0x0000f6c0


	//   ....[38]....
        /*05e4*/ 	.word	0x0000f6f0


	//   ....[39]....
        /*05e8*/ 	.word	0x0000f7b0


	//   ....[40]....
        /*05ec*/ 	.word	0x0000f7d0


	//   ....[41]....
        /*05f0*/ 	.word	0x0000f890


	//   ....[42]....
        /*05f4*/ 	.word	0x0000f8b0


	//   ....[43]....
        /*05f8*/ 	.word	0x0000f980


	//   ....[44]....
        /*05fc*/ 	.word	0x0000f9a0


	//   ....[45]....
        /*0600*/ 	.word	0x0000fd30


	//   ....[46]....
        /*0604*/ 	.word	0x0000fd60


	//   ....[47]....
        /*0608*/ 	.word	0x000101a0


	//   ....[48]....
        /*060c*/ 	.word	0x000101b0


	//   ....[49]....
        /*0610*/ 	.word	0x00010ee0


	//   ....[50]....
        /*0614*/ 	.word	0x00010f00


	//   ....[51]....
        /*0618*/ 	.word	0x00010fc0


	//   ....[52]....
        /*061c*/ 	.word	0x00010fe0


	//   ....[53]....
        /*0620*/ 	.word	0x000110a0


	//   ....[54]....
        /*0624*/ 	.word	0x000110c0


	//   ....[55]....
        /*0628*/ 	.word	0x00011190


	//   ....[56]....
        /*062c*/ 	.word	0x000111b0


	//   ....[57]....
        /*0630*/ 	.word	0x00011310


	//   ....[58]....
        /*0634*/ 	.word	0x00011500


	//   ....[59]....
        /*0638*/ 	.word	0x00011530


	//   ....[60]....
        /*063c*/ 	.word	0x00011560


	//   ....[61]....
        /*0640*/ 	.word	0x00011590


	//   ....[62]....
        /*0644*/ 	.word	0x000115c0


	//   ....[63]....
        /*0648*/ 	.word	0x000115f0


	//   ....[64]....
        /*064c*/ 	.word	0x00011760


	//   ....[65]....
        /*0650*/ 	.word	0x00011790


	//   ....[66]....
        /*0654*/ 	.word	0x000117c0


	//   ....[67]....
        /*0658*/ 	.word	0x000117f0


	//   ....[68]....
        /*065c*/ 	.word	0x00011820


	//   ....[69]....
        /*0660*/ 	.word	0x00011850


	//   ....[70]....
        /*0664*/ 	.word	0x000118e0


	//   ....[71]....
        /*0668*/ 	.word	0x00011910


	//   ....[72]....
        /*066c*/ 	.word	0x00011920


	//   ....[73]....
        /*0670*/ 	.word	0x00011960


	//   ....[74]....
        /*0674*/ 	.word	0x00013a50


	//   ....[75]....
        /*0678*/ 	.word	0x00013a70


	//   ....[76]....
        /*067c*/ 	.word	0x00013b10


	//   ....[77]....
        /*0680*/ 	.word	0x00013b30


	//   ....[78]....
        /*0684*/ 	.word	0x00013bc0


	//   ....[79]....
        /*0688*/ 	.word	0x00013be0


	//   ....[80]....
        /*068c*/ 	.word	0x00013c70


	//   ....[81]....
        /*0690*/ 	.word	0x00013c90


	//   ....[82]....
        /*0694*/ 	.word	0x00013d20


	//   ....[83]....
        /*0698*/ 	.word	0x00013d40


	//   ....[84]....
        /*069c*/ 	.word	0x00013dd0


	//   ....[85]....
        /*06a0*/ 	.word	0x00013df0


	//   ....[86]....
        /*06a4*/ 	.word	0x00013e80


	//   ....[87]....
        /*06a8*/ 	.word	0x00013ea0


	//   ....[88]....
        /*06ac*/ 	.word	0x00013eb0


	//   ....[89]....
        /*06b0*/ 	.word	0x00013f30


	//   ....[90]....
        /*06b4*/ 	.word	0x00014640


	//   ....[91]....
        /*06b8*/ 	.word	0x00014670


	//   ....[92]....
        /*06bc*/ 	.word	0x000146d0


	//   ....[93]....
        /*06c0*/ 	.word	0x00014720


	//   ....[94]....
        /*06c4*/ 	.word	0x00014770


	//   ....[95]....
        /*06c8*/ 	.word	0x000147c0


	//   ....[96]....
        /*06cc*/ 	.word	0x00014810


	//   ....[97]....
        /*06d0*/ 	.word	0x00014860


	//   ....[98]....
        /*06d4*/ 	.word	0x000148b0


	//   ....[99]....
        /*06d8*/ 	.word	0x00014900


	//   ....[100]....
        /*06dc*/ 	.word	0x00014950


	//   ....[101]....
        /*06e0*/ 	.word	0x000149a0


	//   ....[102]....
        /*06e4*/ 	.word	0x000149f0


	//   ....[103]....
        /*06e8*/ 	.word	0x00014a30


	//   ....[104]....
        /*06ec*/ 	.word	0x00014a50


	//   ....[105]....
        /*06f0*/ 	.word	0x00014a90


	//   ....[106]....
        /*06f4*/ 	.word	0x000151c0


	//   ....[107]....
        /*06f8*/ 	.word	0x000151f0


	//   ....[108]....
        /*06fc*/ 	.word	0x00015250


	//   ....[109]....
        /*0700*/ 	.word	0x00015260


	//   ....[110]....
        /*0704*/ 	.word	0x000152b0


	//   ....[111]....
        /*0708*/ 	.word	0x000152c0


	//   ....[112]....
        /*070c*/ 	.word	0x00015310


	//   ....[113]....
        /*0710*/ 	.word	0x00015320


	//   ....[114]....
        /*0714*/ 	.word	0x00015370


	//   ....[115]....
        /*0718*/ 	.word	0x00015380


	//   ....[116]....
        /*071c*/ 	.word	0x000153d0


	//   ....[117]....
        /*0720*/ 	.word	0x000153e0


	//   ....[118]....
        /*0724*/ 	.word	0x00015430


	//   ....[119]....
        /*0728*/ 	.word	0x00015440


	//   ....[120]....
        /*072c*/ 	.word	0x00015450


	//   ....[121]....
        /*0730*/ 	.word	0x000154a0


	//   ....[122]....
        /*0734*/ 	.word	0x000156f0


	//   ....[123]....
        /*0738*/ 	.word	0x00015710


	//   ....[124]....
        /*073c*/ 	.word	0x00015720


	//   ....[125]....
        /*0740*/ 	.word	0x00015790


	//   ....[126]....
        /*0744*/ 	.word	0x000157a0


	//   ....[127]....
        /*0748*/ 	.word	0x00015810


	//   ....[128]....
        /*074c*/ 	.word	0x00015820


	//   ....[129]....
        /*0750*/ 	.word	0x00015890


	//   ....[130]....
        /*0754*/ 	.word	0x000158a0


	//   ....[131]....
        /*0758*/ 	.word	0x00015910


	//   ....[132]....
        /*075c*/ 	.word	0x00015920


	//   ....[133]....
        /*0760*/ 	.word	0x00015990


	//   ....[134]....
        /*0764*/ 	.word	0x000159a0


	//   ....[135]....
        /*0768*/ 	.word	0x00015a10


	//   ....[136]....
        /*076c*/ 	.word	0x00015a20


	//   ....[137]....
        /*0770*/ 	.word	0x00015a30


	//   ....[138]....
        /*0774*/ 	.word	0x00015fa0


	//   ....[139]....
        /*0778*/ 	.word	0x00015fe0


	//   ....[140]....
        /*077c*/ 	.word	0x00016020


	//   ....[141]....
        /*0780*/ 	.word	0x00016040


	//   ....[142]....
        /*0784*/ 	.word	0x00016050


	//   ....[143]....
        /*0788*/ 	.word	0x00016070


	//   ....[144]....
        /*078c*/ 	.word	0x000160e0


	//   ....[145]....
        /*0790*/ 	.word	0x00016100


	//   ....[146]....
        /*0794*/ 	.word	0x00016160


	//   ....[147]....
        /*0798*/ 	.word	0x00016180


	//   ....[148]....
        /*079c*/ 	.word	0x000161e0


	//   ....[149]....
        /*07a0*/ 	.word	0x00016200


	//   ....[150]....
        /*07a4*/ 	.word	0x00016260


	//   ....[151]....
        /*07a8*/ 	.word	0x00016280


	//   ....[152]....
        /*07ac*/ 	.word	0x000162d0


	//   ....[153]....
        /*07b0*/ 	.word	0x000162f0


	//   ....[154]....
        /*07b4*/ 	.word	0x00016740


	//   ....[155]....
        /*07b8*/ 	.word	0x00016750


	//   ....[156]....
        /*07bc*/ 	.word	0x00016790


	//   ....[157]....
        /*07c0*/ 	.word	0x000167d0


	//   ....[158]....
        /*07c4*/ 	.word	0x00016800


	//   ....[159]....
        /*07c8*/ 	.word	0x00016830


	//   ....[160]....
        /*07cc*/ 	.word	0x00016860


	//   ....[161]....
        /*07d0*/ 	.word	0x00016890


	//   ....[162]....
        /*07d4*/ 	.word	0x00016a40


	//   ....[163]....
        /*07d8*/ 	.word	0x00016a70


	//   ....[164]....
        /*07dc*/ 	.word	0x00016aa0


	//   ....[165]....
        /*07e0*/ 	.word	0x00016ad0


	//   ....[166]....
        /*07e4*/ 	.word	0x00016b00


	//   ....[167]....
        /*07e8*/ 	.word	0x00016b30


	//   ....[168]....
        /*07ec*/ 	.word	0x00016bf0


	//   ....[169]....
        /*07f0*/ 	.word	0x00016c10


	//   ....[170]....
        /*07f4*/ 	.word	0x00016c30


	//   ....[171]....
        /*07f8*/ 	.word	0x00016c90


	//   ....[172]....
        /*07fc*/ 	.word	0x000176b0


	//   ....[173]....
        /*0800*/ 	.word	0x00017d30


	//   ....[174]....
        /*0804*/ 	.word	0x00017e20


	//   ....[175]....
        /*0808*/ 	.word	0x00017ec0


	//   ....[176]....
        /*080c*/ 	.word	0x00017f20


	//   ....[177]....
        /*0810*/ 	.word	0x00018020


	//   ....[178]....
        /*0814*/ 	.word	0x00018090


	//   ....[179]....
        /*0818*/ 	.word	0x00018190


	//   ....[180]....
        /*081c*/ 	.word	0x00018200


	//   ....[181]....
        /*0820*/ 	.word	0x00018300


	//   ....[182]....
        /*0824*/ 	.word	0x00018370


	//   ....[183]....
        /*0828*/ 	.word	0x00018470


	//   ....[184]....
        /*082c*/ 	.word	0x000184e0


	//   ....[185]....
        /*0830*/ 	.word	0x000185e0


	//   ....[186]....
        /*0834*/ 	.word	0x00018650


	//   ....[187]....
        /*0838*/ 	.word	0x00018750


	//   ....[188]....
        /*083c*/ 	.word	0x000187c0


	//   ....[189]....
        /*0840*/ 	.word	0x00018860


	//   ....[190]....
        /*0844*/ 	.word	0x00018960


	//   ....[191]....
        /*0848*/ 	.word	0x000189d0


	//   ....[192]....
        /*084c*/ 	.word	0x00018a50


	//   ....[193]....
        /*0850*/ 	.word	0x00018b10


	//   ....[194]....
        /*0854*/ 	.word	0x00018b90


	//   ....[195]....
        /*0858*/ 	.word	0x00018c60


	//   ....[196]....
        /*085c*/ 	.word	0x00018ce0


	//   ....[197]....
        /*0860*/ 	.word	0x00018db0


	//   ....[198]....
        /*0864*/ 	.word	0x00018e30


	//   ....[199]....
        /*0868*/ 	.word	0x00018f00


	//   ....[200]....
        /*086c*/ 	.word	0x00018f80


	//   ....[201]....
        /*0870*/ 	.word	0x00019050


	//   ....[202]....
        /*0874*/ 	.word	0x000190d0


	//   ....[203]....
        /*0878*/ 	.word	0x00019190


	//   ....[204]....
        /*087c*/ 	.word	0x00019210


	//   ....[205]....
        /*0880*/ 	.word	0x000192c0


	//   ....[206]....
        /*0884*/ 	.word	0x000193f0


	//   ....[207]....
        /*0888*/ 	.word	0x00019490


	//   ....[208]....
        /*088c*/ 	.word	0x00019500


	//   ....[209]....
        /*0890*/ 	.word	0x000195c0


	//   ....[210]....
        /*0894*/ 	.word	0x00019620


	//   ....[211]....
        /*0898*/ 	.word	0x000196e0


	//   ....[212]....
        /*089c*/ 	.word	0x00019740


	//   ....[213]....
        /*08a0*/ 	.word	0x00019800


	//   ....[214]....
        /*08a4*/ 	.word	0x00019860


	//   ....[215]....
        /*08a8*/ 	.word	0x00019920


	//   ....[216]....
        /*08ac*/ 	.word	0x00019980


	//   ....[217]....
        /*08b0*/ 	.word	0x00019a40


	//   ....[218]....
        /*08b4*/ 	.word	0x00019aa0


	//   ....[219]....
        /*08b8*/ 	.word	0x00019b60


	//   ....[220]....
        /*08bc*/ 	.word	0x00019bc0


	//   ....[221]....
        /*08c0*/ 	.word	0x00019c80


	//   ....[222]....
        /*08c4*/ 	.word	0x00019d70


	//   ....[223]....
        /*08c8*/ 	.word	0x00019e10


	//   ....[224]....
        /*08cc*/ 	.word	0x00019e70


	//   ....[225]....
        /*08d0*/ 	.word	0x00019f50


	//   ....[226]....
        /*08d4*/ 	.word	0x00019fb0


	//   ....[227]....
        /*08d8*/ 	.word	0x0001a090


	//   ....[228]....
        /*08dc*/ 	.word	0x0001a0f0


	//   ....[229]....
        /*08e0*/ 	.word	0x0001a1d0


	//   ....[230]....
        /*08e4*/ 	.word	0x0001a230


	//   ....[231]....
        /*08e8*/ 	.word	0x0001a310


	//   ....[232]....
        /*08ec*/ 	.word	0x0001a370


	//   ....[233]....
        /*08f0*/ 	.word	0x0001a450


	//   ....[234]....
        /*08f4*/ 	.word	0x0001a4b0


	//   ....[235]....
        /*08f8*/ 	.word	0x0001a590


	//   ....[236]....
        /*08fc*/ 	.word	0x0001a5f0


	//   ....[237]....
        /*0900*/ 	.word	0x0001a6c0


	//   ....[238]....
        /*0904*/ 	.word	0x0001a7e0


	//   ....[239]....
        /*0908*/ 	.word	0x0001a880


	//   ....[240]....
        /*090c*/ 	.word	0x0001a940


	//   ....[241]....
        /*0910*/ 	.word	0x0001aa10


	//   ....[242]....
        /*0914*/ 	.word	0x0001aa70


	//   ....[243]....
        /*0918*/ 	.word	0x0001ab50


	//   ....[244]....
        /*091c*/ 	.word	0x0001abb0


	//   ....[245]....
        /*0920*/ 	.word	0x0001ac80


	//   ....[246]....
        /*0924*/ 	.word	0x0001ace0


	//   ....[247]....
        /*0928*/ 	.word	0x0001adb0


	//   ....[248]....
        /*092c*/ 	.word	0x0001ae10


	//   ....[249]....
        /*0930*/ 	.word	0x0001aef0


	//   ....[250]....
        /*0934*/ 	.word	0x0001af50


	//   ....[251]....
        /*0938*/ 	.word	0x0001b020


	//   ....[252]....
        /*093c*/ 	.word	0x0001b080


	//   ....[253]....
        /*0940*/ 	.word	0x0001b140


	//   ....[254]....
        /*0944*/ 	.word	0x0001b1d0


	//   ....[255]....
        /*0948*/ 	.word	0x0001b270


	//   ....[0]....
        /*094c*/ 	.word	0x0001b3e0


	//   ....[1]....
        /*0950*/ 	.word	0x0001b450


	//   ....[2]....
        /*0954*/ 	.word	0x0001b4d0


	//   ....[3]....
        /*0958*/ 	.word	0x0001b540


	//   ....[4]....
        /*095c*/ 	.word	0x0001b5b0


	//   ....[5]....
        /*0960*/ 	.word	0x0001b630


	//   ....[6]....
        /*0964*/ 	.word	0x0001b6b0


	//   ....[7]....
        /*0968*/ 	.word	0x0001b740


	//   ....[8]....
        /*096c*/ 	.word	0x0001b7b0


	//   ....[9]....
        /*0970*/ 	.word	0x0001b820


	//   ....[10]....
        /*0974*/ 	.word	0x0001b890


	//   ....[11]....
        /*0978*/ 	.word	0x0001b910


	//   ....[12]....
        /*097c*/ 	.word	0x0001b980


	//   ....[13]....
        /*0980*/ 	.word	0x0001ba10


	//   ....[14]....
        /*0984*/ 	.word	0x0001ba70


	//   ....[15]....
        /*0988*/ 	.word	0x0001bb00


	//   ....[16]....
        /*098c*/ 	.word	0x0001bc30


	//----- nvinfo : EIATTR_REG_RECONFIG
	.align		4
.L_198:
        /*0990*/ 	.byte	0x01, 0x54
	.zero		2


	//----- nvinfo : EIATTR_SYSCALL_OFFSETS
	.align		4
        /*0994*/ 	.byte	0x04, 0x46
        /*0996*/ 	.short	(.L_200 - .L_199)


	//   ....[0]....
.L_199:
        /*0998*/ 	.word	0x00002020


	//   ....[1]....
        /*099c*/ 	.word	0x00013140


	//   ....[2]....
        /*09a0*/ 	.word	0x00013290


	//   ....[3]....
        /*09a4*/ 	.word	0x00013380


	//   ....[4]....
        /*09a8*/ 	.word	0x00014280


	//----- nvinfo : EIATTR_MBARRIER_INSTR_OFFSETS
	.align		4
.L_200:
        /*09ac*/ 	.byte	0x04, 0x39
        /*09ae*/ 	.short	(.L_202 - .L_201)


	//   ....[0]....
.L_201:
        /*09b0*/ 	.word	0x00000180
        /*09b4*/ 	.word	0x000000ff
        /*09b8*/ 	.word	0x00028800
        /*09bc*/ 	.short	0x0100
        /*09be*/ 	.byte	0x08
	.zero		1


	//   ....[1]....
        /*09c0*/ 	.word	0x00000190
        /*09c4*/ 	.word	0x000000ff
        /*09c8*/ 	.word	0x00028820
        /*09cc*/ 	.short	0x0100
        /*09ce*/ 	.byte	0x08
	.zero		1


	//   ....[2]....
        /*09d0*/ 	.word	0x00000280
        /*09d4*/ 	.word	0x000000ff
        /*09d8*/ 	.word	0x00028830
        /*09dc*/ 	.short	0x0100
        /*09de*/ 	.byte	0x08
	.zero		1


	//   ....[3]....
        /*09e0*/ 	.word	0x00000290
        /*09e4*/ 	.word	0x000000ff
        /*09e8*/ 	.word	0x00028840
        /*09ec*/ 	.short	0x0100
        /*09ee*/ 	.byte	0x08
	.zero		1


	//   ....[4]....
        /*09f0*/ 	.word	0x000002a0
        /*09f4*/ 	.word	0x000000ff
        /*09f8*/ 	.word	0x00028838
        /*09fc*/ 	.short	0x0100
        /*09fe*/ 	.byte	0x08
	.zero		1


	//   ....[5]....
        /*0a00*/ 	.word	0x000002b0
        /*0a04*/ 	.word	0x000000ff
        /*0a08*/ 	.word	0x00028848
        /*0a0c*/ 	.short	0x0100
        /*0a0e*/ 	.byte	0x08
	.zero		1


	//   ....[6]....
        /*0a10*/ 	.word	0x000003e0
        /*0a14*/ 	.word	0x000000ff
        /*0a18*/ 	.word	0x00028850
        /*0a1c*/ 	.short	0x0100
        /*0a1e*/ 	.byte	0x08
	.zero		1


	//   ....[7]....
        /*0a20*/ 	.word	0x000003f0
        /*0a24*/ 	.word	0x000000ff
        /*0a28*/ 	.word	0x00028860
        /*0a2c*/ 	.short	0x0100
        /*0a2e*/ 	.byte	0x08
	.zero		1


	//   ....[8]....
        /*0a30*/ 	.word	0x00000400
        /*0a34*/ 	.word	0x000000ff
        /*0a38*/ 	.word	0x00028858
        /*0a3c*/ 	.short	0x0100
        /*0a3e*/ 	.byte	0x08
	.zero		1


	//   ....[9]....
        /*0a40*/ 	.word	0x00000410
        /*0a44*/ 	.word	0x000000ff
        /*0a48*/ 	.word	0x00028868
        /*0a4c*/ 	.short	0x0100
        /*0a4e*/ 	.byte	0x08
	.zero		1


	//   ....[10]....
        /*0a50*/ 	.word	0x00000500
        /*0a54*/ 	.word	0x000000ff
        /*0a58*/ 	.word	0x00028870
        /*0a5c*/ 	.short	0x0100
        /*0a5e*/ 	.byte	0x06
	.zero		1


	//   ....[11]....
        /*0a60*/ 	.word	0x00000510
        /*0a64*/ 	.word	0x000000ff
        /*0a68*/ 	.word	0x00028880
        /*0a6c*/ 	.short	0x0100
        /*0a6e*/ 	.byte	0x06
	.zero		1


	//   ....[12]....
        /*0a70*/ 	.word	0x00000520
        /*0a74*/ 	.word	0x000000ff
        /*0a78*/ 	.word	0x00028878
        /*0a7c*/ 	.short	0x0100
        /*0a7e*/ 	.byte	0x06
	.zero		1


	//   ....[13]....
        /*0a80*/ 	.word	0x00000530
        /*0a84*/ 	.word	0x000000ff
        /*0a88*/ 	.word	0x00028888
        /*0a8c*/ 	.short	0x0100
        /*0a8e*/ 	.byte	0x06
	.zero		1


	//   ....[14]....
        /*0a90*/ 	.word	0x00000660
        /*0a94*/ 	.word	0x000000ff
        /*0a98*/ 	.word	0x00028890
        /*0a9c*/ 	.short	0x0100
        /*0a9e*/ 	.byte	0x08
	.zero		1


	//   ....[15]....
        /*0aa0*/ 	.word	0x00000670
        /*0aa4*/ 	.word	0x000000ff
        /*0aa8*/ 	.word	0x000288a0
        /*0aac*/ 	.short	0x0100
        /*0aae*/ 	.byte	0x08
	.zero		1


	//   ....[16]....
        /*0ab0*/ 	.word	0x00000680
        /*0ab4*/ 	.word	0x000000ff
        /*0ab8*/ 	.word	0x00028898
        /*0abc*/ 	.short	0x0100
        /*0abe*/ 	.byte	0x08
	.zero		1


	//   ....[17]....
        /*0ac0*/ 	.word	0x00000690
        /*0ac4*/ 	.word	0x000000ff
        /*0ac8*/ 	.word	0x000288a8
        /*0acc*/ 	.short	0x0100
        /*0ace*/ 	.byte	0x08
	.zero		1


	//   ....[18]....
        /*0ad0*/ 	.word	0x000007d0
        /*0ad4*/ 	.word	0x000000ff
        /*0ad8*/ 	.word	0x000288b0
        /*0adc*/ 	.short	0x0100
        /*0ade*/ 	.byte	0x08
	.zero		1


	//   ....[19]....
        /*0ae0*/ 	.word	0x000007e0
        /*0ae4*/ 	.word	0x000000ff
        /*0ae8*/ 	.word	0x000288c0
        /*0aec*/ 	.short	0x0100
        /*0aee*/ 	.byte	0x08
	.zero		1


	//   ....[20]....
        /*0af0*/ 	.word	0x000007f0
        /*0af4*/ 	.word	0x000000ff
        /*0af8*/ 	.word	0x000288b8
        /*0afc*/ 	.short	0x0100
        /*0afe*/ 	.byte	0x08
	.zero		1


	//   ....[21]....
        /*0b00*/ 	.word	0x00000800
        /*0b04*/ 	.word	0x000000ff
        /*0b08*/ 	.word	0x000288c8
        /*0b0c*/ 	.short	0x0100
        /*0b0e*/ 	.byte	0x08
	.zero		1


	//   ....[22]....
        /*0b10*/ 	.word	0x000020b0
        /*0b14*/ 	.word	0x000000ff
        /*0b18*/ 	.word	0x00028800
        /*0b1c*/ 	.short	0x010a
        /*0b1e*/ 	.byte	0x28
	.zero		1


	//   ....[23]....
        /*0b20*/ 	.word	0x00002130
        /*0b24*/ 	.word	0x00000003
        /*0b28*/ 	.word	0x00028830
        /*0b2c*/ 	.short	0x010a
        /*0b2e*/ 	.byte	0x3f
	.zero		1


	//   ....[24]....
        /*0b30*/ 	.word	0x00002170
        /*0b34*/ 	.word	0x00000003
        /*0b38*/ 	.word	0x00028830
        /*0b3c*/ 	.short	0x010a
        /*0b3e*/ 	.byte	0x3f
	.zero		1


	//   ....[25]....
        /*0b40*/ 	.word	0x000026d0
        /*0b44*/ 	.word	0x000000ff
        /*0b48*/ 	.word	0x00000000
        /*0b4c*/ 	.short	0x0101
        /*0b4e*/ 	.byte	0x06
	.zero		1


	//   ....[26]....
        /*0b50*/ 	.word	0x000054b0
        /*0b54*/ 	.word	0x000000ff
        /*0b58*/ 	.word	0x00028830
        /*0b5c*/ 	.short	0x010a
        /*0b5e*/ 	.byte	0x06
	.zero		1


	//   ....[27]....
        /*0b60*/ 	.word	0x000054f0
        /*0b64*/ 	.word	0x000000ff
        /*0b68*/ 	.word	0x00028830
        /*0b6c*/ 	.short	0x010a
        /*0b6e*/ 	.byte	0x06
	.zero		1


	//   ....[28]....
        /*0b70*/ 	.word	0x00005870
        /*0b74*/ 	.word	0x000000ff
        /*0b78*/ 	.word	0x00028850
        /*0b7c*/ 	.short	0x010a
        /*0b7e*/ 	.byte	0x06
	.zero		1


	//   ....[29]....
        /*0b80*/ 	.word	0x000058b0
        /*0b84*/ 	.word	0x000000ff
        /*0b88*/ 	.word	0x00028850
        /*0b8c*/ 	.short	0x010a
        /*0b8e*/ 	.byte	0x06
	.zero		1


	//   ....[30]....
        /*0b90*/ 	.word	0x00005ce0
        /*0b94*/ 	.word	0x000000ff
        /*0b98*/ 	.word	0x00000000
        /*0b9c*/ 	.short	0x0101
        /*0b9e*/ 	.byte	0x06
	.zero		1


	//   ....[31]....
        /*0ba0*/ 	.word	0x00007f80
        /*0ba4*/ 	.word	0x000000ff
        /*0ba8*/ 	.word	0x00000000
        /*0bac*/ 	.short	0x0101
        /*0bae*/ 	.byte	0x07
	.zero		1


	//   ....[32]....
        /*0bb0*/ 	.word	0x000088b0
        /*0bb4*/ 	.word	0x000000ff
        /*0bb8*/ 	.word	0x00028830
        /*0bbc*/ 	.short	0x010a
        /*0bbe*/ 	.byte	0x06
	.zero		1


	//   ....[33]....
        /*0bc0*/ 	.word	0x000088f0
        /*0bc4*/ 	.word	0x000000ff
        /*0bc8*/ 	.word	0x00028830
        /*0bcc*/ 	.short	0x010a
        /*0bce*/ 	.byte	0x06
	.zero		1


	//   ....[34]....
        /*0bd0*/ 	.word	0x00008c70
        /*0bd4*/ 	.word	0x000000ff
        /*0bd8*/ 	.word	0x00028850
        /*0bdc*/ 	.short	0x010a
        /*0bde*/ 	.byte	0x06
	.zero		1


	//   ....[35]....
        /*0be0*/ 	.word	0x00008cb0
        /*0be4*/ 	.word	0x000000ff
        /*0be8*/ 	.word	0x00028850
        /*0bec*/ 	.short	0x010a
        /*0bee*/ 	.byte	0x06
	.zero		1


	//   ....[36]....
        /*0bf0*/ 	.word	0x000090f0
        /*0bf4*/ 	.word	0x000000ff
        /*0bf8*/ 	.word	0x00000000
        /*0bfc*/ 	.short	0x0101
        /*0bfe*/ 	.byte	0x07
	.zero		1


	//   ....[37]....
        /*0c00*/ 	.word	0x0000a280
        /*0c04*/ 	.word	0x000000ff
        /*0c08*/ 	.word	0x00000000
        /*0c0c*/ 	.short	0x0101
        /*0c0e*/ 	.byte	0x07
	.zero		1


	//   ....[38]....
        /*0c10*/ 	.word	0x0000a980
        /*0c14*/ 	.word	0x000000ff
        /*0c18*/ 	.word	0x00028830
        /*0c1c*/ 	.short	0x010a
        /*0c1e*/ 	.byte	0x06
	.zero		1


	//   ....[39]....
        /*0c20*/ 	.word	0x0000a9c0
        /*0c24*/ 	.word	0x000000ff
        /*0c28*/ 	.word	0x00028830
        /*0c2c*/ 	.short	0x010a
        /*0c2e*/ 	.byte	0x06
	.zero		1


	//   ....[40]....
        /*0c30*/ 	.word	0x0000ad10
        /*0c34*/ 	.word	0x000000ff
        /*0c38*/ 	.word	0x00028850
        /*0c3c*/ 	.short	0x010a
        /*0c3e*/ 	.byte	0x06
	.zero		1


	//   ....[41]....
        /*0c40*/ 	.word	0x0000ad50
        /*0c44*/ 	.word	0x000000ff
        /*0c48*/ 	.word	0x00028850
        /*0c4c*/ 	.short	0x010a
        /*0c4e*/ 	.byte	0x06
	.zero		1


	//   ....[42]....
        /*0c50*/ 	.word	0x0000b180
        /*0c54*/ 	.word	0x000000ff
        /*0c58*/ 	.word	0x00000000
        /*0c5c*/ 	.short	0x0101
        /*0c5e*/ 	.byte	0x06
	.zero		1


	//   ....[43]....
        /*0c60*/ 	.word	0x0000d420
        /*0c64*/ 	.word	0x000000ff
        /*0c68*/ 	.word	0x00000000
        /*0c6c*/ 	.short	0x0101
        /*0c6e*/ 	.byte	0x07
	.zero		1


	//   ....[44]....
        /*0c70*/ 	.word	0x0000da20
        /*0c74*/ 	.word	0x000000ff
        /*0c78*/ 	.word	0x00028850
        /*0c7c*/ 	.short	0x010a
        /*0c7e*/ 	.byte	0x05
	.zero		1


	//   ....[45]....
        /*0c80*/ 	.word	0x0000da60
        /*0c84*/ 	.word	0x000000ff
        /*0c88*/ 	.word	0x00028850
        /*0c8c*/ 	.short	0x010a
        /*0c8e*/ 	.byte	0x05
	.zero		1


	//   ....[46]....
        /*0c90*/ 	.word	0x0000dff0
        /*0c94*/ 	.word	0x000000ff
        /*0c98*/ 	.word	0x00000000
        /*0c9c*/ 	.short	0x0101
        /*0c9e*/ 	.byte	0x04
	.zero		1


	//   ....[47]....
        /*0ca0*/ 	.word	0x0000f6b0
        /*0ca4*/ 	.word	0x00000000
        /*0ca8*/ 	.word	0x00000000
        /*0cac*/ 	.short	0x0101
        /*0cae*/ 	.byte	0x3f
	.zero		1


	//   ....[48]....
        /*0cb0*/ 	.word	0x0000fd50
        /*0cb4*/ 	.word	0x00000006
        /*0cb8*/ 	.word	0x00000000
        /*0cbc*/ 	.short	0x0101
        /*0cbe*/ 	.byte	0x3f
	.zero		1


	//   ....[49]....
        /*0cc0*/ 	.word	0x00013880
        /*0cc4*/ 	.word	0x00000007
        /*0cc8*/ 	.word	0x00028840
        /*0ccc*/ 	.short	0x010a
        /*0cce*/ 	.byte	0x3f
	.zero		1


	//   ....[50]....
        /*0cd0*/ 	.word	0x00013fe0
        /*0cd4*/ 	.word	0x00000007
        /*0cd8*/ 	.word	0x00028830
        /*0cdc*/ 	.short	0x0107
        /*0cde*/ 	.byte	0x3f
	.zero		1


	//   ....[51]....
        /*0ce0*/ 	.word	0x000140a0
        /*0ce4*/ 	.word	0x00000007
        /*0ce8*/ 	.word	0x00028830
        /*0cec*/ 	.short	0x0101
        /*0cee*/ 	.byte	0x3f
	.zero		1


	//   ....[52]....
        /*0cf0*/ 	.word	0x00014b80
        /*0cf4*/ 	.word	0x00000016
        /*0cf8*/ 	.word	0x00028800
        /*0cfc*/ 	.short	0x0107
        /*0cfe*/ 	.byte	0x3f
	.zero		1


	//   ....[53]....
        /*0d00*/ 	.word	0x00014c90
        /*0d04*/ 	.word	0x00000016
        /*0d08*/ 	.word	0x00028800
        /*0d0c*/ 	.short	0x0101
        /*0d0e*/ 	.byte	0x3f
	.zero		1


	//   ....[54]....
        /*0d10*/ 	.word	0x00014cb0
        /*0d14*/ 	.word	0x00000016
        /*0d18*/ 	.word	0x00028820
        /*0d1c*/ 	.short	0x010a
        /*0d1e*/ 	.byte	0x3f
	.zero		1


	//   ....[55]....
        /*0d20*/ 	.word	0x00015030
        /*0d24*/ 	.word	0x00000006
        /*0d28*/ 	.word	0x00028840
        /*0d2c*/ 	.short	0x010a
        /*0d2e*/ 	.byte	0x3f
	.zero		1


	//   ....[56]....
        /*0d30*/ 	.word	0x00015530
        /*0d34*/ 	.word	0x00000006
        /*0d38*/ 	.word	0x00028830
        /*0d3c*/ 	.short	0x0107
        /*0d3e*/ 	.byte	0x3f
	.zero		1


	//   ....[57]....
        /*0d40*/ 	.word	0x000155e0
        /*0d44*/ 	.word	0x00000006
        /*0d48*/ 	.word	0x00028830
        /*0d4c*/ 	.short	0x0101
        /*0d4e*/ 	.byte	0x3f
	.zero		1


	//   ....[58]....
        /*0d50*/ 	.word	0x00015650
        /*0d54*/ 	.word	0x00000006
        /*0d58*/ 	.word	0x00028860
        /*0d5c*/ 	.short	0x010a
        /*0d5e*/ 	.byte	0x3f
	.zero		1


	//   ....[59]....
        /*0d60*/ 	.word	0x00015be0
        /*0d64*/ 	.word	0x00000006
        /*0d68*/ 	.word	0x00028850
        /*0d6c*/ 	.short	0x0107
        /*0d6e*/ 	.byte	0x3f
	.zero		1


	//   ....[60]....
        /*0d70*/ 	.word	0x00015d00
        /*0d74*/ 	.word	0x00000006
        /*0d78*/ 	.word	0x00028850
        /*0d7c*/ 	.short	0x0101
        /*0d7e*/ 	.byte	0x3f
	.zero		1


	//   ....[61]....
        /*0d80*/ 	.word	0x00015f00
        /*0d84*/ 	.word	0x00000000
        /*0d88*/ 	.word	0x00028860
        /*0d8c*/ 	.short	0x010a
        /*0d8e*/ 	.byte	0x3f
	.zero		1


	//   ....[62]....
        /*0d90*/ 	.word	0x00016430
        /*0d94*/ 	.word	0x00000000
        /*0d98*/ 	.word	0x00028850
        /*0d9c*/ 	.short	0x0107
        /*0d9e*/ 	.byte	0x3f
	.zero		1


	//   ....[63]....
        /*0da0*/ 	.word	0x000164e0
        /*0da4*/ 	.word	0x00000000
        /*0da8*/ 	.word	0x00028850
        /*0dac*/ 	.short	0x0101
        /*0dae*/ 	.byte	0x3f
	.zero		1


	//   ....[64]....
        /*0db0*/ 	.word	0x00017630
        /*0db4*/ 	.word	0x00000004
        /*0db8*/ 	.word	0x00028820
        /*0dbc*/ 	.short	0x010a
        /*0dbe*/ 	.byte	0x3f
	.zero		1


	//   ....[65]....
        /*0dc0*/ 	.word	0x000177d0
        /*0dc4*/ 	.word	0x00000005
        /*0dc8*/ 	.word	0x00028840
        /*0dcc*/ 	.short	0x010a
        /*0dce*/ 	.byte	0x3f
	.zero		1


	//   ....[66]....
        /*0dd0*/ 	.word	0x00017870
        /*0dd4*/ 	.word	0x00000019
        /*0dd8*/ 	.word	0x00028840
        /*0ddc*/ 	.short	0x010a
        /*0dde*/ 	.byte	0x3f
	.zero		1


	//   ....[67]....
        /*0de0*/ 	.word	0x000178b0
        /*0de4*/ 	.word	0x00000005
        /*0de8*/ 	.word	0x00028860
        /*0dec*/ 	.short	0x010a
        /*0dee*/ 	.byte	0x3f
	.zero		1


	//   ....[68]....
        /*0df0*/ 	.word	0x000178f0
        /*0df4*/ 	.word	0x00000019
        /*0df8*/ 	.word	0x00028860
        /*0dfc*/ 	.short	0x010a
        /*0dfe*/ 	.byte	0x3f
	.zero		1


	//   ....[69]....
        /*0e00*/ 	.word	0x00017960
        /*0e04*/ 	.word	0x00000003
        /*0e08*/ 	.word	0x00028800
        /*0e0c*/ 	.short	0x010a
        /*0e0e*/ 	.byte	0x3f
	.zero		1


	//   ....[70]....
        /*0e10*/ 	.word	0x000179b0
        /*0e14*/ 	.word	0x00000003
        /*0e18*/ 	.word	0x00028830
        /*0e1c*/ 	.short	0x010a
        /*0e1e*/ 	.byte	0x3f
	.zero		1


	//   ....[71]....
        /*0e20*/ 	.word	0x00017a10
        /*0e24*/ 	.word	0x00000005
        /*0e28*/ 	.word	0x00028830
        /*0e2c*/ 	.short	0x010a
        /*0e2e*/ 	.byte	0x3f
	.zero		1


	//   ....[72]....
        /*0e30*/ 	.word	0x00017a70
        /*0e34*/ 	.word	0x00000005
        /*0e38*/ 	.word	0x00028850
        /*0e3c*/ 	.short	0x010a
        /*0e3e*/ 	.byte	0x3f
	.zero		1


	//   ....[73]....
        /*0e40*/ 	.word	0x00017ad0
        /*0e44*/ 	.word	0x00000009
        /*0e48*/ 	.word	0x00028830
        /*0e4c*/ 	.short	0x010a
        /*0e4e*/ 	.byte	0x3f
	.zero		1


	//   ....[74]....
        /*0e50*/ 	.word	0x00017b30
        /*0e54*/ 	.word	0x00000009
        /*0e58*/ 	.word	0x00028850
        /*0e5c*/ 	.short	0x010a
        /*0e5e*/ 	.byte	0x3f
	.zero		1


	//   ....[75]....
        /*0e60*/ 	.word	0x00017b90
        /*0e64*/ 	.word	0x00000005
        /*0e68*/ 	.word	0x00028830
        /*0e6c*/ 	.short	0x010a
        /*0e6e*/ 	.byte	0x3f
	.zero		1


	//   ....[76]....
        /*0e70*/ 	.word	0x00017bf0
        /*0e74*/ 	.word	0x00000005
        /*0e78*/ 	.word	0x00028850
        /*0e7c*/ 	.short	0x010a
        /*0e7e*/ 	.byte	0x3f
	.zero		1


	//   ....[77]....
        /*0e80*/ 	.word	0x00017c50
        /*0e84*/ 	.word	0x00000006
        /*0e88*/ 	.word	0x00028850
        /*0e8c*/ 	.short	0x010a
        /*0e8e*/ 	.byte	0x3f
	.zero		1


	//   ....[78]....
        /*0e90*/ 	.word	0x00017d70
        /*0e94*/ 	.word	0x00000007
        /*0e98*/ 	.word	0x00028840
        /*0e9c*/ 	.short	0x010a
        /*0e9e*/ 	.byte	0x3f
	.zero		1


	//   ....[79]....
        /*0ea0*/ 	.word	0x000192f0
        /*0ea4*/ 	.word	0x00000016
        /*0ea8*/ 	.word	0x00028820
        /*0eac*/ 	.short	0x010a
        /*0eae*/ 	.byte	0x3f
	.zero		1


	//   ....[80]....
        /*0eb0*/ 	.word	0x00019340
        /*0eb4*/ 	.word	0x00000006
        /*0eb8*/ 	.word	0x00028840
        /*0ebc*/ 	.short	0x010a
        /*0ebe*/ 	.byte	0x3f
	.zero		1


	//   ....[81]....
        /*0ec0*/ 	.word	0x00019cc0
        /*0ec4*/ 	.word	0x00000006
        /*0ec8*/ 	.word	0x00028860
        /*0ecc*/ 	.short	0x010a
        /*0ece*/ 	.byte	0x3f
	.zero		1


	//   ....[82]....
        /*0ed0*/ 	.word	0x0001a730
        /*0ed4*/ 	.word	0x00000000
        /*0ed8*/ 	.word	0x00028860
        /*0edc*/ 	.short	0x010a
        /*0ede*/ 	.byte	0x3f
	.zero		1


	//   ....[83]....
        /*0ee0*/ 	.word	0x0001bb50
        /*0ee4*/ 	.word	0x00000004
        /*0ee8*/ 	.word	0x00028820
        /*0eec*/ 	.short	0x010a
        /*0eee*/ 	.byte	0x3f
	.zero		1


	//   ....[84]....
        /*0ef0*/ 	.word	0x0001bcf0
        /*0ef4*/ 	.word	0x00000005
        /*0ef8*/ 	.word	0x00028840
        /*0efc*/ 	.short	0x010a
        /*0efe*/ 	.byte	0x3f
	.zero		1


	//   ....[85]....
        /*0f00*/ 	.word	0x0001bd40
        /*0f04*/ 	.word	0x00000019
        /*0f08*/ 	.word	0x00028840
        /*0f0c*/ 	.short	0x010a
        /*0f0e*/ 	.byte	0x3f
	.zero		1


	//   ....[86]....
        /*0f10*/ 	.word	0x0001bd90
        /*0f14*/ 	.word	0x00000005
        /*0f18*/ 	.word	0x00028860
        /*0f1c*/ 	.short	0x010a
        /*0f1e*/ 	.byte	0x3f
	.zero		1


	//----- nvinfo : EIATTR_NUM_MBARRIERS
	.align		4
.L_202:
        /*0f20*/ 	.byte	0x03, 0x38
        /*0f22*/ 	.short	0x0016


	//----- nvinfo : EIATTR_EXIT_INSTR_OFFSETS
	.align		4
        /*0f24*/ 	.byte	0x04, 0x1c
        /*0f26*/ 	.short	(.L_204 - .L_203)


	//   ....[0]....
.L_203:
        /*0f28*/ 	.word	0x000009c0


	//   ....[1]....
        /*0f2c*/ 	.word	0x000112b0


	//   ....[2]....
        /*0f30*/ 	.word	0x00017940


	//----- nvinfo : EIATTR_MAX_THREADS
	.align		4
.L_204:
        /*0f34*/ 	.byte	0x04, 0x05
        /*0f36*/ 	.short	(.L_206 - .L_205)
.L_205:
        /*0f38*/ 	.word	0x00000180
        /*0f3c*/ 	.word	0x00000001
        /*0f40*/ 	.word	0x00000001


	//----- nvinfo : EIATTR_CRS_STACK_SIZE
	.align		4
.L_206:
        /*0f44*/ 	.byte	0x04, 0x1e
        /*0f46*/ 	.short	(.L_208 - .L_207)
.L_207:
        /*0f48*/ 	.word	0x00000000


	//----- nvinfo : EIATTR_CBANK_PARAM_SIZE
	.align		4
.L_208:
        /*0f4c*/ 	.byte	0x03, 0x19
        /*0f4e*/ 	.short	0x0af0


	//----- nvinfo : EIATTR_PARAM_CBANK
	.align		4
        /*0f50*/ 	.byte	0x04, 0x0a
        /*0f52*/ 	.short	(.L_210 - .L_209)
	.align		4
.L_209:
        /*0f54*/ 	.word	index@(.nv.constant0._ZN7cutlass13device_kernelIN5flash11enable_sm90INS1_16FlashAttnFwdSm90INS1_25CollectiveMainloopFwdSm90ILi2EN4cute5tupleIJNS5_1CILi1EEES8_S8_EEENS6_IJNS7_ILi128EEESA_SA_EEELi128ENS_6half_tEfNS_4arch4Sm90ELb0ELb1ELb0ELb1ELb1ELb0ELb0ELb1ELb1ELb1ELb1ELb0EEENS1_21CollectiveEpilogueFwdISB_S9_SC_SE_Li256ELb1ELb1ELb1ELb0EEENS1_36VarlenDynamicPersistentTileSchedulerILi128ELi128ELi256ELi128ELb1ELb1ELb1ELb1ELb0ELb1EEEEEEEEEvNT_6ParamsE)
        /*0f58*/ 	.short	0x0210
        /*0f5a*/ 	.short	0x0af0


	//----- nvinfo : EIATTR_SW_WAR
	.align		4
.L_210:
        /*0f5c*/ 	.byte	0x04, 0x36
        /*0f5e*/ 	.short	(.L_212 - .L_211)
.L_211:
        /*0f60*/ 	.word	0x00000008
.L_212:


//--------------------- .nv.info._ZN7cutlass13device_kernelIN5flash11enable_sm90INS1_16FlashAttnFwdSm90INS1_25CollectiveMainloopFwdSm90ILi2EN4cute5tupleIJNS5_1CILi1EEES8_S8_EEENS6_IJNS7_ILi128EEESA_SA_EEELi128ENS_6half_tEfNS_4arch4Sm90ELb0ELb1ELb0ELb1ELb1ELb1ELb0ELb1ELb1ELb1ELb1ELb0EEENS1_21CollectiveEpilogueFwdISB_S9_SC_SE_Li256ELb1ELb1ELb1ELb0EEENS1_36VarlenDynamicPersistentTileSchedulerILi128ELi128ELi256ELi128ELb1ELb1ELb1ELb1ELb0ELb1EEEEEEEEEvNT_6ParamsE --------------------------
	.section	.nv.info._ZN7cutlass13device_kernelIN5flash11enable_sm90INS1_16FlashAttnFwdSm90INS1_25CollectiveMainloopFwdSm90ILi2EN4cute5tupleIJNS5_1CILi1EEES8_S8_EEENS6_IJNS7_ILi128EEESA_SA_EEELi128ENS_6half_tEfNS_4arch4Sm90ELb0ELb1ELb0ELb1ELb1ELb1ELb0ELb1ELb1ELb1ELb1ELb0EEENS1_21CollectiveEpilogueFwdISB_S9_SC_SE_Li256ELb1ELb1ELb1ELb0EEENS1_36VarlenDynamicPersistentTileSchedulerILi128ELi128ELi256ELi128ELb1ELb1ELb1ELb1ELb0ELb1EEEEEEEEEvNT_6ParamsE,"",@"SHT_CUDA_INFO"
	.sectionflags	@""
	.align	4


	//----- nvinfo : EIATTR_CUDA_API_VERSION
	.align		4
        /*0000*/ 	.byte	0x04, 0x37
        /*0002*/ 	.short	(.L_214 - .L_213)
.L_213:
        /*0004*/ 	.word	0x00000082


	//----- nvinfo : EIATTR_KPARAM_INFO
	.align		4
.L_214:
        /*0008*/ 	.byte	0x04, 0x17
        /*000a*/ 	.short	(.L_216 - .L_215)
.L_215:
        /*000c*/ 	.word	0x00000000
        /*0010*/ 	.short	0x0000
        /*0012*/ 	.short	0x0070
        /*0014*/ 	.byte	0x00, 0xf0, 0x01, 0x2a


	//----- nvinfo : EIATTR_SPARSE_MMA_MASK
	.align		4
.L_216:
        /*0018*/ 	.byte	0x03, 0x50
        /*001a*/ 	.short	0x0000


	//----- nvinfo : EIATTR_MAXREG_COUNT
	.align		4
        /*001c*/ 	.byte	0x03, 0x1b
        /*001e*/ 	.short	0x00a8


	//----- nvinfo : EIATTR_NUM_BARRIERS
	.align		4
        /*0020*/ 	.byte	0x02, 0x4c
        /*0022*/ 	.byte	0x10
	.zero		1


	//----- nvinfo : EIATTR_EXTERNS
	.align		4
        /*0024*/ 	.byte	0x04, 0x0f
        /*0026*/ 	.short	(.L_218 - .L_217)


	//   ....[0]....
	.align		4
.L_217:
        /*0028*/ 	.word	index@(__assertfail)


	//----- nvinfo : EIATTR_ANNOTATIONS
	.align		4
.L_218:
        /*002c*/ 	.byte	0x04, 0x55
        /*002e*/ 	.short	(.L_220 - .L_219)


	//   ....[0]....
.L_219:
        /* <DEDUP_REMOVED lines=21> */


	//----- nvinfo : EIATTR_MERCURY_ISA_VERSION
	.align		4
.L_220:
        /*0170*/ 	.byte	0x03, 0x5f
        /*0172*/ 	.short	0x0101


	//----- nvinfo : EIATTR_UNUSED_LOAD_BYTE_OFFSET
	.align		4
        /*0174*/ 	.byte	0x04, 0x44
        /*0176*/ 	.short	(.L_222 - .L_221)


	//   ....[0]....
.L_221:
        /*0178*/ 	.word	0x00000a60
        /*017c*/ 	.word	0x0000fff0


	//   ....[1]....
        /*0180*/ 	.word	0x0001b150
        /*0184*/ 	.word	0x0000fff0


	//----- nvinfo : EIATTR_INT_WARP_WIDE_INSTR_OFFSETS
	.align		4
.L_222:
        /*0188*/ 	.byte	0x04, 0x31
        /*018a*/ 	.short	(.L_224 - .L_223)


	//   ....[0]....
.L_223:
        /*018c*/ 	.word	0x00000130


	//   ....[1]....
        /*0190*/ 	.word	0x00000170


	//   ....[2]....
        /*0194*/ 	.word	0x000001e0


	//   ....[3]....
        /*0198*/ 	.word	0x000216e0


	//   ....[4]....
        /*019c*/ 	.word	0x00021770


	//   ....[5]....
        /*01a0*/ 	.word	0x000245d0


	//   ....[6]....
        /*01a4*/ 	.word	0x00024660


	//----- nvinfo : EIATTR_COOP_GROUP_MASK_REGIDS
	.align		4
.L_224:
        /*01a8*/ 	.byte	0x04, 0x29
        /*01aa*/ 	.short	(.L_226 - .L_225)


	//   ....[0]....
.L_225:
        /*01ac*/ 	.word	0xffffffff


	//   ....[1]....
        /*01b0*/ 	.word	0xffffffff


	//   ....[2]....
        /*01b4*/ 	.word	0xffffffff


	//   ....[3]....
        /*01b8*/ 	.word	0xffffffff


	//   ....[4]....
        /*01bc*/ 	.word	0xffffffff


	//   ....[5]....
        /*01c0*/ 	.word	0xffffffff


	//   ....[6]....
        /*01c4*/ 	.word	0xffffffff


	//   ....[7]....
        /*01c8*/ 	.word	0xffffffff


	//   ....[8]....
        /*01cc*/ 	.word	0xffffffff


	//   ....[9]....
        /*01d0*/ 	.word	0xffffffff


	//   ....[10]....
        /*01d4*/ 	.word	0xffffffff


	//   ....[11]....
        /*01d8*/ 	.word	0xffffffff


	//   ....[12]....
        /*01dc*/ 	.word	0xffffffff


	//   ....[13]....
        /*01e0*/ 	.word	0xffffffff


	//   ....[14]....
        /*01e4*/ 	.word	0xffffffff


	//   ....[15]....
        /*01e8*/ 	.word	0xffffffff


	//   ....[16]....
        /*01ec*/ 	.word	0xffffffff


	//   ....[17]....
        /*01f0*/ 	.word	0xffffffff


	//   ....[18]....
        /*01f4*/ 	.word	0xffffffff


	//   ....[19]....
        /*01f8*/ 	.word	0xffffffff


	//   ....[20]....
        /*01fc*/ 	.word	0xffffffff


	//   ....[21]....
        /*0200*/ 	.word	0xffffffff


	//   ....[22]....
        /*0204*/ 	.word	0xffffffff


	//   ....[23]....
        /*0208*/ 	.word	0xffffffff


	//   ....[24]....
        /*020c*/ 	.word	0xffffffff


	//   ....[25]....
        /*0210*/ 	.word	0xffffffff


	//   ....[26]....
        /*0214*/ 	.word	0xffffffff


	//   ....[27]....
        /*0218*/ 	.word	0xffffffff


	//   ....[28]....
        /*021c*/ 	.word	0xffffffff


	//   ....[29]....
        /*0220*/ 	.word	0xffffffff


	//   ....[30]....
        /*0224*/ 	.word	0xffffffff


	//   ....[31]....
        /*0228*/ 	.word	0xffffffff


	//   ....[32]....
        /*022c*/ 	.word	0xffffffff


	//   ....[33]....
        /*0230*/ 	.word	0xffffffff


	//   ....[34]....
        /*0234*/ 	.word	0xffffffff


	//   ....[35]....
        /*0238*/ 	.word	0xffffffff


	//   ....[36]....
        /*023c*/ 	.word	0xffffffff


	//   ....[37]....
        /*0240*/ 	.word	0xffffffff


	//   ....[38]....
        /*0244*/ 	.word	0xffffffff


	//   ....[39]....
        /*0248*/ 	.word	0xffffffff


	//   ....[40]....
        /*024c*/ 	.word	0xffffffff


	//   ....[41]....
        /*0250*/ 	.word	0xffffffff


	//   ....[42]....
        /*0254*/ 	.word	0xffffffff


	//   ....[43]....
        /*0258*/ 	.word	0xffffffff


	//   ....[44]....
        /*025c*/ 	.word	0xffffffff


	//   ....[45]....
        /*0260*/ 	.word	0xffffffff


	//   ....[46]....
        /*0264*/ 	.word	0xffffffff


	//   ....[47]....
        /*0268*/ 	.word	0xffffffff


	//   ....[48]....
        /*026c*/ 	.word	0xffffffff


	//   ....[49]....
        /*0270*/ 	.word	0xffffffff


	//   ....[50]....
        /*0274*/ 	.word	0xffffffff


	//   ....[51]....
        /*0278*/ 	.word	0xffffffff


	//   ....[52]....
        /*027c*/ 	.word	0xffffffff


	//   ....[53]....
        /*0280*/ 	.word	0xffffffff


	//   ....[54]....
        /*0284*/ 	.word	0xffffffff


	//   ....[55]....
        /*0288*/ 	.word	0xffffffff


	//   ....[56]....
        /*028c*/ 	.word	0xffffffff


	//   ....[57]....
        /*0290*/ 	.word	0xffffffff


	//   ....[58]....
        /*0294*/ 	.word	0xffffffff


	//   ....[59]....
        /*0298*/ 	.word	0xffffffff


	//   ....[60]....
        /*029c*/ 	.word	0xffffffff


	//   ....[61]....
        /*02a0*/ 	.word	0xffffffff


	//   ....[62]....
        /*02a4*/ 	.word	0xffffffff


	//   ....[63]....
        /*02a8*/ 	.word	0xffffffff


	//   ....[64]....
        /*02ac*/ 	.word	0xffffffff


	//   ....[65]....
        /*02b0*/ 	.word	0xffffffff


	//   ....[66]....
        /*02b4*/ 	.word	0xffffffff


	//   ....[67]....
        /*02b8*/ 	.word	0xffffffff


	//   ....[68]....
        /*02bc*/ 	.word	0xffffffff


	//   ....[69]....
        /*02c0*/ 	.word	0xffffffff


	//   ....[70]....
        /*02c4*/ 	.word	0xffffffff


	//   ....[71]....
        /*02c8*/ 	.word	0xffffffff


	//   ....[72]....
        /*02cc*/ 	.word	0xffffffff


	//   ....[73]....
        /*02d0*/ 	.word	0xffffffff


	//   ....[74]....
        /*02d4*/ 	.word	0xffffffff


	//   ....[75]....
        /*02d8*/ 	.word	0xffffffff


	//   ....[76]....
        /*02dc*/ 	.word	0xffffffff


	//   ....[77]....
        /*02e0*/ 	.word	0xffffffff


	//   ....[78]....
        /*02e4*/ 	.word	0xffffffff


	//   ....[79]....
        /*02e8*/ 	.word	0xffffffff


	//   ....[80]....
        /*02ec*/ 	.word	0xffffffff


	//   ....[81]....
        /*02f0*/ 	.word	0xffffffff


	//   ....[82]....
        /*02f4*/ 	.word	0xffffffff


	//   ....[83]....
        /*02f8*/ 	.word	0xffffffff


	//   ....[84]....
        /*02fc*/ 	.word	0xffffffff


	//   ....[85]....
        /*0300*/ 	.word	0xffffffff


	//   ....[86]....
        /*0304*/ 	.word	0xffffffff


	//   ....[87]....
        /*0308*/ 	.word	0xffffffff


	//   ....[88]....
        /*030c*/ 	.word	0xffffffff


	//   ....[89]....
        /*0310*/ 	.word	0xffffffff


	//   ....[90]....
        /*0314*/ 	.word	0xffffffff


	//   ....[91]....
        /*0318*/ 	.word	0xffffffff


	//   ....[92]....
        /*031c*/ 	.word	0xffffffff


	//   ....[93]....
        /*0320*/ 	.word	0xffffffff


	//   ....[94]....
        /*0324*/ 	.word	0xffffffff


	//   ....[95]....
        /*0328*/ 	.word	0xffffffff


	//   ....[96]....
        /*032c*/ 	.word	0xffffffff


	//   ....[97]....
        /*0330*/ 	.word	0xffffffff


	//   ....[98]....
        /*0334*/ 	.word	0xffffffff


	//   ....[99]....
        /*0338*/ 	.word	0xffffffff


	//   ....[100]....
        /*033c*/ 	.word	0xffffffff


	//   ....[101]....
        /*0340*/ 	.word	0xffffffff


	//   ....[102]....
        /*0344*/ 	.word	0xffffffff


	//   ....[103]....
        /*0348*/ 	.word	0xffffffff


	//   ....[104]....
        /*034c*/ 	.word	0xffffffff


	//   ....[105]....
        /*0350*/ 	.word	0xffffffff


	//   ....[106]....
        /*0354*/ 	.word	0xffffffff


	//   ....[107]....
        /*0358*/ 	.word	0xffffffff


	//   ....[108]....
        /*035c*/ 	.word	0xffffffff


	//   ....[109]....
        /*0360*/ 	.word	0xffffffff


	//   ....[110]....
        /*0364*/ 	.word	0xffffffff


	//   ....[111]....
        /*0368*/ 	.word	0xffffffff


	//   ....[112]....
        /*036c*/ 	.word	0xffffffff


	//   ....[113]....
        /*0370*/ 	.word	0xffffffff


	//   ....[114]....
        /*0374*/ 	.word	0xffffffff


	//   ....[115]....
        /*0378*/ 	.word	0xffffffff


	//   ....[116]....
        /*037c*/ 	.word	0xffffffff


	//   ....[117]....
        /*0380*/ 	.word	0xffffffff


	//   ....[118]....
        /*0384*/ 	.word	0xffffffff


	//   ....[119]....
        /*0388*/ 	.word	0xffffffff


	//   ....[120]....
        /*038c*/ 	.word	0xffffffff


	//   ....[121]....
        /*0390*/ 	.word	0xffffffff


	//   ....[122]....
        /*0394*/ 	.word	0xffffffff


	//   ....[123]....
        /*0398*/ 	.word	0xffffffff


	//   ....[124]....
        /*039c*/ 	.word	0xffffffff


	//   ....[125]....
        /*03a0*/ 	.word	0xffffffff


	//   ....[126]....
        /*03a4*/ 	.word	0xffffffff


	//   ....[127]....
        /*03a8*/ 	.word	0xffffffff


	//   ....[128]....
        /*03ac*/ 	.word	0xffffffff


	//   ....[129]....
        /*03b0*/ 	.word	0xffffffff


	//   ....[130]....
        /*03b4*/ 	.word	0xffffffff


	//   ....[131]....
        /*03b8*/ 	.word	0xffffffff


	//   ....[132]....
        /*03bc*/ 	.word	0xffffffff


	//   ....[133]....
        /*03c0*/ 	.word	0xffffffff


	//   ....[134]....
        /*03c4*/ 	.word	0xffffffff


	//   ....[135]....
        /*03c8*/ 	.word	0xffffffff


	//   ....[136]....
        /*03cc*/ 	.word	0xffffffff


	//   ....[137]....
        /*03d0*/ 	.word	0xffffffff


	//   ....[138]....
        /*03d4*/ 	.word	0xffffffff


	//   ....[139]....
        /*03d8*/ 	.word	0xffffffff


	//   ....[140]....
        /*03dc*/ 	.word	0xffffffff


	//   ....[141]....
        /*03e0*/ 	.word	0xffffffff


	//   ....[142]....
        /*03e4*/ 	.word	0xffffffff


	//   ....[143]....
        /*03e8*/ 	.word	0xffffffff


	//   ....[144]....
        /*03ec*/ 	.word	0xffffffff


	//   ....[145]....
        /*03f0*/ 	.word	0xffffffff


	//   ....[146]....
        /*03f4*/ 	.word	0xffffffff


	//   ....[147]....
        /*03f8*/ 	.word	0xffffffff


	//   ....[148]....
        /*03fc*/ 	.word	0xffffffff


	//   ....[149]....
        /*0400*/ 	.word	0xffffffff


	//   ....[150]....
        /*0404*/ 	.word	0xffffffff


	//   ....[151]....
        /*0408*/ 	.word	0xffffffff


	//   ....[152]....
        /*040c*/ 	.word	0xffffffff


	//   ....[153]....
        /*0410*/ 	.word	0xffffffff


	//   ....[154]....
        /*0414*/ 	.word	0xffffffff


	//   ....[155]....
        /*0418*/ 	.word	0xffffffff


	//   ....[156]....
        /*041c*/ 	.word	0xffffffff


	//   ....[157]....
        /*0420*/ 	.word	0xffffffff


	//   ....[158]....
        /*0424*/ 	.word	0xffffffff


	//   ....[159]....
        /*0428*/ 	.word	0xffffffff


	//   ....[160]....
        /*042c*/ 	.word	0xffffffff


	//   ....[161]....
        /*0430*/ 	.word	0xffffffff


	//   ....[162]....
        /*0434*/ 	.word	0xffffffff


	//   ....[163]....
        /*0438*/ 	.word	0xffffffff


	//   ....[164]....
        /*043c*/ 	.word	0xffffffff


	//   ....[165]....
        /*0440*/ 	.word	0xffffffff


	//   ....[166]....
        /*0444*/ 	.word	0xffffffff


	//   ....[167]....
        /*0448*/ 	.word	0xffffffff


	//   ....[168]....
        /*044c*/ 	.word	0xffffffff


	//   ....[169]....
        /*0450*/ 	.word	0xffffffff


	//   ....[170]....
        /*0454*/ 	.word	0xffffffff


	//   ....[171]....
        /*0458*/ 	.word	0xffffffff


	//   ....[172]....
        /*045c*/ 	.word	0xffffffff


	//   ....[173]....
        /*0460*/ 	.word	0xffffffff


	//   ....[174]....
        /*0464*/ 	.word	0xffffffff


	//   ....[175]....
        /*0468*/ 	.word	0xffffffff


	//   ....[176]....
        /*046c*/ 	.word	0xffffffff


	//   ....[177]....
        /*0470*/ 	.word	0xffffffff


	//   ....[178]....
        /*0474*/ 	.word	0xffffffff


	//   ....[179]....
        /*0478*/ 	.word	0xffffffff


	//   ....[180]....
        /*047c*/ 	.word	0xffffffff


	//   ....[181]....
        /*0480*/ 	.word	0xffffffff


	//   ....[182]....
        /*0484*/ 	.word	0xffffffff


	//   ....[183]....
        /*0488*/ 	.word	0xffffffff


	//   ....[184]....
        /*048c*/ 	.word	0xffffffff


	//   ....[185]....
        /*0490*/ 	.word	0xffffffff


	//   ....[186]....
        /*0494*/ 	.word	0xffffffff


	//   ....[187]....
        /*0498*/ 	.word	0xffffffff


	//   ....[188]....
        /*049c*/ 	.word	0xffffffff


	//   ....[189]....
        /*04a0*/ 	.word	0xffffffff


	//   ....[190]....
        /*04a4*/ 	.word	0xffffffff


	//   ....[191]....
        /*04a8*/ 	.word	0xffffffff


	//   ....[192]....
        /*04ac*/ 	.word	0xffffffff


	//   ....[193]....
        /*04b0*/ 	.word	0xffffffff


	//   ....[194]....
        /*04b4*/ 	.word	0xffffffff


	//   ....[195]....
        /*04b8*/ 	.word	0xffffffff


	//   ....[196]....
        /*04bc*/ 	.word	0xffffffff


	//   ....[197]....
        /*04c0*/ 	.word	0xffffffff


	//   ....[198]....
        /*04c4*/ 	.word	0xffffffff


	//   ....[199]....
        /*04c8*/ 	.word	0xffffffff


	//   ....[200]....
        /*04cc*/ 	.word	0xffffffff


	//   ....[201]....
        /*04d0*/ 	.word	0xffffffff


	//   ....[202]....
        /*04d4*/ 	.word	0xffffffff


	//   ....[203]....
        /*04d8*/ 	.word	0xffffffff


	//   ....[204]....
        /*04dc*/ 	.word	0xffffffff


	//   ....[205]....
        /*04e0*/ 	.word	0xffffffff


	//   ....[206]....
        /*04e4*/ 	.word	0xffffffff


	//   ....[207]....
        /*04e8*/ 	.word	0xffffffff


	//   ....[208]....
        /*04ec*/ 	.word	0xffffffff


	//   ....[209]....
        /*04f0*/ 	.word	0xffffffff


	//   ....[210]....
        /*04f4*/ 	.word	0xffffffff


	//   ....[211]....
        /*04f8*/ 	.word	0xffffffff


	//   ....[212]....
        /*04fc*/ 	.word	0xffffffff


	//   ....[213]....
        /*0500*/ 	.word	0xffffffff


	//   ....[214]....
        /*0504*/ 	.word	0xffffffff


	//   ....[215]....
        /*0508*/ 	.word	0xffffffff


	//   ....[216]....
        /*050c*/ 	.word	0xffffffff


	//   ....[217]....
        /*0510*/ 	.word	0xffffffff


	//   ....[218]....
        /*0514*/ 	.word	0xffffffff


	//   ....[219]....
        /*0518*/ 	.word	0xffffffff


	//   ....[220]....
        /*051c*/ 	.word	0xffffffff


	//   ....[221]....
        /*0520*/ 	.word	0xffffffff


	//   ....[222]....
        /*0524*/ 	.word	0xffffffff


	//   ....[223]....
        /*0528*/ 	.word	0xffffffff


	//   ....[224]....
        /*052c*/ 	.word	0xffffffff


	//   ....[225]....
        /*0530*/ 	.word	0xffffffff


	//   ....[226]....
        /*0534*/ 	.word	0xffffffff


	//   ....[227]....
        /*0538*/ 	.word	0xffffffff


	//   ....[228]....
        /*053c*/ 	.word	0xffffffff


	//   ....[229]....
        /*0540*/ 	.word	0xffffffff


	//   ....[230]....
        /*0544*/ 	.word	0xffffffff


	//   ....[231]....
        /*0548*/ 	.word	0xffffffff


	//   ....[232]....
        /*054c*/ 	.word	0xffffffff


	//   ....[233]....
        /*0550*/ 	.word	0xffffffff


	//   ....[234]....
        /*0554*/ 	.word	0xffffffff


	//   ....[235]....
        /*0558*/ 	.word	0xffffffff


	//   ....[236]....
        /*055c*/ 	.word	0xffffffff


	//   ....[237]....
        /*0560*/ 	.word	0xffffffff


	//   ....[238]....
        /*0564*/ 	.word	0xffffffff


	//   ....[239]....
        /*0568*/ 	.word	0x0500000f


	//   ....[240]....
        /*056c*/ 	.word	0x0500000f


	//   ....[241]....
        /*0570*/ 	.word	0x0500000f


	//   ....[242]....
        /*0574*/ 	.word	0x0500000f


	//   ....[243]....
        /*0578*/ 	.word	0x0500000f


	//   ....[244]....
        /*057c*/ 	.word	0x0500000f


	//   ....[245]....
        /*0580*/ 	.word	0x0500000f


	//   ....[246]....
        /*0584*/ 	.word	0x0500000f


	//   ....[247]....
        /*0588*/ 	.word	0x0500000f


	//   ....[248]....
        /*058c*/ 	.word	0x0500000f


	//   ....[249]....
        /*0590*/ 	.word	0x0500000f


	//   ....[250]....
        /*0594*/ 	.word	0x0500000f


	//   ....[251]....
        /*0598*/ 	.word	0x0500000f


	//   ....[252]....
        /*059c*/ 	.word	0x0500000f


	//   ....[253]....
        /*05a0*/ 	.word	0x0500000f


	//   ....[254]....
        /*05a4*/ 	.word	0x0500000f


	//   ....[255]....
        /*05a8*/ 	.word	0x0500000f


	//   ....[0]....
        /*05ac*/ 	.word	0x0500000f


	//   ....[1]....
        /*05b0*/ 	.word	0x0500000f


	//   ....[2]....
        /*05b4*/ 	.word	0x0500000f


	//   ....[3]....
        /*05b8*/ 	.word	0x0500000f


	//   ....[4]....
        /*05bc*/ 	.word	0x0500000f


	//   ....[5]....
        /*05c0*/ 	.word	0x0500000f


	//   ....[6]....
        /*05c4*/ 	.word	0x0500000f


	//   ....[7]....
        /*05c8*/ 	.word	0x0500000f


	//   ....[8]....
        /*05cc*/ 	.word	0x0500000f


	//   ....[9]....
        /*05d0*/ 	.word	0x0500000f


	//   ....[10]....
        /*05d4*/ 	.word	0x0500000f


	//   ....[11]....
        /*05d8*/ 	.word	0x0500000f


	//   ....[12]....
        /*05dc*/ 	.word	0x0500000f


	//   ....[13]....
        /*05e0*/ 	.word	0x0500000f


	//   ....[14]....
        /*05e4*/ 	.word	0x0500000f


	//   ....[15]....
        /*05e8*/ 	.word	0x0500000f


	//   ....[16]....
        /*05ec*/ 	.word	0x0500000f


	//   ....[17]....
        /*05f0*/ 	.word	0x0500000f


	//   ....[18]....
        /*05f4*/ 	.word	0x0500000f


	//   ....[19]....
        /*05f8*/ 	.word	0x0500000f


	//   ....[20]....
        /*05fc*/ 	.word	0x0500000f


	//   ....[21]....
        /*0600*/ 	.word	0x0500000f


	//   ....[22]....
        /*0604*/ 	.word	0x0500000f


	//   ....[23]....
        /*0608*/ 	.word	0x0500000f


	//   ....[24]....
        /*060c*/ 	.word	0x0500000f


	//   ....[25]....
        /*0610*/ 	.word	0x0500000f


	//   ....[26]....
        /*0614*/ 	.word	0x0500000f


	//   ....[27]....
        /*0618*/ 	.word	0x0500000f


	//   ....[28]....
        /*061c*/ 	.word	0x0500000f


	//   ....[29]....
        /*0620*/ 	.word	0x0500000f


	//   ....[30]....
        /*0624*/ 	.word	0x0500000f


	//   ....[31]....
        /*0628*/ 	.word	0x0500000f


	//   ....[32]....
        /*062c*/ 	.word	0x0500000f


	//   ....[33]....
        /*0630*/ 	.word	0x0500000f


	//   ....[34]....
        /*0634*/ 	.word	0x0500000f


	//   ....[35]....
        /*0638*/ 	.word	0x0500000f


	//   ....[36]....
        /*063c*/ 	.word	0x0500000f


	//   ....[37]....
        /*0640*/ 	.word	0x0500000f


	//   ....[38]....
        /*0644*/ 	.word	0x0500000f


	//   ....[39]....
        /*0648*/ 	.word	0x0500000f


	//   ....[40]....
        /*064c*/ 	.word	0x0500000f


	//   ....[41]....
        /*0650*/ 	.word	0x0500000f


	//   ....[42]....
        /*0654*/ 	.word	0x0500000f


	//   ....[43]....
        /*0658*/ 	.word	0x0500000f


	//   ....[44]....
        /*065c*/ 	.word	0x0500000f


	//   ....[45]....
        /*0660*/ 	.word	0x0500000f


	//   ....[46]....
        /*0664*/ 	.word	0x0500000f


	//   ....[47]....
        /*0668*/ 	.word	0x0500000f


	//   ....[48]....
        /*066c*/ 	.word	0x0500000f


	//   ....[49]....
        /*0670*/ 	.word	0x0500000f


	//   ....[50]....
        /*0674*/ 	.word	0x0500000f


	//   ....[51]....
        /*0678*/ 	.word	0x0500000f


	//   ....[52]....
        /*067c*/ 	.word	0x0500000f


	//   ....[53]....
        /*0680*/ 	.word	0x0500000f


	//   ....[54]....
        /*0684*/ 	.word	0x0500000f


	//   ....[55]....
        /*0688*/ 	.word	0x0500000f


	//   ....[56]....
        /*068c*/ 	.word	0x0500000f


	//   ....[57]....
        /*0690*/ 	.word	0x0500000f


	//   ....[58]....
        /*0694*/ 	.word	0x0500000f


	//   ....[59]....
        /*0698*/ 	.word	0x0500000f


	//   ....[60]....
        /*069c*/ 	.word	0x0500000f


	//   ....[61]....
        /*06a0*/ 	.word	0x0500000f


	//   ....[62]....
        /*06a4*/ 	.word	0x0500000f


	//   ....[63]....
        /*06a8*/ 	.word	0x0500000f


	//   ....[64]....
        /*06ac*/ 	.word	0x0500000f


	//   ....[65]....
        /*06b0*/ 	.word	0x0500000f


	//   ....[66]....
        /*06b4*/ 	.word	0x0500000f


	//   ....[67]....
        /*06b8*/ 	.word	0x0500000f


	//   ....[68]....
        /*06bc*/ 	.word	0x0500000f


	//   ....[69]....
        /*06c0*/ 	.word	0x0500000f


	//   ....[70]....
        /*06c4*/ 	.word	0x0500000f


	//   ....[71]....
        /*06c8*/ 	.word	0x0500000f


	//   ....[72]....
        /*06cc*/ 	.word	0x0500000f


	//   ....[73]....
        /*06d0*/ 	.word	0x0500000f


	//   ....[74]....
        /*06d4*/ 	.word	0x0500000f


	//   ....[75]....
        /*06d8*/ 	.word	0x0500000f


	//   ....[76]....
        /*06dc*/ 	.word	0x0500000f


	//   ....[77]....
        /*06e0*/ 	.word	0x0500000f


	//   ....[78]....
        /*06e4*/ 	.word	0x0500000f


	//   ....[79]....
        /*06e8*/ 	.word	0x0500000f


	//   ....[80]....
        /*06ec*/ 	.word	0x0500000f


	//   ....[81]....
        /*06f0*/ 	.word	0x0500000f


	//   ....[82]....
        /*06f4*/ 	.word	0x0500000f


	//   ....[83]....
        /*06f8*/ 	.word	0x0500000f


	//   ....[84]....
        /*06fc*/ 	.word	0x0500000f


	//   ....[85]....
        /*0700*/ 	.word	0x0500000f


	//   ....[86]....
        /*0704*/ 	.word	0x0500000f


	//   ....[87]....
        /*0708*/ 	.word	0x0500000f


	//   ....[88]....
        /*070c*/ 	.word	0x0500000f


	//   ....[89]....
        /*0710*/ 	.word	0x0500000f


	//   ....[90]....
        /*0714*/ 	.word	0x0500000f


	//   ....[91]....
        /*0718*/ 	.word	0x0500000f


	//   ....[92]....
        /*071c*/ 	.word	0x0500000f


	//   ....[93]....
        /*0720*/ 	.word	0x0500000f


	//   ....[94]....
        /*0724*/ 	.word	0x0500000f


	//   ....[95]....
        /*0728*/ 	.word	0x0500000f


	//   ....[96]....
        /*072c*/ 	.word	0x0500000f


	//   ....[97]....
        /*0730*/ 	.word	0x0500000f


	//   ....[98]....
        /*0734*/ 	.word	0x0500000f


	//   ....[99]....
        /*0738*/ 	.word	0x0500000f


	//   ....[100]....
        /*073c*/ 	.word	0x0500000f


	//   ....[101]....
        /*0740*/ 	.word	0x0500000f


	//   ....[102]....
        /*0744*/ 	.word	0x0500000f


	//   ....[103]....
        /*0748*/ 	.word	0x0500000f


	//   ....[104]....
        /*074c*/ 	.word	0x0500000f


	//   ....[105]....
        /*0750*/ 	.word	0x0500000f


	//   ....[106]....
        /*0754*/ 	.word	0x0500000f


	//   ....[107]....
        /*0758*/ 	.word	0x0500000f


	//   ....[108]....
        /*075c*/ 	.word	0x0500000f


	//   ....[109]....
        /*0760*/ 	.word	0x0500000f


	//   ....[110]....
        /*0764*/ 	.word	0x0500000f


	//   ....[111]....
        /*0768*/ 	.word	0x0500000f


	//   ....[112]....
        /*076c*/ 	.word	0x0500000f


	//   ....[113]....
        /*0770*/ 	.word	0x0500000f


	//   ....[114]....
        /*0774*/ 	.word	0x0500000f


	//   ....[115]....
        /*0778*/ 	.word	0x0500000f


	//   ....[116]....
        /*077c*/ 	.word	0x0500000f


	//   ....[117]....
        /*0780*/ 	.word	0x0500000f


	//   ....[118]....
        /*0784*/ 	.word	0x0500000f


	//   ....[119]....
        /*0788*/ 	.word	0x0500000f


	//   ....[120]....
        /*078c*/ 	.word	0x0500000f


	//   ....[121]....
        /*0790*/ 	.word	0x0500000f


	//   ....[122]....
        /*0794*/ 	.word	0x0500000f


	//   ....[123]....
        /*0798*/ 	.word	0x0500000f


	//   ....[124]....
        /*079c*/ 	.word	0x0500000f


	//   ....[125]....
        /*07a0*/ 	.word	0x0500000f


	//   ....[126]....
        /*07a4*/ 	.word	0x0500000f


	//   ....[127]....
        /*07a8*/ 	.word	0x0500000f


	//   ....[128]....
        /*07ac*/ 	.word	0x0500000f


	//   ....[129]....
        /*07b0*/ 	.word	0x0500000f


	//   ....[130]....
        /*07b4*/ 	.word	0x0500000f


	//   ....[131]....
        /*07b8*/ 	.word	0x0500000f


	//   ....[132]....
        /*07bc*/ 	.word	0x0500000f


	//   ....[133]....
        /*07c0*/ 	.word	0x0500000f


	//   ....[134]....
        /*07c4*/ 	.word	0x0500000f


	//   ....[135]....
        /*07c8*/ 	.word	0x0500000f


	//   ....[136]....
        /*07cc*/ 	.word	0x0500000f


	//   ....[137]....
        /*07d0*/ 	.word	0x0500000f


	//   ....[138]....
        /*07d4*/ 	.word	0x0500000f


	//   ....[139]....
        /*07d8*/ 	.word	0x0500000f


	//   ....[140]....
        /*07dc*/ 	.word	0x0500000f


	//   ....[141]....
        /*07e0*/ 	.word	0x0500000f


	//   ....[142]....
        /*07e4*/ 	.word	0x0500000f


	//   ....[143]....
        /*07e8*/ 	.word	0x0500000f


	//   ....[144]....
        /*07ec*/ 	.word	0x0500000f


	//   ....[145]....
        /*07f0*/ 	.word	0x0500000f


	//   ....[146]....
        /*07f4*/ 	.word	0x0500000f


	//   ....[147]....
        /*07f8*/ 	.word	0x0500000f


	//   ....[148]....
        /*07fc*/ 	.word	0x0500000f


	//   ....[149]....
        /*0800*/ 	.word	0x0500000f


	//   ....[150]....
        /*0804*/ 	.word	0x0500000f


	//   ....[151]....
        /*0808*/ 	.word	0x0500000f


	//   ....[152]....
        /*080c*/ 	.word	0x0500000f


	//   ....[153]....
        /*0810*/ 	.word	0x0500000f


	//   ....[154]....
        /*0814*/ 	.word	0x0500000f


	//   ....[155]....
        /*0818*/ 	.word	0x0500000f


	//   ....[156]....
        /*081c*/ 	.word	0x0500000f


	//   ....[157]....
        /*0820*/ 	.word	0x0500000f


	//   ....[158]....
        /*0824*/ 	.word	0x0500000f


	//   ....[159]....
        /*0828*/ 	.word	0x0500000f


	//   ....[160]....
        /*082c*/ 	.word	0x0500000f


	//----- nvinfo : EIATTR_COOP_GROUP_INSTR_OFFSETS
	.align		4
.L_226:
        /*0830*/ 	.byte	0x04, 0x28
        /*0832*/ 	.short	(.L_228 - .L_227)


	//   ....[0]....
.L_227:
        /*0834*/ 	.word	0x00000070


	//   ....[1]....
        /*0838*/ 	.word	0x00000140


	//   ....[2]....
        /*083c*/ 	.word	0x00000190


	//   ....[3]....
        /*0840*/ 	.word	0x000003c0


	//   ....[4]....
        /*0844*/ 	.word	0x00000520


	//   ....[5]....
        /*0848*/ 	.word	0x00000640


	//   ....[6]....
        /*084c*/ 	.word	0x000007a0


	//   ....[7]....
        /*0850*/ 	.word	0x00003770


	//   ....[8]....
        /*0854*/ 	.word	0x00003780


	//   ....[9]....
        /*0858*/ 	.word	0x00003e30


	//   ....[10]....
        /*085c*/ 	.word	0x00003e40


	//   ....[11]....
        /*0860*/ 	.word	0x000044f0


	//   ....[12]....
        /*0864*/ 	.word	0x00004500


	//   ....[13]....
        /*0868*/ 	.word	0x00004ba0


	//   ....[14]....
        /*086c*/ 	.word	0x00004bb0


	//   ....[15]....
        /*0870*/ 	.word	0x00005bd0


	//   ....[16]....
        /*0874*/ 	.word	0x00005be0


	//   ....[17]....
        /*0878*/ 	.word	0x00006370


	//   ....[18]....
        /*087c*/ 	.word	0x00006380


	//   ....[19]....
        /*0880*/ 	.word	0x00006b30


	//   ....[20]....
        /*0884*/ 	.word	0x00006b40


	//   ....[21]....
        /*0888*/ 	.word	0x000072e0


	//   ....[22]....
        /*088c*/ 	.word	0x000072f0


	//   ....[23]....
        /*0890*/ 	.word	0x00007c80


	//   ....[24]....
        /*0894*/ 	.word	0x00007c90


	//   ....[25]....
        /*0898*/ 	.word	0x00007da0


	//   ....[26]....
        /*089c*/ 	.word	0x00007db0


	//   ....[27]....
        /*08a0*/ 	.word	0x00007ed0


	//   ....[28]....
        /*08a4*/ 	.word	0x00007ee0


	//   ....[29]....
        /*08a8*/ 	.word	0x00008000


	//   ....[30]....
        /*08ac*/ 	.word	0x00008010


	//   ....[31]....
        /*08b0*/ 	.word	0x00008390


	//   ....[32]....
        /*08b4*/ 	.word	0x000083b0


	//   ....[33]....
        /*08b8*/ 	.word	0x00008490


	//   ....[34]....
        /*08bc*/ 	.word	0x000084b0


	//   ....[35]....
        /*08c0*/ 	.word	0x00008590


	//   ....[36]....
        /*08c4*/ 	.word	0x000085b0


	//   ....[37]....
        /*08c8*/ 	.word	0x00008690


	//   ....[38]....
        /*08cc*/ 	.word	0x000086b0


	//   ....[39]....
        /*08d0*/ 	.word	0x00009220


	//   ....[40]....
        /*08d4*/ 	.word	0x00009940


	//   ....[41]....
        /*08d8*/ 	.word	0x00009950


	//   ....[42]....
        /*08dc*/ 	.word	0x00009960


	//   ....[43]....
        /*08e0*/ 	.word	0x00009970


	//   ....[44]....
        /*08e4*/ 	.word	0x00009cb0


	//   ....[45]....
        /*08e8*/ 	.word	0x00009cc0


	//   ....[46]....
        /*08ec*/ 	.word	0x00009cd0


	//   ....[47]....
        /*08f0*/ 	.word	0x00009ce0


	//   ....[48]....
        /*08f4*/ 	.word	0x00009fe0


	//   ....[49]....
        /*08f8*/ 	.word	0x00009ff0


	//   ....[50]....
        /*08fc*/ 	.word	0x0000a000


	//   ....[51]....
        /*0900*/ 	.word	0x0000a010


	//   ....[52]....
        /*0904*/ 	.word	0x0000a310


	//   ....[53]....
        /*0908*/ 	.word	0x0000a320


	//   ....[54]....
        /*090c*/ 	.word	0x0000a330


	//   ....[55]....
        /*0910*/ 	.word	0x0000a340


	//   ....[56]....
        /*0914*/ 	.word	0x0000c040


	//   ....[57]....
        /*0918*/ 	.word	0x0000c060


	//   ....[58]....
        /*091c*/ 	.word	0x0000c070


	//   ....[59]....
        /*0920*/ 	.word	0x0000c080


	//   ....[60]....
        /*0924*/ 	.word	0x0000c190


	//   ....[61]....
        /*0928*/ 	.word	0x0000c1e0


	//   ....[62]....
        /*092c*/ 	.word	0x0000c210


	//   ....[63]....
        /*0930*/ 	.word	0x0000c260


	//   ....[64]....
        /*0934*/ 	.word	0x0000c570


	//   ....[65]....
        /*0938*/ 	.word	0x0000c590


	//   ....[66]....
        /*093c*/ 	.word	0x0000c5b0


	//   ....[67]....
        /*0940*/ 	.word	0x0000c5c0


	//   ....[68]....
        /*0944*/ 	.word	0x0000c690


	//   ....[69]....
        /*0948*/ 	.word	0x0000c6b0


	//   ....[70]....
        /*094c*/ 	.word	0x0000c6c0


	//   ....[71]....
        /*0950*/ 	.word	0x0000c750


	//   ....[72]....
        /*0954*/ 	.word	0x0000ec00


	//   ....[73]....
        /*0958*/ 	.word	0x0000ee10


	//   ....[74]....
        /*095c*/ 	.word	0x0000fe50


	//   ....[75]....
        /*0960*/ 	.word	0x0000ff60


	//   ....[76]....
        /*0964*/ 	.word	0x00010880


	//   ....[77]....
        /*0968*/ 	.word	0x000108e0


	//   ....[78]....
        /*096c*/ 	.word	0x000123d0


	//   ....[79]....
        /*0970*/ 	.word	0x000125f0


	//   ....[80]....
        /*0974*/ 	.word	0x00013290


	//   ....[81]....
        /*0978*/ 	.word	0x000133f0


	//   ....[82]....
        /*097c*/ 	.word	0x00013aa0


	//   ....[83]....
        /*0980*/ 	.word	0x00013b20


	//   ....[84]....
        /*0984*/ 	.word	0x00015dc0


	//   ....[85]....
        /*0988*/ 	.word	0x00015dd0


	//   ....[86]....
        /*098c*/ 	.word	0x00015e00


	//   ....[87]....
        /*0990*/ 	.word	0x00015e10


	//   ....[88]....
        /*0994*/ 	.word	0x00017dc0


	//   ....[89]....
        /*0998*/ 	.word	0x00017ff0


	//   ....[90]....
        /*099c*/ 	.word	0x00018c90


	//   ....[91]....
        /*09a0*/ 	.word	0x00018df0


	//   ....[92]....
        /*09a4*/ 	.word	0x000194b0


	//   ....[93]....
        /*09a8*/ 	.word	0x00019510


	//   ....[94]....
        /*09ac*/ 	.word	0x0001a750


	//   ....[95]....
        /*09b0*/ 	.word	0x0001aa90


	//   ....[96]....
        /*09b4*/ 	.word	0x0001aaa0


	//   ....[97]....
        /*09b8*/ 	.word	0x0001aad0


	//   ....[98]....
        /*09bc*/ 	.word	0x0001bc00


	//   ....[99]....
        /*09c0*/ 	.word	0x0001bc20


	//   ....[100]....
        /*09c4*/ 	.word	0x0001bc30


	//   ....[101]....
        /*09c8*/ 	.word	0x0001bc40


	//   ....[102]....
        /*09cc*/ 	.word	0x0001c310


	//   ....[103]....
        /*09d0*/ 	.word	0x0001c320


	//   ....[104]....
        /*09d4*/ 	.word	0x0001c420


	//   ....[105]....
        /*09d8*/ 	.word	0x0001c430


	//   ....[106]....
        /*09dc*/ 	.word	0x0001c540


	//   ....[107]....
        /*09e0*/ 	.word	0x0001c550


	//   ....[108]....
        /*09e4*/ 	.word	0x0001c660


	//   ....[109]....
        /*09e8*/ 	.word	0x0001c670


	//   ....[110]....
        /*09ec*/ 	.word	0x0001cb20


	//   ....[111]....
        /*09f0*/ 	.word	0x0001cb30


	//   ....[112]....
        /*09f4*/ 	.word	0x0001d060


	//   ....[113]....
        /*09f8*/ 	.word	0x0001d070


	//   ....[114]....
        /*09fc*/ 	.word	0x0001dd40


	//   ....[115]....
        /*0a00*/ 	.word	0x0001dd50


	//   ....[116]....
        /*0a04*/ 	.word	0x0001de60


	//   ....[117]....
        /*0a08*/ 	.word	0x0001de70


	//   ....[118]....
        /*0a0c*/ 	.word	0x0001df80


	//   ....[119]....
        /*0a10*/ 	.word	0x0001df90


	//   ....[120]....
        /*0a14*/ 	.word	0x0001e0a0


	//   ....[121]....
        /*0a18*/ 	.word	0x0001e0b0


	//   ....[122]....
        /*0a1c*/ 	.word	0x0001e220


	//   ....[123]....
        /*0a20*/ 	.word	0x0001e410


	//   ....[124]....
        /*0a24*/ 	.word	0x0001e440


	//   ....[125]....
        /*0a28*/ 	.word	0x0001e470


	//   ....[126]....
        /*0a2c*/ 	.word	0x0001e4a0


	//   ....[127]....
        /*0a30*/ 	.word	0x0001e4d0


	//   ....[128]....
        /*0a34*/ 	.word	0x0001e500


	//   ....[129]....
        /*0a38*/ 	.word	0x0001e690


	//   ....[130]....
        /*0a3c*/ 	.word	0x0001e6c0


	//   ....[131]....
        /*0a40*/ 	.word	0x0001e6f0


	//   ....[132]....
        /*0a44*/ 	.word	0x0001e720


	//   ....[133]....
        /*0a48*/ 	.word	0x0001e750


	//   ....[134]....
        /*0a4c*/ 	.word	0x0001e780


	//   ....[135]....
        /*0a50*/ 	.word	0x0001e810


	//   ....[136]....
        /*0a54*/ 	.word	0x0001e840


	//   ....[137]....
        /*0a58*/ 	.word	0x0001e850


	//   ....[138]....
        /*0a5c*/ 	.word	0x0001e890


	//   ....[139]....
        /*0a60*/ 	.word	0x00020000


	//   ....[140]....
        /*0a64*/ 	.word	0x000221d0


	//   ....[141]....
        /*0a68*/ 	.word	0x000221f0


	//   ....[142]....
        /*0a6c*/ 	.word	0x00022290


	//   ....[143]....
        /*0a70*/ 	.word	0x000222b0


	//   ....[144]....
        /*0a74*/ 	.word	0x00022340


	//   ....[145]....
        /*0a78*/ 	.word	0x00022360


	//   ....[146]....
        /*0a7c*/ 	.word	0x000223f0


	//   ....[147]....
        /*0a80*/ 	.word	0x00022410


	//   ....[148]....
        /*0a84*/ 	.word	0x000224a0


	//   ....[149]....
        /*0a88*/ 	.word	0x000224c0


	//   ....[150]....
        /*0a8c*/ 	.word	0x00022550


	//   ....[151]....
        /*0a90*/ 	.word	0x00022570


	//   ....[152]....
        /*0a94*/ 	.word	0x00022600


	//   ....[153]....
        /*0a98*/ 	.word	0x00022620


	//   ....[154]....
        /*0a9c*/ 	.word	0x00022630


	//   ....[155]....
        /*0aa0*/ 	.word	0x000226b0


	//   ....[156]....
        /*0aa4*/ 	.word	0x00022e10


	//   ....[157]....
        /*0aa8*/ 	.word	0x00022e40


	//   ....[158]....
        /*0aac*/ 	.word	0x00022ea0


	//   ....[159]....
        /*0ab0*/ 	.word	0x00022ef0


	//   ....[160]....
        /*0ab4*/ 	.word	0x00022f30


	//   ....[161]....
        /*0ab8*/ 	.word	0x00022f90


	//   ....[162]....
        /*0abc*/ 	.word	0x00022fe0


	//   ....[163]....
        /*0ac0*/ 	.word	0x00023030


	//   ....[164]....
        /*0ac4*/ 	.word	0x00023080


	//   ....[165]....
        /*0ac8*/ 	.word	0x000230d0


	//   ....[166]....
        /*0acc*/ 	.word	0x00023120


	//   ....[167]....
        /*0ad0*/ 	.word	0x00023170


	//   ....[168]....
        /*0ad4*/ 	.word	0x000231c0


	//   ....[169]....
        /*0ad8*/ 	.word	0x00023200


	//   ....[170]....
        /*0adc*/ 	.word	0x00023220


	//   ....[171]....
        /*0ae0*/ 	.word	0x00023250


	//   ....[172]....
        /*0ae4*/ 	.word	0x000239a0


	//   ....[173]....
        /*0ae8*/ 	.word	0x000239d0


	//   ....[174]....
        /*0aec*/ 	.word	0x00023a30


	//   ....[175]....
        /*0af0*/ 	.word	0x00023a40


	//   ....[176]....
        /*0af4*/ 	.word	0x00023a90


	//   ....[177]....
        /*0af8*/ 	.word	0x00023aa0


	//   ....[178]....
        /*0afc*/ 	.word	0x00023af0


	//   ....[179]....
        /*0b00*/ 	.word	0x00023b00


	//   ....[180]....
        /*0b04*/ 	.word	0x00023b50


	//   ....[181]....
        /*0b08*/ 	.word	0x00023b60


	//   ....[182]....
        /*0b0c*/ 	.word	0x00023bb0


	//   ....[183]....
        /*0b10*/ 	.word	0x00023bc0


	//   ....[184]....
        /*0b14*/ 	.word	0x00023c10


	//   ....[185]....
        /*0b18*/ 	.word	0x00023c20


	//   ....[186]....
        /*0b1c*/ 	.word	0x00023c30


	//   ....[187]....
        /*0b20*/ 	.word	0x00023c80


	//   ....[188]....
        /*0b24*/ 	.word	0x00023ee0


	//   ....[189]....
        /*0b28*/ 	.word	0x00023f00


	//   ....[190]....
        /*0b2c*/ 	.word	0x00023f10


	//   ....[191]....
        /*0b30*/ 	.word	0x00023f80


	//   ....[192]....
        /*0b34*/ 	.word	0x00023f90


	//   ....[193]....
        /*0b38*/ 	.word	0x00024000


	//   ....[194]....
        /*0b3c*/ 	.word	0x00024010


	//   ....[195]....
        /*0b40*/ 	.word	0x00024080


	//   ....[196]....
        /*0b44*/ 	.word	0x00024090


	//   ....[197]....
        /*0b48*/ 	.word	0x00024100


	//   ....[198]....
        /*0b4c*/ 	.word	0x00024110


	//   ....[199]....
        /*0b50*/ 	.word	0x00024180


	//   ....[200]....
        /*0b54*/ 	.word	0x00024190


	//   ....[201]....
        /*0b58*/ 	.word	0x00024200


	//   ....[202]....
        /*0b5c*/ 	.word	0x00024210


	//   ....[203]....
        /*0b60*/ 	.word	0x00024220


	//   ....[204]....
        /*0b64*/ 	.word	0x000247b0


	//   ....[205]....
        /*0b68*/ 	.word	0x000247f0


	//   ....[206]....
        /*0b6c*/ 	.word	0x00024830


	//   ....[207]....
        /*0b70*/ 	.word	0x00024850


	//   ....[208]....
        /*0b74*/ 	.word	0x00024860


	//   ....[209]....
        /*0b78*/ 	.word	0x00024880


	//   ....[210]....
        /*0b7c*/ 	.word	0x000248f0


	//   ....[211]....
        /*0b80*/ 	.word	0x00024910


	//   ....[212]....
        /*0b84*/ 	.word	0x00024970


	//   ....[213]....
        /*0b88*/ 	.word	0x00024990


	//   ....[214]....
        /*0b8c*/ 	.word	0x000249f0


	//   ....[215]....
        /*0b90*/ 	.word	0x00024a10


	//   ....[216]....
        /*0b94*/ 	.word	0x00024a70


	//   ....[217]....
        /*0b98*/ 	.word	0x00024a90


	//   ....[218]....
        /*0b9c*/ 	.word	0x00024ae0


	//   ....[219]....
        /*0ba0*/ 	.word	0x00024b00


	//   ....[220]....
        /*0ba4*/ 	.word	0x00024f40


	//   ....[221]....
        /*0ba8*/ 	.word	0x00024f70


	//   ....[222]....
        /*0bac*/ 	.word	0x00024fd0


	//   ....[223]....
        /*0bb0*/ 	.word	0x00025000


	//   ....[224]....
        /*0bb4*/ 	.word	0x00025030


	//   ....[225]....
        /*0bb8*/ 	.word	0x00025060


	//   ....[226]....
        /*0bbc*/ 	.word	0x00025090


	//   ....[227]....
        /*0bc0*/ 	.word	0x000250c0


	//   ....[228]....
        /*0bc4*/ 	.word	0x00025260


	//   ....[229]....
        /*0bc8*/ 	.word	0x00025290


	//   ....[230]....
        /*0bcc*/ 	.word	0x000252c0


	//   ....[231]....
        /*0bd0*/ 	.word	0x000252f0


	//   ....[232]....
        /*0bd4*/ 	.word	0x00025320


	//   ....[233]....
        /*0bd8*/ 	.word	0x00025350


	//   ....[234]....
        /*0bdc*/ 	.word	0x00025410


	//   ....[235]....
        /*0be0*/ 	.word	0x00025430


	//   ....[236]....
        /*0be4*/ 	.word	0x00025450


	//   ....[237]....
        /*0be8*/ 	.word	0x000254b0


	//   ....[238]....
        /*0bec*/ 	.word	0x00025ed0


	//   ....[239]....
        /*0bf0*/ 	.word	0x000261f0


	//   ....[240]....
        /*0bf4*/ 	.word	0x00026280


	//   ....[241]....
        /*0bf8*/ 	.word	0x00026320


	//   ....[242]....
        /*0bfc*/ 	.word	0x000263b0


	//   ....[243]....
        /*0c00*/ 	.word	0x00026450


	//   ....[244]....
        /*0c04*/ 	.word	0x000264e0


	//   ....[245]....
        /*0c08*/ 	.word	0x00026580


	//   ....[246]....
        /*0c0c*/ 	.word	0x00026610


	//   ....[247]....
        /*0c10*/ 	.word	0x00026700


	//   ....[248]....
        /*0c14*/ 	.word	0x00026790


	//   ....[249]....
        /*0c18*/ 	.word	0x00026830


	//   ....[250]....
        /*0c1c*/ 	.word	0x000268c0


	//   ....[251]....
        /*0c20*/ 	.word	0x00026960


	//   ....[252]....
        /*0c24*/ 	.word	0x000269f0


	//   ....[253]....
        /*0c28*/ 	.word	0x00026a90


	//   ....[254]....
        /*0c2c*/ 	.word	0x00026b20


	//   ....[255]....
        /*0c30*/ 	.word	0x00026c10


	//   ....[0]....
        /*0c34*/ 	.word	0x00026ca0


	//   ....[1]....
        /*0c38*/ 	.word	0x00026d30


	//   ....[2]....
        /*0c3c*/ 	.word	0x00026dc0


	//   ....[3]....
        /*0c40*/ 	.word	0x00026e50


	//   ....[4]....
        /*0c44*/ 	.word	0x00026ee0


	//   ....[5]....
        /*0c48*/ 	.word	0x00026f70


	//   ....[6]....
        /*0c4c*/ 	.word	0x00027000


	//   ....[7]....
        /*0c50*/ 	.word	0x000270e0


	//   ....[8]....
        /*0c54*/ 	.word	0x00027190


	//   ....[9]....
        /*0c58*/ 	.word	0x00027220


	//   ....[10]....
        /*0c5c*/ 	.word	0x00027270


	//   ....[11]....
        /*0c60*/ 	.word	0x000272c0


	//   ....[12]....
        /*0c64*/ 	.word	0x00027350


	//   ....[13]....
        /*0c68*/ 	.word	0x000273e0


	//   ....[14]....
        /*0c6c*/ 	.word	0x00027430


	//   ....[15]....
        /*0c70*/ 	.word	0x00027480


	//   ....[16]....
        /*0c74*/ 	.word	0x00027510


	//   ....[17]....
        /*0c78*/ 	.word	0x000275a0


	//   ....[18]....
        /*0c7c*/ 	.word	0x000275f0


	//   ....[19]....
        /*0c80*/ 	.word	0x00027640


	//   ....[20]....
        /*0c84*/ 	.word	0x000276d0


	//   ....[21]....
        /*0c88*/ 	.word	0x00027760


	//   ....[22]....
        /*0c8c*/ 	.word	0x000277b0


	//   ....[23]....
        /*0c90*/ 	.word	0x00027800


	//   ....[24]....
        /*0c94*/ 	.word	0x000278f0


	//   ....[25]....
        /*0c98*/ 	.word	0x000279a0


	//   ....[26]....
        /*0c9c*/ 	.word	0x00027a20


	//   ....[27]....
        /*0ca0*/ 	.word	0x00027ab0


	//   ....[28]....
        /*0ca4*/ 	.word	0x00027c20


	//   ....[29]....
        /*0ca8*/ 	.word	0x00027d50


	//   ....[30]....
        /*0cac*/ 	.word	0x00027db0


	//   ....[31]....
        /*0cb0*/ 	.word	0x00027e00


	//   ....[32]....
        /*0cb4*/ 	.word	0x00027e90


	//   ....[33]....
        /*0cb8*/ 	.word	0x00027f30


	//   ....[34]....
        /*0cbc*/ 	.word	0x00027fb0


	//   ....[35]....
        /*0cc0*/ 	.word	0x00028020


	//   ....[36]....
        /*0cc4*/ 	.word	0x000281b0


	//   ....[37]....
        /*0cc8*/ 	.word	0x000282a0


	//   ....[38]....
        /*0ccc*/ 	.word	0x000282f0


	//   ....[39]....
        /*0cd0*/ 	.word	0x00028340


	//   ....[40]....
        /*0cd4*/ 	.word	0x000286c0


	//   ....[41]....
        /*0cd8*/ 	.word	0x00028710


	//   ....[42]....
        /*0cdc*/ 	.word	0x000287a0


	//   ....[43]....
        /*0ce0*/ 	.word	0x00028830


	//   ....[44]....
        /*0ce4*/ 	.word	0x000288c0


	//   ....[45]....
        /*0ce8*/ 	.word	0x00028950


	//   ....[46]....
        /*0cec*/ 	.word	0x000289e0


	//   ....[47]....
        /*0cf0*/ 	.word	0x00028a70


	//   ....[48]....
        /*0cf4*/ 	.word	0x00028af0


	//   ....[49]....
        /*0cf8*/ 	.word	0x00028b40


	//   ....[50]....
        /*0cfc*/ 	.word	0x00028bd0


	//   ....[51]....
        /*0d00*/ 	.word	0x00028c60


	//   ....[52]....
        /*0d04*/ 	.word	0x00028ce0


	//   ....[53]....
        /*0d08*/ 	.word	0x00028d30


	//   ....[54]....
        /*0d0c*/ 	.word	0x00028dc0


	//   ....[55]....
        /*0d10*/ 	.word	0x00028e50


	//   ....[56]....
        /*0d14*/ 	.word	0x00028ee0


	//   ....[57]....
        /*0d18*/ 	.word	0x00028f70


	//   ....[58]....
        /*0d1c*/ 	.word	0x00029000


	//   ....[59]....
        /*0d20*/ 	.word	0x00029090


	//   ....[60]....
        /*0d24*/ 	.word	0x00029150


	//   ....[61]....
        /*0d28*/ 	.word	0x00029430


	//   ....[62]....
        /*0d2c*/ 	.word	0x00029520


	//   ....[63]....
        /*0d30*/ 	.word	0x000295c0


	//   ....[64]....
        /*0d34*/ 	.word	0x00029620


	//   ....[65]....
        /*0d38*/ 	.word	0x00029720


	//   ....[66]....
        /*0d3c*/ 	.word	0x00029790


	//   ....[67]....
        /*0d40*/ 	.word	0x00029890


	//   ....[68]....
        /*0d44*/ 	.word	0x00029900


	//   ....[69]....
        /*0d48*/ 	.word	0x00029a00


	//   ....[70]....
        /*0d4c*/ 	.word	0x00029a70


	//   ....[71]....
        /*0d50*/ 	.word	0x00029b70


	//   ....[72]....
        /*0d54*/ 	.word	0x00029be0


	//   ....[73]....
        /*0d58*/ 	.word	0x00029ce0


	//   ....[74]....
        /*0d5c*/ 	.word	0x00029d50


	//   ....[75]....
        /*0d60*/ 	.word	0x00029e50


	//   ....[76]....
        /*0d64*/ 	.word	0x00029ec0


	//   ....[77]....
        /*0d68*/ 	.word	0x00029f60


	//   ....[78]....
        /*0d6c*/ 	.word	0x0002a060


	//   ....[79]....
        /*0d70*/ 	.word	0x0002a0d0


	//   ....[80]....
        /*0d74*/ 	.word	0x0002a150


	//   ....[81]....
        /*0d78*/ 	.word	0x0002a210


	//   ....[82]....
        /*0d7c*/ 	.word	0x0002a290


	//   ....[83]....
        /*0d80*/ 	.word	0x0002a360


	//   ....[84]....
        /*0d84*/ 	.word	0x0002a3e0


	//   ....[85]....
        /*0d88*/ 	.word	0x0002a4b0


	//   ....[86]....
        /*0d8c*/ 	.word	0x0002a530


	//   ....[87]....
        /*0d90*/ 	.word	0x0002a600


	//   ....[88]....
        /*0d94*/ 	.word	0x0002a680


	//   ....[89]....
        /*0d98*/ 	.word	0x0002a750


	//   ....[90]....
        /*0d9c*/ 	.word	0x0002a7d0


	//   ....[91]....
        /*0da0*/ 	.word	0x0002a890


	//   ....[92]....
        /*0da4*/ 	.word	0x0002a910


	//   ....[93]....
        /*0da8*/ 	.word	0x0002a9c0


	//   ....[94]....
        /*0dac*/ 	.word	0x0002aaf0


	//   ....[95]....
        /*0db0*/ 	.word	0x0002ab90


	//   ....[96]....
        /*0db4*/ 	.word	0x0002ac00


	//   ....[97]....
        /*0db8*/ 	.word	0x0002acc0


	//   ....[98]....
        /*0dbc*/ 	.word	0x0002ad20


	//   ....[99]....
        /*0dc0*/ 	.word	0x0002ade0


	//   ....[100]....
        /*0dc4*/ 	.word	0x0002ae40


	//   ....[101]....
        /*0dc8*/ 	.word	0x0002af00


	//   ....[102]....
        /*0dcc*/ 	.word	0x0002af60


	//   ....[103]....
        /*0dd0*/ 	.word	0x0002b020


	//   ....[104]....
        /*0dd4*/ 	.word	0x0002b080


	//   ....[105]....
        /*0dd8*/ 	.word	0x0002b140


	//   ....[106]....
        /*0ddc*/ 	.word	0x0002b1a0


	//   ....[107]....
        /*0de0*/ 	.word	0x0002b260


	//   ....[108]....
        /*0de4*/ 	.word	0x0002b2c0


	//   ....[109]....
        /*0de8*/ 	.word	0x0002b380


	//   ....[110]....
        /*0dec*/ 	.word	0x0002b470


	//   ....[111]....
        /*0df0*/ 	.word	0x0002b510


	//   ....[112]....
        /*0df4*/ 	.word	0x0002b570


	//   ....[113]....
        /*0df8*/ 	.word	0x0002b650


	//   ....[114]....
        /*0dfc*/ 	.word	0x0002b6b0


	//   ....[115]....
        /*0e00*/ 	.word	0x0002b790


	//   ....[116]....
        /*0e04*/ 	.word	0x0002b7f0


	//   ....[117]....
        /*0e08*/ 	.word	0x0002b8d0


	//   ....[118]....
        /*0e0c*/ 	.word	0x0002b930


	//   ....[119]....
        /*0e10*/ 	.word	0x0002ba10


	//   ....[120]....
        /*0e14*/ 	.word	0x0002ba70


	//   ....[121]....
        /*0e18*/ 	.word	0x0002bb50


	//   ....[122]....
        /*0e1c*/ 	.word	0x0002bbb0


	//   ....[123]....
        /*0e20*/ 	.word	0x0002bc90


	//   ....[124]....
        /*0e24*/ 	.word	0x0002bcf0


	//   ....[125]....
        /*0e28*/ 	.word	0x0002bdc0


	//   ....[126]....
        /*0e2c*/ 	.word	0x0002bee0


	//   ....[127]....
        /*0e30*/ 	.word	0x0002bf90


	//   ....[128]....
        /*0e34*/ 	.word	0x0002c040


	//   ....[129]....
        /*0e38*/ 	.word	0x0002c110


	//   ....[130]....
        /*0e3c*/ 	.word	0x0002c170


	//   ....[131]....
        /*0e40*/ 	.word	0x0002c250


	//   ....[132]....
        /*0e44*/ 	.word	0x0002c2b0


	//   ....[133]....
        /*0e48*/ 	.word	0x0002c380


	//   ....[134]....
        /*0e4c*/ 	.word	0x0002c3e0


	//   ....[135]....
        /*0e50*/ 	.word	0x0002c4b0


	//   ....[136]....
        /*0e54*/ 	.word	0x0002c510


	//   ....[137]....
        /*0e58*/ 	.word	0x0002c5f0


	//   ....[138]....
        /*0e5c*/ 	.word	0x0002c650


	//   ....[139]....
        /*0e60*/ 	.word	0x0002c720


	//   ....[140]....
        /*0e64*/ 	.word	0x0002c780


	//   ....[141]....
        /*0e68*/ 	.word	0x0002c840


	//   ....[142]....
        /*0e6c*/ 	.word	0x0002c8d0


	//   ....[143]....
        /*0e70*/ 	.word	0x0002c970


	//   ....[144]....
        /*0e74*/ 	.word	0x0002caf0


	//   ....[145]....
        /*0e78*/ 	.word	0x0002cb60


	//   ....[146]....
        /*0e7c*/ 	.word	0x0002cbd0


	//   ....[147]....
        /*0e80*/ 	.word	0x0002cc40


	//   ....[148]....
        /*0e84*/ 	.word	0x0002ccb0


	//   ....[149]....
        /*0e88*/ 	.word	0x0002cd30


	//   ....[150]....
        /*0e8c*/ 	.word	0x0002cdb0


	//   ....[151]....
        /*0e90*/ 	.word	0x0002ce40


	//   ....[152]....
        /*0e94*/ 	.word	0x0002ceb0


	//   ....[153]....
        /*0e98*/ 	.word	0x0002cf20


	//   ....[154]....
        /*0e9c*/ 	.word	0x0002cf90


	//   ....[155]....
        /*0ea0*/ 	.word	0x0002d010


	//   ....[156]....
        /*0ea4*/ 	.word	0x0002d080


	//   ....[157]....
        /*0ea8*/ 	.word	0x0002d110


	//   ....[158]....
        /*0eac*/ 	.word	0x0002d170


	//   ....[159]....
        /*0eb0*/ 	.word	0x0002d200


	//   ....[160]....
        /*0eb4*/ 	.word	0x0002d330


	//----- nvinfo : EIATTR_REG_RECONFIG
	.align		4
.L_228:
        /*0eb8*/ 	.byte	0x01, 0x54
	.zero		2


	//----- nvinfo : EIATTR_SYSCALL_OFFSETS
	.align		4
        /*0ebc*/ 	.byte	0x04, 0x46
        /*0ebe*/ 	.short	(.L_230 - .L_229)


	//   ....[0]....
.L_229:
        /*0ec0*/ 	.word	0x00002060


	//   ....[1]....
        /*0ec4*/ 	.word	0x000021b0


	//   ....[2]....
        /*0ec8*/ 	.word	0x000093c0


	//   ....[3]....
        /*0ecc*/ 	.word	0x000096e0


	//   ....[4]....
        /*0ed0*/ 	.word	0x000218d0


	//   ....[5]....
        /*0ed4*/ 	.word	0x00021a20


	//   ....[6]....
        /*0ed8*/ 	.word	0x00021b10


	//   ....[7]....
        /*0edc*/ 	.word	0x00022a90


	//----- nvinfo : EIATTR_MBARRIER_INSTR_OFFSETS
	.align		4
.L_230:
        /*0ee0*/ 	.byte	0x04, 0x39
        /*0ee2*/ 	.short	(.L_232 - .L_231)


	//   ....[0]....
.L_231:
        /*0ee4*/ 	.word	0x00000270
        /*0ee8*/ 	.word	0x000000ff
        /*0eec*/ 	.word	0x00028800
        /*0ef0*/ 	.short	0x0100
        /*0ef2*/ 	.byte	0x08
	.zero		1


	//   ....[1]....
        /*0ef4*/ 	.word	0x00000280
        /*0ef8*/ 	.word	0x000000ff
        /*0efc*/ 	.word	0x00028820
        /*0f00*/ 	.short	0x0100
        /*0f02*/ 	.byte	0x08
	.zero		1


	//   ....[2]....
        /*0f04*/ 	.word	0x00000370
        /*0f08*/ 	.word	0x000000ff
        /*0f0c*/ 	.word	0x00028830
        /*0f10*/ 	.short	0x0100
        /*0f12*/ 	.byte	0x08
	.zero		1


	//   ....[3]....
        /*0f14*/ 	.word	0x00000380
        /*0f18*/ 	.word	0x000000ff
        /*0f1c*/ 	.word	0x00028840
        /*0f20*/ 	.short	0x0100
        /*0f22*/ 	.byte	0x08
	.zero		1


	//   ....[4]....
        /*0f24*/ 	.word	0x00000390
        /*0f28*/ 	.word	0x000000ff
        /*0f2c*/ 	.word	0x00028838
        /*0f30*/ 	.short	0x0100
        /*0f32*/ 	.byte	0x08
	.zero		1


	//   ....[5]....
        /*0f34*/ 	.word	0x000003a0
        /*0f38*/ 	.word	0x000000ff
        /*0f3c*/ 	.word	0x00028848
        /*0f40*/ 	.short	0x0100
        /*0f42*/ 	.byte	0x08
	.zero		1


	//   ....[6]....
        /*0f44*/ 	.word	0x000004d0
        /*0f48*/ 	.word	0x000000ff
        /*0f4c*/ 	.word	0x00028850
        /*0f50*/ 	.short	0x0100
        /*0f52*/ 	.byte	0x08
	.zero		1


	//   ....[7]....
        /*0f54*/ 	.word	0x000004e0
        /*0f58*/ 	.word	0x000000ff
        /*0f5c*/ 	.word	0x00028860
        /*0f60*/ 	.short	0x0100
        /*0f62*/ 	.byte	0x08
	.zero		1


	//   ....[8]....
        /*0f64*/ 	.word	0x000004f0
        /*0f68*/ 	.word	0x000000ff
        /*0f6c*/ 	.word	0x00028858
        /*0f70*/ 	.short	0x0100
        /*0f72*/ 	.byte	0x08
	.zero		1


	//   ....[9]....
        /*0f74*/ 	.word	0x00000500
        /*0f78*/ 	.word	0x000000ff
        /*0f7c*/ 	.word	0x00028868
        /*0f80*/ 	.short	0x0100
        /*0f82*/ 	.byte	0x08
	.zero		1


	//   ....[10]....
        /*0f84*/ 	.word	0x000005f0
        /*0f88*/ 	.word	0x000000ff
        /*0f8c*/ 	.word	0x00028870
        /*0f90*/ 	.short	0x0100
        /*0f92*/ 	.byte	0x06
	.zero		1


	//   ....[11]....
        /*0f94*/ 	.word	0x00000600
        /*0f98*/ 	.word	0x000000ff
        /*0f9c*/ 	.word	0x00028880
        /*0fa0*/ 	.short	0x0100
        /*0fa2*/ 	.byte	0x06
	.zero		1


	//   ....[12]....
        /*0fa4*/ 	.word	0x00000610
        /*0fa8*/ 	.word	0x000000ff
        /*0fac*/ 	.word	0x00028878
        /*0fb0*/ 	.short	0x0100
        /*0fb2*/ 	.byte	0x06
	.zero		1


	//   ....[13]....
        /*0fb4*/ 	.word	0x00000620
        /*0fb8*/ 	.word	0x000000ff
        /*0fbc*/ 	.word	0x00028888
        /*0fc0*/ 	.short	0x0100
        /*0fc2*/ 	.byte	0x06
	.zero		1


	//   ....[14]....
        /*0fc4*/ 	.word	0x00000750
        /*0fc8*/ 	.word	0x000000ff
        /*0fcc*/ 	.word	0x00028890
        /*0fd0*/ 	.short	0x0100
        /*0fd2*/ 	.byte	0x08
	.zero		1


	//   ....[15]....
        /*0fd4*/ 	.word	0x00000760
        /*0fd8*/ 	.word	0x000000ff
        /*0fdc*/ 	.word	0x000288a0
        /*0fe0*/ 	.short	0x0100
        /*0fe2*/ 	.byte	0x08
	.zero		1


	//   ....[16]....
        /*0fe4*/ 	.word	0x00000770
        /*0fe8*/ 	.word	0x000000ff
        /*0fec*/ 	.word	0x00028898
        /*0ff0*/ 	.short	0x0100
        /*0ff2*/ 	.byte	0x08
	.zero		1


	//   ....[17]....
        /*0ff4*/ 	.word	0x00000780
        /*0ff8*/ 	.word	0x000000ff
        /*0ffc*/ 	.word	0x000288a8
        /*1000*/ 	.short	0x0100
        /*1002*/ 	.byte	0x08
	.zero		1


	//   ....[18]....
        /*1004*/ 	.word	0x000008b0
        /*1008*/ 	.word	0x000000ff
        /*100c*/ 	.word	0x000288b0
        /*1010*/ 	.short	0x0100
        /*1012*/ 	.byte	0x08
	.zero		1


	//   ....[19]....
        /*1014*/ 	.word	0x000008c0
        /*1018*/ 	.word	0x000000ff
        /*101c*/ 	.word	0x000288c0
        /*1020*/ 	.short	0x0100
        /*1022*/ 	.byte	0x08
	.zero		1


	//   ....[20]....
        /*1024*/ 	.word	0x000008d0
        /*1028*/ 	.word	0x000000ff
        /*102c*/ 	.word	0x000288b8
        /*1030*/ 	.short	0x0100
        /*1032*/ 	.byte	0x08
	.zero		1


	//   ....[21]....
        /*1034*/ 	.word	0x000008e0
        /*1038*/ 	.word	0x000000ff
        /*103c*/ 	.word	0x000288c8
        /*1040*/ 	.short	0x0100
        /*1042*/ 	.byte	0x08
	.zero		1


	//   ....[22]....
        /*1044*/ 	.word	0x00003720
        /*1048*/ 	.word	0x00000059
        /*104c*/ 	.word	0x00028890
        /*1050*/ 	.short	0x010a
        /*1052*/ 	.byte	0x3f
	.zero		1


	//   ....[23]....
        /*1054*/ 	.word	0x00005b70
        /*1058*/ 	.word	0x00000059
        /*105c*/ 	.word	0x00028890
        /*1060*/ 	.short	0x010a
        /*1062*/ 	.byte	0x3f
	.zero		1


	//   ....[24]....
        /*1064*/ 	.word	0x00007ae0
        /*1068*/ 	.word	0x00000059
        /*106c*/ 	.word	0x00028890
        /*1070*/ 	.short	0x010a
        /*1072*/ 	.byte	0x3f
	.zero		1


	//   ....[25]....
        /*1074*/ 	.word	0x000081e0
        /*1078*/ 	.word	0x0000000b
        /*107c*/ 	.word	0x00000000
        /*1080*/ 	.short	0x0101
        /*1082*/ 	.byte	0x3f
	.zero		1


	//   ....[26]....
        /*1084*/ 	.word	0x00008220
        /*1088*/ 	.word	0x00000059
        /*108c*/ 	.word	0x000288b0
        /*1090*/ 	.short	0x010a
        /*1092*/ 	.byte	0x3f
	.zero		1


	//   ....[27]....
        /*1094*/ 	.word	0x00008830
        /*1098*/ 	.word	0x00000059
        /*109c*/ 	.word	0x00000000
        /*10a0*/ 	.short	0x0101
        /*10a2*/ 	.byte	0x3f
	.zero		1


	//   ....[28]....
        /*10a4*/ 	.word	0x00009460
        /*10a8*/ 	.word	0x00000012
        /*10ac*/ 	.word	0x00028800
        /*10b0*/ 	.short	0x010a
        /*10b2*/ 	.byte	0x3f
	.zero		1


	//   ....[29]....
        /*10b4*/ 	.word	0x000094b0
        /*10b8*/ 	.word	0x00000012
        /*10bc*/ 	.word	0x00028800
        /*10c0*/ 	.short	0x010a
        /*10c2*/ 	.byte	0x3f
	.zero		1


	//   ....[30]....
        /*10c4*/ 	.word	0x0000a670
        /*10c8*/ 	.word	0x00000012
        /*10cc*/ 	.word	0x00028800
        /*10d0*/ 	.short	0x010a
        /*10d2*/ 	.byte	0x3f
	.zero		1


	//   ....[31]....
        /*10d4*/ 	.word	0x0000cac0
        /*10d8*/ 	.word	0x00000012
        /*10dc*/ 	.word	0x00028800
        /*10e0*/ 	.short	0x010a
        /*10e2*/ 	.byte	0x3f
	.zero		1


	//   ....[32]....
        /*10e4*/ 	.word	0x0000e4c0
        /*10e8*/ 	.word	0x00000008
        /*10ec*/ 	.word	0x00028830
        /*10f0*/ 	.short	0x010a
        /*10f2*/ 	.byte	0x3f
	.zero		1


	//   ....[33]....
        /*10f4*/ 	.word	0x0000e560
        /*10f8*/ 	.word	0x00000008
        /*10fc*/ 	.word	0x00028830
        /*1100*/ 	.short	0x010a
        /*1102*/ 	.byte	0x3f
	.zero		1


	//   ....[34]....
        /*1104*/ 	.word	0x0000ec40
        /*1108*/ 	.word	0x00000000
        /*110c*/ 	.word	0x00000000
        /*1110*/ 	.short	0x0101
        /*1112*/ 	.byte	0x3f
	.zero		1


	//   ....[35]....
        /*1114*/ 	.word	0x00011940
        /*1118*/ 	.word	0x00000019
        /*111c*/ 	.word	0x00028830
        /*1120*/ 	.short	0x010a
        /*1122*/ 	.byte	0x3f
	.zero		1


	//   ....[36]....
        /*1124*/ 	.word	0x00011990
        /*1128*/ 	.word	0x00000019
        /*112c*/ 	.word	0x00028830
        /*1130*/ 	.short	0x010a
        /*1132*/ 	.byte	0x3f
	.zero		1


	//   ....[37]....
        /*1134*/ 	.word	0x00011ea0
        /*1138*/ 	.word	0x000000ce
        /*113c*/ 	.word	0x00028850
        /*1140*/ 	.short	0x010a
        /*1142*/ 	.byte	0x3f
	.zero		1


	//   ....[38]....
        /*1144*/ 	.word	0x00011ee0
        /*1148*/ 	.word	0x000000ce
        /*114c*/ 	.word	0x00028850
        /*1150*/ 	.short	0x010a
        /*1152*/ 	.byte	0x3f
	.zero		1


	//   ....[39]....
        /*1154*/ 	.word	0x00012410
        /*1158*/ 	.word	0x00000098
        /*115c*/ 	.word	0x00000000
        /*1160*/ 	.short	0x0101
        /*1162*/ 	.byte	0x3f
	.zero		1


	//   ....[40]....
        /*1164*/ 	.word	0x000145f0
        /*1168*/ 	.word	0x00000037
        /*116c*/ 	.word	0x00000000
        /*1170*/ 	.short	0x0101
        /*1172*/ 	.byte	0x3f
	.zero		1


	//   ....[41]....
        /*1174*/ 	.word	0x00014f90
        /*1178*/ 	.word	0x00000003
        /*117c*/ 	.word	0x00028830
        /*1180*/ 	.short	0x010a
        /*1182*/ 	.byte	0x3f
	.zero		1


	//   ....[42]....
        /*1184*/ 	.word	0x00014fe0
        /*1188*/ 	.word	0x00000003
        /*118c*/ 	.word	0x00028830
        /*1190*/ 	.short	0x010a
        /*1192*/ 	.byte	0x3f
	.zero		1


	//   ....[43]....
        /*1194*/ 	.word	0x00015520
        /*1198*/ 	.word	0x00000003
        /*119c*/ 	.word	0x00028850
        /*11a0*/ 	.short	0x010a
        /*11a2*/ 	.byte	0x3f
	.zero		1


	//   ....[44]....
        /*11a4*/ 	.word	0x00015560
        /*11a8*/ 	.word	0x00000003
        /*11ac*/ 	.word	0x00028850
        /*11b0*/ 	.short	0x010a
        /*11b2*/ 	.byte	0x3f
	.zero		1


	//   ....[45]....
        /*11b4*/ 	.word	0x00016050
        /*11b8*/ 	.word	0x0000001a
        /*11bc*/ 	.word	0x00000000
        /*11c0*/ 	.short	0x0101
        /*11c2*/ 	.byte	0x3f
	.zero		1


	//   ....[46]....
        /*11c4*/ 	.word	0x00016c00
        /*11c8*/ 	.word	0x00000039
        /*11cc*/ 	.word	0x00000000
        /*11d0*/ 	.short	0x0101
        /*11d2*/ 	.byte	0x3f
	.zero		1


	//   ....[47]....
        /*11d4*/ 	.word	0x00017320
        /*11d8*/ 	.word	0x00000003
        /*11dc*/ 	.word	0x00028830
        /*11e0*/ 	.short	0x010a
        /*11e2*/ 	.byte	0x3f
	.zero		1


	//   ....[48]....
        /*11e4*/ 	.word	0x00017370
        /*11e8*/ 	.word	0x00000003
        /*11ec*/ 	.word	0x00028830
        /*11f0*/ 	.short	0x010a
        /*11f2*/ 	.byte	0x3f
	.zero		1


	//   ....[49]....
        /*11f4*/ 	.word	0x000178b0
        /*11f8*/ 	.word	0x00000003
        /*11fc*/ 	.word	0x00028850
        /*1200*/ 	.short	0x010a
        /*1202*/ 	.byte	0x3f
	.zero		1


	//   ....[50]....
        /*1204*/ 	.word	0x000178f0
        /*1208*/ 	.word	0x00000003
        /*120c*/ 	.word	0x00028850
        /*1210*/ 	.short	0x010a
        /*1212*/ 	.byte	0x3f
	.zero		1


	//   ....[51]....
        /*1214*/ 	.word	0x00017df0
        /*1218*/ 	.word	0x00000000
        /*121c*/ 	.word	0x00000000
        /*1220*/ 	.short	0x0101
        /*1222*/ 	.byte	0x3f
	.zero		1


	//   ....[52]....
        /*1224*/ 	.word	0x00019ff0
        /*1228*/ 	.word	0x00000037
        /*122c*/ 	.word	0x00000000
        /*1230*/ 	.short	0x0101
        /*1232*/ 	.byte	0x3f
	.zero		1


	//   ....[53]....
        /*1234*/ 	.word	0x0001a640
        /*1238*/ 	.word	0x0000000b
        /*123c*/ 	.word	0x00028850
        /*1240*/ 	.short	0x010a
        /*1242*/ 	.byte	0x3f
	.zero		1


	//   ....[54]....
        /*1244*/ 	.word	0x0001a6c0
        /*1248*/ 	.word	0x0000000b
        /*124c*/ 	.word	0x00028850
        /*1250*/ 	.short	0x010a
        /*1252*/ 	.byte	0x3f
	.zero		1


	//   ....[55]....
        /*1254*/ 	.word	0x0001ace0
        /*1258*/ 	.word	0x00000000
        /*125c*/ 	.word	0x00000000
        /*1260*/ 	.short	0x0101
        /*1262*/ 	.byte	0x3f
	.zero		1


	//   ....[56]....
        /*1264*/ 	.word	0x0001c280
        /*1268*/ 	.word	0x00000003
        /*126c*/ 	.word	0x00000000
        /*1270*/ 	.short	0x0101
        /*1272*/ 	.byte	0x3f
	.zero		1


	//   ....[57]....
        /*1274*/ 	.word	0x0001cab0
        /*1278*/ 	.word	0x00000008
        /*127c*/ 	.word	0x00000000
        /*1280*/ 	.short	0x0101
        /*1282*/ 	.byte	0x3f
	.zero		1


	//   ....[58]....
        /*1284*/ 	.word	0x000200e0
        /*1288*/ 	.word	0x00000016
        /*128c*/ 	.word	0x00028820
        /*1290*/ 	.short	0x010a
        /*1292*/ 	.byte	0x3f
	.zero		1


	//   ....[59]....
        /*1294*/ 	.word	0x00020170
        /*1298*/ 	.word	0x00000003
        /*129c*/ 	.word	0x000288a0
        /*12a0*/ 	.short	0x010a
        /*12a2*/ 	.byte	0x3f
	.zero		1


	//   ....[60]....
        /*12a4*/ 	.word	0x000204d0
        /*12a8*/ 	.word	0x00000003
        /*12ac*/ 	.word	0x000288c0
        /*12b0*/ 	.short	0x010a
        /*12b2*/ 	.byte	0x3f
	.zero		1


	//   ....[61]....
        /*12b4*/ 	.word	0x00020900
        /*12b8*/ 	.word	0x0000000b
        /*12bc*/ 	.word	0x000288a0
        /*12c0*/ 	.short	0x010a
        /*12c2*/ 	.byte	0x3f
	.zero		1


	//   ....[62]....
        /*12c4*/ 	.word	0x00020c40
        /*12c8*/ 	.word	0x0000000b
        /*12cc*/ 	.word	0x000288c0
        /*12d0*/ 	.short	0x010a
        /*12d2*/ 	.byte	0x3f
	.zero		1


	//   ....[63]....
        /*12d4*/ 	.word	0x00022000
        /*12d8*/ 	.word	0x00000007
        /*12dc*/ 	.word	0x00028840
        /*12e0*/ 	.short	0x010a
        /*12e2*/ 	.byte	0x3f
	.zero		1


	//   ....[64]....
        /*12e4*/ 	.word	0x00022760
        /*12e8*/ 	.word	0x00000007
        /*12ec*/ 	.word	0x00028830
        /*12f0*/ 	.short	0x0107
        /*12f2*/ 	.byte	0x3f
	.zero		1


	//   ....[65]....
        /*12f4*/ 	.word	0x00022830
        /*12f8*/ 	.word	0x00000007
        /*12fc*/ 	.word	0x00028830
        /*1300*/ 	.short	0x0101
        /*1302*/ 	.byte	0x3f
	.zero		1


	//   ....[66]....
        /*1304*/ 	.word	0x00023350
        /*1308*/ 	.word	0x00000016
        /*130c*/ 	.word	0x00028800
        /*1310*/ 	.short	0x0107
        /*1312*/ 	.byte	0x3f
	.zero		1


	//   ....[67]....
        /*1314*/ 	.word	0x00023460
        /*1318*/ 	.word	0x00000016
        /*131c*/ 	.word	0x00028800
        /*1320*/ 	.short	0x0101
        /*1322*/ 	.byte	0x3f
	.zero		1


	//   ....[68]....
        /*1324*/ 	.word	0x00023480
        /*1328*/ 	.word	0x00000016
        /*132c*/ 	.word	0x00028820
        /*1330*/ 	.short	0x010a
        /*1332*/ 	.byte	0x3f
	.zero		1


	//   ....[69]....
        /*1334*/ 	.word	0x00023810
        /*1338*/ 	.word	0x00000006
        /*133c*/ 	.word	0x00028840
        /*1340*/ 	.short	0x010a
        /*1342*/ 	.byte	0x3f
	.zero		1


	//   ....[70]....
        /*1344*/ 	.word	0x00023d10
        /*1348*/ 	.word	0x00000006
        /*134c*/ 	.word	0x00028830
        /*1350*/ 	.short	0x0107
        /*1352*/ 	.byte	0x3f
	.zero		1


	//   ....[71]....
        /*1354*/ 	.word	0x00023dd0
        /*1358*/ 	.word	0x00000006
        /*135c*/ 	.word	0x00028830
        /*1360*/ 	.short	0x0101
        /*1362*/ 	.byte	0x3f
	.zero		1


	//   ....[72]....
        /*1364*/ 	.word	0x00023e30
        /*1368*/ 	.word	0x00000006
        /*136c*/ 	.word	0x00028860
        /*1370*/ 	.short	0x010a
        /*1372*/ 	.byte	0x3f
	.zero		1


	//   ....[73]....
        /*1374*/ 	.word	0x00024360
        /*1378*/ 	.word	0x00000006
        /*137c*/ 	.word	0x00028850
        /*1380*/ 	.short	0x0107
        /*1382*/ 	.byte	0x3f
	.zero		1


	//   ....[74]....
        /*1384*/ 	.word	0x00024500
        /*1388*/ 	.word	0x00000006
        /*138c*/ 	.word	0x00028850
        /*1390*/ 	.short	0x0101
        /*1392*/ 	.byte	0x3f
	.zero		1


	//   ....[75]....
        /*1394*/ 	.word	0x00024710
        /*1398*/ 	.word	0x00000000
        /*139c*/ 	.word	0x00028860
        /*13a0*/ 	.short	0x010a
        /*13a2*/ 	.byte	0x3f
	.zero		1


	//   ....[76]....
        /*13a4*/ 	.word	0x00024c40
        /*13a8*/ 	.word	0x00000000
        /*13ac*/ 	.word	0x00028850
        /*13b0*/ 	.short	0x0107
        /*13b2*/ 	.byte	0x3f
	.zero		1


	//   ....[77]....
        /*13b4*/ 	.word	0x00024d00
        /*13b8*/ 	.word	0x00000000
        /*13bc*/ 	.word	0x00028850
        /*13c0*/ 	.short	0x0101
        /*13c2*/ 	.byte	0x3f
	.zero		1


	//   ....[78]....
        /*13c4*/ 	.word	0x00025e50
        /*13c8*/ 	.word	0x00000007
        /*13cc*/ 	.word	0x00028820
        /*13d0*/ 	.short	0x010a
        /*13d2*/ 	.byte	0x3f
	.zero		1


	//   ....[79]....
        /*13d4*/ 	.word	0x00025fc0
        /*13d8*/ 	.word	0x00000005
        /*13dc*/ 	.word	0x00028840
        /*13e0*/ 	.short	0x010a
        /*13e2*/ 	.byte	0x3f
	.zero		1


	//   ....[80]....
        /*13e4*/ 	.word	0x00026060
        /*13e8*/ 	.word	0x00000003
        /*13ec*/ 	.word	0x00028840
        /*13f0*/ 	.short	0x010a
        /*13f2*/ 	.byte	0x3f
	.zero		1


	//   ....[81]....
        /*13f4*/ 	.word	0x000260a0
        /*13f8*/ 	.word	0x00000005
        /*13fc*/ 	.word	0x00028860
        /*1400*/ 	.short	0x010a
        /*1402*/ 	.byte	0x3f
	.zero		1


	//   ....[82]....
        /*1404*/ 	.word	0x000260e0
        /*1408*/ 	.word	0x00000003
        /*140c*/ 	.word	0x00028860
        /*1410*/ 	.short	0x010a
        /*1412*/ 	.byte	0x3f
	.zero		1


	//   ....[83]....
        /*1414*/ 	.word	0x00026140
        /*1418*/ 	.word	0x00000059
        /*141c*/ 	.word	0x00028890
        /*1420*/ 	.short	0x010a
        /*1422*/ 	.byte	0x3f
	.zero		1


	//   ....[84]....
        /*1424*/ 	.word	0x00026650
        /*1428*/ 	.word	0x00000059
        /*142c*/ 	.word	0x00028890
        /*1430*/ 	.short	0x010a
        /*1432*/ 	.byte	0x3f
	.zero		1


	//   ....[85]....
        /*1434*/ 	.word	0x00026b60
        /*1438*/ 	.word	0x00000059
        /*143c*/ 	.word	0x00028890
        /*1440*/ 	.short	0x010a
        /*1442*/ 	.byte	0x3f
	.zero		1


	//   ....[86]....
        /*1444*/ 	.word	0x00027030
        /*1448*/ 	.word	0x00000059
        /*144c*/ 	.word	0x000288b0
        /*1450*/ 	.short	0x010a
        /*1452*/ 	.byte	0x3f
	.zero		1


	//   ....[87]....
        /*1454*/ 	.word	0x00027830
        /*1458*/ 	.word	0x00000012
        /*145c*/ 	.word	0x00028800
        /*1460*/ 	.short	0x010a
        /*1462*/ 	.byte	0x3f
	.zero		1


	//   ....[88]....
        /*1464*/ 	.word	0x000283a0
        /*1468*/ 	.word	0x00000012
        /*146c*/ 	.word	0x00028800
        /*1470*/ 	.short	0x010a
        /*1472*/ 	.byte	0x3f
	.zero		1


	//   ....[89]....
        /*1474*/ 	.word	0x000283f0
        /*1478*/ 	.word	0x00000008
        /*147c*/ 	.word	0x00028830
        /*1480*/ 	.short	0x010a
        /*1482*/ 	.byte	0x3f
	.zero		1


	//   ....[90]....
        /*1484*/ 	.word	0x00028440
        /*1488*/ 	.word	0x00000019
        /*148c*/ 	.word	0x00028830
        /*1490*/ 	.short	0x010a
        /*1492*/ 	.byte	0x3f
	.zero		1


	//   ....[91]....
        /*1494*/ 	.word	0x00028490
        /*1498*/ 	.word	0x000000ce
        /*149c*/ 	.word	0x00028850
        /*14a0*/ 	.short	0x010a
        /*14a2*/ 	.byte	0x3f
	.zero		1


	//   ....[92]....
        /*14a4*/ 	.word	0x000284e0
        /*14a8*/ 	.word	0x00000003
        /*14ac*/ 	.word	0x00028830
        /*14b0*/ 	.short	0x010a
        /*14b2*/ 	.byte	0x3f
	.zero		1


	//   ....[93]....
        /*14b4*/ 	.word	0x00028530
        /*14b8*/ 	.word	0x00000003
        /*14bc*/ 	.word	0x00028850
        /*14c0*/ 	.short	0x010a
        /*14c2*/ 	.byte	0x3f
	.zero		1


	//   ....[94]....
        /*14c4*/ 	.word	0x00028580
        /*14c8*/ 	.word	0x00000003
        /*14cc*/ 	.word	0x00028830
        /*14d0*/ 	.short	0x010a
        /*14d2*/ 	.byte	0x3f
	.zero		1


	//   ....[95]....
        /*14d4*/ 	.word	0x000285d0
        /*14d8*/ 	.word	0x00000003
        /*14dc*/ 	.word	0x00028850
        /*14e0*/ 	.short	0x010a
        /*14e2*/ 	.byte	0x3f
	.zero		1


	//   ....[96]....
        /*14e4*/ 	.word	0x00028620
        /*14e8*/ 	.word	0x0000000b
        /*14ec*/ 	.word	0x00028850
        /*14f0*/ 	.short	0x010a
        /*14f2*/ 	.byte	0x3f
	.zero		1


	//   ....[97]....
        /*14f4*/ 	.word	0x00029210
        /*14f8*/ 	.word	0x00000016
        /*14fc*/ 	.word	0x00028820
        /*1500*/ 	.short	0x010a
        /*1502*/ 	.byte	0x3f
	.zero		1


	//   ....[98]....
        /*1504*/ 	.word	0x00029260
        /*1508*/ 	.word	0x00000003
        /*150c*/ 	.word	0x000288a0
        /*1510*/ 	.short	0x010a
        /*1512*/ 	.byte	0x3f
	.zero		1


	//   ....[99]....
        /*1514*/ 	.word	0x000292b0
        /*1518*/ 	.word	0x00000003
        /*151c*/ 	.word	0x000288c0
        /*1520*/ 	.short	0x010a
        /*1522*/ 	.byte	0x3f
	.zero		1


	//   ....[100]....
        /*1524*/ 	.word	0x00029300
        /*1528*/ 	.word	0x0000000b
        /*152c*/ 	.word	0x000288a0
        /*1530*/ 	.short	0x010a
        /*1532*/ 	.byte	0x3f
	.zero		1


	//   ....[101]....
        /*1534*/ 	.word	0x00029350
        /*1538*/ 	.word	0x0000000b
        /*153c*/ 	.word	0x000288c0
        /*1540*/ 	.short	0x010a
        /*1542*/ 	.byte	0x3f
	.zero		1


	//   ....[102]....
        /*1544*/ 	.word	0x00029470
        /*1548*/ 	.word	0x00000007
        /*154c*/ 	.word	0x00028840
        /*1550*/ 	.short	0x010a
        /*1552*/ 	.byte	0x3f
	.zero		1


	//   ....[103]....
        /*1554*/ 	.word	0x0002a9f0
        /*1558*/ 	.word	0x00000016
        /*155c*/ 	.word	0x00028820
        /*1560*/ 	.short	0x010a
        /*1562*/ 	.byte	0x3f
	.zero		1


	//   ....[104]....
        /*1564*/ 	.word	0x0002aa40
        /*1568*/ 	.word	0x00000006
        /*156c*/ 	.word	0x00028840
        /*1570*/ 	.short	0x010a
        /*1572*/ 	.byte	0x3f
	.zero		1


	//   ....[105]....
        /*1574*/ 	.word	0x0002b3c0
        /*1578*/ 	.word	0x00000006
        /*157c*/ 	.word	0x00028860
        /*1580*/ 	.short	0x010a
        /*1582*/ 	.byte	0x3f
	.zero		1


	//   ....[106]....
        /*1584*/ 	.word	0x0002be30
        /*1588*/ 	.word	0x00000000
        /*158c*/ 	.word	0x00028860
        /*1590*/ 	.short	0x010a
        /*1592*/ 	.byte	0x3f
	.zero		1


	//   ....[107]....
        /*1594*/ 	.word	0x0002d250
        /*1598*/ 	.word	0x00000007
        /*159c*/ 	.word	0x00028820
        /*15a0*/ 	.short	0x010a
        /*15a2*/ 	.byte	0x3f
	.zero		1


	//   ....[108]....
        /*15a4*/ 	.word	0x0002d3f0
        /*15a8*/ 	.word	0x00000005
        /*15ac*/ 	.word	0x00028840
        /*15b0*/ 	.short	0x010a
        /*15b2*/ 	.byte	0x3f
	.zero		1


	//   ....[109]....
        /*15b4*/ 	.word	0x0002d440
        /*15b8*/ 	.word	0x00000003
        /*15bc*/ 	.word	0x00028840
        /*15c0*/ 	.short	0x010a
        /*15c2*/ 	.byte	0x3f
	.zero		1


	//   ....[110]....
        /*15c4*/ 	.word	0x0002d490
        /*15c8*/ 	.word	0x00000005
        /*15cc*/ 	.word	0x00028860
        /*15d0*/ 	.short	0x010a
        /*15d2*/ 	.byte	0x3f
	.zero		1


	//----- nvinfo : EIATTR_NUM_MBARRIERS
	.align		4
.L_232:
        /*15d4*/ 	.byte	0x03, 0x38
        /*15d6*/ 	.short	0x0016


	//----- nvinfo : EIATTR_EXIT_INSTR_OFFSETS
	.align		4
        /*15d8*/ 	.byte	0x04, 0x1c
        /*15da*/ 	.short	(.L_234 - .L_233)


	//   ....[0]....
.L_233:
        /*15dc*/ 	.word	0x00026130


	//----- nvinfo : EIATTR_MAX_THREADS
	.align		4
.L_234:
        /*15e0*/ 	.byte	0x04, 0x05
        /*15e2*/ 	.short	(.L_236 - .L_235)
.L_235:
        /*15e4*/ 	.word	0x00000180
        /*15e8*/ 	.word	0x00000001
        /*15ec*/ 	.word	0x00000001


	//----- nvinfo : EIATTR_CRS_STACK_SIZE
	.align		4
.L_236:
        /*15f0*/ 	.byte	0x04, 0x1e
        /*15f2*/ 	.short	(.L_238 - .L_237)
.L_237:
        /*15f4*/ 	.word	0x00000000


	//----- nvinfo : EIATTR_CBANK_PARAM_SIZE
	.align		4
.L_238:
        /*15f8*/ 	.byte	0x03, 0x19
        /*15fa*/ 	.short	0x0af0


	//----- nvinfo : EIATTR_PARAM_CBANK
	.align		4
        /*15fc*/ 	.byte	0x04, 0x0a
        /*15fe*/ 	.short	(.L_240 - .L_239)
	.align		4
.L_239:
        /*1600*/ 	.word	index@(.nv.constant0._ZN7cutlass13device_kernelIN5flash11enable_sm90INS1_16FlashAttnFwdSm90INS1_25CollectiveMainloopFwdSm90ILi2EN4cute5tupleIJNS5_1CILi1EEES8_S8_EEENS6_IJNS7_ILi128EEESA_SA_EEELi128ENS_6half_tEfNS_4arch4Sm90ELb0ELb1ELb0ELb1ELb1ELb1ELb0ELb1ELb1ELb1ELb1ELb0EEENS1_21CollectiveEpilogueFwdISB_S9_SC_SE_Li256ELb1ELb1ELb1ELb0EEENS1_36VarlenDynamicPersistentTileSchedulerILi128ELi128ELi256ELi128ELb1ELb1ELb1ELb1ELb0ELb1EEEEEEEEEvNT_6ParamsE)
        /*1604*/ 	.short	0x0210
        /*1606*/ 	.short	0x0af0


	//----- nvinfo : EIATTR_SW_WAR
	.align		4
.L_240:
        /*1608*/ 	.byte	0x04, 0x36
        /*160a*/ 	.short	(.L_242 - .L_241)
.L_241:
        /*160c*/ 	.word	0x00000008
.L_242:


//--------------------- .nv.info._ZN7cutlass13device_kernelIN5flash11enable_sm90INS1_16FlashAttnFwdSm90INS1_25CollectiveMainloopFwdSm90ILi2EN4cute5tupleIJNS5_1CILi1EEES8_S8_EEENS6_IJNS7_ILi128EEESA_SA_EEELi128ENS_6half_tEfNS_4arch4Sm90ELb1ELb0ELb0ELb0ELb1ELb0ELb0ELb1ELb1ELb1ELb1ELb0EEENS1_21CollectiveEpilogueFwdISB_S9_SC_SE_Li256ELb0ELb1ELb1ELb0EEENS1_19SingleTileSchedulerILb0ELb1ELb1ELi128EEEEEEEEEvNT_6ParamsE --------------------------
	.section	.nv.info._ZN7cutlass13device_kernelIN5flash11enable_sm90INS1_16FlashAttnFwdSm90INS1_25CollectiveMainloopFwdSm90ILi2EN4cute5tupleIJNS5_1CILi1EEES8_S8_EEENS6_IJNS7_ILi128EEESA_SA_EEELi128ENS_6half_tEfNS_4arch4Sm90ELb1ELb0ELb0ELb0ELb1ELb0ELb0ELb1ELb1ELb1ELb1ELb0EEENS1_21CollectiveEpilogueFwdISB_S9_SC_SE_Li256ELb0ELb1ELb1ELb0EEENS1_19SingleTileSchedulerILb0ELb1ELb1ELi128EEEEEEEEEvNT_6ParamsE,"",@"SHT_CUDA_INFO"
	.sectionflags	@""
	.align	4


	//----- nvinfo : EIATTR_CUDA_API_VERSION
	.align		4
        /*0000*/ 	.byte	0x04, 0x37
        /*0002*/ 	.short	(.L_244 - .L_243)
.L_243:
        /*0004*/ 	.word	0x00000082


	//----- nvinfo : EIATTR_KPARAM_INFO
	.align		4
.L_244:
        /*0008*/ 	.byte	0x04, 0x17
        /*000a*/ 	.short	(.L_246 - .L_245)
.L_245:
        /*000c*/ 	.word	0x00000000
        /*0010*/ 	.short	0x0000
        /*0012*/ 	.short	0x0070
        /*0014*/ 	.byte	0x00, 0xf0, 0x01, 0x28


	//----- nvinfo : EIATTR_SPARSE_MMA_MASK
	.align		4
.L_246:
        /*0018*/ 	.byte	0x03, 0x50
        /*001a*/ 	.short	0x0000


	//----- nvinfo : EIATTR_MAXREG_COUNT
	.align		4
        /*001c*/ 	.byte	0x03, 0x1b
        /*001e*/ 	.short	0x00a8


	//----- nvinfo : EIATTR_NUM_BARRIERS
	.align		4
        /*0020*/ 	.byte	0x02, 0x4c
        /*0022*/ 	.byte	0x10
	.zero		1


	//----- nvinfo : EIATTR_EXTERNS
	.align		4
        /*0024*/ 	.byte	0x04, 0x0f
        /*0026*/ 	.short	(.L_248 - .L_247)


	//   ....[0]....
	.align		4
.L_247:
        /*0028*/ 	.word	index@(__assertfail)


	//----- nvinfo : EIATTR_MERCURY_ISA_VERSION
	.align		4
.L_248:
        /*002c*/ 	.byte	0x03, 0x5f
        /*002e*/ 	.short	0x0101


	//----- nvinfo : EIATTR_INT_WARP_WIDE_INSTR_OFFSETS
	.align		4
        /*0030*/ 	.byte	0x04, 0x31
        /*0032*/ 	.short	(.L_250 - .L_249)


	//   ....[0]....
.L_249:
        /*0034*/ 	.word	0x000000b0


	//   ....[1]....
        /*0038*/ 	.word	0x000000c0


	//   ....[2]....
        /*003c*/ 	.word	0x00000160


	//----- nvinfo : EIATTR_COOP_GROUP_MASK_REGIDS
	.align		4
.L_250:
        /*0040*/ 	.byte	0x04, 0x29
        /*0042*/ 	.short	(.L_252 - .L_251)


	//   ....[0]....
.L_251:
        /*0044*/ 	.word	0xffffffff


	//   ....[1]....
        /*0048*/ 	.word	0xffffffff


	//   ....[2]....
        /*004c*/ 	.word	0xffffffff


	//   ....[3]....
        /*0050*/ 	.word	0xffffffff


	//   ....[4]....
        /*0054*/ 	.word	0xffffffff


	//   ....[5]....
        /*0058*/ 	.word	0xffffffff


	//   ....[6]....
        /*005c*/ 	.word	0xffffffff


	//   ....[7]....
        /*0060*/ 	.word	0xffffffff


	//   ....[8]....
        /*0064*/ 	.word	0xffffffff


	//   ....[9]....
        /*0068*/ 	.word	0xffffffff


	//   ....[10]....
        /*006c*/ 	.word	0xffffffff


	//   ....[11]....
        /*0070*/ 	.word	0xffffffff


	//   ....[12]....
        /*0074*/ 	.word	0xffffffff


	//   ....[13]....
        /*0078*/ 	.word	0xffffffff


	//   ....[14]....
        /*007c*/ 	.word	0xffffffff


	//   ....[15]....
        /*0080*/ 	.word	0xffffffff


	//   ....[16]....
        /*0084*/ 	.word	0xffffffff


	//   ....[17]....
        /*0088*/ 	.word	0xffffffff


	//   ....[18]....
        /*008c*/ 	.word	0xffffffff


	//   ....[19]....
        /*0090*/ 	.word	0xffffffff


	//   ....[20]....
        /*0094*/ 	.word	0xffffffff


	//   ....[21]....
        /*0098*/ 	.word	0xffffffff


	//   ....[22]....
        /*009c*/ 	.word	0xffffffff


	//   ....[23]....
        /*00a0*/ 	.word	0xffffffff


	//   ....[24]....
        /*00a4*/ 	.word	0xffffffff


	//   ....[25]....
        /*00a8*/ 	.word	0xffffffff


	//   ....[26]....
        /*00ac*/ 	.word	0xffffffff


	//   ....[27]....
        /*00b0*/ 	.word	0xffffffff


	//   ....[28]....
        /*00b4*/ 	.word	0xffffffff


	//   ....[29]....
        /*00b8*/ 	.word	0xffffffff


	//   ....[30]....
        /*00bc*/ 	.word	0xffffffff


	//   ....[31]....
        /*00c0*/ 	.word	0xffffffff


	//   ....[32]....
        /*00c4*/ 	.word	0xffffffff


	//   ....[33]....
        /*00c8*/ 	.word	0xffffffff


	//   ....[34]....
        /*00cc*/ 	.word	0xffffffff


	//   ....[35]....
        /*00d0*/ 	.word	0xffffffff


	//   ....[36]....
        /*00d4*/ 	.word	0xffffffff


	//   ....[37]....
        /*00d8*/ 	.word	0xffffffff


	//   ....[38]....
        /*00dc*/ 	.word	0xffffffff


	//   ....[39]....
        /*00e0*/ 	.word	0xffffffff


	//   ....[40]....
        /*00e4*/ 	.word	0xffffffff


	//   ....[41]....
        /*00e8*/ 	.word	0xffffffff


	//   ....[42]....
        /*00ec*/ 	.word	0xffffffff


	//   ....[43]....
        /*00f0*/ 	.word	0xffffffff


	//   ....[44]....
        /*00f4*/ 	.word	0xffffffff


	//   ....[45]....
        /*00f8*/ 	.word	0xffffffff


	//   ....[46]....
        /*00fc*/ 	.word	0xffffffff


	//   ....[47]....
        /*0100*/ 	.word	0xffffffff


	//   ....[48]....
        /*0104*/ 	.word	0xffffffff


	//   ....[49]....
        /*0108*/ 	.word	0xffffffff


	//   ....[50]....
        /*010c*/ 	.word	0xffffffff


	//   ....[51]....
        /*0110*/ 	.word	0xffffffff


	//   ....[52]....
        /*0114*/ 	.word	0xffffffff


	//   ....[53]....
        /*0118*/ 	.word	0xffffffff


	//   ....[54]....
        /*011c*/ 	.word	0xffffffff


	//   ....[55]....
        /*0120*/ 	.word	0xffffffff


	//   ....[56]....
        /*0124*/ 	.word	0xffffffff


	//   ....[57]....
        /*0128*/ 	.word	0xffffffff


	//   ....[58]....
        /*012c*/ 	.word	0xffffffff


	//   ....[59]....
        /*0130*/ 	.word	0xffffffff


	//   ....[60]....
        /*0134*/ 	.word	0xffffffff


	//   ....[61]....
        /*0138*/ 	.word	0xffffffff


	//   ....[62]....
        /*013c*/ 	.word	0xffffffff


	//   ....[63]....
        /*0140*/ 	.word	0xffffffff


	//   ....[64]....
        /*0144*/ 	.word	0xffffffff


	//   ....[65]....
        /*0148*/ 	.word	0xffffffff


	//   ....[66]....
        /*014c*/ 	.word	0xffffffff


	//   ....[67]....
        /*0150*/ 	.word	0xffffffff


	//   ....[68]....
        /*0154*/ 	.word	0xffffffff


	//   ....[69]....
        /*0158*/ 	.word	0xffffffff


	//   ....[70]....
        /*015c*/ 	.word	0xffffffff


	//   ....[71]....
        /*0160*/ 	.word	0xffffffff


	//   ....[72]....
        /*0164*/ 	.word	0xffffffff


	//   ....[73]....
        /*0168*/ 	.word	0xffffffff


	//   ....[74]....
        /*016c*/ 	.word	0xffffffff


	//   ....[75]....
        /*0170*/ 	.word	0xffffffff


	//   ....[76]....
        /*0174*/ 	.word	0xffffffff


	//   ....[77]....
        /*0178*/ 	.word	0xffffffff


	//   ....[78]....
        /*017c*/ 	.word	0xffffffff


	//   ....[79]....
        /*0180*/ 	.word	0xffffffff


	//   ....[80]....
        /*0184*/ 	.word	0xffffffff


	//   ....[81]....
        /*0188*/ 	.word	0xffffffff


	//   ....[82]....
        /*018c*/ 	.word	0xffffffff


	//   ....[83]....
        /*0190*/ 	.word	0xffffffff


	//   ....[84]....
        /*0194*/ 	.word	0xffffffff


	//   ....[85]....
        /*0198*/ 	.word	0xffffffff


	//   ....[86]....
        /*019c*/ 	.word	0xffffffff


	//   ....[87]....
        /*01a0*/ 	.word	0xffffffff


	//   ....[88]....
        /*01a4*/ 	.word	0xffffffff


	//   ....[89]....
        /*01a8*/ 	.word	0xffffffff


	//   ....[90]....
        /*01ac*/ 	.word	0xffffffff


	//   ....[91]....
        /*01b0*/ 	.word	0xffffffff


	//   ....[92]....
        /*01b4*/ 	.word	0xffffffff


	//   ....[93]....
        /*01b8*/ 	.word	0xffffffff


	//   ....[94]....
        /*01bc*/ 	.word	0xffffffff


	//   ....[95]....
        /*01c0*/ 	.word	0xffffffff


	//   ....[96]....
        /*01c4*/ 	.word	0xffffffff


	//   ....[97]....
        /*01c8*/ 	.word	0xffffffff


	//   ....[98]....
        /*01cc*/ 	.word	0xffffffff


	//   ....[99]....
        /*01d0*/ 	.word	0xffffffff


	//   ....[100]....
        /*01d4*/ 	.word	0xffffffff


	//   ....[101]....
        /*01d8*/ 	.word	0xffffffff


	//   ....[102]....
        /*01dc*/ 	.word	0xffffffff


	//   ....[103]....
        /*01e0*/ 	.word	0xffffffff


	//   ....[104]....
        /*01e4*/ 	.word	0xffffffff


	//   ....[105]....
        /*01e8*/ 	.word	0xffffffff


	//   ....[106]....
        /*01ec*/ 	.word	0xffffffff


	//   ....[107]....
        /*01f0*/ 	.word	0xffffffff


	//   ....[108]....
        /*01f4*/ 	.word	0xffffffff


	//   ....[109]....
        /*01f8*/ 	.word	0xffffffff


	//   ....[110]....
        /*01fc*/ 	.word	0xffffffff


	//   ....[111]....
        /*0200*/ 	.word	0xffffffff


	//   ....[112]....
        /*0204*/ 	.word	0xffffffff


	//   ....[113]....
        /*0208*/ 	.word	0xffffffff


	//   ....[114]....
        /*020c*/ 	.word	0xffffffff


	//   ....[115]....
        /*0210*/ 	.word	0xffffffff


	//   ....[116]....
        /*0214*/ 	.word	0xffffffff


	//   ....[117]....
        /*0218*/ 	.word	0x0500000f


	//   ....[118]....
        /*021c*/ 	.word	0x0500000f


	//   ....[119]....
        /*0220*/ 	.word	0x0500000f


	//   ....[120]....
        /*0224*/ 	.word	0x0500000f


	//   ....[121]....
        /*0228*/ 	.word	0x0500000f


	//   ....[122]....
        /*022c*/ 	.word	0x0500000f


	//   ....[123]....
        /*0230*/ 	.word	0x0500000f


	//   ....[124]....
        /*0234*/ 	.word	0x0500000f


	//   ....[125]....
        /*0238*/ 	.word	0x0500000f


	//   ....[126]....
        /*023c*/ 	.word	0x0500000f


	//   ....[127]....
        /*0240*/ 	.word	0x0500000f


	//   ....[128]....
        /*0244*/ 	.word	0x0500000f


	//   ....[129]....
        /*0248*/ 	.word	0x0500000f


	//   ....[130]....
        /*024c*/ 	.word	0x0500000f


	//   ....[131]....
        /*0250*/ 	.word	0x0500000f


	//   ....[132]....
        /*0254*/ 	.word	0x0500000f


	//   ....[133]....
        /*0258*/ 	.word	0x0500000f


	//   ....[134]....
        /*025c*/ 	.word	0x0500000f


	//   ....[135]....
        /*0260*/ 	.word	0x0500000f


	//   ....[136]....
        /*0264*/ 	.word	0x0500000f


	//   ....[137]....
        /*0268*/ 	.word	0x0500000f


	//   ....[138]....
        /*026c*/ 	.word	0x0500000f


	//   ....[139]....
        /*0270*/ 	.word	0x0500000f


	//   ....[140]....
        /*0274*/ 	.word	0x0500000f


	//   ....[141]....
        /*0278*/ 	.word	0x0500000f


	//   ....[142]....
        /*027c*/ 	.word	0x0500000f


	//   ....[143]....
        /*0280*/ 	.word	0x0500000f


	//   ....[144]....
        /*0284*/ 	.word	0x0500000f


	//   ....[145]....
        /*0288*/ 	.word	0x0500000f


	//   ....[146]....
        /*028c*/ 	.word	0x0500000f


	//   ....[147]....
        /*0290*/ 	.word	0x0500000f


	//   ....[148]....
        /*0294*/ 	.word	0x0500000f


	//   ....[149]....
        /*0298*/ 	.word	0x0500000f


	//   ....[150]....
        /*029c*/ 	.word	0x0500000f


	//   ....[151]....
        /*02a0*/ 	.word	0x0500000f


	//   ....[152]....
        /*02a4*/ 	.word	0x0500000f


	//   ....[153]....
        /*02a8*/ 	.word	0x0500000f


	//   ....[154]....
        /*02ac*/ 	.word	0x0500000f


	//   ....[155]....
        /*02b0*/ 	.word	0x0500000f


	//   ....[156]....
        /*02b4*/ 	.word	0x0500000f


	//   ....[157]....
        /*02b8*/ 	.word	0x0500000f


	//   ....[158]....
        /*02bc*/ 	.word	0x0500000f


	//   ....[159]....
        /*02c0*/ 	.word	0x0500000f


	//   ....[160]....
        /*02c4*/ 	.word	0x0500000f


	//   ....[161]....
        /*02c8*/ 	.word	0x0500000f


	//   ....[162]....
        /*02cc*/ 	.word	0x0500000f


	//   ....[163]....
        /*02d0*/ 	.word	0x0500000f


	//   ....[164]....
        /*02d4*/ 	.word	0x0500000f


	//   ....[165]....
        /*02d8*/ 	.word	0x0500000f


	//   ....[166]....
        /*02dc*/ 	.word	0x0500000f


	//   ....[167]....
        /*02e0*/ 	.word	0x0500000f


	//   ....[168]....
        /*02e4*/ 	.word	0x0500000f


	//   ....[169]....
        /*02e8*/ 	.word	0x0500000f


	//   ....[170]....
        /*02ec*/ 	.word	0x0500000f


	//   ....[171]....
        /*02f0*/ 	.word	0x0500000f


	//   ....[172]....
        /*02f4*/ 	.word	0x0500000f


	//   ....[173]....
        /*02f8*/ 	.word	0x0500000f


	//   ....[174]....
        /*02fc*/ 	.word	0x0500000f


	//   ....[175]....
        /*0300*/ 	.word	0x0500000f


	//   ....[176]....
        /*0304*/ 	.word	0x0500000f


	//   ....[177]....
        /*0308*/ 	.word	0x0500000f


	//   ....[178]....
        /*030c*/ 	.word	0x0500000f


	//   ....[179]....
        /*0310*/ 	.word	0x0500000f


	//   ....[180]....
        /*0314*/ 	.word	0x0500000f


	//   ....[181]....
        /*0318*/ 	.word	0x0500000f


	//   ....[182]....
        /*031c*/ 	.word	0x0500000f


	//   ....[183]....
        /*0320*/ 	.word	0x0500000f


	//   ....[184]....
        /*0324*/ 	.word	0x0500000f


	//   ....[185]....
        /*0328*/ 	.word	0x0500000f


	//   ....[186]....
        /*032c*/ 	.word	0x0500000f


	//   ....[187]....
        /*0330*/ 	.word	0x0500000f


	//   ....[188]....
        /*0334*/ 	.word	0x0500000f


	//   ....[189]....
        /*0338*/ 	.word	0x0500000f


	//   ....[190]....
        /*033c*/ 	.word	0x0500000f


	//   ....[191]....
        /*0340*/ 	.word	0x0500000f


	//   ....[192]....
        /*0344*/ 	.word	0x0500000f


	//   ....[193]....
        /*0348*/ 	.word	0x0500000f


	//   ....[194]....
        /*034c*/ 	.word	0x0500000f


	//   ....[195]....
        /*0350*/ 	.word	0x0500000f


	//   ....[196]....
        /*0354*/ 	.word	0x0500000f


	//   ....[197]....
        /*0358*/ 	.word	0x0500000f


	//   ....[198]....
        /*035c*/ 	.word	0x0500000f


	//----- nvinfo : EIATTR_COOP_GROUP_INSTR_OFFSETS
	.align		4
.L_252:
        /*0360*/ 	.byte	0x04, 0x28
        /*0362*/ 	.short	(.L_254 - .L_253)


	//   ....[0]....
.L_253:
        /*0364*/ 	.word	0x00000070


	//   ....[1]....
        /*0368*/ 	.word	0x00000080


	//   ....[2]....
        /*036c*/ 	.word	0x000002c0


	//   ....[3]....
        /*0370*/ 	.word	0x00000420


	//   ....[4]....
        /*0374*/ 	.word	0x00000540


	//   ....[5]....
        /*0378*/ 	.word	0x000006a0


	//   ....[6]....
        /*037c*/ 	.word	0x00001170


	//   ....[7]....
        /*0380*/ 	.word	0x00001c10


	//   ....[8]....
        /*0384*/ 	.word	0x00001c50


	//   ....[9]....
        /*0388*/ 	.word	0x00002320


	//   ....[10]....
        /*038c*/ 	.word	0x00002410


	//   ....[11]....
        /*0390*/ 	.word	0x00002d70


	//   ....[12]....
        /*0394*/ 	.word	0x00002dc0


	//   ....[13]....
        /*0398*/ 	.word	0x000042a0


	//   ....[14]....
        /*039c*/ 	.word	0x000042c0


	//   ....[15]....
        /*03a0*/ 	.word	0x00004970


	//   ....[16]....
        /*03a4*/ 	.word	0x00004a60


	//   ....[17]....
        /*03a8*/ 	.word	0x000052b0


	//   ....[18]....
        /*03ac*/ 	.word	0x00005310


	//   ....[19]....
        /*03b0*/ 	.word	0x00007030


	//   ....[20]....
        /*03b4*/ 	.word	0x00007040


	//   ....[21]....
        /*03b8*/ 	.word	0x00007080


	//   ....[22]....
        /*03bc*/ 	.word	0x00007090


	//   ....[23]....
        /*03c0*/ 	.word	0x00008520


	//   ....[24]....
        /*03c4*/ 	.word	0x00008550


	//   ....[25]....
        /*03c8*/ 	.word	0x00008620


	//   ....[26]....
        /*03cc*/ 	.word	0x00008630


	//   ....[27]....
        /*03d0*/ 	.word	0x000095c0


	//   ....[28]....
        /*03d4*/ 	.word	0x00009600


	//   ....[29]....
        /*03d8*/ 	.word	0x00009640


	//   ....[30]....
        /*03dc*/ 	.word	0x00009680


	//   ....[31]....
        /*03e0*/ 	.word	0x000096c0


	//   ....[32]....
        /*03e4*/ 	.word	0x000096d0


	//   ....[33]....
        /*03e8*/ 	.word	0x00009d20


	//   ....[34]....
        /*03ec*/ 	.word	0x00009d30


	//   ....[35]....
        /*03f0*/ 	.word	0x0000a760


	//   ....[36]....
        /*03f4*/ 	.word	0x0000b940


	//   ....[37]....
        /*03f8*/ 	.word	0x0000b970


	//   ....[38]....
        /*03fc*/ 	.word	0x0000b980


	//   ....[39]....
        /*0400*/ 	.word	0x0000b990


	//   ....[40]....
        /*0404*/ 	.word	0x0000b9a0


	//   ....[41]....
        /*0408*/ 	.word	0x0000b9b0


	//   ....[42]....
        /*040c*/ 	.word	0x0000b9c0


	//   ....[43]....
        /*0410*/ 	.word	0x0000b9e0


	//   ....[44]....
        /*0414*/ 	.word	0x0000ba50


	//   ....[45]....
        /*0418*/ 	.word	0x0000ba80


	//   ....[46]....
        /*041c*/ 	.word	0x0000bb40


	//   ....[47]....
        /*0420*/ 	.word	0x0000bb70


	//   ....[48]....
        /*0424*/ 	.word	0x0000bbb0


	//   ....[49]....
        /*0428*/ 	.word	0x0000bbc0


	//   ....[50]....
        /*042c*/ 	.word	0x0000bc00


	//   ....[51]....
        /*0430*/ 	.word	0x0000bc30


	//   ....[52]....
        /*0434*/ 	.word	0x0000c2c0


	//   ....[53]....
        /*0438*/ 	.word	0x0000c2f0


	//   ....[54]....
        /*043c*/ 	.word	0x0000c320


	//   ....[55]....
        /*0440*/ 	.word	0x0000c350


	//   ....[56]....
        /*0444*/ 	.word	0x0000c370


	//   ....[57]....
        /*0448*/ 	.word	0x0000c3f0


	//   ....[58]....
        /*044c*/ 	.word	0x0000c420


	//   ....[59]....
        /*0450*/ 	.word	0x0000c430


	//   ....[60]....
        /*0454*/ 	.word	0x0000c510


	//   ....[61]....
        /*0458*/ 	.word	0x0000c530


	//   ....[62]....
        /*045c*/ 	.word	0x0000c540


	//   ....[63]....
        /*0460*/ 	.word	0x0000c590


	//   ....[64]....
        /*0464*/ 	.word	0x0000c630


	//   ....[65]....
        /*0468*/ 	.word	0x0000c650


	//   ....[66]....
        /*046c*/ 	.word	0x0000c660


	//   ....[67]....
        /*0470*/ 	.word	0x0000c6a0


	//   ....[68]....
        /*0474*/ 	.word	0x0000cdb0


	//   ....[69]....
        /*0478*/ 	.word	0x0000cde0


	//   ....[70]....
        /*047c*/ 	.word	0x0000cdf0


	//   ....[71]....
        /*0480*/ 	.word	0x0000ce00


	//   ....[72]....
        /*0484*/ 	.word	0x0000ce30


	//   ....[73]....
        /*0488*/ 	.word	0x0000ce70


	//   ....[74]....
        /*048c*/ 	.word	0x0000ce80


	//   ....[75]....
        /*0490*/ 	.word	0x0000cea0


	//   ....[76]....
        /*0494*/ 	.word	0x0000cf00


	//   ....[77]....
        /*0498*/ 	.word	0x0000cf10


	//   ....[78]....
        /*049c*/ 	.word	0x0000cf30


	//   ....[79]....
        /*04a0*/ 	.word	0x0000cf90


	//   ....[80]....
        /*04a4*/ 	.word	0x0000cfb0


	//   ....[81]....
        /*04a8*/ 	.word	0x0000cfc0


	//   ....[82]....
        /*04ac*/ 	.word	0x0000cff0


	//   ....[83]....
        /*04b0*/ 	.word	0x0000d000


	//   ....[84]....
        /*04b4*/ 	.word	0x0000d280


	//   ....[85]....
        /*04b8*/ 	.word	0x0000d2a0


	//   ....[86]....
        /*04bc*/ 	.word	0x0000d2b0


	//   ....[87]....
        /*04c0*/ 	.word	0x0000d2d0


	//   ....[88]....
        /*04c4*/ 	.word	0x0000d340


	//   ....[89]....
        /*04c8*/ 	.word	0x0000d370


	//   ....[90]....
        /*04cc*/ 	.word	0x0000d3c0


	//   ....[91]....
        /*04d0*/ 	.word	0x0000d3f0


	//   ....[92]....
        /*04d4*/ 	.word	0x0000d440


	//   ....[93]....
        /*04d8*/ 	.word	0x0000d470


	//   ....[94]....
        /*04dc*/ 	.word	0x0000d4c0


	//   ....[95]....
        /*04e0*/ 	.word	0x0000d4f0


	//   ....[96]....
        /*04e4*/ 	.word	0x0000d540


	//   ....[97]....
        /*04e8*/ 	.word	0x0000d570


	//   ....[98]....
        /*04ec*/ 	.word	0x0000d5c0


	//   ....[99]....
        /*04f0*/ 	.word	0x0000d5f0


	//   ....[100]....
        /*04f4*/ 	.word	0x0000da50


	//   ....[101]....
        /*04f8*/ 	.word	0x0000da80


	//   ....[102]....
        /*04fc*/ 	.word	0x0000dab0


	//   ....[103]....
        /*0500*/ 	.word	0x0000dae0


	//   ....[104]....
        /*0504*/ 	.word	0x0000db10


	//   ....[105]....
        /*0508*/ 	.word	0x0000db20


	//   ....[106]....
        /*050c*/ 	.word	0x0000db40


	//   ....[107]....
        /*0510*/ 	.word	0x0000db60


	//   ....[108]....
        /*0514*/ 	.word	0x0000db80


	//   ....[109]....
        /*0518*/ 	.word	0x0000dba0


	//   ....[110]....
        /*051c*/ 	.word	0x0000dc20


	//   ....[111]....
        /*0520*/ 	.word	0x0000dc40


	//   ....[112]....
        /*0524*/ 	.word	0x0000dc70


	//   ....[113]....
        /*0528*/ 	.word	0x0000dc90


	//   ....[114]....
        /*052c*/ 	.word	0x0000de40


	//   ....[115]....
        /*0530*/ 	.word	0x0000de50


	//   ....[116]....
        /*0534*/ 	.word	0x0000e0b0


	//   ....[117]....
        /*0538*/ 	.word	0x0000e610


	//   ....[118]....
        /*053c*/ 	.word	0x0000e700


	//   ....[119]....
        /*0540*/ 	.word	0x0000e7a0


	//   ....[120]....
        /*0544*/ 	.word	0x0000e800


	//   ....[121]....
        /*0548*/ 	.word	0x0000e8d0


	//   ....[122]....
        /*054c*/ 	.word	0x0000e940


	//   ....[123]....
        /*0550*/ 	.word	0x0000ea00


	//   ....[124]....
        /*0554*/ 	.word	0x0000ea70


	//   ....[125]....
        /*0558*/ 	.word	0x0000eb50


	//   ....[126]....
        /*055c*/ 	.word	0x0000ebd0


	//   ....[127]....
        /*0560*/ 	.word	0x0000eca0


	//   ....[128]....
        /*0564*/ 	.word	0x0000ed20


	//   ....[129]....
        /*0568*/ 	.word	0x0000ede0


	//   ....[130]....
        /*056c*/ 	.word	0x0000ee50


	//   ....[131]....
        /*0570*/ 	.word	0x0000ef30


	//   ....[132]....
        /*0574*/ 	.word	0x0000efb0


	//   ....[133]....
        /*0578*/ 	.word	0x0000f070


	//   ....[134]....
        /*057c*/ 	.word	0x0000f100


	//   ....[135]....
        /*0580*/ 	.word	0x0000f170


	//   ....[136]....
        /*0584*/ 	.word	0x0000f210


	//   ....[137]....
        /*0588*/ 	.word	0x0000f2e0


	//   ....[138]....
        /*058c*/ 	.word	0x0000f350


	//   ....[139]....
        /*0590*/ 	.word	0x0000f440


	//   ....[140]....
        /*0594*/ 	.word	0x0000f4a0


	//   ....[141]....
        /*0598*/ 	.word	0x0000f570


	//   ....[142]....
        /*059c*/ 	.word	0x0000f5e0


	//   ....[143]....
        /*05a0*/ 	.word	0x0000f6d0


	//   ....[144]....
        /*05a4*/ 	.word	0x0000f730


	//   ....[145]....
        /*05a8*/ 	.word	0x0000f7f0


	//   ....[146]....
        /*05ac*/ 	.word	0x0000f870


	//   ....[147]....
        /*05b0*/ 	.word	0x0000f940


	//   ....[148]....
        /*05b4*/ 	.word	0x0000f9b0


	//   ....[149]....
        /*05b8*/ 	.word	0x0000fa60


	//   ....[150]....
        /*05bc*/ 	.word	0x0000fba0


	//   ....[151]....
        /*05c0*/ 	.word	0x0000fc50


	//   ....[152]....
        /*05c4*/ 	.word	0x0000fd20


	//   ....[153]....
        /*05c8*/ 	.word	0x0000fd70


	//   ....[154]....
        /*05cc*/ 	.word	0x0000fe50


	//   ....[155]....
        /*05d0*/ 	.word	0x0000fea0


	//   ....[156]....
        /*05d4*/ 	.word	0x0000ff70


	//   ....[157]....
        /*05d8*/ 	.word	0x0000ffc0


	//   ....[158]....
        /*05dc*/ 	.word	0x000100a0


	//   ....[159]....
        /*05e0*/ 	.word	0x000100f0


	//   ....[160]....
        /*05e4*/ 	.word	0x000101d0


	//   ....[161]....
        /*05e8*/ 	.word	0x00010220


	//   ....[162]....
        /*05ec*/ 	.word	0x000102f0


	//   ....[163]....
        /*05f0*/ 	.word	0x00010340


	//   ....[164]....
        /*05f4*/ 	.word	0x00010420


	//   ....[165]....
        /*05f8*/ 	.word	0x00010470


	//   ....[166]....
        /*05fc*/ 	.word	0x00010560


	//   ....[167]....
        /*0600*/ 	.word	0x00010600


	//   ....[168]....
        /*0604*/ 	.word	0x00010660


	//   ....[169]....
        /*0608*/ 	.word	0x00010720


	//   ....[170]....
        /*060c*/ 	.word	0x000107c0


	//   ....[171]....
        /*0610*/ 	.word	0x00010880


	//   ....[172]....
        /*0614*/ 	.word	0x00010920


	//   ....[173]....
        /*0618*/ 	.word	0x000109e0


	//   ....[174]....
        /*061c*/ 	.word	0x00010a80


	//   ....[175]....
        /*0620*/ 	.word	0x00010b40


	//   ....[176]....
        /*0624*/ 	.word	0x00010be0


	//   ....[177]....
        /*0628*/ 	.word	0x00010ca0


	//   ....[178]....
        /*062c*/ 	.word	0x00010d40


	//   ....[179]....
        /*0630*/ 	.word	0x00010e00


	//   ....[180]....
        /*0634*/ 	.word	0x00010ea0


	//   ....[181]....
        /*0638*/ 	.word	0x00010f60


	//   ....[182]....
        /*063c*/ 	.word	0x00011080


	//   ....[183]....
        /*0640*/ 	.word	0x00011120


	//   ....[184]....
        /*0644*/ 	.word	0x000111d0


	//   ....[185]....
        /*0648*/ 	.word	0x000112a0


	//   ....[186]....
        /*064c*/ 	.word	0x00011310


	//   ....[187]....
        /*0650*/ 	.word	0x000113e0


	//   ....[188]....
        /*0654*/ 	.word	0x00011450


	//   ....[189]....
        /*0658*/ 	.word	0x00011530


	//   ....[190]....
        /*065c*/ 	.word	0x000115a0


	//   ....[191]....
        /*0660*/ 	.word	0x00011680


	//   ....[192]....
        /*0664*/ 	.word	0x00011700


	//   ....[193]....
        /*0668*/ 	.word	0x000117e0


	//   ....[194]....
        /*066c*/ 	.word	0x00011850


	//   ....[195]....
        /*0670*/ 	.word	0x00011920


	//   ....[196]....
        /*0674*/ 	.word	0x00011990


	//   ....[197]....
        /*0678*/ 	.word	0x00011a50


	//   ....[198]....
        /*067c*/ 	.word	0x00011b30


	//----- nvinfo : EIATTR_REG_RECONFIG
	.align		4
.L_254:
        /*0680*/ 	.byte	0x01, 0x54
	.zero		2


	//----- nvinfo : EIATTR_SYSCALL_OFFSETS
	.align		4
        /*0684*/ 	.byte	0x04, 0x46
        /*0686*/ 	.short	(.L_256 - .L_255)


	//   ....[0]....
.L_255:
        /*0688*/ 	.word	0x00001330


	//   ....[1]....
        /*068c*/ 	.word	0x0000af80


	//   ....[2]....
        /*0690*/ 	.word	0x0000b0c0


	//   ....[3]....
        /*0694*/ 	.word	0x0000b1b0


	//   ....[4]....
        /*0698*/ 	.word	0x0000c000


	//----- nvinfo : EIATTR_MBARRIER_INSTR_OFFSETS
	.align		4
.L_256:
        /*069c*/ 	.byte	0x04, 0x39
        /*069e*/ 	.short	(.L_258 - .L_257)


	//   ....[0]....
.L_257:
        /*06a0*/ 	.word	0x00000170
        /*06a4*/ 	.word	0x000000ff
        /*06a8*/ 	.word	0x00028800
        /*06ac*/ 	.short	0x0100
        /*06ae*/ 	.byte	0x08
	.zero		1


	//   ....[1]....
        /*06b0*/ 	.word	0x00000180
        /*06b4*/ 	.word	0x000000ff
        /*06b8*/ 	.word	0x00028820
        /*06bc*/ 	.short	0x0100
        /*06be*/ 	.byte	0x08
	.zero		1


	//   ....[2]....
        /*06c0*/ 	.word	0x00000270
        /*06c4*/ 	.word	0x000000ff
        /*06c8*/ 	.word	0x00028830
        /*06cc*/ 	.short	0x0100
        /*06ce*/ 	.byte	0x08
	.zero		1


	//   ....[3]....
        /*06d0*/ 	.word	0x00000280
        /*06d4*/ 	.word	0x000000ff
        /*06d8*/ 	.word	0x00028840
        /*06dc*/ 	.short	0x0100
        /*06de*/ 	.byte	0x08
	.zero		1


	//   ....[4]....
        /*06e0*/ 	.word	0x00000290
        /*06e4*/ 	.word	0x000000ff
        /*06e8*/ 	.word	0x00028838
        /*06ec*/ 	.short	0x0100
        /*06ee*/ 	.byte	0x08
	.zero		1


	//   ....[5]....
        /*06f0*/ 	.word	0x000002a0
        /*06f4*/ 	.word	0x000000ff
        /*06f8*/ 	.word	0x00028848
        /*06fc*/ 	.short	0x0100
        /*06fe*/ 	.byte	0x08
	.zero		1


	//   ....[6]....
        /*0700*/ 	.word	0x000003d0
        /*0704*/ 	.word	0x000000ff
        /*0708*/ 	.word	0x00028850
        /*070c*/ 	.short	0x0100
        /*070e*/ 	.byte	0x08
	.zero		1


	//   ....[7]....
        /*0710*/ 	.word	0x000003e0
        /*0714*/ 	.word	0x000000ff
        /*0718*/ 	.word	0x00028860
        /*071c*/ 	.short	0x0100
        /*071e*/ 	.byte	0x08
	.zero		1


	//   ....[8]....
        /*0720*/ 	.word	0x000003f0
        /*0724*/ 	.word	0x000000ff
        /*0728*/ 	.word	0x00028858
        /*072c*/ 	.short	0x0100
        /*072e*/ 	.byte	0x08
	.zero		1


	//   ....[9]....
        /*0730*/ 	.word	0x00000400
        /*0734*/ 	.word	0x000000ff
        /*0738*/ 	.word	0x00028868
        /*073c*/ 	.short	0x0100
        /*073e*/ 	.byte	0x08
	.zero		1


	//   ....[10]....
        /*0740*/ 	.word	0x000004f0
        /*0744*/ 	.word	0x000000ff
        /*0748*/ 	.word	0x00028870
        /*074c*/ 	.short	0x0100
        /*074e*/ 	.byte	0x06
	.zero		1


	//   ....[11]....
        /*0750*/ 	.word	0x00000500
        /*0754*/ 	.word	0x000000ff
        /*0758*/ 	.word	0x00028880
        /*075c*/ 	.short	0x0100
        /*075e*/ 	.byte	0x06
	.zero		1


	//   ....[12]....
        /*0760*/ 	.word	0x00000510
        /*0764*/ 	.word	0x000000ff
        /*0768*/ 	.word	0x00028878
        /*076c*/ 	.short	0x0100
        /*076e*/ 	.byte	0x06
	.zero		1


	//   ....[13]....
        /*0770*/ 	.word	0x00000520
        /*0774*/ 	.word	0x000000ff
        /*0778*/ 	.word	0x00028888
        /*077c*/ 	.short	0x0100
        /*077e*/ 	.byte	0x06
	.zero		1


	//   ....[14]....
        /*0780*/ 	.word	0x00000650
        /*0784*/ 	.word	0x000000ff
        /*0788*/ 	.word	0x00028890
        /*078c*/ 	.short	0x0100
        /*078e*/ 	.byte	0x08
	.zero		1


	//   ....[15]....
        /*0790*/ 	.word	0x00000660
        /*0794*/ 	.word	0x000000ff
        /*0798*/ 	.word	0x000288a0
        /*079c*/ 	.short	0x0100
        /*079e*/ 	.byte	0x08
	.zero		1


	//   ....[16]....
        /*07a0*/ 	.word	0x00000670
        /*07a4*/ 	.word	0x000000ff
        /*07a8*/ 	.word	0x00028898
        /*07ac*/ 	.short	0x0100
        /*07ae*/ 	.byte	0x08
	.zero		1


	//   ....[17]....
        /*07b0*/ 	.word	0x00000680
        /*07b4*/ 	.word	0x000000ff
        /*07b8*/ 	.word	0x000288a8
        /*07bc*/ 	.short	0x0100
        /*07be*/ 	.byte	0x08
	.zero		1


	//   ....[18]....
        /*07c0*/ 	.word	0x000007c0
        /*07c4*/ 	.word	0x000000ff
        /*07c8*/ 	.word	0x000288b0
        /*07cc*/ 	.short	0x0100
        /*07ce*/ 	.byte	0x08
	.zero		1


	//   ....[19]....
        /*07d0*/ 	.word	0x000007d0
        /*07d4*/ 	.word	0x000000ff
        /*07d8*/ 	.word	0x000288c0
        /*07dc*/ 	.short	0x0100
        /*07de*/ 	.byte	0x08
	.zero		1


	//   ....[20]....
        /*07e0*/ 	.word	0x000007e0
        /*07e4*/ 	.word	0x000000ff
        /*07e8*/ 	.word	0x000288b8
        /*07ec*/ 	.short	0x0100
        /*07ee*/ 	.byte	0x08
	.zero		1


	//   ....[21]....
        /*07f0*/ 	.word	0x000007f0
        /*07f4*/ 	.word	0x000000ff
        /*07f8*/ 	.word	0x000288c8
        /*07fc*/ 	.short	0x0100
        /*07fe*/ 	.byte	0x08
	.zero		1


	//   ....[22]....
        /*0800*/ 	.word	0x00001350
        /*0804*/ 	.word	0x000000ff
        /*0808*/ 	.word	0x00028800
        /*080c*/ 	.short	0x010a
        /*080e*/ 	.byte	0x29
	.zero		1


	//   ....[23]....
        /*0810*/ 	.word	0x000013c0
        /*0814*/ 	.word	0x000000ff
        /*0818*/ 	.word	0x00028830
        /*081c*/ 	.short	0x010a
        /*081e*/ 	.byte	0x29
	.zero		1


	//   ....[24]....
        /*0820*/ 	.word	0x00001420
        /*0824*/ 	.word	0x000000ff
        /*0828*/ 	.word	0x00028830
        /*082c*/ 	.short	0x010a
        /*082e*/ 	.byte	0x29
	.zero		1


	//   ....[25]....
        /*0830*/ 	.word	0x00001a90
        /*0834*/ 	.word	0x000000ff
        /*0838*/ 	.word	0x00000000
        /*083c*/ 	.short	0x0101
        /*083e*/ 	.byte	0x06
	.zero		1


	//   ....[26]....
        /*0840*/ 	.word	0x00003ad0
        /*0844*/ 	.word	0x000000ff
        /*0848*/ 	.word	0x00028830
        /*084c*/ 	.short	0x010a
        /*084e*/ 	.byte	0x04
	.zero		1


	//   ....[27]....
        /*0850*/ 	.word	0x00003b10
        /*0854*/ 	.word	0x000000ff
        /*0858*/ 	.word	0x00028830
        /*085c*/ 	.short	0x010a
        /*085e*/ 	.byte	0x04
	.zero		1


	//   ....[28]....
        /*0860*/ 	.word	0x00003e80
        /*0864*/ 	.word	0x000000ff
        /*0868*/ 	.word	0x00028850
        /*086c*/ 	.short	0x010a
        /*086e*/ 	.byte	0x04
	.zero		1


	//   ....[29]....
        /*0870*/ 	.word	0x00003ec0
        /*0874*/ 	.word	0x000000ff
        /*0878*/ 	.word	0x00028850
        /*087c*/ 	.short	0x010a
        /*087e*/ 	.byte	0x04
	.zero		1


	//   ....[30]....
        /*0880*/ 	.word	0x00004320
        /*0884*/ 	.word	0x000000ff
        /*0888*/ 	.word	0x00000000
        /*088c*/ 	.short	0x0101
        /*088e*/ 	.byte	0x04
	.zero		1


	//   ....[31]....
        /*0890*/ 	.word	0x00005e10
        /*0894*/ 	.word	0x000000ff
        /*0898*/ 	.word	0x00000000
        /*089c*/ 	.short	0x0101
        /*089e*/ 	.byte	0x04
	.zero		1


	//   ....[32]....
        /*08a0*/ 	.word	0x00006510
        /*08a4*/ 	.word	0x000000ff
        /*08a8*/ 	.word	0x00028830
        /*08ac*/ 	.short	0x010a
        /*08ae*/ 	.byte	0x04
	.zero		1


	//   ....[33]....
        /*08b0*/ 	.word	0x00006550
        /*08b4*/ 	.word	0x000000ff
        /*08b8*/ 	.word	0x00028830
        /*08bc*/ 	.short	0x010a
        /*08be*/ 	.byte	0x04
	.zero		1


	//   ....[34]....
        /*08c0*/ 	.word	0x00006880
        /*08c4*/ 	.word	0x000000ff
        /*08c8*/ 	.word	0x00028850
        /*08cc*/ 	.short	0x010a
        /*08ce*/ 	.byte	0x04
	.zero		1


	//   ....[35]....
        /*08d0*/ 	.word	0x000068c0
        /*08d4*/ 	.word	0x000000ff
        /*08d8*/ 	.word	0x00028850
        /*08dc*/ 	.short	0x010a
        /*08de*/ 	.byte	0x04
	.zero		1


	//   ....[36]....
        /*08e0*/ 	.word	0x00006cc0
        /*08e4*/ 	.word	0x000000ff
        /*08e8*/ 	.word	0x00000000
        /*08ec*/ 	.short	0x0101
        /*08ee*/ 	.byte	0x04
	.zero		1


	//   ....[37]....
        /*08f0*/ 	.word	0x00007e90
        /*08f4*/ 	.word	0x000000ff
        /*08f8*/ 	.word	0x00000000
        /*08fc*/ 	.short	0x0101
        /*08fe*/ 	.byte	0x04
	.zero		1


	//   ....[38]....
        /*0900*/ 	.word	0x00008490
        /*0904*/ 	.word	0x000000ff
        /*0908*/ 	.word	0x00028850
        /*090c*/ 	.short	0x010a
        /*090e*/ 	.byte	0x05
	.zero		1


	//   ....[39]....
        /*0910*/ 	.word	0x000084d0
        /*0914*/ 	.word	0x000000ff
        /*0918*/ 	.word	0x00028850
        /*091c*/ 	.short	0x010a
        /*091e*/ 	.byte	0x05
	.zero		1


	//   ....[40]....
        /*0920*/ 	.word	0x00008aa0
        /*0924*/ 	.word	0x000000ff
        /*0928*/ 	.word	0x00000000
        /*092c*/ 	.short	0x0101
        /*092e*/ 	.byte	0x04
	.zero		1


	//   ....[41]....
        /*0930*/ 	.word	0x000096e0
        /*0934*/ 	.word	0x000000ff
        /*0938*/ 	.word	0x00000000
        /*093c*/ 	.short	0x0101
        /*093e*/ 	.byte	0x04
	.zero		1


	//   ....[42]....
        /*0940*/ 	.word	0x0000b670
        /*0944*/ 	.word	0x000000ff
        /*0948*/ 	.word	0x00028840
        /*094c*/ 	.short	0x010a
        /*094e*/ 	.byte	0x2f
	.zero		1


	//   ....[43]....
        /*0950*/ 	.word	0x0000bdc0
        /*0954*/ 	.word	0x000000ff
        /*0958*/ 	.word	0x00028830
        /*095c*/ 	.short	0x0107
        /*095e*/ 	.byte	0x2f
	.zero		1


	//   ....[44]....
        /*0960*/ 	.word	0x0000be30
        /*0964*/ 	.word	0x000000ff
        /*0968*/ 	.word	0x00028830
        /*096c*/ 	.short	0x0101
        /*096e*/ 	.byte	0x2f
	.zero		1


	//   ....[45]....
        /*0970*/ 	.word	0x0000c7f0
        /*0974*/ 	.word	0x000000ff
        /*0978*/ 	.word	0x00028800
        /*097c*/ 	.short	0x0107
        /*097e*/ 	.byte	0x2f
	.zero		1


	//   ....[46]....
        /*0980*/ 	.word	0x0000c830
        /*0984*/ 	.word	0x000000ff
        /*0988*/ 	.word	0x00028800
        /*098c*/ 	.short	0x0101
        /*098e*/ 	.byte	0x2f
	.zero		1


	//   ....[47]....
        /*0990*/ 	.word	0x0000c860
        /*0994*/ 	.word	0x000000ff
        /*0998*/ 	.word	0x00028820
        /*099c*/ 	.short	0x010a
        /*099e*/ 	.byte	0x2f
	.zero		1


	//   ....[48]....
        /*09a0*/ 	.word	0x0000cbb0
        /*09a4*/ 	.word	0x00000022
        /*09a8*/ 	.word	0x00028840
        /*09ac*/ 	.short	0x010a
        /*09ae*/ 	.byte	0x3f
	.zero		1


	//   ....[49]....
        /*09b0*/ 	.word	0x0000d110
        /*09b4*/ 	.word	0x00000022
        /*09b8*/ 	.word	0x00028830
        /*09bc*/ 	.short	0x0107
        /*09be*/ 	.byte	0x3f
	.zero		1


	//   ....[50]....
        /*09c0*/ 	.word	0x0000d1c0
        /*09c4*/ 	.word	0x00000022
        /*09c8*/ 	.word	0x00028830
        /*09cc*/ 	.short	0x0101
        /*09ce*/ 	.byte	0x3f
	.zero		1


	//   ....[51]....
        /*09d0*/ 	.word	0x0000d220
        /*09d4*/ 	.word	0x00000000
        /*09d8*/ 	.word	0x00028860
        /*09dc*/ 	.short	0x010a
        /*09de*/ 	.byte	0x3f
	.zero		1


	//   ....[52]....
        /*09e0*/ 	.word	0x0000d770
        /*09e4*/ 	.word	0x00000000
        /*09e8*/ 	.word	0x00028850
        /*09ec*/ 	.short	0x0107
        /*09ee*/ 	.byte	0x3f
	.zero		1


	//   ....[53]....
        /*09f0*/ 	.word	0x0000d870
        /*09f4*/ 	.word	0x00000000
        /*09f8*/ 	.word	0x00028850
        /*09fc*/ 	.short	0x0101
        /*09fe*/ 	.byte	0x3f
	.zero		1


	//   ....[54]....
        /*0a00*/ 	.word	0x0000d9f0
        /*0a04*/ 	.word	0x00000000
        /*0a08*/ 	.word	0x00028860
        /*0a0c*/ 	.short	0x010a
        /*0a0e*/ 	.byte	0x3f
	.zero		1


	//   ....[55]....
        /*0a10*/ 	.word	0x0000df20
        /*0a14*/ 	.word	0x00000000
        /*0a18*/ 	.word	0x00028850
        /*0a1c*/ 	.short	0x0107
        /*0a1e*/ 	.byte	0x3f
	.zero		1


	//   ....[56]....
        /*0a20*/ 	.word	0x0000dfd0
        /*0a24*/ 	.word	0x00000000
        /*0a28*/ 	.word	0x00028850
        /*0a2c*/ 	.short	0x0101
        /*0a2e*/ 	.byte	0x3f
	.zero		1


	//   ....[57]....
        /*0a30*/ 	.word	0x0000e070
        /*0a34*/ 	.word	0x00000007
        /*0a38*/ 	.word	0x00028820
        /*0a3c*/ 	.short	0x010a
        /*0a3e*/ 	.byte	0x3f
	.zero		1


	//   ....[58]....
        /*0a40*/ 	.word	0x0000e1a0
        /*0a44*/ 	.word	0x00000005
        /*0a48*/ 	.word	0x00028840
        /*0a4c*/ 	.short	0x010a
        /*0a4e*/ 	.byte	0x3f
	.zero		1


	//   ....[59]....
        /*0a50*/ 	.word	0x0000e240
        /*0a54*/ 	.word	0x00000007
        /*0a58*/ 	.word	0x00028840
        /*0a5c*/ 	.short	0x010a
        /*0a5e*/ 	.byte	0x3f
	.zero		1


	//   ....[60]....
        /*0a60*/ 	.word	0x0000e280
        /*0a64*/ 	.word	0x00000005
        /*0a68*/ 	.word	0x00028860
        /*0a6c*/ 	.short	0x010a
        /*0a6e*/ 	.byte	0x3f
	.zero		1


	//   ....[61]....
        /*0a70*/ 	.word	0x0000e2c0
        /*0a74*/ 	.word	0x00000007
        /*0a78*/ 	.word	0x00028860
        /*0a7c*/ 	.short	0x010a
        /*0a7e*/ 	.byte	0x3f
	.zero		1


	//   ....[62]....
        /*0a80*/ 	.word	0x0000e330
        /*0a84*/ 	.word	0x00000003
        /*0a88*/ 	.word	0x00028800
        /*0a8c*/ 	.short	0x010a
        /*0a8e*/ 	.byte	0x3f
	.zero		1


	//   ....[63]....
        /*0a90*/ 	.word	0x0000e390
        /*0a94*/ 	.word	0x00000003
        /*0a98*/ 	.word	0x00028830
        /*0a9c*/ 	.short	0x010a
        /*0a9e*/ 	.byte	0x3f
	.zero		1


	//   ....[64]....
        /*0aa0*/ 	.word	0x0000e3f0
        /*0aa4*/ 	.word	0x00000007
        /*0aa8*/ 	.word	0x00028830
        /*0aac*/ 	.short	0x010a
        /*0aae*/ 	.byte	0x3f
	.zero		1


	//   ....[65]....
        /*0ab0*/ 	.word	0x0000e450
        /*0ab4*/ 	.word	0x00000007
        /*0ab8*/ 	.word	0x00028850
        /*0abc*/ 	.short	0x010a
        /*0abe*/ 	.byte	0x3f
	.zero		1


	//   ....[66]....
        /*0ac0*/ 	.word	0x0000e4b0
        /*0ac4*/ 	.word	0x00000007
        /*0ac8*/ 	.word	0x00028830
        /*0acc*/ 	.short	0x010a
        /*0ace*/ 	.byte	0x3f
	.zero		1


	//   ....[67]....
        /*0ad0*/ 	.word	0x0000e510
        /*0ad4*/ 	.word	0x00000007
        /*0ad8*/ 	.word	0x00028850
        /*0adc*/ 	.short	0x010a
        /*0ade*/ 	.byte	0x3f
	.zero		1


	//   ....[68]....
        /*0ae0*/ 	.word	0x0000e570
        /*0ae4*/ 	.word	0x00000003
        /*0ae8*/ 	.word	0x00028850
        /*0aec*/ 	.short	0x010a
        /*0aee*/ 	.byte	0x3f
	.zero		1


	//   ....[69]....
        /*0af0*/ 	.word	0x0000e650
        /*0af4*/ 	.word	0x0000000a
        /*0af8*/ 	.word	0x00028840
        /*0afc*/ 	.short	0x010a
        /*0afe*/ 	.byte	0x3f
	.zero		1


	//   ....[70]....
        /*0b00*/ 	.word	0x0000faa0
        /*0b04*/ 	.word	0x00000003
        /*0b08*/ 	.word	0x00028820
        /*0b0c*/ 	.short	0x010a
        /*0b0e*/ 	.byte	0x3f
	.zero		1


	//   ....[71]....
        /*0b10*/ 	.word	0x0000faf0
        /*0b14*/ 	.word	0x00000022
        /*0b18*/ 	.word	0x00028840
        /*0b1c*/ 	.short	0x010a
        /*0b1e*/ 	.byte	0x3f
	.zero		1


	//   ....[72]....
        /*0b20*/ 	.word	0x000104b0
        /*0b24*/ 	.word	0x00000000
        /*0b28*/ 	.word	0x00028860
        /*0b2c*/ 	.short	0x010a
        /*0b2e*/ 	.byte	0x3f
	.zero		1


	//   ....[73]....
        /*0b30*/ 	.word	0x00010fd0
        /*0b34*/ 	.word	0x00000000
        /*0b38*/ 	.word	0x00028860
        /*0b3c*/ 	.short	0x010a
        /*0b3e*/ 	.byte	0x3f
	.zero		1


	//   ....[74]....
        /*0b40*/ 	.word	0x00011a80
        /*0b44*/ 	.word	0x00000007
        /*0b48*/ 	.word	0x00028820
        /*0b4c*/ 	.short	0x010a
        /*0b4e*/ 	.byte	0x3f
	.zero		1


	//   ....[75]....
        /*0b50*/ 	.word	0x00011bf0
        /*0b54*/ 	.word	0x00000005
        /*0b58*/ 	.word	0x00028840
        /*0b5c*/ 	.short	0x010a
        /*0b5e*/ 	.byte	0x3f
	.zero		1


	//   ....[76]....
        /*0b60*/ 	.word	0x00011c40
        /*0b64*/ 	.word	0x00000007
        /*0b68*/ 	.word	0x00028840
        /*0b6c*/ 	.short	0x010a
        /*0b6e*/ 	.byte	0x3f
	.zero		1


	//   ....[77]....
        /*0b70*/ 	.word	0x00011c90
        /*0b74*/ 	.word	0x00000005
        /*0b78*/ 	.word	0x00028860
        /*0b7c*/ 	.short	0x010a
        /*0b7e*/ 	.byte	0x3f
	.zero		1


	//----- nvinfo : EIATTR_NUM_MBARRIERS
	.align		4
.L_258:
        /*0b80*/ 	.byte	0x03, 0x38
        /*0b82*/ 	.short	0x0016


	//----- nvinfo : EIATTR_EXIT_INSTR_OFFSETS
	.align		4
        /*0b84*/ 	.byte	0x04, 0x1c
        /*0b86*/ 	.short	(.L_260 - .L_259)


	//   ....[0]....
.L_259:
        /*0b88*/ 	.word	0x0000e310


	//----- nvinfo : EIATTR_MAX_THREADS
	.align		4
.L_260:
        /*0b8c*/ 	.byte	0x04, 0x05
        /*0b8e*/ 	.short	(.L_262 - .L_261)
.L_261:
        /*0b90*/ 	.word	0x00000180
        /*0b94*/ 	.word	0x00000001
        /*0b98*/ 	.word	0x00000001


	//----- nvinfo : EIATTR_CRS_STACK_SIZE
	.align		4
.L_262:
        /*0b9c*/ 	.byte	0x04, 0x1e
        /*0b9e*/ 	.short	(.L_264 - .L_263)
.L_263:
        /*0ba0*/ 	.word	0x00000000


	//----- nvinfo : EIATTR_CBANK_PARAM_SIZE
	.align		4
.L_264:
        /*0ba4*/ 	.byte	0x03, 0x19
        /*0ba6*/ 	.short	0x0a70


	//----- nvinfo : EIATTR_PARAM_CBANK
	.align		4
        /*0ba8*/ 	.byte	0x04, 0x0a
        /*0baa*/ 	.short	(.L_266 - .L_265)
	.align		4
.L_265:
        /*0bac*/ 	.word	index@(.nv.constant0._ZN7cutlass13device_kernelIN5flash11enable_sm90INS1_16FlashAttnFwdSm90INS1_25CollectiveMainloopFwdSm90ILi2EN4cute5tupleIJNS5_1CILi1EEES8_S8_EEENS6_IJNS7_ILi128EEESA_SA_EEELi128ENS_6half_tEfNS_4arch4Sm90ELb1ELb0ELb0ELb0ELb1ELb0ELb0ELb1ELb1ELb1ELb1ELb0EEENS1_21CollectiveEpilogueFwdISB_S9_SC_SE_Li256ELb0ELb1ELb1ELb0EEENS1_19SingleTileSchedulerILb0ELb1ELb1ELi128EEEEEEEEEvNT_6ParamsE)
        /*0bb0*/ 	.short	0x0210
        /*0bb2*/ 	.short	0x0a70


	//----- nvinfo : EIATTR_SW_WAR
	.align		4
.L_266:
        /*0bb4*/ 	.byte	0x04, 0x36
        /*0bb6*/ 	.short	(.L_268 - .L_267)
.L_267:
        /*0bb8*/ 	.word	0x00000008
.L_268:


//--------------------- .nv.info._ZN7cutlass13device_kernelIN5flash11enable_sm90INS1_16FlashAttnFwdSm90INS1_25CollectiveMainloopFwdSm90ILi2EN4cute5tupleIJNS5_1CILi1EEES8_S8_EEENS6_IJNS7_ILi128EEESA_SA_EEELi128ENS_6half_tEfNS_4arch4Sm90ELb1ELb0ELb0ELb1ELb1ELb0ELb0ELb1ELb1ELb1ELb1ELb0EEENS1_21CollectiveEpilogueFwdISB_S9_SC_SE_Li256ELb1ELb1ELb1ELb0EEENS1_36VarlenDynamicPersistentTileSchedulerILi128ELi128ELi256ELi128ELb1ELb1ELb1ELb1ELb1ELb1EEEEEEEEEvNT_6ParamsE --------------------------
	.section	.nv.info._ZN7cutlass13device_kernelIN5flash11enable_sm90INS1_16FlashAttnFwdSm90INS1_25CollectiveMainloopFwdSm90ILi2EN4cute5tupleIJNS5_1CILi1EEES8_S8_EEENS6_IJNS7_ILi128EEESA_SA_EEELi128ENS_6half_tEfNS_4arch4Sm90ELb1ELb0ELb0ELb1ELb1ELb0ELb0ELb1ELb1ELb1ELb1ELb0EEENS1_21CollectiveEpilogueFwdISB_S9_SC_SE_Li256ELb1ELb1ELb1ELb0EEENS1_36VarlenDynamicPersistentTileSchedulerILi128ELi128ELi256ELi128ELb1ELb1ELb1ELb1ELb1ELb1EEEEEEEEEvNT_6ParamsE,"",@"SHT_CUDA_INFO"
	.sectionflags	@""
	.align	4


	//----- nvinfo : EIATTR_CUDA_API_VERSION
	.align		4
        /*0000*/ 	.byte	0x04, 0x37
        /*0002*/ 	.short	(.L_270 - .L_269)
.L_269:
        /*0004*/ 	.word	0x00000082


	//----- nvinfo : EIATTR_KPARAM_INFO
	.align		4
.L_270:
        /*0008*/ 	.byte	0x04, 0x17
        /*000a*/ 	.short	(.L_272 - .L_271)
.L_271:
        /*000c*/ 	.word	0x00000000
        /*0010*/ 	.short	0x0000
        /*0012*/ 	.short	0x0070
        /*0014*/ 	.byte	0x00, 0xf0, 0x01, 0x2a


	//----- nvinfo : EIATTR_SPARSE_MMA_MASK
	.align		4
.L_272:
        /*0018*/ 	.byte	0x03, 0x50
        /*001a*/ 	.short	0x0000


	//----- nvinfo : EIATTR_MAXREG_COUNT
	.align		4
        /*001c*/ 	.byte	0x03, 0x1b
        /*001e*/ 	.short	0x00a8


	//----- nvinfo : EIATTR_NUM_BARRIERS
	.align		4
        /*0020*/ 	.byte	0x02, 0x4c
        /*0022*/ 	.byte	0x10
	.zero		1


	//----- nvinfo : EIATTR_EXTERNS
	.align		4
        /*0024*/ 	.byte	0x04, 0x0f
        /*0026*/ 	.short	(.L_274 - .L_273)


	//   ....[0]....
	.align		4
.L_273:
        /*0028*/ 	.word	index@(__assertfail)


	//----- nvinfo : EIATTR_ANNOTATIONS
	.align		4
.L_274:
        /*002c*/ 	.byte	0x04, 0x55
        /*002e*/ 	.short	(.L_276 - .L_275)


	//   ....[0]....
.L_275:
        /* <DEDUP_REMOVED lines=14> */


	//----- nvinfo : EIATTR_MERCURY_ISA_VERSION
	.align		4
.L_276:
        /*00f8*/ 	.byte	0x03, 0x5f
        /*00fa*/ 	.short	0x0101


	//----- nvinfo : EIATTR_UNUSED_LOAD_BYTE_OFFSET
	.align		4
        /*00fc*/ 	.byte	0x04, 0x44
        /*00fe*/ 	.short	(.L_278 - .L_277)


	//   ....[0]....
.L_277:
        /*0100*/ 	.word	0x00000970
        /*0104*/ 	.word	0x0000fff0


	//   ....[1]....
        /*0108*/ 	.word	0x000095c0
        /*010c*/ 	.word	0x0000fff0


	//----- nvinfo : EIATTR_INT_WARP_WIDE_INSTR_OFFSETS
	.align		4
.L_278:
        /*0110*/ 	.byte	0x04, 0x31
        /*0112*/ 	.short	(.L_280 - .L_279)


	//   ....[0]....
.L_279:
        /*0114*/ 	.word	0x000000c0


	//   ....[1]....
        /*0118*/ 	.word	0x000000d0


	//   ....[2]....
        /*011c*/ 	.word	0x00000170


	//   ....[3]....
        /*0120*/ 	.word	0x0000de00


	//   ....[4]....
        /*0124*/ 	.word	0x0000de90


	//   ....[5]....
        /*0128*/ 	.word	0x00010cd0


	//   ....[6]....
        /*012c*/ 	.word	0x00010d60


	//----- nvinfo : EIATTR_COOP_GROUP_MASK_REGIDS
	.align		4
.L_280:
        /*0130*/ 	.byte	0x04, 0x29
        /*0132*/ 	.short	(.L_282 - .L_281)


	//   ....[0]....
.L_281:
        /*0134*/ 	.word	0xffffffff


	//   ....[1]....
        /*0138*/ 	.word	0xffffffff


	//   ....[2]....
        /*013c*/ 	.word	0xffffffff


	//   ....[3]....
        /*0140*/ 	.word	0xffffffff


	//   ....[4]....
        /*0144*/ 	.word	0xffffffff


	//   ....[5]....
        /*0148*/ 	.word	0xffffffff


	//   ....[6]....
        /*014c*/ 	.word	0xffffffff


	//   ....[7]....
        /*0150*/ 	.word	0xffffffff


	//   ....[8]....
        /*0154*/ 	.word	0xffffffff


	//   ....[9]....
        /*0158*/ 	.word	0xffffffff


	//   ....[10]....
        /*015c*/ 	.word	0xffffffff


	//   ....[11]....
        /*0160*/ 	.word	0xffffffff


	//   ....[12]....
        /*0164*/ 	.word	0xffffffff


	//   ....[13]....
        /*0168*/ 	.word	0xffffffff


	//   ....[14]....
        /*016c*/ 	.word	0xffffffff


	//   ....[15]....
        /*0170*/ 	.word	0xffffffff


	//   ....[16]....
        /*0174*/ 	.word	0xffffffff


	//   ....[17]....
        /*0178*/ 	.word	0xffffffff


	//   ....[18]....
        /*017c*/ 	.word	0xffffffff


	//   ....[19]....
        /*0180*/ 	.word	0xffffffff


	//   ....[20]....
        /*0184*/ 	.word	0xffffffff


	//   ....[21]....
        /*0188*/ 	.word	0xffffffff


	//   ....[22]....
        /*018c*/ 	.word	0xffffffff


	//   ....[23]....
        /*0190*/ 	.word	0xffffffff


	//   ....[24]....
        /*0194*/ 	.word	0xffffffff


	//   ....[25]....
        /*0198*/ 	.word	0xffffffff


	//   ....[26]....
        /*019c*/ 	.word	0xffffffff


	//   ....[27]....
        /*01a0*/ 	.word	0xffffffff


	//   ....[28]....
        /*01a4*/ 	.word	0xffffffff


	//   ....[29]....
        /*01a8*/ 	.word	0xffffffff


	//   ....[30]....
        /*01ac*/ 	.word	0xffffffff


	//   ....[31]....
        /*01b0*/ 	.word	0xffffffff


	//   ....[32]....
        /*01b4*/ 	.word	0xffffffff


	//   ....[33]....
        /*01b8*/ 	.word	0xffffffff


	//   ....[34]....
        /*01bc*/ 	.word	0xffffffff


	//   ....[35]....
        /*01c0*/ 	.word	0xffffffff


	//   ....[36]....
        /*01c4*/ 	.word	0xffffffff


	//   ....[37]....
        /*01c8*/ 	.word	0xffffffff


	//   ....[38]....
        /*01cc*/ 	.word	0xffffffff


	//   ....[39]....
        /*01d0*/ 	.word	0xffffffff


	//   ....[40]....
        /*01d4*/ 	.word	0xffffffff


	//   ....[41]....
        /*01d8*/ 	.word	0xffffffff


	//   ....[42]....
        /*01dc*/ 	.word	0xffffffff


	//   ....[43]....
        /*01e0*/ 	.word	0xffffffff


	//   ....[44]....
        /*01e4*/ 	.word	0xffffffff


	//   ....[45]....
        /*01e8*/ 	.word	0xffffffff


	//   ....[46]....
        /*01ec*/ 	.word	0xffffffff


	//   ....[47]....
        /*01f0*/ 	.word	0xffffffff


	//   ....[48]....
        /*01f4*/ 	.word	0xffffffff


	//   ....[49]....
        /*01f8*/ 	.word	0xffffffff


	//   ....[50]....
        /*01fc*/ 	.word	0xffffffff


	//   ....[51]....
        /*0200*/ 	.word	0xffffffff


	//   ....[52]....
        /*0204*/ 	.word	0xffffffff


	//   ....[53]....
        /*0208*/ 	.word	0xffffffff


	//   ....[54]....
        /*020c*/ 	.word	0xffffffff


	//   ....[55]....
        /*0210*/ 	.word	0xffffffff


	//   ....[56]....
        /*0214*/ 	.word	0xffffffff


	//   ....[57]....
        /*0218*/ 	.word	0xffffffff


	//   ....[58]....
        /*021c*/ 	.word	0xffffffff


	//   ....[59]....
        /*0220*/ 	.word	0xffffffff


	//   ....[60]....
        /*0224*/ 	.word	0xffffffff


	//   ....[61]....
        /*0228*/ 	.word	0xffffffff


	//   ....[62]....
        /*022c*/ 	.word	0xffffffff


	//   ....[63]....
        /*0230*/ 	.word	0xffffffff


	//   ....[64]....
        /*0234*/ 	.word	0xffffffff


	//   ....[65]....
        /*0238*/ 	.word	0xffffffff


	//   ....[66]....
        /*023c*/ 	.word	0xffffffff


	//   ....[67]....
        /*0240*/ 	.word	0xffffffff


	//   ....[68]....
        /*0244*/ 	.word	0xffffffff


	//   ....[69]....
        /*0248*/ 	.word	0xffffffff


	//   ....[70]....
        /*024c*/ 	.word	0xffffffff


	//   ....[71]....
        /*0250*/ 	.word	0xffffffff


	//   ....[72]....
        /*0254*/ 	.word	0xffffffff


	//   ....[73]....
        /*0258*/ 	.word	0xffffffff


	//   ....[74]....
        /*025c*/ 	.word	0xffffffff


	//   ....[75]....
        /*0260*/ 	.word	0xffffffff


	//   ....[76]....
        /*0264*/ 	.word	0xffffffff


	//   ....[77]....
        /*0268*/ 	.word	0xffffffff


	//   ....[78]....
        /*026c*/ 	.word	0xffffffff


	//   ....[79]....
        /*0270*/ 	.word	0xffffffff


	//   ....[80]....
        /*0274*/ 	.word	0xffffffff


	//   ....[81]....
        /*0278*/ 	.word	0xffffffff


	//   ....[82]....
        /*027c*/ 	.word	0xffffffff


	//   ....[83]....
        /*0280*/ 	.word	0xffffffff


	//   ....[84]....
        /*0284*/ 	.word	0xffffffff


	//   ....[85]....
        /*0288*/ 	.word	0xffffffff


	//   ....[86]....
        /*028c*/ 	.word	0xffffffff


	//   ....[87]....
        /*0290*/ 	.word	0xffffffff


	//   ....[88]....
        /*0294*/ 	.word	0xffffffff


	//   ....[89]....
        /*0298*/ 	.word	0xffffffff


	//   ....[90]....
        /*029c*/ 	.word	0xffffffff


	//   ....[91]....
        /*02a0*/ 	.word	0xffffffff


	//   ....[92]....
        /*02a4*/ 	.word	0xffffffff


	//   ....[93]....
        /*02a8*/ 	.word	0xffffffff


	//   ....[94]....
        /*02ac*/ 	.word	0xffffffff


	//   ....[95]....
        /*02b0*/ 	.word	0xffffffff


	//   ....[96]....
        /*02b4*/ 	.word	0xffffffff


	//   ....[97]....
        /*02b8*/ 	.word	0xffffffff


	//   ....[98]....
        /*02bc*/ 	.word	0xffffffff


	//   ....[99]....
        /*02c0*/ 	.word	0xffffffff


	//   ....[100]....
        /*02c4*/ 	.word	0xffffffff


	//   ....[101]....
        /*02c8*/ 	.word	0xffffffff


	//   ....[102]....
        /*02cc*/ 	.word	0xffffffff


	//   ....[103]....
        /*02d0*/ 	.word	0xffffffff


	//   ....[104]....
        /*02d4*/ 	.word	0xffffffff


	//   ....[105]....
        /*02d8*/ 	.word	0xffffffff


	//   ....[106]....
        /*02dc*/ 	.word	0xffffffff


	//   ....[107]....
        /*02e0*/ 	.word	0xffffffff


	//   ....[108]....
        /*02e4*/ 	.word	0xffffffff


	//   ....[109]....
        /*02e8*/ 	.word	0xffffffff


	//   ....[110]....
        /*02ec*/ 	.word	0xffffffff


	//   ....[111]....
        /*02f0*/ 	.word	0xffffffff


	//   ....[112]....
        /*02f4*/ 	.word	0xffffffff


	//   ....[113]....
        /*02f8*/ 	.word	0xffffffff


	//   ....[114]....
        /*02fc*/ 	.word	0xffffffff


	//   ....[115]....
        /*0300*/ 	.word	0xffffffff


	//   ....[116]....
        /*0304*/ 	.word	0xffffffff


	//   ....[117]....
        /*0308*/ 	.word	0xffffffff


	//   ....[118]....
        /*030c*/ 	.word	0xffffffff


	//   ....[119]....
        /*0310*/ 	.word	0xffffffff


	//   ....[120]....
        /*0314*/ 	.word	0xffffffff


	//   ....[121]....
        /*0318*/ 	.word	0xffffffff


	//   ....[122]....
        /*031c*/ 	.word	0xffffffff


	//   ....[123]....
        /*0320*/ 	.word	0xffffffff


	//   ....[124]....
        /*0324*/ 	.word	0xffffffff


	//   ....[125]....
        /*0328*/ 	.word	0xffffffff


	//   ....[126]....
        /*032c*/ 	.word	0xffffffff


	//   ....[127]....
        /*0330*/ 	.word	0xffffffff


	//   ....[128]....
        /*0334*/ 	.word	0xffffffff


	//   ....[129]....
        /*0338*/ 	.word	0xffffffff


	//   ....[130]....
        /*033c*/ 	.word	0xffffffff


	//   ....[131]....
        /*0340*/ 	.word	0xffffffff


	//   ....[132]....
        /*0344*/ 	.word	0xffffffff


	//   ....[133]....
        /*0348*/ 	.word	0xffffffff


	//   ....[134]....
        /*034c*/ 	.word	0xffffffff


	//   ....[135]....
        /*0350*/ 	.word	0xffffffff


	//   ....[136]....
        /*0354*/ 	.word	0xffffffff


	//   ....[137]....
        /*0358*/ 	.word	0xffffffff


	//   ....[138]....
        /*035c*/ 	.word	0xffffffff


	//   ....[139]....
        /*0360*/ 	.word	0xffffffff


	//   ....[140]....
        /*0364*/ 	.word	0xffffffff


	//   ....[141]....
        /*0368*/ 	.word	0xffffffff


	//   ....[142]....
        /*036c*/ 	.word	0xffffffff


	//   ....[143]....
        /*0370*/ 	.word	0xffffffff


	//   ....[144]....
        /*0374*/ 	.word	0xffffffff


	//   ....[145]....
        /*0378*/ 	.word	0xffffffff


	//   ....[146]....
        /*037c*/ 	.word	0xffffffff


	//   ....[147]....
        /*0380*/ 	.word	0xffffffff


	//   ....[148]....
        /*0384*/ 	.word	0xffffffff


	//   ....[149]....
        /*0388*/ 	.word	0xffffffff


	//   ....[150]....
        /*038c*/ 	.word	0xffffffff


	//   ....[151]....
        /*0390*/ 	.word	0xffffffff


	//   ....[152]....
        /*0394*/ 	.word	0xffffffff


	//   ....[153]....
        /*0398*/ 	.word	0xffffffff


	//   ....[154]....
        /*039c*/ 	.word	0xffffffff


	//   ....[155]....
        /*03a0*/ 	.word	0xffffffff


	//   ....[156]....
        /*03a4*/ 	.word	0xffffffff


	//   ....[157]....
        /*03a8*/ 	.word	0xffffffff


	//   ....[158]....
        /*03ac*/ 	.word	0xffffffff


	//   ....[159]....
        /*03b0*/ 	.word	0xffffffff


	//   ....[160]....
        /*03b4*/ 	.word	0xffffffff


	//   ....[161]....
        /*03b8*/ 	.word	0xffffffff


	//   ....[162]....
        /*03bc*/ 	.word	0xffffffff


	//   ....[163]....
        /*03c0*/ 	.word	0xffffffff


	//   ....[164]....
        /*03c4*/ 	.word	0xffffffff


	//   ....[165]....
        /*03c8*/ 	.word	0xffffffff


	//   ....[166]....
        /*03cc*/ 	.word	0xffffffff


	//   ....[167]....
        /*03d0*/ 	.word	0x0500000f


	//   ....[168]....
        /*03d4*/ 	.word	0x0500000f


	//   ....[169]....
        /*03d8*/ 	.word	0x0500000f


	//   ....[170]....
        /*03dc*/ 	.word	0x0500000f


	//   ....[171]....
        /*03e0*/ 	.word	0x0500000f


	//   ....[172]....
        /*03e4*/ 	.word	0x0500000f


	//   ....[173]....
        /*03e8*/ 	.word	0x0500000f


	//   ....[174]....
        /*03ec*/ 	.word	0x0500000f


	//   ....[175]....
        /*03f0*/ 	.word	0x0500000f


	//   ....[176]....
        /*03f4*/ 	.word	0x0500000f


	//   ....[177]....
        /*03f8*/ 	.word	0x0500000f


	//   ....[178]....
        /*03fc*/ 	.word	0x0500000f


	//   ....[179]....
        /*0400*/ 	.word	0x0500000f


	//   ....[180]....
        /*0404*/ 	.word	0x0500000f


	//   ....[181]....
        /*0408*/ 	.word	0x0500000f


	//   ....[182]....
        /*040c*/ 	.word	0x0500000f


	//   ....[183]....
        /*0410*/ 	.word	0x0500000f


	//   ....[184]....
        /*0414*/ 	.word	0x0500000f


	//   ....[185]....
        /*0418*/ 	.word	0x0500000f


	//   ....[186]....
        /*041c*/ 	.word	0x0500000f


	//   ....[187]....
        /*0420*/ 	.word	0x0500000f


	//   ....[188]....
        /*0424*/ 	.word	0x0500000f


	//   ....[189]....
        /*0428*/ 	.word	0x0500000f


	//   ....[190]....
        /*042c*/ 	.word	0x0500000f


	//   ....[191]....
        /*0430*/ 	.word	0x0500000f


	//   ....[192]....
        /*0434*/ 	.word	0x0500000f


	//   ....[193]....
        /*0438*/ 	.word	0x0500000f


	//   ....[194]....
        /*043c*/ 	.word	0x0500000f


	//   ....[195]....
        /*0440*/ 	.word	0x0500000f


	//   ....[196]....
        /*0444*/ 	.word	0x0500000f


	//   ....[197]....
        /*0448*/ 	.word	0x0500000f


	//   ....[198]....
        /*044c*/ 	.word	0x0500000f


	//   ....[199]....
        /*0450*/ 	.word	0x0500000f


	//   ....[200]....
        /*0454*/ 	.word	0x0500000f


	//   ....[201]....
        /*0458*/ 	.word	0x0500000f


	//   ....[202]....
        /*045c*/ 	.word	0x0500000f


	//   ....[203]....
        /*0460*/ 	.word	0x0500000f


	//   ....[204]....
        /*0464*/ 	.word	0x0500000f


	//   ....[205]....
        /*0468*/ 	.word	0x0500000f


	//   ....[206]....
        /*046c*/ 	.word	0x0500000f


	//   ....[207]....
        /*0470*/ 	.word	0x0500000f


	//   ....[208]....
        /*0474*/ 	.word	0x0500000f


	//   ....[209]....
        /*0478*/ 	.word	0x0500000f


	//   ....[210]....
        /*047c*/ 	.word	0x0500000f


	//   ....[211]....
        /*0480*/ 	.word	0x0500000f


	//   ....[212]....
        /*0484*/ 	.word	0x0500000f


	//   ....[213]....
        /*0488*/ 	.word	0x0500000f


	//   ....[214]....
        /*048c*/ 	.word	0x0500000f


	//   ....[215]....
        /*0490*/ 	.word	0x0500000f


	//   ....[216]....
        /*0494*/ 	.word	0x0500000f


	//   ....[217]....
        /*0498*/ 	.word	0x0500000f


	//   ....[218]....
        /*049c*/ 	.word	0x0500000f


	//   ....[219]....
        /*04a0*/ 	.word	0x0500000f


	//   ....[220]....
        /*04a4*/ 	.word	0x0500000f


	//   ....[221]....
        /*04a8*/ 	.word	0x0500000f


	//   ....[222]....
        /*04ac*/ 	.word	0x0500000f


	//   ....[223]....
        /*04b0*/ 	.word	0x0500000f


	//   ....[224]....
        /*04b4*/ 	.word	0x0500000f


	//   ....[225]....
        /*04b8*/ 	.word	0x0500000f


	//   ....[226]....
        /*04bc*/ 	.word	0x0500000f


	//   ....[227]....
        /*04c0*/ 	.word	0x0500000f


	//   ....[228]....
        /*04c4*/ 	.word	0x0500000f


	//   ....[229]....
        /*04c8*/ 	.word	0x0500000f


	//   ....[230]....
        /*04cc*/ 	.word	0x0500000f


	//   ....[231]....
        /*04d0*/ 	.word	0x0500000f


	//   ....[232]....
        /*04d4*/ 	.word	0x0500000f


	//   ....[233]....
        /*04d8*/ 	.word	0x0500000f


	//   ....[234]....
        /*04dc*/ 	.word	0x0500000f


	//   ....[235]....
        /*04e0*/ 	.word	0x0500000f


	//   ....[236]....
        /*04e4*/ 	.word	0x0500000f


	//   ....[237]....
        /*04e8*/ 	.word	0x0500000f


	//   ....[238]....
        /*04ec*/ 	.word	0x0500000f


	//   ....[239]....
        /*04f0*/ 	.word	0x0500000f


	//   ....[240]....
        /*04f4*/ 	.word	0x0500000f


	//   ....[241]....
        /*04f8*/ 	.word	0x0500000f


	//   ....[242]....
        /*04fc*/ 	.word	0x0500000f


	//   ....[243]....
        /*0500*/ 	.word	0x0500000f


	//   ....[244]....
        /*0504*/ 	.word	0x0500000f


	//   ....[245]....
        /*0508*/ 	.word	0x0500000f


	//   ....[246]....
        /*050c*/ 	.word	0x0500000f


	//   ....[247]....
        /*0510*/ 	.word	0x0500000f


	//   ....[248]....
        /*0514*/ 	.word	0x0500000f


	//   ....[249]....
        /*0518*/ 	.word	0x0500000f


	//   ....[250]....
        /*051c*/ 	.word	0x0500000f


	//   ....[251]....
        /*0520*/ 	.word	0x0500000f


	//   ....[252]....
        /*0524*/ 	.word	0x0500000f


	//   ....[253]....
        /*0528*/ 	.word	0x0500000f


	//   ....[254]....
        /*052c*/ 	.word	0x0500000f


	//   ....[255]....
        /*0530*/ 	.word	0x0500000f


	//   ....[0]....
        /*0534*/ 	.word	0x0500000f


	//   ....[1]....
        /*0538*/ 	.word	0x0500000f


	//   ....[2]....
        /*053c*/ 	.word	0x0500000f


	//   ....[3]....
        /*0540*/ 	.word	0x0500000f


	//   ....[4]....
        /*0544*/ 	.word	0x0500000f


	//   ....[5]....
        /*0548*/ 	.word	0x0500000f


	//   ....[6]....
        /*054c*/ 	.word	0x0500000f


	//   ....[7]....
        /*0550*/ 	.word	0x0500000f


	//   ....[8]....
        /*0554*/ 	.word	0x0500000f


	//   ....[9]....
        /*0558*/ 	.word	0x0500000f


	//   ....[10]....
        /*055c*/ 	.word	0x0500000f


	//----- nvinfo : EIATTR_COOP_GROUP_INSTR_OFFSETS
	.align		4
.L_282:
        /*0560*/ 	.byte	0x04, 0x28
        /*0562*/ 	.short	(.L_284 - .L_283)


	//   ....[0]....
.L_283:
        /*0564*/ 	.word	0x00000080


	//   ....[1]....
        /*0568*/ 	.word	0x00000090


	//   ....[2]....
        /*056c*/ 	.word	0x000002d0


	//   ....[3]....
        /*0570*/ 	.word	0x00000430


	//   ....[4]....
        /*0574*/ 	.word	0x00000550


	//   ....[5]....
        /*0578*/ 	.word	0x000006b0


	//   ....[6]....
        /*057c*/ 	.word	0x00001a90


	//   ....[7]....
        /*0580*/ 	.word	0x00002390


	//   ....[8]....
        /*0584*/ 	.word	0x000023e0


	//   ....[9]....
        /*0588*/ 	.word	0x00002b90


	//   ....[10]....
        /*058c*/ 	.word	0x00002c20


	//   ....[11]....
        /*0590*/ 	.word	0x000035a0


	//   ....[12]....
        /*0594*/ 	.word	0x000035f0


	//   ....[13]....
        /*0598*/ 	.word	0x000049f0


	//   ....[14]....
        /*059c*/ 	.word	0x00004a10


	//   ....[15]....
        /*05a0*/ 	.word	0x000050c0


	//   ....[16]....
        /*05a4*/ 	.word	0x000051a0


	//   ....[17]....
        /*05a8*/ 	.word	0x000059b0


	//   ....[18]....
        /*05ac*/ 	.word	0x00005a20


	//   ....[19]....
        /*05b0*/ 	.word	0x00007790


	//   ....[20]....
        /*05b4*/ 	.word	0x000077a0


	//   ....[21]....
        /*05b8*/ 	.word	0x000077d0


	//   ....[22]....
        /*05bc*/ 	.word	0x000077e0


	//   ....[23]....
        /*05c0*/ 	.word	0x00008c70


	//   ....[24]....
        /*05c4*/ 	.word	0x00008ca0


	//   ....[25]....
        /*05c8*/ 	.word	0x00008d70


	//   ....[26]....
        /*05cc*/ 	.word	0x00008d80


	//   ....[27]....
        /*05d0*/ 	.word	0x0000a0f0


	//   ....[28]....
        /*05d4*/ 	.word	0x0000a130


	//   ....[29]....
        /*05d8*/ 	.word	0x0000a160


	//   ....[30]....
        /*05dc*/ 	.word	0x0000a190


	//   ....[31]....
        /*05e0*/ 	.word	0x0000a860


	//   ....[32]....
        /*05e4*/ 	.word	0x0000a880


	//   ....[33]....
        /*05e8*/ 	.word	0x0000a950


	//   ....[34]....
        /*05ec*/ 	.word	0x0000a970


	//   ....[35]....
        /*05f0*/ 	.word	0x0000aa30


	//   ....[36]....
        /*05f4*/ 	.word	0x0000aa50


	//   ....[37]....
        /*05f8*/ 	.word	0x0000ab20


	//   ....[38]....
        /*05fc*/ 	.word	0x0000ab40


	//   ....[39]....
        /*0600*/ 	.word	0x0000af00


	//   ....[40]....
        /*0604*/ 	.word	0x0000af10


	//   ....[41]....
        /*0608*/ 	.word	0x0000b340


	//   ....[42]....
        /*060c*/ 	.word	0x0000b350


	//   ....[43]....
        /*0610*/ 	.word	0x0000c040


	//   ....[44]....
        /*0614*/ 	.word	0x0000c070


	//   ....[45]....
        /*0618*/ 	.word	0x0000c140


	//   ....[46]....
        /*061c*/ 	.word	0x0000c160


	//   ....[47]....
        /*0620*/ 	.word	0x0000c220


	//   ....[48]....
        /*0624*/ 	.word	0x0000c240


	//   ....[49]....
        /*0628*/ 	.word	0x0000c310


	//   ....[50]....
        /*062c*/ 	.word	0x0000c330


	//   ....[51]....
        /*0630*/ 	.word	0x0000c470


	//   ....[52]....
        /*0634*/ 	.word	0x0000c680


	//   ....[53]....
        /*0638*/ 	.word	0x0000c6b0


	//   ....[54]....
        /*063c*/ 	.word	0x0000c6e0


	//   ....[55]....
        /*0640*/ 	.word	0x0000c710


	//   ....[56]....
        /*0644*/ 	.word	0x0000c740


	//   ....[57]....
        /*0648*/ 	.word	0x0000c770


	//   ....[58]....
        /*064c*/ 	.word	0x0000c8e0


	//   ....[59]....
        /*0650*/ 	.word	0x0000c910


	//   ....[60]....
        /*0654*/ 	.word	0x0000c940


	//   ....[61]....
        /*0658*/ 	.word	0x0000c970


	//   ....[62]....
        /*065c*/ 	.word	0x0000c9a0


	//   ....[63]....
        /*0660*/ 	.word	0x0000c9d0


	//   ....[64]....
        /*0664*/ 	.word	0x0000ca60


	//   ....[65]....
        /*0668*/ 	.word	0x0000ca90


	//   ....[66]....
        /*066c*/ 	.word	0x0000caa0


	//   ....[67]....
        /*0670*/ 	.word	0x0000cae0


	//   ....[68]....
        /*0674*/ 	.word	0x0000e900


	//   ....[69]....
        /*0678*/ 	.word	0x0000e920


	//   ....[70]....
        /*067c*/ 	.word	0x0000e9c0


	//   ....[71]....
        /*0680*/ 	.word	0x0000e9e0


	//   ....[72]....
        /*0684*/ 	.word	0x0000ea70


	//   ....[73]....
        /*0688*/ 	.word	0x0000ea90


	//   ....[74]....
        /*068c*/ 	.word	0x0000eb20


	//   ....[75]....
        /*0690*/ 	.word	0x0000eb40


	//   ....[76]....
        /*0694*/ 	.word	0x0000ebd0


	//   ....[77]....
        /*0698*/ 	.word	0x0000ebf0


	//   ....[78]....
        /*069c*/ 	.word	0x0000ec80


	//   ....[79]....
        /*06a0*/ 	.word	0x0000eca0


	//   ....[80]....
        /*06a4*/ 	.word	0x0000ed30


	//   ....[81]....
        /*06a8*/ 	.word	0x0000ed50


	//   ....[82]....
        /*06ac*/ 	.word	0x0000ed60


	//   ....[83]....
        /*06b0*/ 	.word	0x0000ede0


	//   ....[84]....
        /*06b4*/ 	.word	0x0000f520


	//   ....[85]....
        /*06b8*/ 	.word	0x0000f550


	//   ....[86]....
        /*06bc*/ 	.word	0x0000f5b0


	//   ....[87]....
        /*06c0*/ 	.word	0x0000f600


	//   ....[88]....
        /*06c4*/ 	.word	0x0000f650


	//   ....[89]....
        /*06c8*/ 	.word	0x0000f6a0


	//   ....[90]....
        /*06cc*/ 	.word	0x0000f6f0


	//   ....[91]....
        /*06d0*/ 	.word	0x0000f740


	//   ....[92]....
        /*06d4*/ 	.word	0x0000f790


	//   ....[93]....
        /*06d8*/ 	.word	0x0000f7e0


	//   ....[94]....
        /*06dc*/ 	.word	0x0000f830


	//   ....[95]....
        /*06e0*/ 	.word	0x0000f880


	//   ....[96]....
        /*06e4*/ 	.word	0x0000f8d0


	//   ....[97]....
        /*06e8*/ 	.word	0x0000f910


	//   ....[98]....
        /*06ec*/ 	.word	0x0000f930


	//   ....[99]....
        /*06f0*/ 	.word	0x0000f970


	//   ....[100]....
        /*06f4*/ 	.word	0x000100a0


	//   ....[101]....
        /*06f8*/ 	.word	0x000100d0


	//   ....[102]....
        /*06fc*/ 	.word	0x00010130


	//   ....[103]....
        /*0700*/ 	.word	0x00010140


	//   ....[104]....
        /*0704*/ 	.word	0x00010190


	//   ....[105]....
        /*0708*/ 	.word	0x000101a0


	//   ....[106]....
        /*070c*/ 	.word	0x000101f0


	//   ....[107]....
        /*0710*/ 	.word	0x00010200


	//   ....[108]....
        /*0714*/ 	.word	0x00010250


	//   ....[109]....
        /*0718*/ 	.word	0x00010260


	//   ....[110]....
        /*071c*/ 	.word	0x000102b0


	//   ....[111]....
        /*0720*/ 	.word	0x000102c0


	//   ....[112]....
        /*0724*/ 	.word	0x00010310


	//   ....[113]....
        /*0728*/ 	.word	0x00010320


	//   ....[114]....
        /*072c*/ 	.word	0x00010330


	//   ....[115]....
        /*0730*/ 	.word	0x00010380


	//   ....[116]....
        /*0734*/ 	.word	0x000105e0


	//   ....[117]....
        /*0738*/ 	.word	0x00010600


	//   ....[118]....
        /*073c*/ 	.word	0x00010610


	//   ....[119]....
        /*0740*/ 	.word	0x00010680


	//   ....[120]....
        /*0744*/ 	.word	0x00010690


	//   ....[121]....
        /*0748*/ 	.word	0x00010700


	//   ....[122]....
        /*074c*/ 	.word	0x00010710


	//   ....[123]....
        /*0750*/ 	.word	0x00010780


	//   ....[124]....
        /*0754*/ 	.word	0x00010790


	//   ....[125]....
        /*0758*/ 	.word	0x00010800


	//   ....[126]....
        /*075c*/ 	.word	0x00010810


	//   ....[127]....
        /*0760*/ 	.word	0x00010880


	//   ....[128]....
        /*0764*/ 	.word	0x00010890


	//   ....[129]....
        /*0768*/ 	.word	0x00010900


	//   ....[130]....
        /*076c*/ 	.word	0x00010910


	//   ....[131]....
        /*0770*/ 	.word	0x00010920


	//   ....[132]....
        /*0774*/ 	.word	0x00010eb0


	//   ....[133]....
        /*0778*/ 	.word	0x00010ef0


	//   ....[134]....
        /*077c*/ 	.word	0x00010f30


	//   ....[135]....
        /*0780*/ 	.word	0x00010f50


	//   ....[136]....
        /*0784*/ 	.word	0x00010f60


	//   ....[137]....
        /*0788*/ 	.word	0x00010f80


	//   ....[138]....
        /*078c*/ 	.word	0x00010ff0


	//   ....[139]....
        /*0790*/ 	.word	0x00011010


	//   ....[140]....
        /*0794*/ 	.word	0x00011070


	//   ....[141]....
        /*0798*/ 	.word	0x00011090


	//   ....[142]....
        /*079c*/ 	.word	0x000110f0


	//   ....[143]....
        /*07a0*/ 	.word	0x00011110


	//   ....[144]....
        /*07a4*/ 	.word	0x00011170


	//   ....[145]....
        /*07a8*/ 	.word	0x00011190


	//   ....[146]....
        /*07ac*/ 	.word	0x000111e0


	//   ....[147]....
        /*07b0*/ 	.word	0x00011200


	//   ....[148]....
        /*07b4*/ 	.word	0x00011660


	//   ....[149]....
        /*07b8*/ 	.word	0x00011670


	//   ....[150]....
        /*07bc*/ 	.word	0x000116b0


	//   ....[151]....
        /*07c0*/ 	.word	0x000116f0


	//   ....[152]....
        /*07c4*/ 	.word	0x00011720


	//   ....[153]....
        /*07c8*/ 	.word	0x00011750


	//   ....[154]....
        /*07cc*/ 	.word	0x00011780


	//   ....[155]....
        /*07d0*/ 	.word	0x000117b0


	//   ....[156]....
        /*07d4*/ 	.word	0x00011960


	//   ....[157]....
        /*07d8*/ 	.word	0x00011990


	//   ....[158]....
        /*07dc*/ 	.word	0x000119c0


	//   ....[159]....
        /*07e0*/ 	.word	0x000119f0


	//   ....[160]....
        /*07e4*/ 	.word	0x00011a20


	//   ....[161]....
        /*07e8*/ 	.word	0x00011a50


	//   ....[162]....
        /*07ec*/ 	.word	0x00011b10


	//   ....[163]....
        /*07f0*/ 	.word	0x00011b30


	//   ....[164]....
        /*07f4*/ 	.word	0x00011b50


	//   ....[165]....
        /*07f8*/ 	.word	0x00011bb0


	//   ....[166]....
        /*07fc*/ 	.word	0x000125d0


	//   ....[167]....
        /*0800*/ 	.word	0x00012b70


	//   ....[168]....
        /*0804*/ 	.word	0x00012c60


	//   ....[169]....
        /*0808*/ 	.word	0x00012d00


	//   ....[170]....
        /*080c*/ 	.word	0x00012d60


	//   ....[171]....
        /*0810*/ 	.word	0x00012e60


	//   ....[172]....
        /*0814*/ 	.word	0x00012ed0


	//   ....[173]....
        /*0818*/ 	.word	0x00012fd0


	//   ....[174]....
        /*081c*/ 	.word	0x00013040


	//   ....[175]....
        /*0820*/ 	.word	0x00013140


	//   ....[176]....
        /*0824*/ 	.word	0x000131b0


	//   ....[177]....
        /*0828*/ 	.word	0x000132b0


	//   ....[178]....
        /*082c*/ 	.word	0x00013320


	//   ....[179]....
        /*0830*/ 	.word	0x00013420


	//   ....[180]....
        /*0834*/ 	.word	0x00013490


	//   ....[181]....
        /*0838*/ 	.word	0x00013590


	//   ....[182]....
        /*083c*/ 	.word	0x00013600


	//   ....[183]....
        /*0840*/ 	.word	0x000136a0


	//   ....[184]....
        /*0844*/ 	.word	0x000137a0


	//   ....[185]....
        /*0848*/ 	.word	0x00013810


	//   ....[186]....
        /*084c*/ 	.word	0x00013890


	//   ....[187]....
        /*0850*/ 	.word	0x00013950


	//   ....[188]....
        /*0854*/ 	.word	0x000139d0


	//   ....[189]....
        /*0858*/ 	.word	0x00013aa0


	//   ....[190]....
        /*085c*/ 	.word	0x00013b20


	//   ....[191]....
        /*0860*/ 	.word	0x00013bf0


	//   ....[192]....
        /*0864*/ 	.word	0x00013c70


	//   ....[193]....
        /*0868*/ 	.word	0x00013d40


	//   ....[194]....
        /*086c*/ 	.word	0x00013dc0


	//   ....[195]....
        /*0870*/ 	.word	0x00013e90


	//   ....[196]....
        /*0874*/ 	.word	0x00013f10


	//   ....[197]....
        /*0878*/ 	.word	0x00013fd0


	//   ....[198]....
        /*087c*/ 	.word	0x00014050


	//   ....[199]....
        /*0880*/ 	.word	0x00014100


	//   ....[200]....
        /*0884*/ 	.word	0x00014230


	//   ....[201]....
        /*0888*/ 	.word	0x000142d0


	//   ....[202]....
        /*088c*/ 	.word	0x00014340


	//   ....[203]....
        /*0890*/ 	.word	0x00014400


	//   ....[204]....
        /*0894*/ 	.word	0x00014460


	//   ....[205]....
        /*0898*/ 	.word	0x00014520


	//   ....[206]....
        /*089c*/ 	.word	0x00014580


	//   ....[207]....
        /*08a0*/ 	.word	0x00014640


	//   ....[208]....
        /*08a4*/ 	.word	0x000146a0


	//   ....[209]....
        /*08a8*/ 	.word	0x00014760


	//   ....[210]....
        /*08ac*/ 	.word	0x000147c0


	//   ....[211]....
        /*08b0*/ 	.word	0x00014880


	//   ....[212]....
        /*08b4*/ 	.word	0x000148e0


	//   ....[213]....
        /*08b8*/ 	.word	0x000149a0


	//   ....[214]....
        /*08bc*/ 	.word	0x00014a00


	//   ....[215]....
        /*08c0*/ 	.word	0x00014ac0


	//   ....[216]....
        /*08c4*/ 	.word	0x00014bb0


	//   ....[217]....
        /*08c8*/ 	.word	0x00014c50


	//   ....[218]....
        /*08cc*/ 	.word	0x00014cb0


	//   ....[219]....
        /*08d0*/ 	.word	0x00014d90


	//   ....[220]....
        /*08d4*/ 	.word	0x00014df0


	//   ....[221]....
        /*08d8*/ 	.word	0x00014ed0


	//   ....[222]....
        /*08dc*/ 	.word	0x00014f30


	//   ....[223]....
        /*08e0*/ 	.word	0x00015010


	//   ....[224]....
        /*08e4*/ 	.word	0x00015070


	//   ....[225]....
        /*08e8*/ 	.word	0x00015150


	//   ....[226]....
        /*08ec*/ 	.word	0x000151b0


	//   ....[227]....
        /*08f0*/ 	.word	0x00015290


	//   ....[228]....
        /*08f4*/ 	.word	0x000152f0


	//   ....[229]....
        /*08f8*/ 	.word	0x000153d0


	//   ....[230]....
        /*08fc*/ 	.word	0x00015430


	//   ....[231]....
        /*0900*/ 	.word	0x00015500


	//   ....[232]....
        /*0904*/ 	.word	0x00015620


	//   ....[233]....
        /*0908*/ 	.word	0x000156c0


	//   ....[234]....
        /*090c*/ 	.word	0x00015780


	//   ....[235]....
        /*0910*/ 	.word	0x00015850


	//   ....[236]....
        /*0914*/ 	.word	0x000158b0


	//   ....[237]....
        /*0918*/ 	.word	0x00015990


	//   ....[238]....
        /*091c*/ 	.word	0x000159f0


	//   ....[239]....
        /*0920*/ 	.word	0x00015ac0


	//   ....[240]....
        /*0924*/ 	.word	0x00015b20


	//   ....[241]....
        /*0928*/ 	.word	0x00015bf0


	//   ....[242]....
        /*092c*/ 	.word	0x00015c50


	//   ....[243]....
        /*0930*/ 	.word	0x00015d30


	//   ....[244]....
        /*0934*/ 	.word	0x00015d90


	//   ....[245]....
        /*0938*/ 	.word	0x00015e60


	//   ....[246]....
        /*093c*/ 	.word	0x00015ec0


	//   ....[247]....
        /*0940*/ 	.word	0x00015f80


	//   ....[248]....
        /*0944*/ 	.word	0x00016010


	//   ....[249]....
        /*0948*/ 	.word	0x000160b0


	//   ....[250]....
        /*094c*/ 	.word	0x00016220


	//   ....[251]....
        /*0950*/ 	.word	0x00016290


	//   ....[252]....
        /*0954*/ 	.word	0x00016310


	//   ....[253]....
        /*0958*/ 	.word	0x00016380


	//   ....[254]....
        /*095c*/ 	.word	0x000163f0


	//   ....[255]....
        /*0960*/ 	.word	0x00016470


	//   ....[0]....
        /*0964*/ 	.word	0x000164f0


	//   ....[1]....
        /*0968*/ 	.word	0x00016580


	//   ....[2]....
        /*096c*/ 	.word	0x000165f0


	//   ....[3]....
        /*0970*/ 	.word	0x00016660


	//   ....[4]....
        /*0974*/ 	.word	0x000166d0


	//   ....[5]....
        /*0978*/ 	.word	0x00016750


	//   ....[6]....
        /*097c*/ 	.word	0x000167c0


	//   ....[7]....
        /*0980*/ 	.word	0x00016850


	//   ....[8]....
        /*0984*/ 	.word	0x000168b0


	//   ....[9]....
        /*0988*/ 	.word	0x00016940


	//   ....[10]....
        /*098c*/ 	.word	0x00016a70


	//----- nvinfo : EIATTR_REG_RECONFIG
	.align		4
.L_284:
        /*0990*/ 	.byte	0x01, 0x54
	.zero		2


	//----- nvinfo : EIATTR_SYSCALL_OFFSETS
	.align		4
        /*0994*/ 	.byte	0x04, 0x46
        /*0996*/ 	.short	(.L_286 - .L_285)


	//   ....[0]....
.L_285:
        /*0998*/ 	.word	0x00001c70


	//   ....[1]....
        /*099c*/ 	.word	0x0000dff0


	//   ....[2]....
        /*09a0*/ 	.word	0x0000e140


	//   ....[3]....
        /*09a4*/ 	.word	0x0000e230


	//   ....[4]....
        /*09a8*/ 	.word	0x0000f190


	//----- nvinfo : EIATTR_MBARRIER_INSTR_OFFSETS
	.align		4
.L_286:
        /*09ac*/ 	.byte	0x04, 0x39
        /*09ae*/ 	.short	(.L_288 - .L_287)


	//   ....[0]....
.L_287:
        /*09b0*/ 	.word	0x00000180
        /*09b4*/ 	.word	0x000000ff
        /*09b8*/ 	.word	0x00028800
        /*09bc*/ 	.short	0x0100
        /*09be*/ 	.byte	0x08
	.zero		1


	//   ....[1]....
        /*09c0*/ 	.word	0x00000190
        /*09c4*/ 	.word	0x000000ff
        /*09c8*/ 	.word	0x00028820
        /*09cc*/ 	.short	0x0100
        /*09ce*/ 	.byte	0x08
	.zero		1


	//   ....[2]....
        /*09d0*/ 	.word	0x00000280
        /*09d4*/ 	.word	0x000000ff
        /*09d8*/ 	.word	0x00028830
        /*09dc*/ 	.short	0x0100
        /*09de*/ 	.byte	0x08
	.zero		1


	//   ....[3]....
        /*09e0*/ 	.word	0x00000290
        /*09e4*/ 	.word	0x000000ff
        /*09e8*/ 	.word	0x00028840
        /*09ec*/ 	.short	0x0100
        /*09ee*/ 	.byte	0x08
	.zero		1


	//   ....[4]....
        /*09f0*/ 	.word	0x000002a0
        /*09f4*/ 	.word	0x000000ff
        /*09f8*/ 	.word	0x00028838
        /*09fc*/ 	.short	0x0100
        /*09fe*/ 	.byte	0x08
	.zero		1


	//   ....[5]....
        /*0a00*/ 	.word	0x000002b0
        /*0a04*/ 	.word	0x000000ff
        /*0a08*/ 	.word	0x00028848
        /*0a0c*/ 	.short	0x0100
        /*0a0e*/ 	.byte	0x08
	.zero		1


	//   ....[6]....
        /*0a10*/ 	.word	0x000003e0
        /*0a14*/ 	.word	0x000000ff
        /*0a18*/ 	.word	0x00028850
        /*0a1c*/ 	.short	0x0100
        /*0a1e*/ 	.byte	0x08
	.zero		1


	//   ....[7]....
        /*0a20*/ 	.word	0x000003f0
        /*0a24*/ 	.word	0x000000ff
        /*0a28*/ 	.word	0x00028860
        /*0a2c*/ 	.short	0x0100
        /*0a2e*/ 	.byte	0x08
	.zero		1


	//   ....[8]....
        /*0a30*/ 	.word	0x00000400
        /*0a34*/ 	.word	0x000000ff
        /*0a38*/ 	.word	0x00028858
        /*0a3c*/ 	.short	0x0100
        /*0a3e*/ 	.byte	0x08
	.zero		1


	//   ....[9]....
        /*0a40*/ 	.word	0x00000410
        /*0a44*/ 	.word	0x000000ff
        /*0a48*/ 	.word	0x00028868
        /*0a4c*/ 	.short	0x0100
        /*0a4e*/ 	.byte	0x08
	.zero		1


	//   ....[10]....
        /*0a50*/ 	.word	0x00000500
        /*0a54*/ 	.word	0x000000ff
        /*0a58*/ 	.word	0x00028870
        /*0a5c*/ 	.short	0x0100
        /*0a5e*/ 	.byte	0x06
	.zero		1


	//   ....[11]....
        /*0a60*/ 	.word	0x00000510
        /*0a64*/ 	.word	0x000000ff
        /*0a68*/ 	.word	0x00028880
        /*0a6c*/ 	.short	0x0100
        /*0a6e*/ 	.byte	0x06
	.zero		1


	//   ....[12]....
        /*0a70*/ 	.word	0x00000520
        /*0a74*/ 	.word	0x000000ff
        /*0a78*/ 	.word	0x00028878
        /*0a7c*/ 	.short	0x0100
        /*0a7e*/ 	.byte	0x06
	.zero		1


	//   ....[13]....
        /*0a80*/ 	.word	0x00000530
        /*0a84*/ 	.word	0x000000ff
        /*0a88*/ 	.word	0x00028888
        /*0a8c*/ 	.short	0x0100
        /*0a8e*/ 	.byte	0x06
	.zero		1


	//   ....[14]....
        /*0a90*/ 	.word	0x00000660
        /*0a94*/ 	.word	0x000000ff
        /*0a98*/ 	.word	0x00028890
        /*0a9c*/ 	.short	0x0100
        /*0a9e*/ 	.byte	0x08
	.zero		1


	//   ....[15]....
        /*0aa0*/ 	.word	0x00000670
        /*0aa4*/ 	.word	0x000000ff
        /*0aa8*/ 	.word	0x000288a0
        /*0aac*/ 	.short	0x0100
        /*0aae*/ 	.byte	0x08
	.zero		1


	//   ....[16]....
        /*0ab0*/ 	.word	0x00000680
        /*0ab4*/ 	.word	0x000000ff
        /*0ab8*/ 	.word	0x00028898
        /*0abc*/ 	.short	0x0100
        /*0abe*/ 	.byte	0x08
	.zero		1


	//   ....[17]....
        /*0ac0*/ 	.word	0x00000690
        /*0ac4*/ 	.word	0x000000ff
        /*0ac8*/ 	.word	0x000288a8
        /*0acc*/ 	.short	0x0100
        /*0ace*/ 	.byte	0x08
	.zero		1


	//   ....[18]....
        /*0ad0*/ 	.word	0x000007d0
        /*0ad4*/ 	.word	0x000000ff
        /*0ad8*/ 	.word	0x000288b0
        /*0adc*/ 	.short	0x0100
        /*0ade*/ 	.byte	0x08
	.zero		1


	//   ....[19]....
        /*0ae0*/ 	.word	0x000007e0
        /*0ae4*/ 	.word	0x000000ff
        /*0ae8*/ 	.word	0x000288c0
        /*0aec*/ 	.short	0x0100
        /*0aee*/ 	.byte	0x08
	.zero		1


	//   ....[20]....
        /*0af0*/ 	.word	0x000007f0
        /*0af4*/ 	.word	0x000000ff
        /*0af8*/ 	.word	0x000288b8
        /*0afc*/ 	.short	0x0100
        /*0afe*/ 	.byte	0x08
	.zero		1


	//   ....[21]....
        /*0b00*/ 	.word	0x00000800
        /*0b04*/ 	.word	0x000000ff
        /*0b08*/ 	.word	0x000288c8
        /*0b0c*/ 	.short	0x0100
        /*0b0e*/ 	.byte	0x08
	.zero		1


	//   ....[22]....
        /*0b10*/ 	.word	0x00001cf0
        /*0b14*/ 	.word	0x000000ff
        /*0b18*/ 	.word	0x00028800
        /*0b1c*/ 	.short	0x010a
        /*0b1e*/ 	.byte	0x29
	.zero		1


	//   ....[23]....
        /*0b20*/ 	.word	0x00001d70
        /*0b24*/ 	.word	0x00000000
        /*0b28*/ 	.word	0x00028830
        /*0b2c*/ 	.short	0x010a
        /*0b2e*/ 	.byte	0x3f
	.zero		1


	//   ....[24]....
        /*0b30*/ 	.word	0x00001db0
        /*0b34*/ 	.word	0x00000000
        /*0b38*/ 	.word	0x00028830
        /*0b3c*/ 	.short	0x010a
        /*0b3e*/ 	.byte	0x3f
	.zero		1


	//   ....[25]....
        /*0b40*/ 	.word	0x00002500
        /*0b44*/ 	.word	0x000000ff
        /*0b48*/ 	.word	0x00000000
        /*0b4c*/ 	.short	0x0101
        /*0b4e*/ 	.byte	0x06
	.zero		1


	//   ....[26]....
        /*0b50*/ 	.word	0x00004200
        /*0b54*/ 	.word	0x000000ff
        /*0b58*/ 	.word	0x00028830
        /*0b5c*/ 	.short	0x010a
        /*0b5e*/ 	.byte	0x06
	.zero		1


	//   ....[27]....
        /*0b60*/ 	.word	0x00004240
        /*0b64*/ 	.word	0x000000ff
        /*0b68*/ 	.word	0x00028830
        /*0b6c*/ 	.short	0x010a
        /*0b6e*/ 	.byte	0x06
	.zero		1


	//   ....[28]....
        /*0b70*/ 	.word	0x000045b0
        /*0b74*/ 	.word	0x000000ff
        /*0b78*/ 	.word	0x00028850
        /*0b7c*/ 	.short	0x010a
        /*0b7e*/ 	.byte	0x06
	.zero		1


	//   ....[29]....
        /*0b80*/ 	.word	0x000045f0
        /*0b84*/ 	.word	0x000000ff
        /*0b88*/ 	.word	0x00028850
        /*0b8c*/ 	.short	0x010a
        /*0b8e*/ 	.byte	0x06
	.zero		1


	//   ....[30]....
        /*0b90*/ 	.word	0x00004a60
        /*0b94*/ 	.word	0x000000ff
        /*0b98*/ 	.word	0x00000000
        /*0b9c*/ 	.short	0x0101
        /*0b9e*/ 	.byte	0x06
	.zero		1


	//   ....[31]....
        /*0ba0*/ 	.word	0x00006540
        /*0ba4*/ 	.word	0x000000ff
        /*0ba8*/ 	.word	0x00000000
        /*0bac*/ 	.short	0x0101
        /*0bae*/ 	.byte	0x06
	.zero		1


	//   ....[32]....
        /*0bb0*/ 	.word	0x00006c30
        /*0bb4*/ 	.word	0x000000ff
        /*0bb8*/ 	.word	0x00028830
        /*0bbc*/ 	.short	0x010a
        /*0bbe*/ 	.byte	0x06
	.zero		1


	//   ....[33]....
        /*0bc0*/ 	.word	0x00006c70
        /*0bc4*/ 	.word	0x000000ff
        /*0bc8*/ 	.word	0x00028830
        /*0bcc*/ 	.short	0x010a
        /*0bce*/ 	.byte	0x06
	.zero		1


	//   ....[34]....
        /*0bd0*/ 	.word	0x00006fb0
        /*0bd4*/ 	.word	0x000000ff
        /*0bd8*/ 	.word	0x00028850
        /*0bdc*/ 	.short	0x010a
        /*0bde*/ 	.byte	0x06
	.zero		1


	//   ....[35]....
        /*0be0*/ 	.word	0x00006ff0
        /*0be4*/ 	.word	0x000000ff
        /*0be8*/ 	.word	0x00028850
        /*0bec*/ 	.short	0x010a
        /*0bee*/ 	.byte	0x06
	.zero		1


	//   ....[36]....
        /*0bf0*/ 	.word	0x00007430
        /*0bf4*/ 	.word	0x000000ff
        /*0bf8*/ 	.word	0x00000000
        /*0bfc*/ 	.short	0x0101
        /*0bfe*/ 	.byte	0x06
	.zero		1


	//   ....[37]....
        /*0c00*/ 	.word	0x000085e0
        /*0c04*/ 	.word	0x000000ff
        /*0c08*/ 	.word	0x00000000
        /*0c0c*/ 	.short	0x0101
        /*0c0e*/ 	.byte	0x06
	.zero		1


	//   ....[38]....
        /*0c10*/ 	.word	0x00008be0
        /*0c14*/ 	.word	0x000000ff
        /*0c18*/ 	.word	0x00028850
        /*0c1c*/ 	.short	0x010a
        /*0c1e*/ 	.byte	0x05
	.zero		1


	//   ....[39]....
        /*0c20*/ 	.word	0x00008c20
        /*0c24*/ 	.word	0x000000ff
        /*0c28*/ 	.word	0x00028850
        /*0c2c*/ 	.short	0x010a
        /*0c2e*/ 	.byte	0x05
	.zero		1


	//   ....[40]....
        /*0c30*/ 	.word	0x000091a0
        /*0c34*/ 	.word	0x000000ff
        /*0c38*/ 	.word	0x00000000
        /*0c3c*/ 	.short	0x0101
        /*0c3e*/ 	.byte	0x04
	.zero		1


	//   ....[41]....
        /*0c40*/ 	.word	0x0000a850
        /*0c44*/ 	.word	0x00000014
        /*0c48*/ 	.word	0x00000000
        /*0c4c*/ 	.short	0x0101
        /*0c4e*/ 	.byte	0x3f
	.zero		1


	//   ....[42]....
        /*0c50*/ 	.word	0x0000acf0
        /*0c54*/ 	.word	0x00000014
        /*0c58*/ 	.word	0x00000000
        /*0c5c*/ 	.short	0x0101
        /*0c5e*/ 	.byte	0x3f
	.zero		1


	//   ....[43]....
        /*0c60*/ 	.word	0x0000e730
        /*0c64*/ 	.word	0x00000007
        /*0c68*/ 	.word	0x00028840
        /*0c6c*/ 	.short	0x010a
        /*0c6e*/ 	.byte	0x3f
	.zero		1


	//   ....[44]....
        /*0c70*/ 	.word	0x0000ee90
        /*0c74*/ 	.word	0x00000007
        /*0c78*/ 	.word	0x00028830
        /*0c7c*/ 	.short	0x0107
        /*0c7e*/ 	.byte	0x3f
	.zero		1


	//   ....[45]....
        /*0c80*/ 	.word	0x0000ef60
        /*0c84*/ 	.word	0x00000007
        /*0c88*/ 	.word	0x00028830
        /*0c8c*/ 	.short	0x0101
        /*0c8e*/ 	.byte	0x3f
	.zero		1


	//   ....[46]....
        /*0c90*/ 	.word	0x0000fa60
        /*0c94*/ 	.word	0x00000016
        /*0c98*/ 	.word	0x00028800
        /*0c9c*/ 	.short	0x0107
        /*0c9e*/ 	.byte	0x3f
	.zero		1


	//   ....[47]....
        /*0ca0*/ 	.word	0x0000fb70
        /*0ca4*/ 	.word	0x00000016
        /*0ca8*/ 	.word	0x00028800
        /*0cac*/ 	.short	0x0101
        /*0cae*/ 	.byte	0x3f
	.zero		1


	//   ....[48]....
        /*0cb0*/ 	.word	0x0000fb90
        /*0cb4*/ 	.word	0x00000016
        /*0cb8*/ 	.word	0x00028820
        /*0cbc*/ 	.short	0x010a
        /*0cbe*/ 	.byte	0x3f
	.zero		1


	//   ....[49]....
        /*0cc0*/ 	.word	0x0000ff10
        /*0cc4*/ 	.word	0x00000006
        /*0cc8*/ 	.word	0x00028840
        /*0ccc*/ 	.short	0x010a
        /*0cce*/ 	.byte	0x3f
	.zero		1


	//   ....[50]....
        /*0cd0*/ 	.word	0x00010410
        /*0cd4*/ 	.word	0x00000006
        /*0cd8*/ 	.word	0x00028830
        /*0cdc*/ 	.short	0x0107
        /*0cde*/ 	.byte	0x3f
	.zero		1


	//   ....[51]....
        /*0ce0*/ 	.word	0x000104d0
        /*0ce4*/ 	.word	0x00000006
        /*0ce8*/ 	.word	0x00028830
        /*0cec*/ 	.short	0x0101
        /*0cee*/ 	.byte	0x3f
	.zero		1


	//   ....[52]....
        /*0cf0*/ 	.word	0x00010540
        /*0cf4*/ 	.word	0x00000006
        /*0cf8*/ 	.word	0x00028860
        /*0cfc*/ 	.short	0x010a
        /*0cfe*/ 	.byte	0x3f
	.zero		1


	//   ....[53]....
        /*0d00*/ 	.word	0x00010ad0
        /*0d04*/ 	.word	0x00000006
        /*0d08*/ 	.word	0x00028850
        /*0d0c*/ 	.short	0x0107
        /*0d0e*/ 	.byte	0x3f
	.zero		1


	//   ....[54]....
        /*0d10*/ 	.word	0x00010c00
        /*0d14*/ 	.word	0x00000006
        /*0d18*/ 	.word	0x00028850
        /*0d1c*/ 	.short	0x0101
        /*0d1e*/ 	.byte	0x3f
	.zero		1


	//   ....[55]....
        /*0d20*/ 	.word	0x00010e10
        /*0d24*/ 	.word	0x00000000
        /*0d28*/ 	.word	0x00028860
        /*0d2c*/ 	.short	0x010a
        /*0d2e*/ 	.byte	0x3f
	.zero		1


	//   ....[56]....
        /*0d30*/ 	.word	0x00011340
        /*0d34*/ 	.word	0x00000000
        /*0d38*/ 	.word	0x00028850
        /*0d3c*/ 	.short	0x0107
        /*0d3e*/ 	.byte	0x3f
	.zero		1


	//   ....[57]....
        /*0d40*/ 	.word	0x00011400
        /*0d44*/ 	.word	0x00000000
        /*0d48*/ 	.word	0x00028850
        /*0d4c*/ 	.short	0x0101
        /*0d4e*/ 	.byte	0x3f
	.zero		1


	//   ....[58]....
        /*0d50*/ 	.word	0x00012550
        /*0d54*/ 	.word	0x00000004
        /*0d58*/ 	.word	0x00028820
        /*0d5c*/ 	.short	0x010a
        /*0d5e*/ 	.byte	0x3f
	.zero		1


	//   ....[59]....
        /*0d60*/ 	.word	0x000126d0
        /*0d64*/ 	.word	0x00000005
        /*0d68*/ 	.word	0x00028840
        /*0d6c*/ 	.short	0x010a
        /*0d6e*/ 	.byte	0x3f
	.zero		1


	//   ....[60]....
        /*0d70*/ 	.word	0x00012770
        /*0d74*/ 	.word	0x00000019
        /*0d78*/ 	.word	0x00028840
        /*0d7c*/ 	.short	0x010a
        /*0d7e*/ 	.byte	0x3f
	.zero		1


	//   ....[61]....
        /*0d80*/ 	.word	0x000127b0
        /*0d84*/ 	.word	0x00000005
        /*0d88*/ 	.word	0x00028860
        /*0d8c*/ 	.short	0x010a
        /*0d8e*/ 	.byte	0x3f
	.zero		1


	//   ....[62]....
        /*0d90*/ 	.word	0x000127f0
        /*0d94*/ 	.word	0x00000019
        /*0d98*/ 	.word	0x00028860
        /*0d9c*/ 	.short	0x010a
        /*0d9e*/ 	.byte	0x3f
	.zero		1


	//   ....[63]....
        /*0da0*/ 	.word	0x00012860
        /*0da4*/ 	.word	0x00000003
        /*0da8*/ 	.word	0x00028800
        /*0dac*/ 	.short	0x010a
        /*0dae*/ 	.byte	0x3f
	.zero		1


	//   ....[64]....
        /*0db0*/ 	.word	0x000128b0
        /*0db4*/ 	.word	0x00000000
        /*0db8*/ 	.word	0x00028830
        /*0dbc*/ 	.short	0x010a
        /*0dbe*/ 	.byte	0x3f
	.zero		1


	//   ....[65]....
        /*0dc0*/ 	.word	0x00012910
        /*0dc4*/ 	.word	0x00000005
        /*0dc8*/ 	.word	0x00028830
        /*0dcc*/ 	.short	0x010a
        /*0dce*/ 	.byte	0x3f
	.zero		1


	//   ....[66]....
        /*0dd0*/ 	.word	0x00012970
        /*0dd4*/ 	.word	0x00000005
        /*0dd8*/ 	.word	0x00028850
        /*0ddc*/ 	.short	0x010a
        /*0dde*/ 	.byte	0x3f
	.zero		1


	//   ....[67]....
        /*0de0*/ 	.word	0x000129d0
        /*0de4*/ 	.word	0x00000005
        /*0de8*/ 	.word	0x00028830
        /*0dec*/ 	.short	0x010a
        /*0dee*/ 	.byte	0x3f
	.zero		1


	//   ....[68]....
        /*0df0*/ 	.word	0x00012a30
        /*0df4*/ 	.word	0x00000005
        /*0df8*/ 	.word	0x00028850
        /*0dfc*/ 	.short	0x010a
        /*0dfe*/ 	.byte	0x3f
	.zero		1


	//   ....[69]....
        /*0e00*/ 	.word	0x00012a90
        /*0e04*/ 	.word	0x00000007
        /*0e08*/ 	.word	0x00028850
        /*0e0c*/ 	.short	0x010a
        /*0e0e*/ 	.byte	0x3f
	.zero		1


	//   ....[70]....
        /*0e10*/ 	.word	0x00012bb0
        /*0e14*/ 	.word	0x00000007
        /*0e18*/ 	.word	0x00028840
        /*0e1c*/ 	.short	0x010a
        /*0e1e*/ 	.byte	0x3f
	.zero		1


	//   ....[71]....
        /*0e20*/ 	.word	0x00014130
        /*0e24*/ 	.word	0x00000016
        /*0e28*/ 	.word	0x00028820
        /*0e2c*/ 	.short	0x010a
        /*0e2e*/ 	.byte	0x3f
	.zero		1


	//   ....[72]....
        /*0e30*/ 	.word	0x00014180
        /*0e34*/ 	.word	0x00000006
        /*0e38*/ 	.word	0x00028840
        /*0e3c*/ 	.short	0x010a
        /*0e3e*/ 	.byte	0x3f
	.zero		1


	//   ....[73]....
        /*0e40*/ 	.word	0x00014b00
        /*0e44*/ 	.word	0x00000006
        /*0e48*/ 	.word	0x00028860
        /*0e4c*/ 	.short	0x010a
        /*0e4e*/ 	.byte	0x3f
	.zero		1


	//   ....[74]....
        /*0e50*/ 	.word	0x00015570
        /*0e54*/ 	.word	0x00000000
        /*0e58*/ 	.word	0x00028860
        /*0e5c*/ 	.short	0x010a
        /*0e5e*/ 	.byte	0x3f
	.zero		1


	//   ....[75]....
        /*0e60*/ 	.word	0x00016990
        /*0e64*/ 	.word	0x00000004
        /*0e68*/ 	.word	0x00028820
        /*0e6c*/ 	.short	0x010a
        /*0e6e*/ 	.byte	0x3f
	.zero		1


	//   ....[76]....
        /*0e70*/ 	.word	0x00016b30
        /*0e74*/ 	.word	0x00000005
        /*0e78*/ 	.word	0x00028840
        /*0e7c*/ 	.short	0x010a
        /*0e7e*/ 	.byte	0x3f
	.zero		1


	//   ....[77]....
        /*0e80*/ 	.word	0x00016b80
        /*0e84*/ 	.word	0x00000019
        /*0e88*/ 	.word	0x00028840
        /*0e8c*/ 	.short	0x010a
        /*0e8e*/ 	.byte	0x3f
	.zero		1


	//   ....[78]....
        /*0e90*/ 	.word	0x00016bd0
        /*0e94*/ 	.word	0x00000005
        /*0e98*/ 	.word	0x00028860
        /*0e9c*/ 	.short	0x010a
        /*0e9e*/ 	.byte	0x3f
	.zero		1


	//----- nvinfo : EIATTR_NUM_MBARRIERS
	.align		4
.L_288:
        /*0ea0*/ 	.byte	0x03, 0x38
        /*0ea2*/ 	.short	0x0016


	//----- nvinfo : EIATTR_EXIT_INSTR_OFFSETS
	.align		4
        /*0ea4*/ 	.byte	0x04, 0x1c
        /*0ea6*/ 	.short	(.L_290 - .L_289)


	//   ....[0]....
.L_289:
        /*0ea8*/ 	.word	0x000009b0


	//   ....[1]....
        /*0eac*/ 	.word	0x0000c420


	//   ....[2]....
        /*0eb0*/ 	.word	0x00012840


	//----- nvinfo : EIATTR_MAX_THREADS
	.align		4
.L_290:
        /*0eb4*/ 	.byte	0x04, 0x05
        /*0eb6*/ 	.short	(.L_292 - .L_291)
.L_291:
        /*0eb8*/ 	.word	0x00000180
        /*0ebc*/ 	.word	0x00000001
        /*0ec0*/ 	.word	0x00000001


	//----- nvinfo : EIATTR_CRS_STACK_SIZE
	.align		4
.L_292:
        /*0ec4*/ 	.byte	0x04, 0x1e
        /*0ec6*/ 	.short	(.L_294 - .L_293)
.L_293:
        /*0ec8*/ 	.word	0x00000000


	//----- nvinfo : EIATTR_CBANK_PARAM_SIZE
	.align		4
.L_294:
        /*0ecc*/ 	.byte	0x03, 0x19
        /*0ece*/ 	.short	0x0af0


	//----- nvinfo : EIATTR_PARAM_CBANK
	.align		4
        /*0ed0*/ 	.byte	0x04, 0x0a
        /*0ed2*/ 	.short	(.L_296 - .L_295)
	.align		4
.L_295:
        /*0ed4*/ 	.word	index@(.nv.constant0._ZN7cutlass13device_kernelIN5flash11enable_sm90INS1_16FlashAttnFwdSm90INS1_25CollectiveMainloopFwdSm90ILi2EN4cute5tupleIJNS5_1CILi1EEES8_S8_EEENS6_IJNS7_ILi128EEESA_SA_EEELi128ENS_6half_tEfNS_4arch4Sm90ELb1ELb0ELb0ELb1ELb1ELb0ELb0ELb1ELb1ELb1ELb1ELb0EEENS1_21CollectiveEpilogueFwdISB_S9_SC_SE_Li256ELb1ELb1ELb1ELb0EEENS1_36VarlenDynamicPersistentTileSchedulerILi128ELi128ELi256ELi128ELb1ELb1ELb1ELb1ELb1ELb1EEEEEEEEEvNT_6ParamsE)
        /*0ed8*/ 	.short	0x0210
        /*0eda*/ 	.short	0x0af0


	//----- nvinfo : EIATTR_SW_WAR
	.align		4
.L_296:
        /*0edc*/ 	.byte	0x04, 0x36
        /*0ede*/ 	.short	(.L_298 - .L_297)
.L_297:
        /*0ee0*/ 	.word	0x00000008
.L_298:


//--------------------- .nv.info._ZN7cutlass13device_kernelIN5flash11enable_sm90INS1_16FlashAttnFwdSm90INS1_25CollectiveMainloopFwdSm90ILi2EN4cute5tupleIJNS5_1CILi1EEES8_S8_EEENS6_IJNS7_ILi128EEESA_SA_EEELi128ENS_6half_tEfNS_4arch4Sm90ELb1ELb0ELb0ELb1ELb1ELb1ELb0ELb1ELb1ELb1ELb1ELb0EEENS1_21CollectiveEpilogueFwdISB_S9_SC_SE_Li256ELb1ELb1ELb1ELb0EEENS1_36VarlenDynamicPersistentTileSchedulerILi128ELi128ELi256ELi128ELb1ELb1ELb1ELb1ELb1ELb1EEEEEEEEEvNT_6ParamsE --------------------------
	.section	.nv.info._ZN7cutlass13device_kernelIN5flash11enable_sm90INS1_16FlashAttnFwdSm90INS1_25CollectiveMainloopFwdSm90ILi2EN4cute5tupleIJNS5_1CILi1EEES8_S8_EEENS6_IJNS7_ILi128EEESA_SA_EEELi128ENS_6half_tEfNS_4arch4Sm90ELb1ELb0ELb0ELb1ELb1ELb1ELb0ELb1ELb1ELb1ELb1ELb0EEENS1_21CollectiveEpilogueFwdISB_S9_SC_SE_Li256ELb1ELb1ELb1ELb0EEENS1_36VarlenDynamicPersistentTileSchedulerILi128ELi128ELi256ELi128ELb1ELb1ELb1ELb1ELb1ELb1EEEEEEEEEvNT_6ParamsE,"",@"SHT_CUDA_INFO"
	.sectionflags	@""
	.align	4


	//----- nvinfo : EIATTR_CUDA_API_VERSION
	.align		4
        /*0000*/ 	.byte	0x04, 0x37
        /*0002*/ 	.short	(.L_300 - .L_299)
.L_299:
        /*0004*/ 	.word	0x00000082


	//----- nvinfo : EIATTR_KPARAM_INFO
	.align		4
.L_300:
        /*0008*/ 	.byte	0x04, 0x17
        /*000a*/ 	.short	(.L_302 - .L_301)
.L_301:
        /*000c*/ 	.word	0x00000000
        /*0010*/ 	.short	0x0000
        /*0012*/ 	.short	0x0070
        /*0014*/ 	.byte	0x00, 0xf0, 0x01, 0x2a


	//----- nvinfo : EIATTR_SPARSE_MMA_MASK
	.align		4
.L_302:
        /*0018*/ 	.byte	0x03, 0x50
        /*001a*/ 	.short	0x0000


	//----- nvinfo : EIATTR_MAXREG_COUNT
	.align		4
        /*001c*/ 	.byte	0x03, 0x1b
        /*001e*/ 	.short	0x00a8


	//----- nvinfo : EIATTR_NUM_BARRIERS
	.align		4
        /*0020*/ 	.byte	0x02, 0x4c
        /*0022*/ 	.byte	0x10
	.zero		1


	//----- nvinfo : EIATTR_EXTERNS
	.align		4
        /*0024*/ 	.byte	0x04, 0x0f
        /*0026*/ 	.short	(.L_304 - .L_303)


	//   ....[0]....
	.align		4
.L_303:
        /*0028*/ 	.word	index@(__assertfail)


	//----- nvinfo : EIATTR_ANNOTATIONS
	.align		4
.L_304:
        /*002c*/ 	.byte	0x04, 0x55
        /*002e*/ 	.short	(.L_306 - .L_305)


	//   ....[0]....
.L_305:
        /* <DEDUP_REMOVED lines=18> */


	//----- nvinfo : EIATTR_MERCURY_ISA_VERSION
	.align		4
.L_306:
        /*0138*/ 	.byte	0x03, 0x5f
        /*013a*/ 	.short	0x0101


	//----- nvinfo : EIATTR_UNUSED_LOAD_BYTE_OFFSET
	.align		4
        /*013c*/ 	.byte	0x04, 0x44
        /*013e*/ 	.short	(.L_308 - .L_307)


	//   ....[0]....
.L_307:
        /*0140*/ 	.word	0x00000a60
        /*0144*/ 	.word	0x0000fff0


	//   ....[1]....
        /*0148*/ 	.word	0x00015bb0
        /*014c*/ 	.word	0x0000fff0


	//----- nvinfo : EIATTR_INT_WARP_WIDE_INSTR_OFFSETS
	.align		4
.L_308:
        /*0150*/ 	.byte	0x04, 0x31
        /*0152*/ 	.short	(.L_310 - .L_309)


	//   ....[0]....
.L_309:
        /*0154*/ 	.word	0x00000130


	//   ....[1]....
        /*0158*/ 	.word	0x00000170


	//   ....[2]....
        /*015c*/ 	.word	0x000001e0


	//   ....[3]....
        /*0160*/ 	.word	0x0001b9c0


	//   ....[4]....
        /*0164*/ 	.word	0x0001ba50


	//   ....[5]....
        /*0168*/ 	.word	0x0001e8a0


	//   ....[6]....
        /*016c*/ 	.word	0x0001e930


	//----- nvinfo : EIATTR_COOP_GROUP_MASK_REGIDS
	.align		4
.L_310:
        /*0170*/ 	.byte	0x04, 0x29
        /*0172*/ 	.short	(.L_312 - .L_311)


	//   ....[0]....
.L_311:
        /*0174*/ 	.word	0xffffffff


	//   ....[1]....
        /*0178*/ 	.word	0xffffffff


	//   ....[2]....
        /*017c*/ 	.word	0xffffffff


	//   ....[3]....
        /*0180*/ 	.word	0xffffffff


	//   ....[4]....
        /*0184*/ 	.word	0xffffffff


	//   ....[5]....
        /*0188*/ 	.word	0xffffffff


	//   ....[6]....
        /*018c*/ 	.word	0xffffffff


	//   ....[7]....
        /*0190*/ 	.word	0xffffffff


	//   ....[8]....
        /*0194*/ 	.word	0xffffffff


	//   ....[9]....
        /*0198*/ 	.word	0xffffffff


	//   ....[10]....
        /*019c*/ 	.word	0xffffffff


	//   ....[11]....
        /*01a0*/ 	.word	0xffffffff


	//   ....[12]....
        /*01a4*/ 	.word	0xffffffff


	//   ....[13]....
        /*01a8*/ 	.word	0xffffffff


	//   ....[14]....
        /*01ac*/ 	.word	0xffffffff


	//   ....[15]....
        /*01b0*/ 	.word	0xffffffff


	//   ....[16]....
        /*01b4*/ 	.word	0xffffffff


	//   ....[17]....
        /*01b8*/ 	.word	0xffffffff


	//   ....[18]....
        /*01bc*/ 	.word	0xffffffff


	//   ....[19]....
        /*01c0*/ 	.word	0xffffffff


	//   ....[20]....
        /*01c4*/ 	.word	0xffffffff


	//   ....[21]....
        /*01c8*/ 	.word	0xffffffff


	//   ....[22]....
        /*01cc*/ 	.word	0xffffffff


	//   ....[23]....
        /*01d0*/ 	.word	0xffffffff


	//   ....[24]....
        /*01d4*/ 	.word	0xffffffff


	//   ....[25]....
        /*01d8*/ 	.word	0xffffffff


	//   ....[26]....
        /*01dc*/ 	.word	0xffffffff


	//   ....[27]....
        /*01e0*/ 	.word	0xffffffff


	//   ....[28]....
        /*01e4*/ 	.word	0xffffffff


	//   ....[29]....
        /*01e8*/ 	.word	0xffffffff


	//   ....[30]....
        /*01ec*/ 	.word	0xffffffff


	//   ....[31]....
        /*01f0*/ 	.word	0xffffffff


	//   ....[32]....
        /*01f4*/ 	.word	0xffffffff


	//   ....[33]....
        /*01f8*/ 	.word	0xffffffff


	//   ....[34]....
        /*01fc*/ 	.word	0xffffffff


	//   ....[35]....
        /*0200*/ 	.word	0xffffffff


	//   ....[36]....
        /*0204*/ 	.word	0xffffffff


	//   ....[37]....
        /*0208*/ 	.word	0xffffffff


	//   ....[38]....
        /*020c*/ 	.word	0xffffffff


	//   ....[39]....
        /*0210*/ 	.word	0xffffffff


	//   ....[40]....
        /*0214*/ 	.word	0xffffffff


	//   ....[41]....
        /*0218*/ 	.word	0xffffffff


	//   ....[42]....
        /*021c*/ 	.word	0xffffffff


	//   ....[43]....
        /*0220*/ 	.word	0xffffffff


	//   ....[44]....
        /*0224*/ 	.word	0xffffffff


	//   ....[45]....
        /*0228*/ 	.word	0xffffffff


	//   ....[46]....
        /*022c*/ 	.word	0xffffffff


	//   ....[47]....
        /*0230*/ 	.word	0xffffffff


	//   ....[48]....
        /*0234*/ 	.word	0xffffffff


	//   ....[49]....
        /*0238*/ 	.word	0xffffffff


	//   ....[50]....
        /*023c*/ 	.word	0xffffffff


	//   ....[51]....
        /*0240*/ 	.word	0xffffffff


	//   ....[52]....
        /*0244*/ 	.word	0xffffffff


	//   ....[53]....
        /*0248*/ 	.word	0xffffffff


	//   ....[54]....
        /*024c*/ 	.word	0xffffffff


	//   ....[55]....
        /*0250*/ 	.word	0xffffffff


	//   ....[56]....
        /*0254*/ 	.word	0xffffffff


	//   ....[57]....
        /*0258*/ 	.word	0xffffffff


	//   ....[58]....
        /*025c*/ 	.word	0xffffffff


	//   ....[59]....
        /*0260*/ 	.word	0xffffffff


	//   ....[60]....
        /*0264*/ 	.word	0xffffffff


	//   ....[61]....
        /*0268*/ 	.word	0xffffffff


	//   ....[62]....
        /*026c*/ 	.word	0xffffffff


	//   ....[63]....
        /*0270*/ 	.word	0xffffffff


	//   ....[64]....
        /*0274*/ 	.word	0xffffffff


	//   ....[65]....
        /*0278*/ 	.word	0xffffffff


	//   ....[66]....
        /*027c*/ 	.word	0xffffffff


	//   ....[67]....
        /*0280*/ 	.word	0xffffffff


	//   ....[68]....
        /*0284*/ 	.word	0xffffffff


	//   ....[69]....
        /*0288*/ 	.word	0xffffffff


	//   ....[70]....
        /*028c*/ 	.word	0xffffffff


	//   ....[71]....
        /*0290*/ 	.word	0xffffffff


	//   ....[72]....
        /*0294*/ 	.word	0xffffffff


	//   ....[73]....
        /*0298*/ 	.word	0xffffffff


	//   ....[74]....
        /*029c*/ 	.word	0xffffffff


	//   ....[75]....
        /*02a0*/ 	.word	0xffffffff


	//   ....[76]....
        /*02a4*/ 	.word	0xffffffff


	//   ....[77]....
        /*02a8*/ 	.word	0xffffffff


	//   ....[78]....
        /*02ac*/ 	.word	0xffffffff


	//   ....[79]....
        /*02b0*/ 	.word	0xffffffff


	//   ....[80]....
        /*02b4*/ 	.word	0xffffffff


	//   ....[81]....
        /*02b8*/ 	.word	0xffffffff


	//   ....[82]....
        /*02bc*/ 	.word	0xffffffff


	//   ....[83]....
        /*02c0*/ 	.word	0xffffffff


	//   ....[84]....
        /*02c4*/ 	.word	0xffffffff


	//   ....[85]....
        /*02c8*/ 	.word	0xffffffff


	//   ....[86]....
        /*02cc*/ 	.word	0xffffffff


	//   ....[87]....
        /*02d0*/ 	.word	0xffffffff


	//   ....[88]....
        /*02d4*/ 	.word	0xffffffff


	//   ....[89]....
        /*02d8*/ 	.word	0xffffffff


	//   ....[90]....
        /*02dc*/ 	.word	0xffffffff


	//   ....[91]....
        /*02e0*/ 	.word	0xffffffff


	//   ....[92]....
        /*02e4*/ 	.word	0xffffffff


	//   ....[93]....
        /*02e8*/ 	.word	0xffffffff


	//   ....[94]....
        /*02ec*/ 	.word	0xffffffff


	//   ....[95]....
        /*02f0*/ 	.word	0xffffffff


	//   ....[96]....
        /*02f4*/ 	.word	0xffffffff


	//   ....[97]....
        /*02f8*/ 	.word	0xffffffff


	//   ....[98]....
        /*02fc*/ 	.word	0xffffffff


	//   ....[99]....
        /*0300*/ 	.word	0xffffffff


	//   ....[100]....
        /*0304*/ 	.word	0xffffffff


	//   ....[101]....
        /*0308*/ 	.word	0xffffffff


	//   ....[102]....
        /*030c*/ 	.word	0xffffffff


	//   ....[103]....
        /*0310*/ 	.word	0xffffffff


	//   ....[104]....
        /*0314*/ 	.word	0xffffffff


	//   ....[105]....
        /*0318*/ 	.word	0xffffffff


	//   ....[106]....
        /*031c*/ 	.word	0xffffffff


	//   ....[107]....
        /*0320*/ 	.word	0xffffffff


	//   ....[108]....
        /*0324*/ 	.word	0xffffffff


	//   ....[109]....
        /*0328*/ 	.word	0xffffffff


	//   ....[110]....
        /*032c*/ 	.word	0xffffffff


	//   ....[111]....
        /*0330*/ 	.word	0xffffffff


	//   ....[112]....
        /*0334*/ 	.word	0xffffffff


	//   ....[113]....
        /*0338*/ 	.word	0xffffffff


	//   ....[114]....
        /*033c*/ 	.word	0xffffffff


	//   ....[115]....
        /*0340*/ 	.word	0xffffffff


	//   ....[116]....
        /*0344*/ 	.word	0xffffffff


	//   ....[117]....
        /*0348*/ 	.word	0xffffffff


	//   ....[118]....
        /*034c*/ 	.word	0xffffffff


	//   ....[119]....
        /*0350*/ 	.word	0xffffffff


	//   ....[120]....
        /*0354*/ 	.word	0xffffffff


	//   ....[121]....
        /*0358*/ 	.word	0xffffffff


	//   ....[122]....
        /*035c*/ 	.word	0xffffffff


	//   ....[123]....
        /*0360*/ 	.word	0xffffffff


	//   ....[124]....
        /*0364*/ 	.word	0xffffffff


	//   ....[125]....
        /*0368*/ 	.word	0xffffffff


	//   ....[126]....
        /*036c*/ 	.word	0xffffffff


	//   ....[127]....
        /*0370*/ 	.word	0xffffffff


	//   ....[128]....
        /*0374*/ 	.word	0xffffffff


	//   ....[129]....
        /*0378*/ 	.word	0xffffffff


	//   ....[130]....
        /*037c*/ 	.word	0xffffffff


	//   ....[131]....
        /*0380*/ 	.word	0xffffffff


	//   ....[132]....
        /*0384*/ 	.word	0xffffffff


	//   ....[133]....
        /*0388*/ 	.word	0xffffffff


	//   ....[134]....
        /*038c*/ 	.word	0xffffffff


	//   ....[135]....
        /*0390*/ 	.word	0xffffffff


	//   ....[136]....
        /*0394*/ 	.word	0xffffffff


	//   ....[137]....
        /*0398*/ 	.word	0xffffffff


	//   ....[138]....
        /*039c*/ 	.word	0xffffffff


	//   ....[139]....
        /*03a0*/ 	.word	0xffffffff


	//   ....[140]....
        /*03a4*/ 	.word	0xffffffff


	//   ....[141]....
        /*03a8*/ 	.word	0xffffffff


	//   ....[142]....
        /*03ac*/ 	.word	0xffffffff


	//   ....[143]....
        /*03b0*/ 	.word	0xffffffff


	//   ....[144]....
        /*03b4*/ 	.word	0xffffffff


	//   ....[145]....
        /*03b8*/ 	.word	0xffffffff


	//   ....[146]....
        /*03bc*/ 	.word	0xffffffff


	//   ....[147]....
        /*03c0*/ 	.word	0xffffffff


	//   ....[148]....
        /*03c4*/ 	.word	0xffffffff


	//   ....[149]....
        /*03c8*/ 	.word	0xffffffff


	//   ....[150]....
        /*03cc*/ 	.word	0xffffffff


	//   ....[151]....
        /*03d0*/ 	.word	0xffffffff


	//   ....[152]....
        /*03d4*/ 	.word	0xffffffff


	//   ....[153]....
        /*03d8*/ 	.word	0xffffffff


	//   ....[154]....
        /*03dc*/ 	.word	0xffffffff


	//   ....[155]....
        /*03e0*/ 	.word	0xffffffff


	//   ....[156]....
        /*03e4*/ 	.word	0xffffffff


	//   ....[157]....
        /*03e8*/ 	.word	0xffffffff


	//   ....[158]....
        /*03ec*/ 	.word	0xffffffff


	//   ....[159]....
        /*03f0*/ 	.word	0xffffffff


	//   ....[160]....
        /*03f4*/ 	.word	0xffffffff


	//   ....[161]....
        /*03f8*/ 	.word	0xffffffff


	//   ....[162]....
        /*03fc*/ 	.word	0xffffffff


	//   ....[163]....
        /*0400*/ 	.word	0xffffffff


	//   ....[164]....
        /*0404*/ 	.word	0xffffffff


	//   ....[165]....
        /*0408*/ 	.word	0xffffffff


	//   ....[166]....
        /*040c*/ 	.word	0xffffffff


	//   ....[167]....
        /*0410*/ 	.word	0xffffffff


	//   ....[168]....
        /*0414*/ 	.word	0xffffffff


	//   ....[169]....
        /*0418*/ 	.word	0xffffffff


	//   ....[170]....
        /*041c*/ 	.word	0xffffffff


	//   ....[171]....
        /*0420*/ 	.word	0xffffffff


	//   ....[172]....
        /*0424*/ 	.word	0xffffffff


	//   ....[173]....
        /*0428*/ 	.word	0xffffffff


	//   ....[174]....
        /*042c*/ 	.word	0xffffffff


	//   ....[175]....
        /*0430*/ 	.word	0xffffffff


	//   ....[176]....
        /*0434*/ 	.word	0xffffffff


	//   ....[177]....
        /*0438*/ 	.word	0xffffffff


	//   ....[178]....
        /*043c*/ 	.word	0xffffffff


	//   ....[179]....
        /*0440*/ 	.word	0xffffffff


	//   ....[180]....
        /*0444*/ 	.word	0xffffffff


	//   ....[181]....
        /*0448*/ 	.word	0xffffffff


	//   ....[182]....
        /*044c*/ 	.word	0xffffffff


	//   ....[183]....
        /*0450*/ 	.word	0xffffffff


	//   ....[184]....
        /*0454*/ 	.word	0xffffffff


	//   ....[185]....
        /*0458*/ 	.word	0xffffffff


	//   ....[186]....
        /*045c*/ 	.word	0xffffffff


	//   ....[187]....
        /*0460*/ 	.word	0xffffffff


	//   ....[188]....
        /*0464*/ 	.word	0xffffffff


	//   ....[189]....
        /*0468*/ 	.word	0xffffffff


	//   ....[190]....
        /*046c*/ 	.word	0xffffffff


	//   ....[191]....
        /*0470*/ 	.word	0xffffffff


	//   ....[192]....
        /*0474*/ 	.word	0xffffffff


	//   ....[193]....
        /*0478*/ 	.word	0xffffffff


	//   ....[194]....
        /*047c*/ 	.word	0xffffffff


	//   ....[195]....
        /*0480*/ 	.word	0xffffffff


	//   ....[196]....
        /*0484*/ 	.word	0xffffffff


	//   ....[197]....
        /*0488*/ 	.word	0xffffffff


	//   ....[198]....
        /*048c*/ 	.word	0xffffffff


	//   ....[199]....
        /*0490*/ 	.word	0xffffffff


	//   ....[200]....
        /*0494*/ 	.word	0xffffffff


	//   ....[201]....
        /*0498*/ 	.word	0xffffffff


	//   ....[202]....
        /*049c*/ 	.word	0xffffffff


	//   ....[203]....
        /*04a0*/ 	.word	0xffffffff


	//   ....[204]....
        /*04a4*/ 	.word	0xffffffff


	//   ....[205]....
        /*04a8*/ 	.word	0xffffffff


	//   ....[206]....
        /*04ac*/ 	.word	0xffffffff


	//   ....[207]....
        /*04b0*/ 	.word	0xffffffff


	//   ....[208]....
        /*04b4*/ 	.word	0xffffffff


	//   ....[209]....
        /*04b8*/ 	.word	0xffffffff


	//   ....[210]....
        /*04bc*/ 	.word	0xffffffff


	//   ....[211]....
        /*04c0*/ 	.word	0xffffffff


	//   ....[212]....
        /*04c4*/ 	.word	0xffffffff


	//   ....[213]....
        /*04c8*/ 	.word	0xffffffff


	//   ....[214]....
        /*04cc*/ 	.word	0xffffffff


	//   ....[215]....
        /*04d0*/ 	.word	0xffffffff


	//   ....[216]....
        /*04d4*/ 	.word	0xffffffff


	//   ....[217]....
        /*04d8*/ 	.word	0xffffffff


	//   ....[218]....
        /*04dc*/ 	.word	0xffffffff


	//   ....[219]....
        /*04e0*/ 	.word	0xffffffff


	//   ....[220]....
        /*04e4*/ 	.word	0xffffffff


	//   ....[221]....
        /*04e8*/ 	.word	0xffffffff


	//   ....[222]....
        /*04ec*/ 	.word	0xffffffff


	//   ....[223]....
        /*04f0*/ 	.word	0xffffffff


	//   ....[224]....
        /*04f4*/ 	.word	0xffffffff


	//   ....[225]....
        /*04f8*/ 	.word	0xffffffff


	//   ....[226]....
        /*04fc*/ 	.word	0xffffffff


	//   ....[227]....
        /*0500*/ 	.word	0xffffffff


	//   ....[228]....
        /*0504*/ 	.word	0xffffffff


	//   ....[229]....
        /*0508*/ 	.word	0xffffffff


	//   ....[230]....
        /*050c*/ 	.word	0xffffffff


	//   ....[231]....
        /*0510*/ 	.word	0xffffffff


	//   ....[232]....
        /*0514*/ 	.word	0xffffffff


	//   ....[233]....
        /*0518*/ 	.word	0x0500000f


	//   ....[234]....
        /*051c*/ 	.word	0x0500000f


	//   ....[235]....
        /*0520*/ 	.word	0x0500000f


	//   ....[236]....
        /*0524*/ 	.word	0x0500000f


	//   ....[237]....
        /*0528*/ 	.word	0x0500000f


	//   ....[238]....
        /*052c*/ 	.word	0x0500000f


	//   ....[239]....
        /*0530*/ 	.word	0x0500000f


	//   ....[240]....
        /*0534*/ 	.word	0x0500000f


	//   ....[241]....
        /*0538*/ 	.word	0x0500000f


	//   ....[242]....
        /*053c*/ 	.word	0x0500000f


	//   ....[243]....
        /*0540*/ 	.word	0x0500000f


	//   ....[244]....
        /*0544*/ 	.word	0x0500000f


	//   ....[245]....
        /*0548*/ 	.word	0x0500000f


	//   ....[246]....
        /*054c*/ 	.word	0x0500000f


	//   ....[247]....
        /*0550*/ 	.word	0x0500000f


	//   ....[248]....
        /*0554*/ 	.word	0x0500000f


	//   ....[249]....
        /*0558*/ 	.word	0x0500000f


	//   ....[250]....
        /*055c*/ 	.word	0x0500000f


	//   ....[251]....
        /*0560*/ 	.word	0x0500000f


	//   ....[252]....
        /*0564*/ 	.word	0x0500000f


	//   ....[253]....
        /*0568*/ 	.word	0x0500000f


	//   ....[254]....
        /*056c*/ 	.word	0x0500000f


	//   ....[255]....
        /*0570*/ 	.word	0x0500000f


	//   ....[0]....
        /*0574*/ 	.word	0x0500000f


	//   ....[1]....
        /*0578*/ 	.word	0x0500000f


	//   ....[2]....
        /*057c*/ 	.word	0x0500000f


	//   ....[3]....
        /*0580*/ 	.word	0x0500000f


	//   ....[4]....
        /*0584*/ 	.word	0x0500000f


	//   ....[5]....
        /*0588*/ 	.word	0x0500000f


	//   ....[6]....
        /*058c*/ 	.word	0x0500000f


	//   ....[7]....
        /*0590*/ 	.word	0x0500000f


	//   ....[8]....
        /*0594*/ 	.word	0x0500000f


	//   ....[9]....
        /*0598*/ 	.word	0x0500000f


	//   ....[10]....
        /*059c*/ 	.word	0x0500000f


	//   ....[11]....
        /*05a0*/ 	.word	0x0500000f


	//   ....[12]....
        /*05a4*/ 	.word	0x0500000f


	//   ....[13]....
        /*05a8*/ 	.word	0x0500000f


	//   ....[14]....
        /*05ac*/ 	.word	0x0500000f


	//   ....[15]....
        /*05b0*/ 	.word	0x0500000f


	//   ....[16]....
        /*05b4*/ 	.word	0x0500000f


	//   ....[17]....
        /*05b8*/ 	.word	0x0500000f


	//   ....[18]....
        /*05bc*/ 	.word	0x0500000f


	//   ....[19]....
        /*05c0*/ 	.word	0x0500000f


	//   ....[20]....
        /*05c4*/ 	.word	0x0500000f


	//   ....[21]....
        /*05c8*/ 	.word	0x0500000f


	//   ....[22]....
        /*05cc*/ 	.word	0x0500000f


	//   ....[23]....
        /*05d0*/ 	.word	0x0500000f


	//   ....[24]....
        /*05d4*/ 	.word	0x0500000f


	//   ....[25]....
        /*05d8*/ 	.word	0x0500000f


	//   ....[26]....
        /*05dc*/ 	.word	0x0500000f


	//   ....[27]....
        /*05e0*/ 	.word	0x0500000f


	//   ....[28]....
        /*05e4*/ 	.word	0x0500000f


	//   ....[29]....
        /*05e8*/ 	.word	0x0500000f


	//   ....[30]....
        /*05ec*/ 	.word	0x0500000f


	//   ....[31]....
        /*05f0*/ 	.word	0x0500000f


	//   ....[32]....
        /*05f4*/ 	.word	0x0500000f


	//   ....[33]....
        /*05f8*/ 	.word	0x0500000f


	//   ....[34]....
        /*05fc*/ 	.word	0x0500000f


	//   ....[35]....
        /*0600*/ 	.word	0x0500000f


	//   ....[36]....
        /*0604*/ 	.word	0x0500000f


	//   ....[37]....
        /*0608*/ 	.word	0x0500000f


	//   ....[38]....
        /*060c*/ 	.word	0x0500000f


	//   ....[39]....
        /*0610*/ 	.word	0x0500000f


	//   ....[40]....
        /*0614*/ 	.word	0x0500000f


	//   ....[41]....
        /*0618*/ 	.word	0x0500000f


	//   ....[42]....
        /*061c*/ 	.word	0x0500000f


	//   ....[43]....
        /*0620*/ 	.word	0x0500000f


	//   ....[44]....
        /*0624*/ 	.word	0x0500000f


	//   ....[45]....
        /*0628*/ 	.word	0x0500000f


	//   ....[46]....
        /*062c*/ 	.word	0x0500000f


	//   ....[47]....
        /*0630*/ 	.word	0x0500000f


	//   ....[48]....
        /*0634*/ 	.word	0x0500000f


	//   ....[49]....
        /*0638*/ 	.word	0x0500000f


	//   ....[50]....
        /*063c*/ 	.word	0x0500000f


	//   ....[51]....
        /*0640*/ 	.word	0x0500000f


	//   ....[52]....
        /*0644*/ 	.word	0x0500000f


	//   ....[53]....
        /*0648*/ 	.word	0x0500000f


	//   ....[54]....
        /*064c*/ 	.word	0x0500000f


	//   ....[55]....
        /*0650*/ 	.word	0x0500000f


	//   ....[56]....
        /*0654*/ 	.word	0x0500000f


	//   ....[57]....
        /*0658*/ 	.word	0x0500000f


	//   ....[58]....
        /*065c*/ 	.word	0x0500000f


	//   ....[59]....
        /*0660*/ 	.word	0x0500000f


	//   ....[60]....
        /*0664*/ 	.word	0x0500000f


	//   ....[61]....
        /*0668*/ 	.word	0x0500000f


	//   ....[62]....
        /*066c*/ 	.word	0x0500000f


	//   ....[63]....
        /*0670*/ 	.word	0x0500000f


	//   ....[64]....
        /*0674*/ 	.word	0x0500000f


	//   ....[65]....
        /*0678*/ 	.word	0x0500000f


	//   ....[66]....
        /*067c*/ 	.word	0x0500000f


	//   ....[67]....
        /*0680*/ 	.word	0x0500000f


	//   ....[68]....
        /*0684*/ 	.word	0x0500000f


	//   ....[69]....
        /*0688*/ 	.word	0x0500000f


	//   ....[70]....
        /*068c*/ 	.word	0x0500000f


	//   ....[71]....
        /*0690*/ 	.word	0x0500000f


	//   ....[72]....
        /*0694*/ 	.word	0x0500000f


	//   ....[73]....
        /*0698*/ 	.word	0x0500000f


	//   ....[74]....
        /*069c*/ 	.word	0x0500000f


	//   ....[75]....
        /*06a0*/ 	.word	0x0500000f


	//   ....[76]....
        /*06a4*/ 	.word	0x0500000f


	//   ....[77]....
        /*06a8*/ 	.word	0x0500000f


	//   ....[78]....
        /*06ac*/ 	.word	0x0500000f


	//   ....[79]....
        /*06b0*/ 	.word	0x0500000f


	//   ....[80]....
        /*06b4*/ 	.word	0x0500000f


	//   ....[81]....
        /*06b8*/ 	.word	0x0500000f


	//   ....[82]....
        /*06bc*/ 	.word	0x0500000f


	//   ....[83]....
        /*06c0*/ 	.word	0x0500000f


	//   ....[84]....
        /*06c4*/ 	.word	0x0500000f


	//   ....[85]....
        /*06c8*/ 	.word	0x0500000f


	//   ....[86]....
        /*06cc*/ 	.word	0x0500000f


	//   ....[87]....
        /*06d0*/ 	.word	0x0500000f


	//   ....[88]....
        /*06d4*/ 	.word	0x0500000f


	//   ....[89]....
        /*06d8*/ 	.word	0x0500000f


	//   ....[90]....
        /*06dc*/ 	.word	0x0500000f


	//   ....[91]....
        /*06e0*/ 	.word	0x0500000f


	//   ....[92]....
        /*06e4*/ 	.word	0x0500000f


	//   ....[93]....
        /*06e8*/ 	.word	0x0500000f


	//   ....[94]....
        /*06ec*/ 	.word	0x0500000f


	//   ....[95]....
        /*06f0*/ 	.word	0x0500000f


	//   ....[96]....
        /*06f4*/ 	.word	0x0500000f


	//   ....[97]....
        /*06f8*/ 	.word	0x0500000f


	//   ....[98]....
        /*06fc*/ 	.word	0x0500000f


	//   ....[99]....
        /*0700*/ 	.word	0x0500000f


	//   ....[100]....
        /*0704*/ 	.word	0x0500000f


	//   ....[101]....
        /*0708*/ 	.word	0x0500000f


	//   ....[102]....
        /*070c*/ 	.word	0x0500000f


	//   ....[103]....
        /*0710*/ 	.word	0x0500000f


	//   ....[104]....
        /*0714*/ 	.word	0x0500000f


	//   ....[105]....
        /*0718*/ 	.word	0x0500000f


	//   ....[106]....
        /*071c*/ 	.word	0x0500000f


	//   ....[107]....
        /*0720*/ 	.word	0x0500000f


	//   ....[108]....
        /*0724*/ 	.word	0x0500000f


	//   ....[109]....
        /*0728*/ 	.word	0x0500000f


	//   ....[110]....
        /*072c*/ 	.word	0x0500000f


	//   ....[111]....
        /*0730*/ 	.word	0x0500000f


	//   ....[112]....
        /*0734*/ 	.word	0x0500000f


	//   ....[113]....
        /*0738*/ 	.word	0x0500000f


	//   ....[114]....
        /*073c*/ 	.word	0x0500000f


	//   ....[115]....
        /*0740*/ 	.word	0x0500000f


	//   ....[116]....
        /*0744*/ 	.word	0x0500000f


	//   ....[117]....
        /*0748*/ 	.word	0x0500000f


	//   ....[118]....
        /*074c*/ 	.word	0x0500000f


	//   ....[119]....
        /*0750*/ 	.word	0x0500000f


	//   ....[120]....
        /*0754*/ 	.word	0x0500000f


	//   ....[121]....
        /*0758*/ 	.word	0x0500000f


	//   ....[122]....
        /*075c*/ 	.word	0x0500000f


	//   ....[123]....
        /*0760*/ 	.word	0x0500000f


	//   ....[124]....
        /*0764*/ 	.word	0x0500000f


	//   ....[125]....
        /*0768*/ 	.word	0x0500000f


	//   ....[126]....
        /*076c*/ 	.word	0x0500000f


	//   ....[127]....
        /*0770*/ 	.word	0x0500000f


	//   ....[128]....
        /*0774*/ 	.word	0x0500000f


	//   ....[129]....
        /*0778*/ 	.word	0x0500000f


	//   ....[130]....
        /*077c*/ 	.word	0x0500000f


	//   ....[131]....
        /*0780*/ 	.word	0x0500000f


	//   ....[132]....
        /*0784*/ 	.word	0x0500000f


	//   ....[133]....
        /*0788*/ 	.word	0x0500000f


	//   ....[134]....
        /*078c*/ 	.word	0x0500000f


	//   ....[135]....
        /*0790*/ 	.word	0x0500000f


	//   ....[136]....
        /*0794*/ 	.word	0x0500000f


	//   ....[137]....
        /*0798*/ 	.word	0x0500000f


	//   ....[138]....
        /*079c*/ 	.word	0x0500000f


	//   ....[139]....
        /*07a0*/ 	.word	0x0500000f


	//   ....[140]....
        /*07a4*/ 	.word	0x0500000f


	//   ....[141]....
        /*07a8*/ 	.word	0x0500000f


	//   ....[142]....
        /*07ac*/ 	.word	0x0500000f


	//   ....[143]....
        /*07b0*/ 	.word	0x0500000f


	//   ....[144]....
        /*07b4*/ 	.word	0x0500000f


	//   ....[145]....
        /*07b8*/ 	.word	0x0500000f


	//   ....[146]....
        /*07bc*/ 	.word	0x0500000f


	//   ....[147]....
        /*07c0*/ 	.word	0x0500000f


	//   ....[148]....
        /*07c4*/ 	.word	0x0500000f


	//   ....[149]....
        /*07c8*/ 	.word	0x0500000f


	//   ....[150]....
        /*07cc*/ 	.word	0x0500000f


	//   ....[151]....
        /*07d0*/ 	.word	0x0500000f


	//   ....[152]....
        /*07d4*/ 	.word	0x0500000f


	//   ....[153]....
        /*07d8*/ 	.word	0x0500000f


	//   ....[154]....
        /*07dc*/ 	.word	0x0500000f


	//----- nvinfo : EIATTR_COOP_GROUP_INSTR_OFFSETS
	.align		4
.L_312:
        /*07e0*/ 	.byte	0x04, 0x28
        /*07e2*/ 	.short	(.L_314 - .L_313)


	//   ....[0]....
.L_313:
        /*07e4*/ 	.word	0x00000070


	//   ....[1]....
        /*07e8*/ 	.word	0x00000140


	//   ....[2]....
        /*07ec*/ 	.word	0x00000190


	//   ....[3]....
        /*07f0*/ 	.word	0x000003c0


	//   ....[4]....
        /*07f4*/ 	.word	0x00000520


	//   ....[5]....
        /*07f8*/ 	.word	0x00000640


	//   ....[6]....
        /*07fc*/ 	.word	0x000007a0


	//   ....[7]....
        /*0800*/ 	.word	0x00003400


	//   ....[8]....
        /*0804*/ 	.word	0x00003410


	//   ....[9]....
        /*0808*/ 	.word	0x00003ac0


	//   ....[10]....
        /*080c*/ 	.word	0x00003ad0


	//   ....[11]....
        /*0810*/ 	.word	0x00004180


	//   ....[12]....
        /*0814*/ 	.word	0x00004190


	//   ....[13]....
        /*0818*/ 	.word	0x00004840


	//   ....[14]....
        /*081c*/ 	.word	0x00004850


	//   ....[15]....
        /*0820*/ 	.word	0x00005870


	//   ....[16]....
        /*0824*/ 	.word	0x00005880


	//   ....[17]....
        /*0828*/ 	.word	0x00006010


	//   ....[18]....
        /*082c*/ 	.word	0x00006020


	//   ....[19]....
        /*0830*/ 	.word	0x000067c0


	//   ....[20]....
        /*0834*/ 	.word	0x000067d0


	//   ....[21]....
        /*0838*/ 	.word	0x00006f90


	//   ....[22]....
        /*083c*/ 	.word	0x00006fa0


	//   ....[23]....
        /*0840*/ 	.word	0x00007950


	//   ....[24]....
        /*0844*/ 	.word	0x00007960


	//   ....[25]....
        /*0848*/ 	.word	0x00007a70


	//   ....[26]....
        /*084c*/ 	.word	0x00007a80


	//   ....[27]....
        /*0850*/ 	.word	0x00007ba0


	//   ....[28]....
        /*0854*/ 	.word	0x00007bb0


	//   ....[29]....
        /*0858*/ 	.word	0x00007cd0


	//   ....[30]....
        /*085c*/ 	.word	0x00007ce0


	//   ....[31]....
        /*0860*/ 	.word	0x00008060


	//   ....[32]....
        /*0864*/ 	.word	0x00008080


	//   ....[33]....
        /*0868*/ 	.word	0x00008160


	//   ....[34]....
        /*086c*/ 	.word	0x00008180


	//   ....[35]....
        /*0870*/ 	.word	0x00008260


	//   ....[36]....
        /*0874*/ 	.word	0x00008280


	//   ....[37]....
        /*0878*/ 	.word	0x00008360


	//   ....[38]....
        /*087c*/ 	.word	0x00008380


	//   ....[39]....
        /*0880*/ 	.word	0x00008bb0


	//   ....[40]....
        /*0884*/ 	.word	0x000092b0


	//   ....[41]....
        /*0888*/ 	.word	0x000092c0


	//   ....[42]....
        /*088c*/ 	.word	0x000092d0


	//   ....[43]....
        /*0890*/ 	.word	0x000092e0


	//   ....[44]....
        /*0894*/ 	.word	0x00009620


	//   ....[45]....
        /*0898*/ 	.word	0x00009630


	//   ....[46]....
        /*089c*/ 	.word	0x00009640


	//   ....[47]....
        /*08a0*/ 	.word	0x00009650


	//   ....[48]....
        /*08a4*/ 	.word	0x00009930


	//   ....[49]....
        /*08a8*/ 	.word	0x00009940


	//   ....[50]....
        /*08ac*/ 	.word	0x00009950


	//   ....[51]....
        /*08b0*/ 	.word	0x00009960


	//   ....[52]....
        /*08b4*/ 	.word	0x00009c60


	//   ....[53]....
        /*08b8*/ 	.word	0x00009c70


	//   ....[54]....
        /*08bc*/ 	.word	0x00009c80


	//   ....[55]....
        /*08c0*/ 	.word	0x00009c90


	//   ....[56]....
        /*08c4*/ 	.word	0x0000b990


	//   ....[57]....
        /*08c8*/ 	.word	0x0000b9b0


	//   ....[58]....
        /*08cc*/ 	.word	0x0000b9c0


	//   ....[59]....
        /*08d0*/ 	.word	0x0000b9d0


	//   ....[60]....
        /*08d4*/ 	.word	0x0000bae0


	//   ....[61]....
        /*08d8*/ 	.word	0x0000bb30


	//   ....[62]....
        /*08dc*/ 	.word	0x0000bb60


	//   ....[63]....
        /*08e0*/ 	.word	0x0000bba0


	//   ....[64]....
        /*08e4*/ 	.word	0x0000bec0


	//   ....[65]....
        /*08e8*/ 	.word	0x0000bee0


	//   ....[66]....
        /*08ec*/ 	.word	0x0000bf00


	//   ....[67]....
        /*08f0*/ 	.word	0x0000bf10


	//   ....[68]....
        /*08f4*/ 	.word	0x0000bfe0


	//   ....[69]....
        /*08f8*/ 	.word	0x0000c000


	//   ....[70]....
        /*08fc*/ 	.word	0x0000c010


	//   ....[71]....
        /*0900*/ 	.word	0x0000c0b0


	//   ....[72]....
        /*0904*/ 	.word	0x0000e590


	//   ....[73]....
        /*0908*/ 	.word	0x0000e5c0


	//   ....[74]....
        /*090c*/ 	.word	0x0000ec10


	//   ....[75]....
        /*0910*/ 	.word	0x0000ece0


	//   ....[76]....
        /*0914*/ 	.word	0x0000f600


	//   ....[77]....
        /*0918*/ 	.word	0x0000f660


	//   ....[78]....
        /*091c*/ 	.word	0x00010cf0


	//   ....[79]....
        /*0920*/ 	.word	0x00011340


	//   ....[80]....
        /*0924*/ 	.word	0x00011360


	//   ....[81]....
        /*0928*/ 	.word	0x00011370


	//   ....[82]....
        /*092c*/ 	.word	0x00011cb0


	//   ....[83]....
        /*0930*/ 	.word	0x00011d40


	//   ....[84]....
        /*0934*/ 	.word	0x00013c10


	//   ....[85]....
        /*0938*/ 	.word	0x00013c20


	//   ....[86]....
        /*093c*/ 	.word	0x00013c50


	//   ....[87]....
        /*0940*/ 	.word	0x00013c60


	//   ....[88]....
        /*0944*/ 	.word	0x000151a0


	//   ....[89]....
        /*0948*/ 	.word	0x000151f0


	//   ....[90]....
        /*094c*/ 	.word	0x00015500


	//   ....[91]....
        /*0950*/ 	.word	0x00015520


	//   ....[92]....
        /*0954*/ 	.word	0x00016630


	//   ....[93]....
        /*0958*/ 	.word	0x00016660


	//   ....[94]....
        /*095c*/ 	.word	0x00016680


	//   ....[95]....
        /*0960*/ 	.word	0x00016690


	//   ....[96]....
        /*0964*/ 	.word	0x00016d50


	//   ....[97]....
        /*0968*/ 	.word	0x00016d60


	//   ....[98]....
        /*096c*/ 	.word	0x00016e60


	//   ....[99]....
        /*0970*/ 	.word	0x00016e70


	//   ....[100]....
        /*0974*/ 	.word	0x00016f80


	//   ....[101]....
        /*0978*/ 	.word	0x00016f90


	//   ....[102]....
        /*097c*/ 	.word	0x000170a0


	//   ....[103]....
        /*0980*/ 	.word	0x000170b0


	//   ....[104]....
        /*0984*/ 	.word	0x00017580


	//   ....[105]....
        /*0988*/ 	.word	0x00017590


	//   ....[106]....
        /*098c*/ 	.word	0x00017a10


	//   ....[107]....
        /*0990*/ 	.word	0x00017a20


	//   ....[108]....
        /*0994*/ 	.word	0x00018640


	//   ....[109]....
        /*0998*/ 	.word	0x00018650


	//   ....[110]....
        /*099c*/ 	.word	0x00018760


	//   ....[111]....
        /*09a0*/ 	.word	0x00018770


	//   ....[112]....
        /*09a4*/ 	.word	0x00018880


	//   ....[113]....
        /*09a8*/ 	.word	0x00018890


	//   ....[114]....
        /*09ac*/ 	.word	0x000189a0


	//   ....[115]....
        /*09b0*/ 	.word	0x000189b0


	//   ....[116]....
        /*09b4*/ 	.word	0x00018b20


	//   ....[117]....
        /*09b8*/ 	.word	0x00018d10


	//   ....[118]....
        /*09bc*/ 	.word	0x00018d40


	//   ....[119]....
        /*09c0*/ 	.word	0x00018d70


	//   ....[120]....
        /*09c4*/ 	.word	0x00018da0


	//   ....[121]....
        /*09c8*/ 	.word	0x00018dd0


	//   ....[122]....
        /*09cc*/ 	.word	0x00018e00


	//   ....[123]....
        /*09d0*/ 	.word	0x00018f90


	//   ....[124]....
        /*09d4*/ 	.word	0x00018fc0


	//   ....[125]....
        /*09d8*/ 	.word	0x00018ff0


	//   ....[126]....
        /*09dc*/ 	.word	0x00019020


	//   ....[127]....
        /*09e0*/ 	.word	0x00019050


	//   ....[128]....
        /*09e4*/ 	.word	0x00019080


	//   ....[129]....
        /*09e8*/ 	.word	0x00019110


	//   ....[130]....
        /*09ec*/ 	.word	0x00019140


	//   ....[131]....
        /*09f0*/ 	.word	0x00019150


	//   ....[132]....
        /*09f4*/ 	.word	0x00019190


	//   ....[133]....
        /*09f8*/ 	.word	0x0001a630


	//   ....[134]....
        /*09fc*/ 	.word	0x0001c4b0


	//   ....[135]....
        /*0a00*/ 	.word	0x0001c4d0


	//   ....[136]....
        /*0a04*/ 	.word	0x0001c570


	//   ....[137]....
        /*0a08*/ 	.word	0x0001c590


	//   ....[138]....
        /*0a0c*/ 	.word	0x0001c620


	//   ....[139]....
        /*0a10*/ 	.word	0x0001c640


	//   ....[140]....
        /*0a14*/ 	.word	0x0001c6d0


	//   ....[141]....
        /*0a18*/ 	.word	0x0001c6f0


	//   ....[142]....
        /*0a1c*/ 	.word	0x0001c780


	//   ....[143]....
        /*0a20*/ 	.word	0x0001c7a0


	//   ....[144]....
        /*0a24*/ 	.word	0x0001c830


	//   ....[145]....
        /*0a28*/ 	.word	0x0001c850


	//   ....[146]....
        /*0a2c*/ 	.word	0x0001c8e0


	//   ....[147]....
        /*0a30*/ 	.word	0x0001c900


	//   ....[148]....
        /*0a34*/ 	.word	0x0001c910


	//   ....[149]....
        /*0a38*/ 	.word	0x0001c990


	//   ....[150]....
        /*0a3c*/ 	.word	0x0001d0e0


	//   ....[151]....
        /*0a40*/ 	.word	0x0001d110


	//   ....[152]....
        /*0a44*/ 	.word	0x0001d170


	//   ....[153]....
        /*0a48*/ 	.word	0x0001d1c0


	//   ....[154]....
        /*0a4c*/ 	.word	0x0001d200


	//   ....[155]....
        /*0a50*/ 	.word	0x0001d260


	//   ....[156]....
        /*0a54*/ 	.word	0x0001d2b0


	//   ....[157]....
        /*0a58*/ 	.word	0x0001d300


	//   ....[158]....
        /*0a5c*/ 	.word	0x0001d350


	//   ....[159]....
        /*0a60*/ 	.word	0x0001d3a0


	//   ....[160]....
        /*0a64*/ 	.word	0x0001d3e0


	//   ....[161]....
        /*0a68*/ 	.word	0x0001d440


	//   ....[162]....
        /*0a6c*/ 	.word	0x0001d480


	//   ....[163]....
        /*0a70*/ 	.word	0x0001d4d0


	//   ....[164]....
        /*0a74*/ 	.word	0x0001d4f0


	//   ....[165]....
        /*0a78*/ 	.word	0x0001d520


	//   ....[166]....
        /*0a7c*/ 	.word	0x0001dc70


	//   ....[167]....
        /*0a80*/ 	.word	0x0001dca0


	//   ....[168]....
        /*0a84*/ 	.word	0x0001dd00


	//   ....[169]....
        /*0a88*/ 	.word	0x0001dd10


	//   ....[170]....
        /*0a8c*/ 	.word	0x0001dd60


	//   ....[171]....
        /*0a90*/ 	.word	0x0001dd70


	//   ....[172]....
        /*0a94*/ 	.word	0x0001ddc0


	//   ....[173]....
        /*0a98*/ 	.word	0x0001ddd0


	//   ....[174]....
        /*0a9c*/ 	.word	0x0001de20


	//   ....[175]....
        /*0aa0*/ 	.word	0x0001de30


	//   ....[176]....
        /*0aa4*/ 	.word	0x0001de80


	//   ....[177]....
        /*0aa8*/ 	.word	0x0001de90


	//   ....[178]....
        /*0aac*/ 	.word	0x0001dee0


	//   ....[179]....
        /*0ab0*/ 	.word	0x0001def0


	//   ....[180]....
        /*0ab4*/ 	.word	0x0001df00


	//   ....[181]....
        /*0ab8*/ 	.word	0x0001df50


	//   ....[182]....
        /*0abc*/ 	.word	0x0001e1b0


	//   ....[183]....
        /*0ac0*/ 	.word	0x0001e1d0


	//   ....[184]....
        /*0ac4*/ 	.word	0x0001e1e0


	//   ....[185]....
        /*0ac8*/ 	.word	0x0001e250


	//   ....[186]....
        /*0acc*/ 	.word	0x0001e260


	//   ....[187]....
        /*0ad0*/ 	.word	0x0001e2d0


	//   ....[188]....
        /*0ad4*/ 	.word	0x0001e2e0


	//   ....[189]....
        /*0ad8*/ 	.word	0x0001e350


	//   ....[190]....
        /*0adc*/ 	.word	0x0001e360


	//   ....[191]....
        /*0ae0*/ 	.word	0x0001e3d0


	//   ....[192]....
        /*0ae4*/ 	.word	0x0001e3e0


	//   ....[193]....
        /*0ae8*/ 	.word	0x0001e450


	//   ....[194]....
        /*0aec*/ 	.word	0x0001e460


	//   ....[195]....
        /*0af0*/ 	.word	0x0001e4d0


	//   ....[196]....
        /*0af4*/ 	.word	0x0001e4e0


	//   ....[197]....
        /*0af8*/ 	.word	0x0001e4f0


	//   ....[198]....
        /*0afc*/ 	.word	0x0001ea80


	//   ....[199]....
        /*0b00*/ 	.word	0x0001eac0


	//   ....[200]....
        /*0b04*/ 	.word	0x0001eaf0


	//   ....[201]....
        /*0b08*/ 	.word	0x0001eb20


	//   ....[202]....
        /*0b0c*/ 	.word	0x0001eb30


	//   ....[203]....
        /*0b10*/ 	.word	0x0001eb50


	//   ....[204]....
        /*0b14*/ 	.word	0x0001ebc0


	//   ....[205]....
        /*0b18*/ 	.word	0x0001ebe0


	//   ....[206]....
        /*0b1c*/ 	.word	0x0001ec40


	//   ....[207]....
        /*0b20*/ 	.word	0x0001ec60


	//   ....[208]....
        /*0b24*/ 	.word	0x0001ecc0


	//   ....[209]....
        /*0b28*/ 	.word	0x0001ece0


	//   ....[210]....
        /*0b2c*/ 	.word	0x0001ed40


	//   ....[211]....
        /*0b30*/ 	.word	0x0001ed60


	//   ....[212]....
        /*0b34*/ 	.word	0x0001edb0


	//   ....[213]....
        /*0b38*/ 	.word	0x0001edd0


	//   ....[214]....
        /*0b3c*/ 	.word	0x0001f210


	//   ....[215]....
        /*0b40*/ 	.word	0x0001f240


	//   ....[216]....
        /*0b44*/ 	.word	0x0001f2a0


	//   ....[217]....
        /*0b48*/ 	.word	0x0001f2d0


	//   ....[218]....
        /*0b4c*/ 	.word	0x0001f300


	//   ....[219]....
        /*0b50*/ 	.word	0x0001f330


	//   ....[220]....
        /*0b54*/ 	.word	0x0001f360


	//   ....[221]....
        /*0b58*/ 	.word	0x0001f390


	//   ....[222]....
        /*0b5c*/ 	.word	0x0001f530


	//   ....[223]....
        /*0b60*/ 	.word	0x0001f560


	//   ....[224]....
        /*0b64*/ 	.word	0x0001f590


	//   ....[225]....
        /*0b68*/ 	.word	0x0001f5c0


	//   ....[226]....
        /*0b6c*/ 	.word	0x0001f5f0


	//   ....[227]....
        /*0b70*/ 	.word	0x0001f620


	//   ....[228]....
        /*0b74*/ 	.word	0x0001f6e0


	//   ....[229]....
        /*0b78*/ 	.word	0x0001f700


	//   ....[230]....
        /*0b7c*/ 	.word	0x0001f720


	//   ....[231]....
        /*0b80*/ 	.word	0x0001f780


	//   ....[232]....
        /*0b84*/ 	.word	0x000201a0


	//   ....[233]....
        /*0b88*/ 	.word	0x000204c0


	//   ....[234]....
        /*0b8c*/ 	.word	0x00020550


	//   ....[235]....
        /*0b90*/ 	.word	0x000205f0


	//   ....[236]....
        /*0b94*/ 	.word	0x00020680


	//   ....[237]....
        /*0b98*/ 	.word	0x00020720


	//   ....[238]....
        /*0b9c*/ 	.word	0x000207b0


	//   ....[239]....
        /*0ba0*/ 	.word	0x00020850


	//   ....[240]....
        /*0ba4*/ 	.word	0x000208e0


	//   ....[241]....
        /*0ba8*/ 	.word	0x000209d0


	//   ....[242]....
        /*0bac*/ 	.word	0x00020a60


	//   ....[243]....
        /*0bb0*/ 	.word	0x00020b00


	//   ....[244]....
        /*0bb4*/ 	.word	0x00020b90


	//   ....[245]....
        /*0bb8*/ 	.word	0x00020c30


	//   ....[246]....
        /*0bbc*/ 	.word	0x00020cc0


	//   ....[247]....
        /*0bc0*/ 	.word	0x00020d60


	//   ....[248]....
        /*0bc4*/ 	.word	0x00020df0


	//   ....[249]....
        /*0bc8*/ 	.word	0x00020ee0


	//   ....[250]....
        /*0bcc*/ 	.word	0x00020f70


	//   ....[251]....
        /*0bd0*/ 	.word	0x00021000


	//   ....[252]....
        /*0bd4*/ 	.word	0x00021090


	//   ....[253]....
        /*0bd8*/ 	.word	0x00021120


	//   ....[254]....
        /*0bdc*/ 	.word	0x000211b0


	//   ....[255]....
        /*0be0*/ 	.word	0x00021240


	//   ....[0]....
        /*0be4*/ 	.word	0x000212d0


	//   ....[1]....
        /*0be8*/ 	.word	0x00021400


	//   ....[2]....
        /*0bec*/ 	.word	0x000214b0


	//   ....[3]....
        /*0bf0*/ 	.word	0x00021540


	//   ....[4]....
        /*0bf4*/ 	.word	0x00021590


	//   ....[5]....
        /*0bf8*/ 	.word	0x000215e0


	//   ....[6]....
        /*0bfc*/ 	.word	0x00021670


	//   ....[7]....
        /*0c00*/ 	.word	0x00021700


	//   ....[8]....
        /*0c04*/ 	.word	0x00021750


	//   ....[9]....
        /*0c08*/ 	.word	0x000217a0


	//   ....[10]....
        /*0c0c*/ 	.word	0x00021830


	//   ....[11]....
        /*0c10*/ 	.word	0x000218c0


	//   ....[12]....
        /*0c14*/ 	.word	0x00021910


	//   ....[13]....
        /*0c18*/ 	.word	0x00021960


	//   ....[14]....
        /*0c1c*/ 	.word	0x000219f0


	//   ....[15]....
        /*0c20*/ 	.word	0x00021a80


	//   ....[16]....
        /*0c24*/ 	.word	0x00021ad0


	//   ....[17]....
        /*0c28*/ 	.word	0x00021b20


	//   ....[18]....
        /*0c2c*/ 	.word	0x00021c10


	//   ....[19]....
        /*0c30*/ 	.word	0x00021cc0


	//   ....[20]....
        /*0c34*/ 	.word	0x00021d40


	//   ....[21]....
        /*0c38*/ 	.word	0x00021dd0


	//   ....[22]....
        /*0c3c*/ 	.word	0x00021f60


	//   ....[23]....
        /*0c40*/ 	.word	0x00022080


	//   ....[24]....
        /*0c44*/ 	.word	0x000220d0


	//   ....[25]....
        /*0c48*/ 	.word	0x00022120


	//   ....[26]....
        /*0c4c*/ 	.word	0x000221b0


	//   ....[27]....
        /*0c50*/ 	.word	0x00022260


	//   ....[28]....
        /*0c54*/ 	.word	0x000222d0


	//   ....[29]....
        /*0c58*/ 	.word	0x00022340


	//   ....[30]....
        /*0c5c*/ 	.word	0x000224e0


	//   ....[31]....
        /*0c60*/ 	.word	0x000225c0


	//   ....[32]....
        /*0c64*/ 	.word	0x00022610


	//   ....[33]....
        /*0c68*/ 	.word	0x00022660


	//   ....[34]....
        /*0c6c*/ 	.word	0x00022940


	//   ....[35]....
        /*0c70*/ 	.word	0x00022990


	//   ....[36]....
        /*0c74*/ 	.word	0x00022a20


	//   ....[37]....
        /*0c78*/ 	.word	0x00022ab0


	//   ....[38]....
        /*0c7c*/ 	.word	0x00022b40


	//   ....[39]....
        /*0c80*/ 	.word	0x00022bd0


	//   ....[40]....
        /*0c84*/ 	.word	0x00022c60


	//   ....[41]....
        /*0c88*/ 	.word	0x00022cf0


	//   ....[42]....
        /*0c8c*/ 	.word	0x00022d70


	//   ....[43]....
        /*0c90*/ 	.word	0x00022dc0


	//   ....[44]....
        /*0c94*/ 	.word	0x00022e50


	//   ....[45]....
        /*0c98*/ 	.word	0x00022ee0


	//   ....[46]....
        /*0c9c*/ 	.word	0x00022f60


	//   ....[47]....
        /*0ca0*/ 	.word	0x00022fb0


	//   ....[48]....
        /*0ca4*/ 	.word	0x00023040


	//   ....[49]....
        /*0ca8*/ 	.word	0x000230d0


	//   ....[50]....
        /*0cac*/ 	.word	0x00023160


	//   ....[51]....
        /*0cb0*/ 	.word	0x000231f0


	//   ....[52]....
        /*0cb4*/ 	.word	0x00023280


	//   ....[53]....
        /*0cb8*/ 	.word	0x00023310


	//   ....[54]....
        /*0cbc*/ 	.word	0x000233d0


	//   ....[55]....
        /*0cc0*/ 	.word	0x000236b0


	//   ....[56]....
        /*0cc4*/ 	.word	0x000237a0


	//   ....[57]....
        /*0cc8*/ 	.word	0x00023840


	//   ....[58]....
        /*0ccc*/ 	.word	0x000238a0


	//   ....[59]....
        /*0cd0*/ 	.word	0x000239a0


	//   ....[60]....
        /*0cd4*/ 	.word	0x00023a10


	//   ....[61]....
        /*0cd8*/ 	.word	0x00023b10


	//   ....[62]....
        /*0cdc*/ 	.word	0x00023b80


	//   ....[63]....
        /*0ce0*/ 	.word	0x00023c80


	//   ....[64]....
        /*0ce4*/ 	.word	0x00023cf0


	//   ....[65]....
        /*0ce8*/ 	.word	0x00023df0


	//   ....[66]....
        /*0cec*/ 	.word	0x00023e60


	//   ....[67]....
        /*0cf0*/ 	.word	0x00023f60


	//   ....[68]....
        /*0cf4*/ 	.word	0x00023fd0


	//   ....[69]....
        /*0cf8*/ 	.word	0x000240d0


	//   ....[70]....
        /*0cfc*/ 	.word	0x00024140


	//   ....[71]....
        /*0d00*/ 	.word	0x00024220


	//   ....[72]....
        /*0d04*/ 	.word	0x00024310


	//   ....[73]....
        /*0d08*/ 	.word	0x00024380


	//   ....[74]....
        /*0d0c*/ 	.word	0x00024400


	//   ....[75]....
        /*0d10*/ 	.word	0x000244c0


	//   ....[76]....
        /*0d14*/ 	.word	0x00024540


	//   ....[77]....
        /*0d18*/ 	.word	0x00024610


	//   ....[78]....
        /*0d1c*/ 	.word	0x00024690


	//   ....[79]....
        /*0d20*/ 	.word	0x00024760


	//   ....[80]....
        /*0d24*/ 	.word	0x000247e0


	//   ....[81]....
        /*0d28*/ 	.word	0x000248b0


	//   ....[82]....
        /*0d2c*/ 	.word	0x00024930


	//   ....[83]....
        /*0d30*/ 	.word	0x00024a00


	//   ....[84]....
        /*0d34*/ 	.word	0x00024a80


	//   ....[85]....
        /*0d38*/ 	.word	0x00024b40


	//   ....[86]....
        /*0d3c*/ 	.word	0x00024bc0


	//   ....[87]....
        /*0d40*/ 	.word	0x00024c70


	//   ....[88]....
        /*0d44*/ 	.word	0x00024da0


	//   ....[89]....
        /*0d48*/ 	.word	0x00024e40


	//   ....[90]....
        /*0d4c*/ 	.word	0x00024eb0


	//   ....[91]....
        /*0d50*/ 	.word	0x00024f70


	//   ....[92]....
        /*0d54*/ 	.word	0x00024fd0


	//   ....[93]....
        /*0d58*/ 	.word	0x00025090


	//   ....[94]....
        /*0d5c*/ 	.word	0x000250f0


	//   ....[95]....
        /*0d60*/ 	.word	0x000251b0


	//   ....[96]....
        /*0d64*/ 	.word	0x00025210


	//   ....[97]....
        /*0d68*/ 	.word	0x000252d0


	//   ....[98]....
        /*0d6c*/ 	.word	0x00025330


	//   ....[99]....
        /*0d70*/ 	.word	0x000253f0


	//   ....[100]....
        /*0d74*/ 	.word	0x00025450


	//   ....[101]....
        /*0d78*/ 	.word	0x00025510


	//   ....[102]....
        /*0d7c*/ 	.word	0x00025570


	//   ....[103]....
        /*0d80*/ 	.word	0x00025630


	//   ....[104]....
        /*0d84*/ 	.word	0x00025720


	//   ....[105]....
        /*0d88*/ 	.word	0x000257c0


	//   ....[106]....
        /*0d8c*/ 	.word	0x00025820


	//   ....[107]....
        /*0d90*/ 	.word	0x00025900


	//   ....[108]....
        /*0d94*/ 	.word	0x00025960


	//   ....[109]....
        /*0d98*/ 	.word	0x00025a40


	//   ....[110]....
        /*0d9c*/ 	.word	0x00025aa0


	//   ....[111]....
        /*0da0*/ 	.word	0x00025b80


	//   ....[112]....
        /*0da4*/ 	.word	0x00025be0


	//   ....[113]....
        /*0da8*/ 	.word	0x00025cc0


	//   ....[114]....
        /*0dac*/ 	.word	0x00025d20


	//   ....[115]....
        /*0db0*/ 	.word	0x00025e00


	//   ....[116]....
        /*0db4*/ 	.word	0x00025e60


	//   ....[117]....
        /*0db8*/ 	.word	0x00025f40


	//   ....[118]....
        /*0dbc*/ 	.word	0x00025fa0


	//   ....[119]....
        /*0dc0*/ 	.word	0x00026070


	//   ....[120]....
        /*0dc4*/ 	.word	0x00026190


	//   ....[121]....
        /*0dc8*/ 	.word	0x00026240


	//   ....[122]....
        /*0dcc*/ 	.word	0x000262f0


	//   ....[123]....
        /*0dd0*/ 	.word	0x000263c0


	//   ....[124]....
        /*0dd4*/ 	.word	0x00026420


	//   ....[125]....
        /*0dd8*/ 	.word	0x00026500


	//   ....[126]....
        /*0ddc*/ 	.word	0x00026560


	//   ....[127]....
        /*0de0*/ 	.word	0x00026630


	//   ....[128]....
        /*0de4*/ 	.word	0x00026690


	//   ....[129]....
        /*0de8*/ 	.word	0x00026760


	//   ....[130]....
        /*0dec*/ 	.word	0x000267c0


	//   ....[131]....
        /*0df0*/ 	.word	0x000268a0


	//   ....[132]....
        /*0df4*/ 	.word	0x00026900


	//   ....[133]....
        /*0df8*/ 	.word	0x000269d0


	//   ....[134]....
        /*0dfc*/ 	.word	0x00026a30


	//   ....[135]....
        /*0e00*/ 	.word	0x00026af0


	//   ....[136]....
        /*0e04*/ 	.word	0x00026b80


	//   ....[137]....
        /*0e08*/ 	.word	0x00026c20


	//   ....[138]....
        /*0e0c*/ 	.word	0x00026da0


	//   ....[139]....
        /*0e10*/ 	.word	0x00026e10


	//   ....[140]....
        /*0e14*/ 	.word	0x00026e80


	//   ....[141]....
        /*0e18*/ 	.word	0x00026ef0


	//   ....[142]....
        /*0e1c*/ 	.word	0x00026f60


	//   ....[143]....
        /*0e20*/ 	.word	0x00026fe0


	//   ....[144]....
        /*0e24*/ 	.word	0x00027060


	//   ....[145]....
        /*0e28*/ 	.word	0x000270f0


	//   ....[146]....
        /*0e2c*/ 	.word	0x00027160


	//   ....[147]....
        /*0e30*/ 	.word	0x000271d0


	//   ....[148]....
        /*0e34*/ 	.word	0x00027240


	//   ....[149]....
        /*0e38*/ 	.word	0x000272c0


	//   ....[150]....
        /*0e3c*/ 	.word	0x00027330


	//   ....[151]....
        /*0e40*/ 	.word	0x000273c0


	//   ....[152]....
        /*0e44*/ 	.word	0x00027420


	//   ....[153]....
        /*0e48*/ 	.word	0x000274b0


	//   ....[154]....
        /*0e4c*/ 	.word	0x000275e0


	//----- nvinfo : EIATTR_REG_RECONFIG
	.align		4
.L_314:
        /*0e50*/ 	.byte	0x01, 0x54
	.zero		2


	//----- nvinfo : EIATTR_SYSCALL_OFFSETS
	.align		4
        /*0e54*/ 	.byte	0x04, 0x46
        /*0e56*/ 	.short	(.L_316 - .L_315)


	//   ....[0]....
.L_315:
        /*0e58*/ 	.word	0x00001cd0


	//   ....[1]....
        /*0e5c*/ 	.word	0x00001e20


	//   ....[2]....
        /*0e60*/ 	.word	0x00008d50


	//   ....[3]....
        /*0e64*/ 	.word	0x00009050


	//   ....[4]....
        /*0e68*/ 	.word	0x0001bbb0


	//   ....[5]....
        /*0e6c*/ 	.word	0x0001bd00


	//   ....[6]....
        /*0e70*/ 	.word	0x0001bdf0


	//   ....[7]....
        /*0e74*/ 	.word	0x0001cd60


	//----- nvinfo : EIATTR_MBARRIER_INSTR_OFFSETS
	.align		4
.L_316:
        /*0e78*/ 	.byte	0x04, 0x39
        /*0e7a*/ 	.short	(.L_318 - .L_317)


	//   ....[0]....
.L_317:
        /*0e7c*/ 	.word	0x00000270
        /*0e80*/ 	.word	0x000000ff
        /*0e84*/ 	.word	0x00028800
        /*0e88*/ 	.short	0x0100
        /*0e8a*/ 	.byte	0x08
	.zero		1


	//   ....[1]....
        /*0e8c*/ 	.word	0x00000280
        /*0e90*/ 	.word	0x000000ff
        /*0e94*/ 	.word	0x00028820
        /*0e98*/ 	.short	0x0100
        /*0e9a*/ 	.byte	0x08
	.zero		1


	//   ....[2]....
        /*0e9c*/ 	.word	0x00000370
        /*0ea0*/ 	.word	0x000000ff
        /*0ea4*/ 	.word	0x00028830
        /*0ea8*/ 	.short	0x0100
        /*0eaa*/ 	.byte	0x08
	.zero		1


	//   ....[3]....
        /*0eac*/ 	.word	0x00000380
        /*0eb0*/ 	.word	0x000000ff
        /*0eb4*/ 	.word	0x00028840
        /*0eb8*/ 	.short	0x0100
        /*0eba*/ 	.byte	0x08
	.zero		1


	//   ....[4]....
        /*0ebc*/ 	.word	0x00000390
        /*0ec0*/ 	.word	0x000000ff
        /*0ec4*/ 	.word	0x00028838
        /*0ec8*/ 	.short	0x0100
        /*0eca*/ 	.byte	0x08
	.zero		1


	//   ....[5]....
        /*0ecc*/ 	.word	0x000003a0
        /*0ed0*/ 	.word	0x000000ff
        /*0ed4*/ 	.word	0x00028848
        /*0ed8*/ 	.short	0x0100
        /*0eda*/ 	.byte	0x08
	.zero		1


	//   ....[6]....
        /*0edc*/ 	.word	0x000004d0
        /*0ee0*/ 	.word	0x000000ff
        /*0ee4*/ 	.word	0x00028850
        /*0ee8*/ 	.short	0x0100
        /*0eea*/ 	.byte	0x08
	.zero		1


	//   ....[7]....
        /*0eec*/ 	.word	0x000004e0
        /*0ef0*/ 	.word	0x000000ff
        /*0ef4*/ 	.word	0x00028860
        /*0ef8*/ 	.short	0x0100
        /*0efa*/ 	.byte	0x08
	.zero		1


	//   ....[8]....
        /*0efc*/ 	.word	0x000004f0
        /*0f00*/ 	.word	0x000000ff
        /*0f04*/ 	.word	0x00028858
        /*0f08*/ 	.short	0x0100
        /*0f0a*/ 	.byte	0x08
	.zero		1


	//   ....[9]....
        /*0f0c*/ 	.word	0x00000500
        /*0f10*/ 	.word	0x000000ff
        /*0f14*/ 	.word	0x00028868
        /*0f18*/ 	.short	0x0100
        /*0f1a*/ 	.byte	0x08
	.zero		1


	//   ....[10]....
        /*0f1c*/ 	.word	0x000005f0
        /*0f20*/ 	.word	0x000000ff
        /*0f24*/ 	.word	0x00028870
        /*0f28*/ 	.short	0x0100
        /*0f2a*/ 	.byte	0x06
	.zero		1


	//   ....[11]....
        /*0f2c*/ 	.word	0x00000600
        /*0f30*/ 	.word	0x000000ff
        /*0f34*/ 	.word	0x00028880
        /*0f38*/ 	.short	0x0100
        /*0f3a*/ 	.byte	0x06
	.zero		1


	//   ....[12]....
        /*0f3c*/ 	.word	0x00000610
        /*0f40*/ 	.word	0x000000ff
        /*0f44*/ 	.word	0x00028878
        /*0f48*/ 	.short	0x0100
        /*0f4a*/ 	.byte	0x06
	.zero		1


	//   ....[13]....
        /*0f4c*/ 	.word	0x00000620
        /*0f50*/ 	.word	0x000000ff
        /*0f54*/ 	.word	0x00028888
        /*0f58*/ 	.short	0x0100
        /*0f5a*/ 	.byte	0x06
	.zero		1


	//   ....[14]....
        /*0f5c*/ 	.word	0x00000750
        /*0f60*/ 	.word	0x000000ff
        /*0f64*/ 	.word	0x00028890
        /*0f68*/ 	.short	0x0100
        /*0f6a*/ 	.byte	0x08
	.zero		1


	//   ....[15]....
        /*0f6c*/ 	.word	0x00000760
        /*0f70*/ 	.word	0x000000ff
        /*0f74*/ 	.word	0x000288a0
        /*0f78*/ 	.short	0x0100
        /*0f7a*/ 	.byte	0x08
	.zero		1


	//   ....[16]....
        /*0f7c*/ 	.word	0x00000770
        /*0f80*/ 	.word	0x000000ff
        /*0f84*/ 	.word	0x00028898
        /*0f88*/ 	.short	0x0100
        /*0f8a*/ 	.byte	0x08
	.zero		1


	//   ....[17]....
        /*0f8c*/ 	.word	0x00000780
        /*0f90*/ 	.word	0x000000ff
        /*0f94*/ 	.word	0x000288a8
        /*0f98*/ 	.short	0x0100
        /*0f9a*/ 	.byte	0x08
	.zero		1


	//   ....[18]....
        /*0f9c*/ 	.word	0x000008b0
        /*0fa0*/ 	.word	0x000000ff
        /*0fa4*/ 	.word	0x000288b0
        /*0fa8*/ 	.short	0x0100
        /*0faa*/ 	.byte	0x08
	.zero		1


	//   ....[19]....
        /*0fac*/ 	.word	0x000008c0
        /*0fb0*/ 	.word	0x000000ff
        /*0fb4*/ 	.word	0x000288c0
        /*0fb8*/ 	.short	0x0100
        /*0fba*/ 	.byte	0x08
	.zero		1


	//   ....[20]....
        /*0fbc*/ 	.word	0x000008d0
        /*0fc0*/ 	.word	0x000000ff
        /*0fc4*/ 	.word	0x000288b8
        /*0fc8*/ 	.short	0x0100
        /*0fca*/ 	.byte	0x08
	.zero		1


	//   ....[21]....
        /*0fcc*/ 	.word	0x000008e0
        /*0fd0*/ 	.word	0x000000ff
        /*0fd4*/ 	.word	0x000288c8
        /*0fd8*/ 	.short	0x0100
        /*0fda*/ 	.byte	0x08
	.zero		1


	//   ....[22]....
        /*0fdc*/ 	.word	0x000033b0
        /*0fe0*/ 	.word	0x00000059
        /*0fe4*/ 	.word	0x00028890
        /*0fe8*/ 	.short	0x010a
        /*0fea*/ 	.byte	0x3f
	.zero		1


	//   ....[23]....
        /*0fec*/ 	.word	0x00005810
        /*0ff0*/ 	.word	0x00000059
        /*0ff4*/ 	.word	0x00028890
        /*0ff8*/ 	.short	0x010a
        /*0ffa*/ 	.byte	0x3f
	.zero		1


	//   ....[24]....
        /*0ffc*/ 	.word	0x000077b0
        /*1000*/ 	.word	0x00000059
        /*1004*/ 	.word	0x00028890
        /*1008*/ 	.short	0x010a
        /*100a*/ 	.byte	0x3f
	.zero		1


	//   ....[25]....
        /*100c*/ 	.word	0x00007eb0
        /*1010*/ 	.word	0x0000000b
        /*1014*/ 	.word	0x00000000
        /*1018*/ 	.short	0x0101
        /*101a*/ 	.byte	0x3f
	.zero		1


	//   ....[26]....
        /*101c*/ 	.word	0x00007ef0
        /*1020*/ 	.word	0x00000059
        /*1024*/ 	.word	0x000288b0
        /*1028*/ 	.short	0x010a
        /*102a*/ 	.byte	0x3f
	.zero		1


	//   ....[27]....
        /*102c*/ 	.word	0x00008500
        /*1030*/ 	.word	0x00000059
        /*1034*/ 	.word	0x00000000
        /*1038*/ 	.short	0x0101
        /*103a*/ 	.byte	0x3f
	.zero		1


	//   ....[28]....
        /*103c*/ 	.word	0x00008de0
        /*1040*/ 	.word	0x00000012
        /*1044*/ 	.word	0x00028800
        /*1048*/ 	.short	0x010a
        /*104a*/ 	.byte	0x3f
	.zero		1


	//   ....[29]....
        /*104c*/ 	.word	0x00008e30
        /*1050*/ 	.word	0x00000012
        /*1054*/ 	.word	0x00028800
        /*1058*/ 	.short	0x010a
        /*105a*/ 	.byte	0x3f
	.zero		1


	//   ....[30]....
        /*105c*/ 	.word	0x00009fc0
        /*1060*/ 	.word	0x00000012
        /*1064*/ 	.word	0x00028800
        /*1068*/ 	.short	0x010a
        /*106a*/ 	.byte	0x3f
	.zero		1


	//   ....[31]....
        /*106c*/ 	.word	0x0000c400
        /*1070*/ 	.word	0x00000012
        /*1074*/ 	.word	0x00028800
        /*1078*/ 	.short	0x010a
        /*107a*/ 	.byte	0x3f
	.zero		1


	//   ....[32]....
        /*107c*/ 	.word	0x0000ddf0
        /*1080*/ 	.word	0x00000000
        /*1084*/ 	.word	0x00028830
        /*1088*/ 	.short	0x010a
        /*108a*/ 	.byte	0x3f
	.zero		1


	//   ....[33]....
        /*108c*/ 	.word	0x0000de30
        /*1090*/ 	.word	0x00000000
        /*1094*/ 	.word	0x00028830
        /*1098*/ 	.short	0x010a
        /*109a*/ 	.byte	0x3f
	.zero		1


	//   ....[34]....
        /*109c*/ 	.word	0x0000f800
        /*10a0*/ 	.word	0x00000000
        /*10a4*/ 	.word	0x00000000
        /*10a8*/ 	.short	0x0101
        /*10aa*/ 	.byte	0x3f
	.zero		1


	//   ....[35]....
        /*10ac*/ 	.word	0x00010360
        /*10b0*/ 	.word	0x00000005
        /*10b4*/ 	.word	0x00028830
        /*10b8*/ 	.short	0x010a
        /*10ba*/ 	.byte	0x3f
	.zero		1


	//   ....[36]....
        /*10bc*/ 	.word	0x000103b0
        /*10c0*/ 	.word	0x00000005
        /*10c4*/ 	.word	0x00028830
        /*10c8*/ 	.short	0x010a
        /*10ca*/ 	.byte	0x3f
	.zero		1


	//   ....[37]....
        /*10cc*/ 	.word	0x000107f0
        /*10d0*/ 	.word	0x00000006
        /*10d4*/ 	.word	0x00028850
        /*10d8*/ 	.short	0x010a
        /*10da*/ 	.byte	0x3f
	.zero		1


	//   ....[38]....
        /*10dc*/ 	.word	0x00010830
        /*10e0*/ 	.word	0x00000006
        /*10e4*/ 	.word	0x00028850
        /*10e8*/ 	.short	0x010a
        /*10ea*/ 	.byte	0x3f
	.zero		1


	//   ....[39]....
        /*10ec*/ 	.word	0x00012580
        /*10f0*/ 	.word	0x00000000
        /*10f4*/ 	.word	0x00000000
        /*10f8*/ 	.short	0x0101
        /*10fa*/ 	.byte	0x3f
	.zero		1


	//   ....[40]....
        /*10fc*/ 	.word	0x00012800
        /*1100*/ 	.word	0x0000000e
        /*1104*/ 	.word	0x00000000
        /*1108*/ 	.short	0x0101
        /*110a*/ 	.byte	0x3f
	.zero		1


	//   ....[41]....
        /*110c*/ 	.word	0x00012f10
        /*1110*/ 	.word	0x00000005
        /*1114*/ 	.word	0x00028830
        /*1118*/ 	.short	0x010a
        /*111a*/ 	.byte	0x3f
	.zero		1


	//   ....[42]....
        /*111c*/ 	.word	0x00012f60
        /*1120*/ 	.word	0x00000005
        /*1124*/ 	.word	0x00028830
        /*1128*/ 	.short	0x010a
        /*112a*/ 	.byte	0x3f
	.zero		1


	//   ....[43]....
        /*112c*/ 	.word	0x00013370
        /*1130*/ 	.word	0x00000006
        /*1134*/ 	.word	0x00028850
        /*1138*/ 	.short	0x010a
        /*113a*/ 	.byte	0x3f
	.zero		1


	//   ....[44]....
        /*113c*/ 	.word	0x000133b0
        /*1140*/ 	.word	0x00000006
        /*1144*/ 	.word	0x00028850
        /*1148*/ 	.short	0x010a
        /*114a*/ 	.byte	0x3f
	.zero		1


	//   ....[45]....
        /*114c*/ 	.word	0x000147b0
        /*1150*/ 	.word	0x0000002f
        /*1154*/ 	.word	0x00000000
        /*1158*/ 	.short	0x0101
        /*115a*/ 	.byte	0x3f
	.zero		1


	//   ....[46]....
        /*115c*/ 	.word	0x00014a50
        /*1160*/ 	.word	0x0000000c
        /*1164*/ 	.word	0x00000000
        /*1168*/ 	.short	0x0101
        /*116a*/ 	.byte	0x3f
	.zero		1


	//   ....[47]....
        /*116c*/ 	.word	0x000150a0
        /*1170*/ 	.word	0x0000000d
        /*1174*/ 	.word	0x00028850
        /*1178*/ 	.short	0x010a
        /*117a*/ 	.byte	0x3f
	.zero		1


	//   ....[48]....
        /*117c*/ 	.word	0x00015120
        /*1180*/ 	.word	0x0000000d
        /*1184*/ 	.word	0x00028850
        /*1188*/ 	.short	0x010a
        /*118a*/ 	.byte	0x3f
	.zero		1


	//   ....[49]....
        /*118c*/ 	.word	0x00015740
        /*1190*/ 	.word	0x00000004
        /*1194*/ 	.word	0x00000000
        /*1198*/ 	.short	0x0101
        /*119a*/ 	.byte	0x3f
	.zero		1


	//   ....[50]....
        /*119c*/ 	.word	0x00016c50
        /*11a0*/ 	.word	0x00000000
        /*11a4*/ 	.word	0x00000000
        /*11a8*/ 	.short	0x0101
        /*11aa*/ 	.byte	0x3f
	.zero		1


	//   ....[51]....
        /*11ac*/ 	.word	0x00017480
        /*11b0*/ 	.word	0x00000004
        /*11b4*/ 	.word	0x00000000
        /*11b8*/ 	.short	0x0101
        /*11ba*/ 	.byte	0x3f
	.zero		1


	//   ....[52]....
        /*11bc*/ 	.word	0x0001a710
        /*11c0*/ 	.word	0x00000016
        /*11c4*/ 	.word	0x00028820
        /*11c8*/ 	.short	0x010a
        /*11ca*/ 	.byte	0x3f
	.zero		1


	//   ....[53]....
        /*11cc*/ 	.word	0x0001a7a0
        /*11d0*/ 	.word	0x00000008
        /*11d4*/ 	.word	0x000288a0
        /*11d8*/ 	.short	0x010a
        /*11da*/ 	.byte	0x3f
	.zero		1


	//   ....[54]....
        /*11dc*/ 	.word	0x0001ab00
        /*11e0*/ 	.word	0x00000008
        /*11e4*/ 	.word	0x000288c0
        /*11e8*/ 	.short	0x010a
        /*11ea*/ 	.byte	0x3f
	.zero		1


	//   ....[55]....
        /*11ec*/ 	.word	0x0001af30
        /*11f0*/ 	.word	0x0000000b
        /*11f4*/ 	.word	0x000288a0
        /*11f8*/ 	.short	0x010a
        /*11fa*/ 	.byte	0x3f
	.zero		1


	//   ....[56]....
        /*11fc*/ 	.word	0x0001b270
        /*1200*/ 	.word	0x0000000b
        /*1204*/ 	.word	0x000288c0
        /*1208*/ 	.short	0x010a
        /*120a*/ 	.byte	0x3f
	.zero		1


	//   ....[57]....
        /*120c*/ 	.word	0x0001c2e0
        /*1210*/ 	.word	0x00000007
        /*1214*/ 	.word	0x00028840
        /*1218*/ 	.short	0x010a
        /*121a*/ 	.byte	0x3f
	.zero		1


	//   ....[58]....
        /*121c*/ 	.word	0x0001ca40
        /*1220*/ 	.word	0x00000007
        /*1224*/ 	.word	0x00028830
        /*1228*/ 	.short	0x0107
        /*122a*/ 	.byte	0x3f
	.zero		1


	//   ....[59]....
        /*122c*/ 	.word	0x0001cb10
        /*1230*/ 	.word	0x00000007
        /*1234*/ 	.word	0x00028830
        /*1238*/ 	.short	0x0101
        /*123a*/ 	.byte	0x3f
	.zero		1


	//   ....[60]....
        /*123c*/ 	.word	0x0001d620
        /*1240*/ 	.word	0x00000016
        /*1244*/ 	.word	0x00028800
        /*1248*/ 	.short	0x0107
        /*124a*/ 	.byte	0x3f
	.zero		1


	//   ....[61]....
        /*124c*/ 	.word	0x0001d730
        /*1250*/ 	.word	0x00000016
        /*1254*/ 	.word	0x00028800
        /*1258*/ 	.short	0x0101
        /*125a*/ 	.byte	0x3f
	.zero		1


	//   ....[62]....
        /*125c*/ 	.word	0x0001d750
        /*1260*/ 	.word	0x00000016
        /*1264*/ 	.word	0x00028820
        /*1268*/ 	.short	0x010a
        /*126a*/ 	.byte	0x3f
	.zero		1


	//   ....[63]....
        /*126c*/ 	.word	0x0001dae0
        /*1270*/ 	.word	0x00000006
        /*1274*/ 	.word	0x00028840
        /*1278*/ 	.short	0x010a
        /*127a*/ 	.byte	0x3f
	.zero		1


	//   ....[64]....
        /*127c*/ 	.word	0x0001dfe0
        /*1280*/ 	.word	0x00000006
        /*1284*/ 	.word	0x00028830
        /*1288*/ 	.short	0x0107
        /*128a*/ 	.byte	0x3f
	.zero		1


	//   ....[65]....
        /*128c*/ 	.word	0x0001e0a0
        /*1290*/ 	.word	0x00000006
        /*1294*/ 	.word	0x00028830
        /*1298*/ 	.short	0x0101
        /*129a*/ 	.byte	0x3f
	.zero		1


	//   ....[66]....
        /*129c*/ 	.word	0x0001e100
        /*12a0*/ 	.word	0x00000006
        /*12a4*/ 	.word	0x00028860
        /*12a8*/ 	.short	0x010a
        /*12aa*/ 	.byte	0x3f
	.zero		1


	//   ....[67]....
        /*12ac*/ 	.word	0x0001e630
        /*12b0*/ 	.word	0x00000006
        /*12b4*/ 	.word	0x00028850
        /*12b8*/ 	.short	0x0107
        /*12ba*/ 	.byte	0x3f
	.zero		1


	//   ....[68]....
        /*12bc*/ 	.word	0x0001e7d0
        /*12c0*/ 	.word	0x00000006
        /*12c4*/ 	.word	0x00028850
        /*12c8*/ 	.short	0x0101
        /*12ca*/ 	.byte	0x3f
	.zero		1


	//   ....[69]....
        /*12cc*/ 	.word	0x0001e9e0
        /*12d0*/ 	.word	0x00000000
        /*12d4*/ 	.word	0x00028860
        /*12d8*/ 	.short	0x010a
        /*12da*/ 	.byte	0x3f
	.zero		1


	//   ....[70]....
        /*12dc*/ 	.word	0x0001ef10
        /*12e0*/ 	.word	0x00000000
        /*12e4*/ 	.word	0x00028850
        /*12e8*/ 	.short	0x0107
        /*12ea*/ 	.byte	0x3f
	.zero		1


	//   ....[71]....
        /*12ec*/ 	.word	0x0001efd0
        /*12f0*/ 	.word	0x00000000
        /*12f4*/ 	.word	0x00028850
        /*12f8*/ 	.short	0x0101
        /*12fa*/ 	.byte	0x3f
	.zero		1


	//   ....[72]....
        /*12fc*/ 	.word	0x00020120
        /*1300*/ 	.word	0x00000004
        /*1304*/ 	.word	0x00028820
        /*1308*/ 	.short	0x010a
        /*130a*/ 	.byte	0x3f
	.zero		1


	//   ....[73]....
        /*130c*/ 	.word	0x00020290
        /*1310*/ 	.word	0x00000005
        /*1314*/ 	.word	0x00028840
        /*1318*/ 	.short	0x010a
        /*131a*/ 	.byte	0x3f
	.zero		1


	//   ....[74]....
        /*131c*/ 	.word	0x00020330
        /*1320*/ 	.word	0x00000019
        /*1324*/ 	.word	0x00028840
        /*1328*/ 	.short	0x010a
        /*132a*/ 	.byte	0x3f
	.zero		1


	//   ....[75]....
        /*132c*/ 	.word	0x00020370
        /*1330*/ 	.word	0x00000005
        /*1334*/ 	.word	0x00028860
        /*1338*/ 	.short	0x010a
        /*133a*/ 	.byte	0x3f
	.zero		1


	//   ....[76]....
        /*133c*/ 	.word	0x000203b0
        /*1340*/ 	.word	0x00000019
        /*1344*/ 	.word	0x00028860
        /*1348*/ 	.short	0x010a
        /*134a*/ 	.byte	0x3f
	.zero		1


	//   ....[77]....
        /*134c*/ 	.word	0x00020410
        /*1350*/ 	.word	0x00000059
        /*1354*/ 	.word	0x00028890
        /*1358*/ 	.short	0x010a
        /*135a*/ 	.byte	0x3f
	.zero		1


	//   ....[78]....
        /*135c*/ 	.word	0x00020920
        /*1360*/ 	.word	0x00000059
        /*1364*/ 	.word	0x00028890
        /*1368*/ 	.short	0x010a
        /*136a*/ 	.byte	0x3f
	.zero		1


	//   ....[79]....
        /*136c*/ 	.word	0x00020e30
        /*1370*/ 	.word	0x00000059
        /*1374*/ 	.word	0x00028890
        /*1378*/ 	.short	0x010a
        /*137a*/ 	.byte	0x3f
	.zero		1


	//   ....[80]....
        /*137c*/ 	.word	0x00021300
        /*1380*/ 	.word	0x00000059
        /*1384*/ 	.word	0x000288b0
        /*1388*/ 	.short	0x010a
        /*138a*/ 	.byte	0x3f
	.zero		1


	//   ....[81]....
        /*138c*/ 	.word	0x00021b50
        /*1390*/ 	.word	0x00000012
        /*1394*/ 	.word	0x00028800
        /*1398*/ 	.short	0x010a
        /*139a*/ 	.byte	0x3f
	.zero		1


	//   ....[82]....
        /*139c*/ 	.word	0x000226c0
        /*13a0*/ 	.word	0x00000012
        /*13a4*/ 	.word	0x00028800
        /*13a8*/ 	.short	0x010a
        /*13aa*/ 	.byte	0x3f
	.zero		1


	//   ....[83]....
        /*13ac*/ 	.word	0x00022710
        /*13b0*/ 	.word	0x00000000
        /*13b4*/ 	.word	0x00028830
        /*13b8*/ 	.short	0x010a
        /*13ba*/ 	.byte	0x3f
	.zero		1


	//   ....[84]....
        /*13bc*/ 	.word	0x00022760
        /*13c0*/ 	.word	0x00000005
        /*13c4*/ 	.word	0x00028830
        /*13c8*/ 	.short	0x010a
        /*13ca*/ 	.byte	0x3f
	.zero		1


	//   ....[85]....
        /*13cc*/ 	.word	0x000227b0
        /*13d0*/ 	.word	0x00000006
        /*13d4*/ 	.word	0x00028850
        /*13d8*/ 	.short	0x010a
        /*13da*/ 	.byte	0x3f
	.zero		1


	//   ....[86]....
        /*13dc*/ 	.word	0x00022800
        /*13e0*/ 	.word	0x00000005
        /*13e4*/ 	.word	0x00028830
        /*13e8*/ 	.short	0x010a
        /*13ea*/ 	.byte	0x3f
	.zero		1


	//   ....[87]....
        /*13ec*/ 	.word	0x00022850
        /*13f0*/ 	.word	0x00000006
        /*13f4*/ 	.word	0x00028850
        /*13f8*/ 	.short	0x010a
        /*13fa*/ 	.byte	0x3f
	.zero		1


	//   ....[88]....
        /*13fc*/ 	.word	0x000228a0
        /*1400*/ 	.word	0x0000000d
        /*1404*/ 	.word	0x00028850
        /*1408*/ 	.short	0x010a
        /*140a*/ 	.byte	0x3f
	.zero		1


	//   ....[89]....
        /*140c*/ 	.word	0x00023490
        /*1410*/ 	.word	0x00000016
        /*1414*/ 	.word	0x00028820
        /*1418*/ 	.short	0x010a
        /*141a*/ 	.byte	0x3f
	.zero		1


	//   ....[90]....
        /*141c*/ 	.word	0x000234e0
        /*1420*/ 	.word	0x00000008
        /*1424*/ 	.word	0x000288a0
        /*1428*/ 	.short	0x010a
        /*142a*/ 	.byte	0x3f
	.zero		1


	//   ....[91]....
        /*142c*/ 	.word	0x00023530
        /*1430*/ 	.word	0x00000008
        /*1434*/ 	.word	0x000288c0
        /*1438*/ 	.short	0x010a
        /*143a*/ 	.byte	0x3f
	.zero		1


	//   ....[92]....
        /*143c*/ 	.word	0x00023580
        /*1440*/ 	.word	0x0000000b
        /*1444*/ 	.word	0x000288a0
        /*1448*/ 	.short	0x010a
        /*144a*/ 	.byte	0x3f
	.zero		1


	//   ....[93]....
        /*144c*/ 	.word	0x000235d0
        /*1450*/ 	.word	0x0000000b
        /*1454*/ 	.word	0x000288c0
        /*1458*/ 	.short	0x010a
        /*145a*/ 	.byte	0x3f
	.zero		1


	//   ....[94]....
        /*145c*/ 	.word	0x000236f0
        /*1460*/ 	.word	0x00000007
        /*1464*/ 	.word	0x00028840
        /*1468*/ 	.short	0x010a
        /*146a*/ 	.byte	0x3f
	.zero		1


	//   ....[95]....
        /*146c*/ 	.word	0x00024ca0
        /*1470*/ 	.word	0x00000016
        /*1474*/ 	.word	0x00028820
        /*1478*/ 	.short	0x010a
        /*147a*/ 	.byte	0x3f
	.zero		1


	//   ....[96]....
        /*147c*/ 	.word	0x00024cf0
        /*1480*/ 	.word	0x00000006
        /*1484*/ 	.word	0x00028840
        /*1488*/ 	.short	0x010a
        /*148a*/ 	.byte	0x3f
	.zero		1


	//   ....[97]....
        /*148c*/ 	.word	0x00025670
        /*1490*/ 	.word	0x00000006
        /*1494*/ 	.word	0x00028860
        /*1498*/ 	.short	0x010a
        /*149a*/ 	.byte	0x3f
	.zero		1


	//   ....[98]....
        /*149c*/ 	.word	0x000260e0
        /*14a0*/ 	.word	0x00000000
        /*14a4*/ 	.word	0x00028860
        /*14a8*/ 	.short	0x010a
        /*14aa*/ 	.byte	0x3f
	.zero		1


	//   ....[99]....
        /*14ac*/ 	.word	0x00027500
        /*14b0*/ 	.word	0x00000004
        /*14b4*/ 	.word	0x00028820
        /*14b8*/ 	.short	0x010a
        /*14ba*/ 	.byte	0x3f
	.zero		1


	//   ....[100]....
        /*14bc*/ 	.word	0x000276a0
        /*14c0*/ 	.word	0x00000005
        /*14c4*/ 	.word	0x00028840
        /*14c8*/ 	.short	0x010a
        /*14ca*/ 	.byte	0x3f
	.zero		1


	//   ....[101]....
        /*14cc*/ 	.word	0x000276f0
        /*14d0*/ 	.word	0x00000019
        /*14d4*/ 	.word	0x00028840
        /*14d8*/ 	.short	0x010a
        /*14da*/ 	.byte	0x3f
	.zero		1


	//   ....[102]....
        /*14dc*/ 	.word	0x00027740
        /*14e0*/ 	.word	0x00000005
        /*14e4*/ 	.word	0x00028860
        /*14e8*/ 	.short	0x010a
        /*14ea*/ 	.byte	0x3f
	.zero		1


	//----- nvinfo : EIATTR_NUM_MBARRIERS
	.align		4
.L_318:
        /*14ec*/ 	.byte	0x03, 0x38
        /*14ee*/ 	.short	0x0016


	//----- nvinfo : EIATTR_EXIT_INSTR_OFFSETS
	.align		4
        /*14f0*/ 	.byte	0x04, 0x1c
        /*14f2*/ 	.short	(.L_320 - .L_319)


	//   ....[0]....
.L_319:
        /*14f4*/ 	.word	0x00020400


	//----- nvinfo : EIATTR_MAX_THREADS
	.align		4
.L_320:
        /*14f8*/ 	.byte	0x04, 0x05
        /*14fa*/ 	.short	(.L_322 - .L_321)
.L_321:
        /*14fc*/ 	.word	0x00000180
        /*1500*/ 	.word	0x00000001
        /*1504*/ 	.word	0x00000001


	//----- nvinfo : EIATTR_CRS_STACK_SIZE
	.align		4
.L_322:
        /*1508*/ 	.byte	0x04, 0x1e
        /*150a*/ 	.short	(.L_324 - .L_323)
.L_323:
        /*150c*/ 	.word	0x00000000


	//----- nvinfo : EIATTR_CBANK_PARAM_SIZE
	.align		4
.L_324:
        /*1510*/ 	.byte	0x03, 0x19
        /*1512*/ 	.short	0x0af0


	//----- nvinfo : EIATTR_PARAM_CBANK
	.align		4
        /*1514*/ 	.byte	0x04, 0x0a
        /*1516*/ 	.short	(.L_326 - .L_325)
	.align		4
.L_325:
        /*1518*/ 	.word	index@(.nv.constant0._ZN7cutlass13device_kernelIN5flash11enable_sm90INS1_16FlashAttnFwdSm90INS1_25CollectiveMainloopFwdSm90ILi2EN4cute5tupleIJNS5_1CILi1EEES8_S8_EEENS6_IJNS7_ILi128EEESA_SA_EEELi128ENS_6half_tEfNS_4arch4Sm90ELb1ELb0ELb0ELb1ELb1ELb1ELb0ELb1ELb1ELb1ELb1ELb0EEENS1_21CollectiveEpilogueFwdISB_S9_SC_SE_Li256ELb1ELb1ELb1ELb0EEENS1_36VarlenDynamicPersistentTileSchedulerILi128ELi128ELi256ELi128ELb1ELb1ELb1ELb1ELb1ELb1EEEEEEEEEvNT_6ParamsE)
        /*151c*/ 	.short	0x0210
        /*151e*/ 	.short	0x0af0


	//----- nvinfo : EIATTR_SW_WAR
	.align		4
.L_326:
        /*1520*/ 	.byte	0x04, 0x36
        /*1522*/ 	.short	(.L_328 - .L_327)
.L_327:
        /*1524*/ 	.word	0x00000008
.L_328:


//--------------------- .nv.callgraph             --------------------------
	.section	.nv.callgraph,"",@"SHT_CUDA_CALLGRAPH"
	.align	4
	.sectionentsize	8
	.align		4
        /*0000*/ 	.word	0x00000000
	.align		4
        /*0004*/ 	.word	0xffffffff
	.align		4
        /*0008*/ 	.word	index@(_ZN7cutlass13device_kernelIN5flash11enable_sm90INS1_16FlashAttnFwdSm90INS1_25CollectiveMainloopFwdSm90ILi2EN4cute5tupleIJNS5_1CILi1EEES8_S8_EEENS6_IJNS7_ILi128EEESA_SA_EEELi128ENS_6half_tEfNS_4arch4Sm90ELb0ELb0ELb0ELb0ELb1ELb0ELb0ELb1ELb1ELb1ELb1ELb0EEENS1_21CollectiveEpilogueFwdISB_S9_SC_SE_Li256ELb0ELb1ELb1ELb0EEENS1_19SingleTileSchedulerILb0ELb1ELb1ELi128EEEEEEEEEvNT_6ParamsE)
	.align		4
        /*000c*/ 	.word	index@(__assertfail)
	.align		4
        /*0010*/ 	.word	index@(_ZN7cutlass13device_kernelIN5flash11enable_sm90INS1_16FlashAttnFwdSm90INS1_25CollectiveMainloopFwdSm90ILi2EN4cute5tupleIJNS5_1CILi1EEES8_S8_EEENS6_IJNS7_ILi128EEESA_SA_EEELi128ENS_6half_tEfNS_4arch4Sm90ELb0ELb0ELb0ELb1ELb1ELb0ELb0ELb1ELb1ELb1ELb1ELb0EEENS1_21CollectiveEpilogueFwdISB_S9_SC_SE_Li256ELb1ELb1ELb1ELb0EEENS1_36VarlenDynamicPersistentTileSchedulerILi128ELi128ELi256ELi128ELb1ELb1ELb1ELb0ELb1ELb1EEEEEEEEEvNT_6ParamsE)
	.align		4
        /*0014*/ 	.word	index@(__assertfail)
	.align		4
        /*0018*/ 	.word	index@(_ZN7cutlass13device_kernelIN5flash11enable_sm90INS1_16FlashAttnFwdSm90INS1_25CollectiveMainloopFwdSm90ILi2EN4cute5tupleIJNS5_1CILi1EEES8_S8_EEENS6_IJNS7_ILi128EEESA_SA_EEELi128ENS_6half_tEfNS_4arch4Sm90ELb0ELb0ELb0ELb1ELb1ELb1ELb0ELb1ELb1ELb1ELb1ELb0EEENS1_21CollectiveEpilogueFwdISB_S9_SC_SE_Li256ELb1ELb1ELb1ELb0EEENS1_36VarlenDynamicPersistentTileSchedulerILi128ELi128ELi256ELi128ELb1ELb1ELb1ELb0ELb1ELb1EEEEEEEEEvNT_6ParamsE)
	.align		4
        /*001c*/ 	.word	index@(__assertfail)
	.align		4
        /*0020*/ 	.word	index@(_ZN7cutlass13device_kernelIN5flash11enable_sm90INS1_16FlashAttnFwdSm90INS1_25CollectiveMainloopFwdSm90ILi2EN4cute5tupleIJNS5_1CILi1EEES8_S8_EEENS6_IJNS7_ILi128EEESA_SA_EEELi128ENS_6half_tEfNS_4arch4Sm90ELb0ELb1ELb0ELb0ELb1ELb0ELb0ELb1ELb1ELb1ELb1ELb0EEENS1_21CollectiveEpilogueFwdISB_S9_SC_SE_Li256ELb0ELb1ELb1ELb0EEENS1_19SingleTileSchedulerILb0ELb1ELb1ELi128EEEEEEEEEvNT_6ParamsE)
	.align		4
        /*0024*/ 	.word	index@(__assertfail)
	.align		4
        /*0028*/ 	.word	index@(_ZN7cutlass13device_kernelIN5flash11enable_sm90INS1_16FlashAttnFwdSm90INS1_25CollectiveMainloopFwdSm90ILi2EN4cute5tupleIJNS5_1CILi1EEES8_S8_EEENS6_IJNS7_ILi128EEESA_SA_EEELi128ENS_6half_tEfNS_4arch4Sm90ELb0ELb1ELb0ELb1ELb1ELb0ELb0ELb1ELb1ELb1ELb1ELb0EEENS1_21CollectiveEpilogueFwdISB_S9_SC_SE_Li256ELb1ELb1ELb1ELb0EEENS1_36VarlenDynamicPersistentTileSchedulerILi128ELi128ELi256ELi128ELb1ELb1ELb1ELb1ELb0ELb1EEEEEEEEEvNT_6ParamsE)
	.align		4
        /*002c*/ 	.word	index@(__assertfail)
	.align		4
        /*0030*/ 	.word	index@(_ZN7cutlass13device_kernelIN5flash11enable_sm90INS1_16FlashAttnFwdSm90INS1_25CollectiveMainloopFwdSm90ILi2EN4cute5tupleIJNS5_1CILi1EEES8_S8_EEENS6_IJNS7_ILi128EEESA_SA_EEELi128ENS_6half_tEfNS_4arch4Sm90ELb0ELb1ELb0ELb1ELb1ELb1ELb0ELb1ELb1ELb1ELb1ELb0EEENS1_21CollectiveEpilogueFwdISB_S9_SC_SE_Li256ELb1ELb1ELb1ELb0EEENS1_36VarlenDynamicPersistentTileSchedulerILi128ELi128ELi256ELi128ELb1ELb1ELb1ELb1ELb0ELb1EEEEEEEEEvNT_6ParamsE)
	.align		4
        /*0034*/ 	.word	index@(__assertfail)
	.align		4
        /*0038*/ 	.word	index@(_ZN7cutlass13device_kernelIN5flash11enable_sm90INS1_16FlashAttnFwdSm90INS1_25CollectiveMainloopFwdSm90ILi2EN4cute5tupleIJNS5_1CILi1EEES8_S8_EEENS6_IJNS7_ILi128EEESA_SA_EEELi128ENS_6half_tEfNS_4arch4Sm90ELb1ELb0ELb0ELb0ELb1ELb0ELb0ELb1ELb1ELb1ELb1ELb0EEENS1_21CollectiveEpilogueFwdISB_S9_SC_SE_Li256ELb0ELb1ELb1ELb0EEENS1_19SingleTileSchedulerILb0ELb1ELb1ELi128EEEEEEEEEvNT_6ParamsE)
	.align		4
        /*003c*/ 	.word	index@(__assertfail)
	.align		4
        /*0040*/ 	.word	index@(_ZN7cutlass13device_kernelIN5flash11enable_sm90INS1_16FlashAttnFwdSm90INS1_25CollectiveMainloopFwdSm90ILi2EN4cute5tupleIJNS5_1CILi1EEES8_S8_EEENS6_IJNS7_ILi128EEESA_SA_EEELi128ENS_6half_tEfNS_4arch4Sm90ELb1ELb0ELb0ELb1ELb1ELb0ELb0ELb1ELb1ELb1ELb1ELb0EEENS1_21CollectiveEpilogueFwdISB_S9_SC_SE_Li256ELb1ELb1ELb1ELb0EEENS1_36VarlenDynamicPersistentTileSchedulerILi128ELi128ELi256ELi128ELb1ELb1ELb1ELb1ELb1ELb1EEEEEEEEEvNT_6ParamsE)
	.align		4
        /*0044*/ 	.word	index@(__assertfail)
	.align		4
        /*0048*/ 	.word	index@(_ZN7cutlass13device_kernelIN5flash11enable_sm90INS1_16FlashAttnFwdSm90INS1_25CollectiveMainloopFwdSm90ILi2EN4cute5tupleIJNS5_1CILi1EEES8_S8_EEENS6_IJNS7_ILi128EEESA_SA_EEELi128ENS_6half_tEfNS_4arch4Sm90ELb1ELb0ELb0ELb1ELb1ELb1ELb0ELb1ELb1ELb1ELb1ELb0EEENS1_21CollectiveEpilogueFwdISB_S9_SC_SE_Li256ELb1ELb1ELb1ELb0EEENS1_36VarlenDynamicPersistentTileSchedulerILi128ELi128ELi256ELi128ELb1ELb1ELb1ELb1ELb1ELb1EEEEEEEEEvNT_6ParamsE)
	.align		4
        /*004c*/ 	.word	index@(__assertfail)
	.align		4
        /*0050*/ 	.word	0x00000000
	.align		4
        /*0054*/ 	.word	0xfffffffe
	.align		4
        /*0058*/ 	.word	0x00000000
	.align		4
        /*005c*/ 	.word	0xfffffffd
	.align		4
        /*0060*/ 	.word	0x00000000
	.align		4
        /*0064*/ 	.word	0xfffffffc


//--------------------- .nv.constant4             --------------------------
	.section	.nv.constant4,"a",@progbits
	.align	8
	.align		8
.nv.constant4:
        /*0000*/ 	.dword	__assertfail
	.align		8
        /*0008*/ 	.dword	__unnamed_1
	.align		8
        /*0010*/ 	.dword	__unnamed_2
	.align		8
        /*0018*/ 	.dword	__unnamed_3
	.align		8
        /*0020*/ 	.dword	__unnamed_4
	.align		8
        /*0028*/ 	.dword	_ZN78_INTERNAL_f9a20aaf_42_flash_fwd_hdim128_fp16_paged_split_sm90_cu_9afb97bd_34654cuda3std3__45__cpo5beginE
	.align		8
        /*0030*/ 	.dword	_ZN78_INTERNAL_f9a20aaf_42_flash_fwd_hdim128_fp16_paged_split_sm90_cu_9afb97bd_34654cuda3std3__45__cpo3endE
	.align		8
        /*0038*/ 	.dword	_ZN78_INTERNAL_f9a20aaf_42_flash_fwd_hdim128_fp16_paged_split_sm90_cu_9afb97bd_34654cuda3std3__45__cpo6cbeginE
	.align		8
        /*0040*/ 	.dword	_ZN78_INTERNAL_f9a20aaf_42_flash_fwd_hdim128_fp16_paged_split_sm90_cu_9afb97bd_34654cuda3std3__45__cpo4cendE
	.align		8
        /*0048*/ 	.dword	_ZN78_INTERNAL_f9a20aaf_42_flash_fwd_hdim128_fp16_paged_split_sm90_cu_9afb97bd_34654cuda3std3__480_GLOBAL__N__f9a20aaf_42_flash_fwd_hdim128_fp16_paged_split_sm90_cu_9afb97bd_34656ignoreE
	.align		8
        /*0050*/ 	.dword	_ZN78_INTERNAL_f9a20aaf_42_flash_fwd_hdim128_fp16_paged_split_sm90_cu_9afb97bd_34654cuda3std3__419piecewise_constructE
	.align		8
        /*0058*/ 	.dword	_ZN78_INTERNAL_f9a20aaf_42_flash_fwd_hdim128_fp16_paged_split_sm90_cu_9afb97bd_34654cuda3std3__48in_placeE
	.align		8
        /*0060*/ 	.dword	_ZN78_INTERNAL_f9a20aaf_42_flash_fwd_hdim128_fp16_paged_split_sm90_cu_9afb97bd_34654cuda3std6ranges3__45__cpo4swapE
	.align		8
        /*0068*/ 	.dword	_ZN78_INTERNAL_f9a20aaf_42_flash_fwd_hdim128_fp16_paged_split_sm90_cu_9afb97bd_34654cuda3std6ranges3__45__cpo9iter_moveE
	.align		8
        /*0070*/ 	.dword	_ZN78_INTERNAL_f9a20aaf_42_flash_fwd_hdim128_fp16_paged_split_sm90_cu_9afb97bd_34654cute7productE
	.align		8
        /*0078*/ 	.dword	_ZN78_INTERNAL_f9a20aaf_42_flash_fwd_hdim128_fp16_paged_split_sm90_cu_9afb97bd_34654cute1_E
	.align		8
        /*0080*/ 	.dword	$str$23
	.align		8
        /*0088*/ 	.dword	$str$24


//--------------------- .text._ZN7cutlass13device_kernelIN5flash11enable_sm90INS1_16FlashAttnFwdSm90INS1_25CollectiveMainloopFwdSm90ILi2EN4cute5tupleIJNS5_1CILi1EEES8_S8_EEENS6_IJNS7_ILi128EEESA_SA_EEELi128ENS_6half_tEfNS_4arch4Sm90ELb0ELb0ELb0ELb0ELb1ELb0ELb0ELb1ELb1ELb1ELb1ELb0EEENS1_21CollectiveEpilogueFwdISB_S9_SC_SE_Li256ELb0ELb1ELb1ELb0EEENS1_19SingleTileSchedulerILb0ELb1ELb1ELi128EEEEEEEEEvNT_6ParamsE --------------------------
	.section	.text._ZN7cutlass13device_kernelIN5flash11enable_sm90INS1_16FlashAttnFwdSm90INS1_25CollectiveMainloopFwdSm90ILi2EN4cute5tupleIJNS5_1CILi1EEES8_S8_EEENS6_IJNS7_ILi128EEESA_SA_EEELi128ENS_6half_tEfNS_4arch4Sm90ELb0ELb0ELb0ELb0ELb1ELb0ELb0ELb1ELb1ELb1ELb1ELb0EEENS1_21CollectiveEpilogueFwdISB_S9_SC_SE_Li256ELb0ELb1ELb1ELb0EEENS1_19SingleTileSchedulerILb0ELb1ELb1ELi128EEEEEEEEEvNT_6ParamsE,"ax",@progbits
	.align	128
.text._ZN7cutlass13device_kernelIN5flash11enable_sm90INS1_16FlashAttnFwdSm90INS1_25CollectiveMainloopFwdSm90ILi2EN4cute5tupleIJNS5_1CILi1EEES8_S8_EEENS6_IJNS7_ILi128EEESA_SA_EEELi128ENS_6half_tEfNS_4arch4Sm90ELb0ELb0ELb0ELb0ELb1ELb0ELb0ELb1ELb1ELb1ELb1ELb0EEENS1_21CollectiveEpilogueFwdISB_S9_SC_SE_Li256ELb0ELb1ELb1ELb0EEENS1_19SingleTileSchedulerILb0ELb1ELb1ELi128EEEEEEEEEvNT_6ParamsE:
        .type           _ZN7cutlass13device_kernelIN5flash11enable_sm90INS1_16FlashAttnFwdSm90INS1_25CollectiveMainloopFwdSm90ILi2EN4cute5tupleIJNS5_1CILi1EEES8_S8_EEENS6_IJNS7_ILi128EEESA_SA_EEELi128ENS_6half_tEfNS_4arch4Sm90ELb0ELb0ELb0ELb0ELb1ELb0ELb0ELb1ELb1ELb1ELb1ELb0EEENS1_21CollectiveEpilogueFwdISB_S9_SC_SE_Li256ELb0ELb1ELb1ELb0EEENS1_19SingleTileSchedulerILb0ELb1ELb1ELi128EEEEEEEEEvNT_6ParamsE,@function
        .size           _ZN7cutlass13device_kernelIN5flash11enable_sm90INS1_16FlashAttnFwdSm90INS1_25CollectiveMainloopFwdSm90ILi2EN4cute5tupleIJNS5_1CILi1EEES8_S8_EEENS6_IJNS7_ILi128EEESA_SA_EEELi128ENS_6half_tEfNS_4arch4Sm90ELb0ELb0ELb0ELb0ELb1ELb0ELb0ELb1ELb1ELb1ELb1ELb0EEENS1_21CollectiveEpilogueFwdISB_S9_SC_SE_Li256ELb0ELb1ELb1ELb0EEENS1_19SingleTileSchedulerILb0ELb1ELb1ELi128EEEEEEEEEvNT_6ParamsE,(.L_x_3542 - _ZN7cutlass13device_kernelIN5flash11enable_sm90INS1_16FlashAttnFwdSm90INS1_25CollectiveMainloopFwdSm90ILi2EN4cute5tupleIJNS5_1CILi1EEES8_S8_EEENS6_IJNS7_ILi128EEESA_SA_EEELi128ENS_6half_tEfNS_4arch4Sm90ELb0ELb0ELb0ELb0ELb1ELb0ELb0ELb1ELb1ELb1ELb1ELb0EEENS1_21CollectiveEpilogueFwdISB_S9_SC_SE_Li256ELb0ELb1ELb1ELb0EEENS1_19SingleTileSchedulerILb0ELb1ELb1ELi128EEEEEEEEEvNT_6ParamsE)
        .other          _ZN7cutlass13device_kernelIN5flash11enable_sm90INS1_16FlashAttnFwdSm90INS1_25CollectiveMainloopFwdSm90ILi2EN4cute5tupleIJNS5_1CILi1EEES8_S8_EEENS6_IJNS7_ILi128EEESA_SA_EEELi128ENS_6half_tEfNS_4arch4Sm90ELb0ELb0ELb0ELb0ELb1ELb0ELb0ELb1ELb1ELb1ELb1ELb0EEENS1_21CollectiveEpilogueFwdISB_S9_SC_SE_Li256ELb0ELb1ELb1ELb0EEENS1_19SingleTileSchedulerILb0ELb1ELb1ELi128EEEEEEEEEvNT_6ParamsE,@"STO_CUDA_ENTRY STV_DEFAULT"
_ZN7cutlass13device_kernelIN5flash11enable_sm90INS1_16FlashAttnFwdSm90INS1_25CollectiveMainloopFwdSm90ILi2EN4cute5tupleIJNS5_1CILi1EEES8_S8_EEENS6_IJNS7_ILi128EEESA_SA_EEELi128ENS_6half_tEfNS_4arch4Sm90ELb0ELb0ELb0ELb0ELb1ELb0ELb0ELb1ELb1ELb1ELb1ELb0EEENS1_21CollectiveEpilogueFwdISB_S9_SC_SE_Li256ELb0ELb1ELb1ELb0EEENS1_19SingleTileSchedulerILb0ELb1ELb1ELi128EEEEEEEEEvNT_6ParamsE:
[----:B------:R-:W0:Y:S01]  /*0000*/  LDC R1, c[0x0][0x28] ;  /* 0x00000a00ff017b82 */ /* 0x000e220000000800 */
[----:B------:R-:W1:Y:S01]  /*0010*/  S2R R19, SR_TID.X ;  /* 0x0000000000137919 */ /* 0x000e620000002100 */
[----:B------:R-:W-:Y:S01]  /*0020*/  ELECT P0, URZ, PT ;  /* 0x00000000003f782f */ /* 0x000fe20003800000 */
[----:B------:R-:W-:Y:S01]  /*0030*/  UMOV UR4, 0x80 ;  /* 0x0000008000047882 */ /* 0x000fe20000000000 */
[----:B------:R-:W-:Y:S01]  /*0040*/  UMOV UR7, 0x100 ;  /* 0x0000010000077882 */ /* 0x000fe20000000000 */
[--C-:B-1----:R-:W-:Y:S02]  /*0050*/  SHF.R.U32.HI R17, RZ, 0x5, R19.reuse ;  /* 0x00000005ff117819 */ /* 0x102fe40000011613 */
[----:B------:R-:W-:-:S03]  /*0060*/  SHF.R.U32.HI R2, RZ, 0x7, R19 ;  /* 0x00000007ff027819 */ /* 0x000fc60000011613 */
[----:B------:R-:W1:Y:S04]  /*0070*/  SHFL.IDX PT, R0, R17, RZ, 0x1f ;  /* 0x00001fff11007589 */ /* 0x000e6800000e0000 */
[----:B------:R2:W3:Y:S01]  /*0080*/  SHFL.IDX PT, R3, R2, RZ, 0x1f ;  /* 0x00001fff02037589 */ /* 0x0004e200000e0000 */
[C---:B-1----:R-:W-:Y:S02]  /*0090*/  ISETP.NE.OR P0, PT, R0.reuse, RZ, !P0 ;  /* 0x000000ff0000720c */ /* 0x042fe40004705670 */
[----:B------:R-:W-:-:S11]  /*00a0*/  ISETP.NE.AND P1, PT, R0, RZ, PT ;  /* 0x000000ff0000720c */ /* 0x000fd60003f25270 */
[----:B------:R-:W-:Y:S01]  /*00b0*/  VOTEU.ALL UP0, P0 ;  /* 0x00000000003f7886 */ /* 0x000fe20000000000 */
[----:B------:R-:W-:-:S04]  /*00c0*/  VOTEU.ALL UP1, P0 ;  /* 0x00000000003f7886 */ /* 0x000fc80000020000 */
[----:B------:R-:W1:Y:S01]  /*00d0*/  @!UP0 S2UR UR8, SR_CgaCtaId ;  /* 0x00000000000889c3 */ /* 0x000e620000008800 */
[----:B------:R-:W-:Y:S01]  /*00e0*/  @!UP0 UMOV UR6, 0x400 ;  /* 0x0000040000068882 */ /* 0x000fe20000000000 */
[----:B------:R-:W-:-:S04]  /*00f0*/  @!UP0 UIADD3 UR4, -UR4, 0x100000, URZ ;  /* 0x0010000004048890 */ /* 0x000fc8000fffe13f */
[----:B------:R-:W-:Y:S02]  /*0100*/  @!UP0 USHF.L.U32 UR5, UR4, 0xb, URZ ;  /* 0x0000000b04058899 */ /* 0x000fe4000800063f */
[----:B------:R-:W-:Y:S02]  /*0110*/  @!UP0 USHF.L.U32 UR4, UR4, 0x1, URZ ;  /* 0x0000000104048899 */ /* 0x000fe4000800063f */
[----:B-1----:R-:W-:Y:S02]  /*0120*/  @!UP0 ULEA UR8, UR8, UR6, 0x18 ;  /* 0x0000000608088291 */ /* 0x002fe4000f8ec03f */
[----:B------:R-:W-:-:S04]  /*0130*/  @!UP0 UIADD3 UR6, -UR7, 0x100000, URZ ;  /* 0x0010000007068890 */ /* 0x000fc8000fffe13f */
[----:B------:R-:W-:Y:S02]  /*0140*/  @!UP0 USHF.L.U32 UR7, UR6, 0xb, URZ ;  /* 0x0000000b06078899 */ /* 0x000fe4000800063f */
[----:B------:R-:W-:Y:S01]  /*0150*/  @!UP0 USHF.L.U32 UR6, UR6, 0x1, URZ ;  /* 0x0000000106068899 */ /* 0x000fe2000800063f */
[----:B------:R-:W-:-:S05]  /*0160*/  VOTEU.ALL UP0, P0 ;  /* 0x00000000003f7886 */ /* 0x000fca0000000000 */
[----:B------:R2:W1:Y:S06]  /*0170*/  @!UP0 SYNCS.EXCH.64 URZ, [UR8+0x28800], UR4 ;  /* 0x02880004083f85b2 */ /* 0x00046c0008000100 */
[----:B------:R2:W4:Y:S02]  /*0180*/  @!UP1 SYNCS.EXCH.64 URZ, [UR8+0x28820], UR6 ;  /* 0x02882006083f95b2 */ /* 0x0005240008000100 */
[----:B0-23--:R-:W-:Y:S05]  /*0190*/  @P1 BRA `(.L_x_0) ;  /* 0x0000000000481947 */ /* 0x00dfea0003800000 */
[----:B------:R-:W0:Y:S01]  /*01a0*/  S2UR UR5, SR_CgaCtaId ;  /* 0x00000000000579c3 */ /* 0x000e220000008800 */
[----:B------:R-:W-:Y:S01]  /*01b0*/  UMOV UR4, 0x400 ;  /* 0x0000040000047882 */ /* 0x000fe20000000000 */
[----:B------:R-:W-:Y:S01]  /*01c0*/  UMOV UR6, 0x80 ;  /* 0x0000008000067882 */ /* 0x000fe20000000000 */
[----:B------:R-:W-:Y:S01]  /*01d0*/  UMOV UR7, 0x100 ;  /* 0x0000010000077882 */ /* 0x000fe20000000000 */
[----:B------:R-:W-:Y:S01]  /*01e0*/  ELECT P0, URZ, PT ;  /* 0x00000000003f782f */ /* 0x000fe20003800000 */
[----:B0-----:R-:W-:Y:S02]  /*01f0*/  ULEA UR8, UR5, UR4, 0x18 ;  /* 0x0000000405087291 */ /* 0x001fe4000f8ec03f */
[----:B------:R-:W-:-:S04]  /*0200*/  UIADD3 UR4, -UR6, 0x100000, URZ ;  /* 0x0010000006047890 */ /* 0x000fc8000fffe13f */
[----:B------:R-:W-:Y:S02]  /*0210*/  USHF.L.U32 UR5, UR4, 0xb, URZ ;  /* 0x0000000b04057899 */ /* 0x000fe4000800063f */
[----:B------:R-:W-:Y:S02]  /*0220*/  USHF.L.U32 UR4, UR4, 0x1, URZ ;  /* 0x0000000104047899 */ /* 0x000fe4000800063f */
[----:B------:R-:W-:-:S04]  /*0230*/  UIADD3 UR6, -UR7, 0x100000, URZ ;  /* 0x0010000007067890 */ /* 0x000fc8000fffe13f */
[----:B------:R-:W-:Y:S02]  /*0240*/  USHF.L.U32 UR7, UR6, 0xb, URZ ;  /* 0x0000000b06077899 */ /* 0x000fe4000800063f */
[----:B------:R-:W-:Y:S01]  /*0250*/  USHF.L.U32 UR6, UR6, 0x1, URZ ;  /* 0x0000000106067899 */ /* 0x000fe2000800063f */
[----:B------:R-:W0:Y:S03]  /*0260*/  FENCE.VIEW.ASYNC.S ;  /* 0x00000000000073c6 */ /* 0x000e260000000000 */
[----:B0-----:R0:W2:Y:S08]  /*0270*/  SYNCS.EXCH.64 URZ, [UR8+0x28830], UR4 ;  /* 0x02883004083f75b2 */ /* 0x0010b00008000100 */
[----:B------:R0:W3:Y:S01]  /*0280*/  SYNCS.EXCH.64 URZ, [UR8+0x28840], UR6 ;  /* 0x02884006083f75b2 */ /* 0x0000e20008000100 */
[----:B------:R0:W0:Y:S01]  /*0290*/  SYNCS.EXCH.64 URZ, [UR8+0x28838], UR4 ;  /* 0x02883804083f75b2 */ /* 0x0000220008000100 */
[----:B------:R0:W0:Y:S01]  /*02a0*/  SYNCS.EXCH.64 URZ, [UR8+0x28848], UR6 ;  /* 0x02884806083f75b2 */ /* 0x0000220008000100 */
[----:B------:R-:W-:Y:S01]  /*02b0*/  NOP ;  /* 0x0000000000007918 */ /* 0x000fe20000000000 */
.L_x_0:
[----:B------:R-:W5:Y:S01]  /*02c0*/  SHFL.IDX PT, R0, R17, RZ, 0x1f ;  /* 0x00001fff11007589 */ /* 0x000f6200000e0000 */
[----:B------:R-:W-:Y:S01]  /*02d0*/  NOP ;  /* 0x0000000000007918 */ /* 0x000fe20000000000 */
[----:B-----5:R-:W-:-:S13]  /*02e0*/  ISETP.NE.AND P0, PT, R0, RZ, PT ;  /* 0x000000ff0000720c */ /* 0x020fda0003f05270 */
[----:B------:R-:W-:Y:S05]  /*02f0*/  @P0 BRA `(.L_x_1) ;  /* 0x0000000000480947 */ /* 0x000fea0003800000 */
[----:B0-----:R-:W0:Y:S01]  /*0300*/  S2UR UR5, SR_CgaCtaId ;  /* 0x00000000000579c3 */ /* 0x001e220000008800 */
        /* <DEDUP_REMOVED lines=12> */
[----:B0-----:R0:W0:Y:S08]  /*03d0*/  SYNCS.EXCH.64 URZ, [UR8+0x28850], UR4 ;  /* 0x02885004083f75b2 */ /* 0x0010300008000100 */
[----:B------:R0:W0:Y:S01]  /*03e0*/  SYNCS.EXCH.64 URZ, [UR8+0x28860], UR6 ;  /* 0x02886006083f75b2 */ /* 0x0000220008000100 */
[----:B------:R0:W0:Y:S01]  /*03f0*/  SYNCS.EXCH.64 URZ, [UR8+0x28858], UR4 ;  /* 0x02885804083f75b2 */ /* 0x0000220008000100 */
[----:B------:R0:W0:Y:S01]  /*0400*/  SYNCS.EXCH.64 URZ, [UR8+0x28868], UR6 ;  /* 0x02886806083f75b2 */ /* 0x0000220008000100 */
[----:B------:R-:W-:Y:S01]  /*0410*/  NOP ;  /* 0x0000000000007918 */ /* 0x000fe20000000000 */
.L_x_1:
[----:B------:R-:W5:Y:S01]  /*0420*/  SHFL.IDX PT, R0, R17, RZ, 0x1f ;  /* 0x00001fff11007589 */ /* 0x000f6200000e0000 */
[----:B------:R-:W-:Y:S01]  /*0430*/  NOP ;  /* 0x0000000000007918 */ /* 0x000fe20000000000 */
[----:B-----5:R-:W-:-:S13]  /*0440*/  ISETP.NE.AND P0, PT, R0, RZ, PT ;  /* 0x000000ff0000720c */ /* 0x020fda0003f05270 */
[----:B------:R-:W-:Y:S05]  /*0450*/  @P0 BRA `(.L_x_2) ;  /* 0x0000000000380947 */ /* 0x000fea0003800000 */
[----:B0-----:R-:W0:Y:S01]  /*0460*/  S2UR UR5, SR_CgaCtaId ;  /* 0x00000000000579c3 */ /* 0x001e220000008800 */
[----:B------:R-:W-:Y:S01]  /*0470*/  UMOV UR4, 0x400 ;  /* 0x0000040000047882 */ /* 0x000fe20000000000 */
[----:B------:R-:W-:Y:S01]  /*0480*/  UMOV UR7, 0x80 ;  /* 0x0000008000077882 */ /* 0x000fe20000000000 */
[----:B------:R-:W-:Y:S01]  /*0490*/  ELECT P0, URZ, PT ;  /* 0x00000000003f782f */ /* 0x000fe20003800000 */
[----:B0-----:R-:W-:Y:S02]  /*04a0*/  ULEA UR6, UR5, UR4, 0x18 ;  /* 0x0000000405067291 */ /* 0x001fe4000f8ec03f */
[----:B------:R-:W-:-:S04]  /*04b0*/  UIADD3 UR4, -UR7, 0x100000, URZ ;  /* 0x0010000007047890 */ /* 0x000fc8000fffe13f */
[----:B------:R-:W-:Y:S02]  /*04c0*/  USHF.L.U32 UR5, UR4, 0xb, URZ ;  /* 0x0000000b04057899 */ /* 0x000fe4000800063f */
[----:B------:R-:W-:Y:S01]  /*04d0*/  USHF.L.U32 UR4, UR4, 0x1, URZ ;  /* 0x0000000104047899 */ /* 0x000fe2000800063f */
[----:B------:R-:W0:Y:S11]  /*04e0*/  FENCE.VIEW.ASYNC.S ;  /* 0x00000000000073c6 */ /* 0x000e360000000000 */
[----:B0-----:R0:W0:Y:S01]  /*04f0*/  SYNCS.EXCH.64 URZ, [UR6+0x28870], UR4 ;  /* 0x02887004063f75b2 */ /* 0x0010220008000100 */
[----:B------:R0:W0:Y:S01]  /*0500*/  SYNCS.EXCH.64 URZ, [UR6+0x28880], UR4 ;  /* 0x02888004063f75b2 */ /* 0x0000220008000100 */
[----:B------:R0:W0:Y:S01]  /*0510*/  SYNCS.EXCH.64 URZ, [UR6+0x28878], UR4 ;  /* 0x02887804063f75b2 */ /* 0x0000220008000100 */
[----:B------:R0:W0:Y:S01]  /*0520*/  SYNCS.EXCH.64 URZ, [UR6+0x28888], UR4 ;  /* 0x02888804063f75b2 */ /* 0x0000220008000100 */
[----:B------:R-:W-:Y:S01]  /*0530*/  NOP ;  /* 0x0000000000007918 */ /* 0x000fe20000000000 */
.L_x_2:
        /* <DEDUP_REMOVED lines=22> */
.L_x_3:
[----:B------:R-:W5:Y:S01]  /*06a0*/  SHFL.IDX PT, R0, R17, RZ, 0x1f ;  /* 0x00001fff11007589 */ /* 0x000f6200000e0000 */
[----:B------:R-:W-:Y:S01]  /*06b0*/  R2UR UR9, R3 ;  /* 0x00000000030972ca */ /* 0x000fe200000e0000 */
        /* <DEDUP_REMOVED lines=21> */
.L_x_4:
[----:B------:R-:W-:Y:S01]  /*0810*/  UISETP.NE.AND UP0, UPT, UR9, URZ, UPT ;  /* 0x0000003f0900728c */ /* 0x000fe2000bf05270 */
[----:B------:R-:W-:Y:S01]  /*0820*/  NOP ;  /* 0x0000000000007918 */ /* 0x000fe20000000000 */
[----:B------:R-:W-:Y:S01]  /*0830*/  UMOV UR40, 0x1 ;  /* 0x0000000100287882 */ /* 0x000fe20000000000 */
[----:B------:R-:W-:Y:S01]  /*0840*/  ULDC.64 UR38, c[0x0][0x208] ;  /* 0x0000820000267ab9 */ /* 0x000fe20000000a00 */
[----:B------:R-:W-:Y:S01]  /*0850*/  USEL UR40, UR40, 0x2, !UP0 ;  /* 0x0000000228287887 */ /* 0x000fe2000c000000 */
[----:B------:R-:W-:Y:S01]  /*0860*/  BSSY B6, `(.L_x_5) ;  /* 0x0000adf000067945 */ /* 0x000fe20003800000 */
[----:B01234-:R-:W-:Y:S01]  /*0870*/  BAR.SYNC.DEFER_BLOCKING 0x0 ;  /* 0x0000000000007b1d */ /* 0x01ffe20000010000 */
[----:B------:R-:W-:-:S13]  /*0880*/  PLOP3.LUT P0, PT, PT, PT, UP0, 0x80, 0x0 ;  /* 0x000000000000781c */ /* 0x000fda0003f0f008 */
[----:B------:R-:W-:Y:S05]  /*0890*/  @!P0 BRA `(.L_x_6) ;  /* 0x00000070009c8947 */ /* 0x000fea0003800000 */
.L_x_7:
[----:B------:R-:W-:-:S08]  /*08a0*/  NOP ;  /* 0x0000000000007918 */ /* 0x000fd00000000000 */
[----:B------:R-:W0:Y:S02]  /*08b0*/  USETMAXREG.TRY_ALLOC.CTAPOOL UP0, 0xe8 ;  /* 0x000000e8000079c8 */ /* 0x000e240008000600 */
[----:B0-----:R-:W-:-:S13]  /*08c0*/  PLOP3.LUT P0, PT, PT, PT, UP0, 0x80, 0x0 ;  /* 0x000000000000781c */ /* 0x001fda0003f0f008 */
[----:B------:R-:W-:Y:S05]  /*08d0*/  @!P0 BRA `(.L_x_7) ;  /* 0xfffffffc00f08947 */ /* 0x000fea000383ffff */
[----:B------:R-:W0:Y:S01]  /*08e0*/  S2UR UR6, SR_CTAID.Y ;  /* 0x00000000000679c3 */ /* 0x000e220000002600 */
[----:B------:R-:W-:Y:S01]  /*08f0*/  LOP3.LUT R0, R19, 0xffffff80, RZ, 0xc0, !PT ;  /* 0xffffff8013007812 */ /* 0x000fe200078ec0ff */
[----:B------:R-:W-:Y:S02]  /*0900*/  ULDC UR7, c[0x0][0xc50] ;  /* 0x0003140000077ab9 */ /* 0x000fe40000000800 */
[----:B------:R-:W-:-:S04]  /*0910*/  UISETP.NE.AND UP0, UPT, UR7, 0x1, UPT ;  /* 0x000000010700788c */ /* 0x000fc8000bf05270 */
[----:B------:R-:W-:Y:S08]  /*0920*/  BAR.ARV 0x8, 0x180 ;  /* 0x0206000000007b1d */ /* 0x000ff00000002000 */
[----:B------:R-:W1:Y:S01]  /*0930*/  S2UR UR8, SR_CTAID.Z ;  /* 0x00000000000879c3 */ /* 0x000e620000002700 */
[----:B------:R-:W-:Y:S01]  /*0940*/  ISETP.NE.AND P0, PT, R0, 0x80, PT ;  /* 0x000000800000780c */ /* 0x000fe20003f05270 */
[----:B------:R-:W-:Y:S01]  /*0950*/  @UP0 ULDC UR4, c[0x0][0xc54] ;  /* 0x0003150000040ab9 */ /* 0x000fe20000000800 */
[----:B------:R-:W-:Y:S01]  /*0960*/  @UP0 ULDC UR9, c[0x0][0xc58] ;  /* 0x0003160000090ab9 */ /* 0x000fe20000000800 */
[----:B0-----:R-:W-:-:S10]  /*0970*/  UIMAD.WIDE.U32 UR4, UR6, UR4, URZ ;  /* 0x00000004060472a5 */ /* 0x001fd4000f8e003f */
[----:B------:R-:W-:Y:S06]  /*0980*/  @!P0 BAR.ARV 0x9, 0x100 ;  /* 0x0244000000008b1d */ /* 0x000fec0000002000 */
[----:B------:R-:W-:Y:S01]  /*0990*/  UMOV UR37, UR6 ;  /* 0x0000000600257c82 */ /* 0x000fe20008000000 */
[----:B------:R-:W-:Y:S01]  /*09a0*/  @UP0 USHF.R.U32.HI UR37, URZ, UR9, UR5 ;  /* 0x000000093f250299 */ /* 0x000fe20008011605 */
[----:B-1----:R-:W-:-:S03]  /*09b0*/  ISETP.LE.AND P0, PT, RZ, UR8, PT ;  /* 0x00000008ff007c0c */ /* 0x002fc6000bf03270 */
[----:B------:R-:W-:-:S04]  /*09c0*/  UIADD3 UR4, -UR37, URZ, URZ ;  /* 0x0000003f25047290 */ /* 0x000fc8000fffe13f */
[----:B------:R-:W-:-:S06]  /*09d0*/  UIMAD UR7, UR7, UR4, UR6 ;  /* 0x00000004070772a4 */ /* 0x000fcc000f8e0206 */
[----:B------:R-:W-:Y:S06]  /*09e0*/  @!P0 BRA `(.L_x_8) ;  /* 0x000000ac00188947 */ /* 0x000fec0003800000 */
[----:B------:R-:W-:Y:S01]  /*09f0*/  ULDC.64 UR4, c[0x0][0x418] ;  /* 0x0001060000047ab9 */ /* 0x000fe20000000a00 */
[----:B------:R-:W-:Y:S01]  /*0a00*/  ULDC UR43, c[0x0][0x424] ;  /* 0x00010900002b7ab9 */ /* 0x000fe20000000800 */
[----:B------:R-:W-:Y:S01]  /*0a10*/  UISETP.NE.U32.AND UP0, UPT, UR4, URZ, UPT ;  /* 0x0000003f0400728c */ /* 0x000fe2000bf05070 */
[----:B------:R-:W-:Y:S01]  /*0a20*/  IMAD.MOV.U32 R3, RZ, RZ, RZ ;  /* 0x000000ffff037224 */ /* 0x000fe200078e00ff */
[----:B------:R-:W-:Y:S02]  /*0a30*/  ULOP3.LUT UR8, UR7, 0xffff, URZ, 0xc0, !UPT ;  /* 0x0000ffff07087892 */ /* 0x000fe4000f8ec03f */
[----:B------:R-:W-:Y:S01]  /*0a40*/  UISETP.NE.AND.EX UP0, UPT, UR5, URZ, UPT, UP0 ;  /* 0x0000003f0500728c */ /* 0x000fe2000bf05300 */
[----:B------:R-:W-:-:S03]  /*0a50*/  ULDC UR4, c[0x0][0x2f0] ;  /* 0x0000bc0000047ab9 */ /* 0x000fc60000000800 */
[----:B------:R-:W-:-:S04]  /*0a60*/  USEL UR43, UR43, 0x1, UP0 ;  /* 0x000000012b2b7887 */ /* 0x000fc80008000000 */
[----:B------:R-:W-:-:S04]  /*0a70*/  UIMAD UR43, UR43, UR4, URZ ;  /* 0x000000042b2b72a4 */ /* 0x000fc8000f8e023f */
[----:B------:R-:W-:Y:S02]  /*0a80*/  UISETP.GE.AND UP0, UPT, UR43, 0x1, UPT ;  /* 0x000000012b00788c */ /* 0x000fe4000bf06270 */
[----:B------:R-:W-:-:S04]  /*0a90*/  UIADD3 UR4, UR43, 0x7f, URZ ;  /* 0x0000007f2b047890 */ /* 0x000fc8000fffe03f */
[----:B------:R-:W-:Y:S01]  /*0aa0*/  PLOP3.LUT P0, PT, PT, PT, UP0, 0x80, 0x0 ;  /* 0x000000000000781c */ /* 0x000fe20003f0f008 */
[----:B------:R-:W-:-:S04]  /*0ab0*/  USHF.R.S32.HI UR5, URZ, 0x1f, UR4 ;  /* 0x0000001f3f057899 */ /* 0x000fc80008011404 */
[----:B------:R-:W-:-:S04]  /*0ac0*/  ULEA.HI UR5, UR5, UR4, URZ, 0x7 ;  /* 0x0000000405057291 */ /* 0x000fc8000f8f383f */
[----:B------:R-:W-:-:S04]  /*0ad0*/  USHF.R.S32.HI UR5, URZ, 0x7, UR5 ;  /* 0x000000073f057899 */ /* 0x000fc80008011405 */
[----:B------:R-:W-:Y:S08]  /*0ae0*/  @!P0 BRA `(.L_x_9) ;  /* 0x0000000000808947 */ /* 0x000ff00003800000 */
[----:B------:R-:W-:-:S04]  /*0af0*/  USHF.R.U32.HI UR4, URZ, 0x10, UR7 ;  /* 0x000000103f047899 */ /* 0x000fc80008011607 */
[----:B------:R-:W-:-:S11]  /*0b00*/  UISETP.NE.AND UP0, UPT, UR4, URZ, UPT ;  /* 0x0000003f0400728c */ /* 0x000fd6000bf05270 */
[----:B------:R-:W-:Y:S02]  /*0b10*/  @!UP0 ULDC UR4, c[0x0][0x9f0] ;  /* 0x00027c0000048ab9 */ /* 0x000fe40000000800 */
[----:B------:R-:W-:Y:S01]  /*0b20*/  IMAD.U32 R6, RZ, RZ, UR4 ;  /* 0x00000004ff067e24 */ /* 0x000fe2000f8e00ff */
[----:B------:R-:W-:-:S04]  /*0b30*/  UIADD3 UR6, UR5, -0x1, UR4 ;  /* 0xffffffff05067890 */ /* 0x000fc8000fffe004 */
[-C--:B------:R-:W-:Y:S02]  /*0b40*/  IABS R3, R6.reuse ;  /* 0x0000000600037213 */ /* 0x080fe40000000000 */
[----:B------:R-:W-:Y:S01]  /*0b50*/  IABS R6, R6 ;  /* 0x0000000600067213 */ /* 0x000fe20000000000 */
[----:B------:R-:W-:Y:S01]  /*0b60*/  IMAD.U32 R8, RZ, RZ, UR6 ;  /* 0x00000006ff087e24 */ /* 0x000fe2000f8e00ff */
[----:B------:R-:W0:Y:S01]  /*0b70*/  I2F.RP R0, R3 ;  /* 0x0000000300007306 */ /* 0x000e220000209400 */
[----:B------:R-:W-:Y:S02]  /*0b80*/  ULOP3.LUT UR6, UR6, UR4, URZ, 0x3c, !UPT ;  /* 0x0000000406067292 */ /* 0x000fe4000f8e3c3f */
[----:B------:R-:W-:-:S04]  /*0b90*/  IMAD.MOV R6, RZ, RZ, -R6 ;  /* 0x000000ffff067224 */ /* 0x000fc800078e0a06 */
[----:B------:R-:W-:Y:S01]  /*0ba0*/  ISETP.LE.AND P2, PT, RZ, UR6, PT ;  /* 0x00000006ff007c0c */ /* 0x000fe2000bf43270 */
[----:B0-----:R-:W0:Y:S02]  /*0bb0*/  MUFU.RCP R0, R0 ;  /* 0x0000000000007308 */ /* 0x001e240000001000 */
[----:B0-----:R-:W-:Y:S01]  /*0bc0*/  VIADD R4, R0, 0xffffffe ;  /* 0x0ffffffe00047836 */ /* 0x001fe20000000000 */
[----:B------:R-:W-:-:S05]  /*0bd0*/  IABS R0, R8 ;  /* 0x0000000800007213 */ /* 0x000fca0000000000 */
[----:B------:R0:W1:Y:S02]  /*0be0*/  F2I.FTZ.U32.TRUNC.NTZ R5, R4 ;  /* 0x0000000400057305 */ /* 0x000064000021f000 */
[----:B0-----:R-:W-:Y:S01]  /*0bf0*/  IMAD.MOV.U32 R4, RZ, RZ, RZ ;  /* 0x000000ffff047224 */ /* 0x001fe200078e00ff */
[----:B-1----:R-:W-:-:S05]  /*0c00*/  IADD3 R10, RZ, -R5, RZ ;  /* 0x80000005ff0a7210 */ /* 0x002fca0007ffe0ff */
[----:B------:R-:W-:-:S04]  /*0c10*/  IMAD R7, R10, R3, RZ ;  /* 0x000000030a077224 */ /* 0x000fc800078e02ff */
[----:B------:R-:W-:Y:S01]  /*0c20*/  IMAD.HI.U32 R5, R5, R7, R4 ;  /* 0x0000000705057227 */ /* 0x000fe200078e0004 */
[----:B------:R-:W-:-:S05]  /*0c30*/  MOV R4, R6 ;  /* 0x0000000600047202 */ /* 0x000fca0000000f00 */
[----:B------:R-:W-:-:S04]  /*0c40*/  IMAD.HI.U32 R5, R5, R0, RZ ;  /* 0x0000000005057227 */ /* 0x000fc800078e00ff */
[----:B------:R-:W-:-:S05]  /*0c50*/  IMAD R0, R5, R4, R0 ;  /* 0x0000000405007224 */ /* 0x000fca00078e0200 */
[----:B------:R-:W-:-:S13]  /*0c60*/  ISETP.GT.U32.AND P1, PT, R3, R0, PT ;  /* 0x000000000300720c */ /* 0x000fda0003f24070 */
[----:B------:R-:W-:Y:S02]  /*0c70*/  @!P1 IMAD.IADD R0, R0, 0x1, -R3 ;  /* 0x0000000100009824 */ /* 0x000fe400078e0a03 */
[----:B------:R-:W-:Y:S01]  /*0c80*/  @!P1 VIADD R5, R5, 0x1 ;  /* 0x0000000105059836 */ /* 0x000fe20000000000 */
[----:B------:R-:W-:Y:S02]  /*0c90*/  ISETP.NE.AND P1, PT, RZ, UR4, PT ;  /* 0x00000004ff007c0c */ /* 0x000fe4000bf25270 */
[----:B------:R-:W-:-:S13]  /*0ca0*/  ISETP.GE.U32.AND P0, PT, R0, R3, PT ;  /* 0x000000030000720c */ /* 0x000fda0003f06070 */
[----:B------:R-:W-:-:S05]  /*0cb0*/  @P0 VIADD R5, R5, 0x1 ;  /* 0x0000000105050836 */ /* 0x000fca0000000000 */
[----:B------:R-:W-:-:S05]  /*0cc0*/  MOV R3, R5 ;  /* 0x0000000500037202 */ /* 0x000fca0000000f00 */
[----:B------:R-:W-:Y:S01]  /*0cd0*/  @!P2 IMAD.MOV R3, RZ, RZ, -R3 ;  /* 0x000000ffff03a224 */ /* 0x000fe200078e0a03 */
[----:B------:R-:W-:-:S07]  /*0ce0*/  @!P1 LOP3.LUT R3, RZ, UR4, RZ, 0x33, !PT ;  /* 0x00000004ff039c12 */ /* 0x000fce000f8e33ff */
.L_x_9:
[----:B------:R-:W-:Y:S01]  /*0cf0*/  IMAD R16, R3, UR8, RZ ;  /* 0x0000000803107c24 */ /* 0x000fe2000f8e02ff */
[----:B------:R-:W-:Y:S01]  /*0d00*/  PLOP3.LUT P0, PT, PT, PT, PT, 0x80, 0x0 ;  /* 0x000000000000781c */ /* 0x000fe20003f0f070 */
[----:B------:R-:W-:Y:S01]  /*0d10*/  VIADD R88, R19, 0xffffff80 ;  /* 0xffffff8013587836 */ /* 0x000fe20000000000 */
[----:B------:R-:W-:Y:S01]  /*0d20*/  MOV R17, RZ ;  /* 0x000000ff00117202 */ /* 0x000fe20000000f00 */
[----:B------:R-:W-:Y:S01]  /*0d30*/  IMAD.MOV.U32 R0, RZ, RZ, RZ ;  /* 0x000000ffff007224 */ /* 0x000fe200078e00ff */
[----:B------:R-:W-:Y:S02]  /*0d40*/  VIADDMNMX R3, R16, R3, UR5, PT ;  /* 0x0000000510037e46 */ /* 0x000fe4000b800103 */
[----:B------:R-:W-:Y:S02]  /*0d50*/  CS2R R150, SRZ ;  /* 0x0000000000967805 */ /* 0x000fe4000001ff00 */
[----:B------:R-:W-:Y:S02]  /*0d60*/  CS2R R66, SRZ ;  /* 0x0000000000427805 */ /* 0x000fe4000001ff00 */
[----:B------:R-:W-:-:S02]  /*0d70*/  CS2R R64, SRZ ;  /* 0x0000000000407805 */ /* 0x000fc4000001ff00 */
[----:B------:R-:W-:Y:S02]  /*0d80*/  R2UR UR42, R3 ;  /* 0x00000000032a72ca */ /* 0x000fe400000e0000 */
[----:B------:R-:W-:Y:S02]  /*0d90*/  CS2R R34, SRZ ;  /* 0x0000000000227805 */ /* 0x000fe4000001ff00 */
[----:B------:R-:W-:Y:S02]  /*0da0*/  CS2R R36, SRZ ;  /* 0x0000000000247805 */ /* 0x000fe4000001ff00 */
[----:B------:R-:W-:Y:S02]  /*0db0*/  CS2R R22, SRZ ;  /* 0x0000000000167805 */ /* 0x000fe4000001ff00 */
[----:B------:R-:W-:Y:S02]  /*0dc0*/  CS2R R24, SRZ ;  /* 0x0000000000187805 */ /* 0x000fe4000001ff00 */
[----:B------:R-:W-:-:S02]  /*0dd0*/  CS2R R14, SRZ ;  /* 0x00000000000e7805 */ /* 0x000fc4000001ff00 */
[----:B------:R-:W-:Y:S02]  /*0de0*/  CS2R R18, SRZ ;  /* 0x0000000000127805 */ /* 0x000fe4000001ff00 */
[----:B------:R-:W-:Y:S02]  /*0df0*/  CS2R R8, SRZ ;  /* 0x0000000000087805 */ /* 0x000fe4000001ff00 */
[----:B------:R-:W-:Y:S02]  /*0e00*/  CS2R R10, SRZ ;  /* 0x00000000000a7805 */ /* 0x000fe4000001ff00 */
[----:B------:R-:W-:Y:S02]  /*0e10*/  CS2R R6, SRZ ;  /* 0x0000000000067805 */ /* 0x000fe4000001ff00 */
[----:B------:R-:W-:Y:S02]  /*0e20*/  CS2R R62, SRZ ;  /* 0x00000000003e7805 */ /* 0x000fe4000001ff00 */
[----:B------:R-:W-:-:S02]  /*0e30*/  CS2R R4, SRZ ;  /* 0x0000000000047805 */ /* 0x000fc4000001ff00 */
[----:B------:R-:W-:Y:S02]  /*0e40*/  CS2R R38, SRZ ;  /* 0x0000000000267805 */ /* 0x000fe4000001ff00 */
[----:B------:R-:W-:Y:S02]  /*0e50*/  ISETP.LT.AND P1, PT, R16, UR42, PT ;  /* 0x0000002a10007c0c */ /* 0x000fe4000bf21270 */
        /* <DEDUP_REMOVED lines=16> */
[----:B------:R-:W-:Y:S01]  /*0f60*/  CS2R R48, SRZ ;  /* 0x0000000000307805 */ /* 0x000fe2000001ff00 */
[----:B------:R-:W-:Y:S06]  /*0f70*/  @!P1 BRA `(.L_x_10) ;  /* 0x0000005000a49947 */ /* 0x000fec0003800000 */
[----:B------:R-:W-:Y:S01]  /*0f80*/  SHF.R.S32.HI R3, RZ, 0x1f, R88 ;  /* 0x0000001fff037819 */ /* 0x000fe20000011458 */
[----:B------:R-:W0:Y:S01]  /*0f90*/  S2UR UR5, SR_CgaCtaId ;  /* 0x00000000000579c3 */ /* 0x000e220000008800 */
[----:B------:R-:W-:Y:S02]  /*0fa0*/  UMOV UR36, 0x400 ;  /* 0x0000040000247882 */ /* 0x000fe40000000000 */
[----:B------:R-:W-:-:S04]  /*0fb0*/  LEA.HI R17, R3, R88, RZ, 0x7 ;  /* 0x0000005803117211 */ /* 0x000fc800078f38ff */
[----:B------:R-:W-:-:S06]  /*0fc0*/  SHF.R.S32.HI R0, RZ, 0x7, R17 ;  /* 0x00000007ff007819 */ /* 0x000fcc0000011411 */
[----:B------:R-:W1:Y:S01]  /*0fd0*/  SHFL.IDX PT, R0, R0, RZ, 0x1f ;  /* 0x00001fff00007589 */ /* 0x000e6200000e0000 */
[----:B0-----:R-:W-:-:S04]  /*0fe0*/  ULEA UR36, UR5, UR36, 0x18 ;  /* 0x0000002405247291 */ /* 0x001fc8000f8ec03f */
[----:B------:R-:W-:-:S04]  /*0ff0*/  UIADD3 UR5, UR36, 0x10400, URZ ;  /* 0x0001040024057890 */ /* 0x000fc8000fffe03f */
[----:B------:R-:W-:Y:S01]  /*1000*/  ULOP3.LUT UP0, URZ, UR5, 0x3ff, URZ, 0xc0, !UPT ;  /* 0x000003ff053f7892 */ /* 0x000fe2000f80c03f */
[----:B-1----:R-:W-:-:S05]  /*1010*/  R2UR UR41, R0 ;  /* 0x00000000002972ca */ /* 0x002fca00000e0000 */
[----:B------:R-:W-:-:S08]  /*1020*/  PLOP3.LUT P0, PT, PT, PT, UP0, 0x80, 0x0 ;  /* 0x000000000000781c */ /* 0x000fd00003f0f008 */
[----:B------:R-:W-:-:S04]  /*1030*/  ULEA.HI UR4, UR41, UR41, URZ, 0x1 ;  /* 0x0000002929047291 */ /* 0x000fc8000f8f083f */
[----:B------:R-:W-:-:S04]  /*1040*/  ULOP3.LUT UR4, UR4, 0x1e, URZ, 0xc0, !UPT ;  /* 0x0000001e04047892 */ /* 0x000fc8000f8ec03f */
[----:B------:R-:W-:-:S04]  /*1050*/  UIADD3 UR4, UR41, -UR4, URZ ;  /* 0x8000000429047290 */ /* 0x000fc8000fffe03f */
[----:B------:R-:W-:-:S04]  /*1060*/  ULEA UR4, UR4, UR5, 0xd ;  /* 0x0000000504047291 */ /* 0x000fc8000f8e683f */
[----:B------:R-:W-:-:S04]  /*1070*/  USHF.R.U32.HI UR4, URZ, 0x4, UR4 ;  /* 0x000000043f047899 */ /* 0x000fc80008011604 */
[----:B------:R-:W-:Y:S01]  /*1080*/  ULOP3.LUT UR44, UR4, 0x3fff, URZ, 0xc0, !UPT ;  /* 0x00003fff042c7892 */ /* 0x000fe2000f8ec03f */
[----:B------:R-:W-:Y:S11]  /*1090*/  @!P0 BRA `(.L_x_11) ;  /* 0x0000000000408947 */ /* 0x000ff60003800000 */
[----:B------:R-:W-:Y:S01]  /*10a0*/  MOV R0, 0x0 ;  /* 0x0000000000007802 */ /* 0x000fe20000000f00 */
[----:B------:R-:W-:Y:S01]  /*10b0*/  ULDC.64 UR4, c[0x4][0x80] ;  /* 0x0100200000047ab9 */ /* 0x000fe20000000a00 */
[----:B------:R-:W-:Y:S01]  /*10c0*/  ULDC.64 UR6, c[0x4][0x20] ;  /* 0x0100080000067ab9 */ /* 0x000fe20000000a00 */
[----:B------:R-:W-:Y:S01]  /*10d0*/  IMAD.U32 R4, RZ, RZ, UR4 ;  /* 0x00000004ff047e24 */ /* 0x000fe2000f8e00ff */
[----:B------:R0:W1:Y:S01]  /*10e0*/  LDC.64 R14, c[0x4][R0] ;  /* 0x01000000000e7b82 */ /* 0x0000620000000a00 */
[----:B------:R-:W-:Y:S01]  /*10f0*/  IMAD.U32 R5, RZ, RZ, UR5 ;  /* 0x00000005ff057e24 */ /* 0x000fe2000f8e00ff */
[----:B------:R-:W-:Y:S01]  /*1100*/  ULDC.64 UR4, c[0x4][0x88] ;  /* 0x0100220000047ab9 */ /* 0x000fe20000000a00 */
[----:B------:R-:W-:Y:S01]  /*1110*/  IMAD.U32 R10, RZ, RZ, UR6 ;  /* 0x00000006ff0a7e24 */ /* 0x000fe2000f8e00ff */
[----:B------:R-:W-:Y:S01]  /*1120*/  MOV R7, UR5 ;  /* 0x0000000500077c02 */ /* 0x000fe20008000f00 */
[----:B------:R-:W-:Y:S01]  /*1130*/  IMAD.U32 R6, RZ, RZ, UR4 ;  /* 0x00000004ff067e24 */ /* 0x000fe2000f8e00ff */
[----:B------:R-:W-:Y:S01]  /*1140*/  MOV R12, 0x1 ;  /* 0x00000001000c7802 */ /* 0x000fe20000000f00 */
[----:B------:R-:W-:-:S02]  /*1150*/  IMAD.U32 R11, RZ, RZ, UR7 ;  /* 0x00000007ff0b7e24 */ /* 0x000fc4000f8e00ff */
[----:B------:R-:W-:Y:S02]  /*1160*/  IMAD.MOV.U32 R8, RZ, RZ, 0x70 ;  /* 0x00000070ff087424 */ /* 0x000fe400078e00ff */
[----:B0-----:R-:W-:-:S07]  /*1170*/  IMAD.MOV.U32 R13, RZ, RZ, RZ ;  /* 0x000000ffff0d7224 */ /* 0x001fce00078e00ff */
[----:B------:R-:W-:-:S07]  /*1180*/  LEPC R20, `(.L_x_11) ;  /* 0x000000001014794e */ /* 0x000fce0000000000 */
[----:B-1----:R-:W-:Y:S05]  /*1190*/  CALL.ABS.NOINC R14 ;  /* 0x000000000e007343 */ /* 0x002fea0003c00000 */
.L_x_11:
[----:B------:R-:W-:-:S04]  /*11a0*/  SHF.L.U32 R3, RZ, 0x1f, RZ ;  /* 0x0000001fff037819 */ /* 0x000fc800000006ff */
[----:B------:R-:W0:Y:S02]  /*11b0*/  SYNCS.PHASECHK.TRANS64.TRYWAIT P0, [UR36+0x28800], R3 ;  /* 0x02880003ff0075a7 */ /* 0x000e240008000164 */
[----:B0-----:R-:W-:Y:S05]  /*11c0*/  @!P0 BRA `(.L_x_12) ;  /* 0x000000a400288947 */ /* 0x001fea0003800000 */
.L_x_85:
[----:B------:R-:W-:-:S06]  /*11d0*/  ULOP3.LUT UR4, UR40, 0x1, URZ, 0xfc, !UPT ;  /* 0x0000000128047892 */ /* 0x000fcc000f8efc3f */
[----:B0-----:R-:W-:-:S05]  /*11e0*/  IMAD.U32 R0, RZ, RZ, UR4 ;  /* 0x00000004ff007e24 */ /* 0x001fca000f8e00ff */
[----:B------:R-:W-:-:S13]  /*11f0*/  ISETP.NE.AND P0, PT, R0, 0x3, PT ;  /* 0x000000030000780c */ /* 0x000fda0003f05270 */
[----:B------:R-:W-:Y:S05]  /*1200*/  @!P0 BRA `(.L_x_13) ;  /* 0x0000000000048947 */ /* 0x000fea0003800000 */
[----:B------:R-:W-:Y:S01]  /*1210*/  BPT.TRAP 0x1 ;  /* 0x000000040000795c */ /* 0x000fe20000300000 */
.L_x_13:
[----:B------:R0:W1:Y:S01]  /*1220*/  SYNCS.PHASECHK.TRANS64.TRYWAIT P1, [UR36+0x28830], R3 ;  /* 0x02883003ff0075a7 */ /* 0x0000620008020164 */
[----:B------:R-:W-:Y:S05]  /*1230*/  @!P0 BRA `(.L_x_14) ;  /* 0x0000000000048947 */ /* 0x000fea0003800000 */
[----:B------:R-:W-:Y:S01]  /*1240*/  BPT.TRAP 0x1 ;  /* 0x000000040000795c */ /* 0x000fe20000300000 */
.L_x_14:
[----:B------:R-:W-:Y:S01]  /*1250*/  IMAD.U32 R5, RZ, RZ, UR44 ;  /* 0x0000002cff057e24 */ /* 0x000fe2000f8e00ff */
[----:B------:R-:W-:Y:S01]  /*1260*/  MOV R0, RZ ;  /* 0x000000ff00007202 */ /* 0x000fe20000000f00 */
[----:B-1----:R-:W-:Y:S06]  /*1270*/  @P1 BRA `(.L_x_15) ;  /* 0x0000000000081947 */ /* 0x002fec0003800000 */
[----:B------:R-:W1:Y:S02]  /*1280*/  SYNCS.PHASECHK.TRANS64.TRYWAIT P1, [UR36+0x28830], R3 ;  /* 0x02883003ff0075a7 */ /* 0x000e640008020164 */
[----:B-1----:R-:W-:Y:S05]  /*1290*/  @!P1 BRA `(.L_x_16) ;  /* 0x000000a4000c9947 */ /* 0x002fea0003800000 */
.L_x_15:
[----:B------:R-:W-:Y:S05]  /*12a0*/  WARPSYNC.ALL ;  /* 0x0000000000007948 */ /* 0x000fea0003800000 */
[----:B-1----:R-:W-:Y:S01]  /*12b0*/  LOP3.LUT R4, R5, 0x10000, RZ, 0xfc, !PT ;  /* 0x0001000005047812 */ /* 0x002fe200078efcff */
[----:B------:R-:W-:Y:S02]  /*12c0*/  IMAD.MOV.U32 R151, RZ, RZ, RZ ;  /* 0x000000ffff977224 */ /* 0x000fe400078e00ff */
[----:B------:R-:W-:Y:S01]  /*12d0*/  IMAD.MOV.U32 R5, RZ, RZ, 0x40000040 ;  /* 0x40000040ff057424 */ /* 0x000fe200078e00ff */
[----:B------:R-:W-:Y:S01]  /*12e0*/  UIADD3 UR4, UR36, 0x18400, URZ ;  /* 0x0001840024047890 */ /* 0x000fe2000fffe03f */
[----:B------:R-:W-:Y:S01]  /*12f0*/  R2UR UR8, R4 ;  /* 0x00000000040872ca */ /* 0x000fe200000e0000 */
[----:B------:R-:W-:-:S02]  /*1300*/  WARPGROUP.ARRIVE ;  /* 0x00000000000079c5 */ /* 0x000fc40000000000 */
[----:B------:R-:W-:Y:S01]  /*1310*/  R2UR UR9, R5 ;  /* 0x00000000050972ca */ /* 0x000fe200000e0000 */
[----:B------:R-:W-:Y:S01]  /*1320*/  USHF.R.U32.HI UR4, URZ, 0x4, UR4 ;  /* 0x000000043f047899 */ /* 0x000fe20008011604 */
[----:B------:R-:W-:Y:S01]  /*1330*/  R2UR UR32, R4 ;  /* 0x00000000042072ca */ /* 0x000fe200000e0000 */
[----:B------:R-:W-:Y:S01]  /*1340*/  UMOV UR11, 0x40000040 ;  /* 0x40000040000b7882 */ /* 0x000fe20000000000 */
[----:B------:R-:W-:Y:S01]  /*1350*/  UMOV UR13, 0x40000040 ;  /* 0x40000040000d7882 */ /* 0x000fe20000000000 */
[----:B------:R-:W-:Y:S01]  /*1360*/  ULOP3.LUT UR4, UR4, 0x3fff, URZ, 0xc0, !UPT ;  /* 0x00003fff04047892 */ /* 0x000fe2000f8ec03f */
[----:B------:R-:W1:Y:S01]  /*1370*/  S2UR UR7, SR_CgaCtaId ;  /* 0x00000000000779c3 */ /* 0x000e620000008800 */
[----:B------:R-:W-:Y:S01]  /*1380*/  UMOV UR15, 0x40000040 ;  /* 0x40000040000f7882 */ /* 0x000fe20000000000 */
[----:B------:R-:W-:Y:S01]  /*1390*/  UMOV UR17, 0x40000040 ;  /* 0x4000004000117882 */ /* 0x000fe20000000000 */
[----:B------:R-:W-:Y:S01]  /*13a0*/  ULOP3.LUT UR48, UR4, 0x10000, URZ, 0xfc, !UPT ;  /* 0x0001000004307892 */ /* 0x000fe2000f8efc3f */
[----:B------:R-:W-:Y:S01]  /*13b0*/  UMOV UR19, 0x40000040 ;  /* 0x4000004000137882 */ /* 0x000fe20000000000 */
[----:B------:R-:W-:-:S02]  /*13c0*/  UMOV UR21, 0x40000040 ;  /* 0x4000004000157882 */ /* 0x000fc40000000000 */
[----:B------:R-:W-:Y:S02]  /*13d0*/  UIADD3 UR14, UR48, 0x4, URZ ;  /* 0x00000004300e7890 */ /* 0x000fe4000fffe03f */
[----:B------:R-:W-:Y:S01]  /*13e0*/  UIADD3 UR12, UR32, 0x4, URZ ;  /* 0x00000004200c7890 */ /* 0x000fe2000fffe03f */
[----:B------:R-:W-:Y:S01]  /*13f0*/  UMOV UR10, UR48 ;  /* 0x00000030000a7c82 */ /* 0x000fe20008000000 */
[----:B------:R-:W-:Y:S01]  /*1400*/  UIADD3 UR16, UR32, 0x6, URZ ;  /* 0x0000000620107890 */ /* 0x000fe2000fffe03f */
[----:B------:R-:W-:Y:S01]  /*1410*/  HGMMA.64x128x16.F32 R24, gdesc[UR8], RZ, !UPT, gsb0 ;  /* 0x01e00000081879f0 */ /* 0x000fe2000c0008ff */
[----:B------:R-:W-:Y:S02]  /*1420*/  UIADD3 UR8, UR32, 0x2, URZ ;  /* 0x0000000220087890 */ /* 0x000fe4000fffe03f */
[----:B------:R-:W-:Y:S01]  /*1430*/  UIADD3 UR10, UR48, 0x2, URZ ;  /* 0x00000002300a7890 */ /* 0x000fe2000fffe03f */
[----:B------:R-:W-:Y:S01]  /*1440*/  UMOV UR9, 0x40000040 ;  /* 0x4000004000097882 */ /* 0x000fe20000000000 */
[----:B------:R-:W-:Y:S01]  /*1450*/  UMOV UR11, 0x40000040 ;  /* 0x40000040000b7882 */ /* 0x000fe20000000000 */
[----:B------:R-:W-:-:S02]  /*1460*/  UIADD3 UR18, UR48, 0x6, URZ ;  /* 0x0000000630127890 */ /* 0x000fc4000fffe03f */
[----:B------:R-:W-:Y:S02]  /*1470*/  UIADD3 UR20, UR32, 0x400, URZ ;  /* 0x0000040020147890 */ /* 0x000fe4000fffe03f */
[----:B------:R-:W-:Y:S01]  /*1480*/  UIADD3 UR22, UR48, 0x400, URZ ;  /* 0x0000040030167890 */ /* 0x000fe2000fffe03f */
[----:B------:R-:W-:Y:S01]  /*1490*/  UMOV UR23, 0x40000040 ;  /* 0x4000004000177882 */ /* 0x000fe20000000000 */
[----:B------:R-:W-:Y:S02]  /*14a0*/  UIADD3 UR24, UR32, 0x402, URZ ;  /* 0x0000040220187890 */ /* 0x000fe4000fffe03f */
[----:B------:R-:W-:Y:S01]  /*14b0*/  UIADD3 UR26, UR48, 0x402, URZ ;  /* 0x00000402301a7890 */ /* 0x000fe2000fffe03f */
[----:B------:R-:W-:Y:S01]  /*14c0*/  UMOV UR25, 0x40000040 ;  /* 0x4000004000197882 */ /* 0x000fe20000000000 */
[----:B------:R-:W-:Y:S01]  /*14d0*/  UMOV UR27, 0x40000040 ;  /* 0x40000040001b7882 */ /* 0x000fe20000000000 */
[----:B------:R-:W-:Y:S02]  /*14e0*/  UIADD3 UR28, UR32, 0x404, URZ ;  /* 0x00000404201c7890 */ /* 0x000fe4000fffe03f */
[----:B------:R-:W-:Y:S01]  /*14f0*/  UIADD3 UR30, UR48, 0x404, URZ ;  /* 0x00000404301e7890 */ /* 0x000fe2000fffe03f */
[----:B------:R-:W-:Y:S01]  /*1500*/  UMOV UR29, 0x40000040 ;  /* 0x40000040001d7882 */ /* 0x000fe20000000000 */
[----:B------:R-:W-:Y:S01]  /*1510*/  UMOV UR31, 0x40000040 ;  /* 0x40000040001f7882 */ /* 0x000fe20000000000 */
[----:B------:R-:W-:-:S02]  /*1520*/  UIADD3 UR32, UR32, 0x406, URZ ;  /* 0x0000040620207890 */ /* 0x000fc4000fffe03f */
[----:B------:R-:W-:Y:S01]  /*1530*/  UIADD3 UR34, UR48, 0x406, URZ ;  /* 0x0000040630227890 */ /* 0x000fe2000fffe03f */
[----:B------:R-:W-:Y:S01]  /*1540*/  UMOV UR33, 0x40000040 ;  /* 0x4000004000217882 */ /* 0x000fe20000000000 */
[----:B------:R-:W-:Y:S01]  /*1550*/  UMOV UR35, 0x40000040 ;  /* 0x4000004000237882 */ /* 0x000fe20000000000 */
[----:B------:R-:W-:Y:S02]  /*1560*/  WARPGROUP.DEPBAR.LE gsb0, 0x0 ;  /* 0x00008000000079c5 */ /* 0x000fe40000010000 */
[----:B------:R-:W-:-:S06]  /*1570*/  WARPGROUP.ARRIVE ;  /* 0x00000000000079c5 */ /* 0x000fcc0000000000 */
[----:B------:R-:W-:Y:S03]  /*1580*/  HGMMA.64x128x16.F32 R24, gdesc[UR8], R24, gsb0 ;  /* 0x01e00000081879f0 */ /* 0x000fe60008000818 */
[----:B------:R-:W-:Y:S02]  /*1590*/  WARPGROUP.DEPBAR.LE gsb0, 0x0 ;  /* 0x00008000000079c5 */ /* 0x000fe40000010000 */
[----:B------:R-:W-:-:S07]  /*15a0*/  WARPGROUP.ARRIVE ;  /* 0x00000000000079c5 */ /* 0x000fce0000000000 */
        /* <DEDUP_REMOVED lines=17> */
[----:B-1----:R-:W-:Y:S05]  /*16c0*/  @!P0 BRA `(.L_x_17) ;  /* 0x0000000000048947 */ /* 0x002fea0003800000 */
[----:B------:R-:W-:Y:S01]  /*16d0*/  BPT.TRAP 0x1 ;  /* 0x000000040000795c */ /* 0x000fe20000300000 */
.L_x_17:
[----:B------:R-:W-:Y:S01]  /*16e0*/  LOP3.LUT R17, R17, 0xffffff80, RZ, 0xc0, !PT ;  /* 0xffffff8011117812 */ /* 0x000fe200078ec0ff */
[----:B------:R-:W-:Y:S01]  /*16f0*/  IMAD.U32 R7, RZ, RZ, UR42 ;  /* 0x0000002aff077e24 */ /* 0x000fe2000f8e00ff */
[----:B0-----:R-:W-:Y:S01]  /*1700*/  MOV R3, 0xfffffffe ;  /* 0xfffffffe00037802 */ /* 0x001fe20000000f00 */
[----:B------:R-:W-:Y:S01]  /*1710*/  ULDC UR4, c[0x0][0x988] ;  /* 0x0002620000047ab9 */ /* 0x000fe20000000800 */
[----:B------:R-:W-:Y:S01]  /*1720*/  P2R R23, PR, RZ, 0x1 ;  /* 0x00000001ff177803 */ /* 0x000fe20000000000 */
[----:B------:R-:W-:Y:S01]  /*1730*/  IMAD.IADD R17, R88, 0x1, -R17 ;  /* 0x0000000158117824 */ /* 0x000fe200078e0a11 */
[----:B------:R-:W-:Y:S01]  /*1740*/  UIADD3 UR42, UR42, -0x2, URZ ;  /* 0xfffffffe2a2a7890 */ /* 0x000fe2000fffe03f */
[--C-:B------:R-:W-:Y:S01]  /*1750*/  IMAD.MOV.U32 R150, RZ, RZ, R151.reuse ;  /* 0x000000ffff967224 */ /* 0x100fe200078e0097 */
[-C--:B------:R-:W-:Y:S01]  /*1760*/  MOV R147, R151.reuse ;  /* 0x0000009700937202 */ /* 0x080fe20000000f00 */
[----:B------:R-:W-:Y:S01]  /*1770*/  IMAD.MOV.U32 R149, RZ, RZ, R151 ;  /* 0x000000ffff957224 */ /* 0x000fe200078e0097 */
[----:B------:R-:W-:Y:S01]  /*1780*/  SHF.R.S32.HI R6, RZ, 0x1f, R17 ;  /* 0x0000001fff067819 */ /* 0x000fe20000011411 */
[--C-:B------:R-:W-:Y:S01]  /*1790*/  IMAD.MOV.U32 R148, RZ, RZ, R151.reuse ;  /* 0x000000ffff947224 */ /* 0x100fe200078e0097 */
[----:B------:R-:W-:Y:S01]  /*17a0*/  MOV R143, R151 ;  /* 0x00000097008f7202 */ /* 0x000fe20000000f00 */
[--C-:B------:R-:W-:Y:S01]  /*17b0*/  IMAD.MOV.U32 R145, RZ, RZ, R151.reuse ;  /* 0x000000ffff917224 */ /* 0x100fe200078e0097 */
[----:B------:R-:W-:Y:S01]  /*17c0*/  LEA.HI R6, R6, R17, RZ, 0x2 ;  /* 0x0000001106067211 */ /* 0x000fe200078f10ff */
[--C-:B------:R-:W-:Y:S01]  /*17d0*/  IMAD.MOV.U32 R141, RZ, RZ, R151.reuse ;  /* 0x000000ffff8d7224 */ /* 0x100fe200078e0097 */
[-C--:B------:R-:W-:Y:S01]  /*17e0*/  MOV R139, R151.reuse ;  /* 0x00000097008b7202 */ /* 0x080fe20000000f00 */
[--C-:B------:R-:W-:Y:S01]  /*17f0*/  IMAD.MOV.U32 R137, RZ, RZ, R151.reuse ;  /* 0x000000ffff897224 */ /* 0x100fe200078e0097 */
[----:B------:R-:W-:Y:S01]  /*1800*/  LOP3.LUT R6, R6, 0x7ffffffc, RZ, 0xc0, !PT ;  /* 0x7ffffffc06067812 */ /* 0x000fe200078ec0ff */
[--C-:B------:R-:W-:Y:S01]  /*1810*/  IMAD.MOV.U32 R133, RZ, RZ, R151.reuse ;  /* 0x000000ffff857224 */ /* 0x100fe200078e0097 */
[-C--:B------:R-:W-:Y:S01]  /*1820*/  MOV R135, R151.reuse ;  /* 0x0000009700877202 */ /* 0x080fe20000000f00 */
[--C-:B------:R-:W-:Y:S01]  /*1830*/  IMAD.MOV.U32 R129, RZ, RZ, R151.reuse ;  /* 0x000000ffff817224 */ /* 0x100fe200078e0097 */
[-C--:B------:R-:W-:Y:S01]  /*1840*/  MOV R131, R151.reuse ;  /* 0x0000009700837202 */ /* 0x080fe20000000f00 */
[----:B------:R-:W-:Y:S01]  /*1850*/  IMAD.IADD R6, R17, 0x1, -R6 ;  /* 0x0000000111067824 */ /* 0x000fe200078e0a06 */
[-C--:B------:R-:W-:Y:S01]  /*1860*/  MOV R127, R151.reuse ;  /* 0x00000097007f7202 */ /* 0x080fe20000000f00 */
[--C-:B------:R-:W-:Y:S01]  /*1870*/  IMAD.MOV.U32 R125, RZ, RZ, R151.reuse ;  /* 0x000000ffff7d7224 */ /* 0x100fe200078e0097 */
[----:B------:R-:W-:Y:S01]  /*1880*/  MOV R123, R151 ;  /* 0x00000097007b7202 */ /* 0x000fe20000000f00 */
[----:B------:R-:W-:Y:S01]  /*1890*/  IMAD R6, R6, R3, 0x80 ;  /* 0x0000008006067424 */ /* 0x000fe200078e0203 */
[-C--:B------:R-:W-:Y:S01]  /*18a0*/  MOV R119, R151.reuse ;  /* 0x0000009700777202 */ /* 0x080fe20000000f00 */
[--C-:B------:R-:W-:Y:S01]  /*18b0*/  IMAD.MOV.U32 R121, RZ, RZ, R151.reuse ;  /* 0x000000ffff797224 */ /* 0x100fe200078e0097 */
[-C--:B------:R-:W-:Y:S01]  /*18c0*/  MOV R115, R151.reuse ;  /* 0x0000009700737202 */ /* 0x080fe20000000f00 */
[----:B------:R-:W-:Y:S01]  /*18d0*/  VIADD R6, R6, UR43 ;  /* 0x0000002b06067c36 */ /* 0x000fe20008000000 */
[-C--:B------:R-:W-:Y:S01]  /*18e0*/  MOV R111, R151.reuse ;  /* 0x00000097006f7202 */ /* 0x080fe20000000f00 */
[--C-:B------:R-:W-:Y:S01]  /*18f0*/  IMAD.MOV.U32 R117, RZ, RZ, R151.reuse ;  /* 0x000000ffff757224 */ /* 0x100fe200078e0097 */
[-C--:B------:R-:W-:Y:S01]  /*1900*/  MOV R107, R151.reuse ;  /* 0x00000097006b7202 */ /* 0x080fe20000000f00 */
[----:B------:R-:W-:Y:S01]  /*1910*/  IMAD R7, R7, -0x80, R6 ;  /* 0xffffff8007077824 */ /* 0x000fe200078e0206 */
[-C--:B------:R-:W-:Y:S01]  /*1920*/  MOV R103, R151.reuse ;  /* 0x0000009700677202 */ /* 0x080fe20000000f00 */
[--C-:B------:R-:W-:Y:S01]  /*1930*/  IMAD.MOV.U32 R113, RZ, RZ, R151.reuse ;  /* 0x000000ffff717224 */ /* 0x100fe200078e0097 */
[----:B------:R-:W-:Y:S01]  /*1940*/  MOV R99, R151 ;  /* 0x0000009700637202 */ /* 0x000fe20000000f00 */
[--C-:B------:R-:W-:Y:S01]  /*1950*/  IMAD.MOV.U32 R109, RZ, RZ, R151.reuse ;  /* 0x000000ffff6d7224 */ /* 0x100fe200078e0097 */
[C---:B------:R-:W-:Y:S01]  /*1960*/  ISETP.GT.AND P4, PT, R7.reuse, RZ, PT ;  /* 0x000000ff0700720c */ /* 0x040fe20003f84270 */
[--C-:B------:R-:W-:Y:S01]  /*1970*/  IMAD.MOV.U32 R105, RZ, RZ, R151.reuse ;  /* 0x000000ffff697224 */ /* 0x100fe200078e0097 */
[C---:B------:R-:W-:Y:S01]  /*1980*/  ISETP.GT.AND P3, PT, R7.reuse, 0x1, PT ;  /* 0x000000010700780c */ /* 0x040fe20003f64270 */
[--C-:B------:R-:W-:Y:S01]  /*1990*/  IMAD.MOV.U32 R101, RZ, RZ, R151.reuse ;  /* 0x000000ffff657224 */ /* 0x100fe200078e0097 */
[----:B------:R-:W-:Y:S01]  /*19a0*/  ISETP.GT.AND P1, PT, R7, 0x8, PT ;  /* 0x000000080700780c */ /* 0x000fe20003f24270 */
[--C-:B------:R-:W-:Y:S01]  /*19b0*/  IMAD.MOV.U32 R97, RZ, RZ, R151.reuse ;  /* 0x000000ffff617224 */ /* 0x100fe200078e0097 */
[----:B------:R-:W-:Y:S01]  /*19c0*/  FSEL R8, R26, -INF , P4 ;  /* 0xff8000001a087808 */ /* 0x000fe20002000000 */
[--C-:B------:R-:W-:Y:S01]  /*19d0*/  IMAD.MOV.U32 R93, RZ, RZ, R151.reuse ;  /* 0x000000ffff5d7224 */ /* 0x100fe200078e0097 */
[----:B------:R-:W-:Y:S01]  /*19e0*/  FSEL R27, R27, -INF , P3 ;  /* 0xff8000001b1b7808 */ /* 0x000fe20001800000 */
[----:B------:R-:W-:Y:S01]  /*19f0*/  IMAD.MOV.U32 R89, RZ, RZ, R151 ;  /* 0x000000ffff597224 */ /* 0x000fe200078e0097 */
[----:B------:R-:W-:-:S02]  /*1a00*/  ISETP.GT.AND P2, PT, R7, 0x9, PT ;  /* 0x000000090700780c */ /* 0x000fc40003f44270 */
[----:B------:R-:W-:Y:S02]  /*1a10*/  FSEL R88, R30, -INF , P1 ;  /* 0xff8000001e587808 */ /* 0x000fe40000800000 */
[----:B------:R-:W-:Y:S02]  /*1a20*/  FMNMX.FTZ R3, R8, R27, !PT ;  /* 0x0000001b08037209 */ /* 0x000fe40007810000 */
[----:B------:R-:W-:Y:S02]  /*1a30*/  ISETP.GT.AND P6, PT, R7, 0x10, PT ;  /* 0x000000100700780c */ /* 0x000fe40003fc4270 */
[----:B------:R-:W-:Y:S02]  /*1a40*/  FSEL R90, R31, -INF , P2 ;  /* 0xff8000001f5a7808 */ /* 0x000fe40001000000 */
[----:B------:R-:W-:Y:S02]  /*1a50*/  FMNMX.FTZ R3, R88, R3, !PT ;  /* 0x0000000358037209 */ /* 0x000fe40007810000 */
[----:B------:R-:W-:-:S02]  /*1a60*/  ISETP.GT.AND P5, PT, R7, 0x11, PT ;  /* 0x000000110700780c */ /* 0x000fc40003fa4270 */
[----:B------:R-:W-:Y:S02]  /*1a70*/  FSEL R92, R34, -INF , P6 ;  /* 0xff800000225c7808 */ /* 0x000fe40003000000 */
[----:B------:R-:W-:Y:S02]  /*1a80*/  FMNMX.FTZ R3, R90, R3, !PT ;  /* 0x000000035a037209 */ /* 0x000fe40007810000 */
[----:B------:R-:W-:Y:S02]  /*1a90*/  FSEL R24, R24, -INF , P4 ;  /* 0xff80000018187808 */ /* 0x000fe40002000000 */
[----:B------:R-:W-:Y:S02]  /*1aa0*/  ISETP.GT.AND P4, PT, R7, 0x18, PT ;  /* 0x000000180700780c */ /* 0x000fe40003f84270 */
[----:B------:R-:W-:Y:S02]  /*1ab0*/  FSEL R94, R35, -INF , P5 ;  /* 0xff800000235e7808 */ /* 0x000fe40002800000 */
[----:B------:R-:W-:-:S02]  /*1ac0*/  FMNMX.FTZ R3, R92, R3, !PT ;  /* 0x000000035c037209 */ /* 0x000fc40007810000 */
[----:B------:R-:W-:Y:S02]  /*1ad0*/  FSEL R25, R25, -INF , P3 ;  /* 0xff80000019197808 */ /* 0x000fe40001800000 */
[C---:B------:R-:W-:Y:S02]  /*1ae0*/  ISETP.GT.AND P3, PT, R7.reuse, 0x19, PT ;  /* 0x000000190700780c */ /* 0x040fe40003f64270 */
[----:B------:R-:W-:Y:S02]  /*1af0*/  FSEL R96, R38, -INF , P4 ;  /* 0xff80000026607808 */ /* 0x000fe40002000000 */
[----:B------:R-:W-:Y:S02]  /*1b00*/  FMNMX.FTZ R3, R94, R3, !PT ;  /* 0x000000035e037209 */ /* 0x000fe40007810000 */
[----:B------:R-:W-:Y:S02]  /*1b10*/  FSEL R28, R28, -INF , P1 ;  /* 0xff8000001c1c7808 */ /* 0x000fe40000800000 */
        /* <DEDUP_REMOVED lines=8> */
[----:B------:R-:W-:Y:S02]  /*1ba0*/  ISETP.GT.AND P6, PT, R7, 0x28, PT ;  /* 0x000000280700780c */ /* 0x000fe40003fc4270 */
        /* <DEDUP_REMOVED lines=50> */
[----:B------:R-:W-:Y:S02]  /*1ed0*/  ISETP.GT.AND P0, PT, R7, 0x59, PT ;  /* 0x000000590700780c */ /* 0x000fe40003f04270 */
[----:B------:R-:W-:-:S02]  /*1ee0*/  FSEL R128, R70, -INF , P6 ;  /* 0xff80000046807808 */ /* 0x000fc40003000000 */
[----:B------:R-:W-:Y:S02]  /*1ef0*/  FMNMX.FTZ R3, R126, R3, !PT ;  /* 0x000000037e037209 */ /* 0x000fe40007810000 */
[----:B------:R-:W-:Y:S02]  /*1f00*/  FSEL R30, R57, -INF , P5 ;  /* 0xff800000391e7808 */ /* 0x000fe40002800000 */
[----:B------:R-:W-:Y:S02]  /*1f10*/  FSEL R130, R71, -INF , P0 ;  /* 0xff80000047827808 */ /* 0x000fe40000000000 */
[----:B------:R-:W-:Y:S02]  /*1f20*/  FSEL R64, R64, -INF , P1 ;  /* 0xff80000040407808 */ /* 0x000fe40000800000 */
[----:B------:R-:W-:Y:S02]  /*1f30*/  FSEL R38, R65, -INF , P2 ;  /* 0xff80000041267808 */ /* 0x000fe40001000000 */
[----:B------:R-:W-:-:S02]  /*1f40*/  ISETP.GT.AND P5, PT, R7, 0x60, PT ;  /* 0x000000600700780c */ /* 0x000fc40003fa4270 */
[C---:B------:R-:W-:Y:S02]  /*1f50*/  ISETP.GT.AND P0, PT, R7.reuse, 0x61, PT ;  /* 0x000000610700780c */ /* 0x040fe40003f04270 */
[C---:B------:R-:W-:Y:S02]  /*1f60*/  ISETP.GT.AND P1, PT, R7.reuse, 0x68, PT ;  /* 0x000000680700780c */ /* 0x040fe40003f24270 */
[----:B------:R-:W-:Y:S02]  /*1f70*/  ISETP.GT.AND P2, PT, R7, 0x69, PT ;  /* 0x000000690700780c */ /* 0x000fe40003f44270 */
[----:B------:R-:W-:Y:S02]  /*1f80*/  FMNMX.FTZ R3, R128, R3, !PT ;  /* 0x0000000380037209 */ /* 0x000fe40007810000 */
[----:B------:R-:W-:Y:S02]  /*1f90*/  FSEL R60, R60, -INF , P4 ;  /* 0xff8000003c3c7808 */ /* 0x000fe40002000000 */
[----:B------:R-:W-:-:S02]  /*1fa0*/  FSEL R34, R61, -INF , P3 ;  /* 0xff8000003d227808 */ /* 0x000fc40001800000 */
[----:B------:R-:W-:Y:S02]  /*1fb0*/  FSEL R132, R74, -INF , P5 ;  /* 0xff8000004a847808 */ /* 0x000fe40002800000 */
[----:B------:R-:W-:Y:S02]  /*1fc0*/  FSEL R134, R75, -INF , P0 ;  /* 0xff8000004b867808 */ /* 0x000fe40000000000 */
[----:B------:R-:W-:Y:S02]  /*1fd0*/  P2R R21, PR, RZ, 0x1 ;  /* 0x00000001ff157803 */ /* 0x000fe40000000000 */
[----:B------:R-:W-:Y:S02]  /*1fe0*/  FSEL R136, R78, -INF , P1 ;  /* 0xff8000004e887808 */ /* 0x000fe40000800000 */
[----:B------:R-:W-:Y:S02]  /*1ff0*/  P2R R19, PR, RZ, 0x2 ;  /* 0x00000002ff137803 */ /* 0x000fe40000000000 */
[----:B------:R-:W-:-:S02]  /*2000*/  FSEL R138, R79, -INF , P2 ;  /* 0xff8000004f8a7808 */ /* 0x000fc40001000000 */
[----:B------:R-:W-:Y:S02]  /*2010*/  P2R R17, PR, RZ, 0x4 ;  /* 0x00000004ff117803 */ /* 0x000fe40000000000 */
[----:B------:R-:W-:Y:S02]  /*2020*/  FMNMX.FTZ R3, R130, R3, !PT ;  /* 0x0000000382037209 */ /* 0x000fe40007810000 */
[C---:B------:R-:W-:Y:S02]  /*2030*/  ISETP.GT.AND P3, PT, R7.reuse, 0x70, PT ;  /* 0x000000700700780c */ /* 0x040fe40003f64270 */
[C---:B------:R-:W-:Y:S02]  /*2040*/  ISETP.GT.AND P4, PT, R7.reuse, 0x71, PT ;  /* 0x000000710700780c */ /* 0x040fe40003f84270 */
[C---:B------:R-:W-:Y:S02]  /*2050*/  ISETP.GT.AND P5, PT, R7.reuse, 0x78, PT ;  /* 0x000000780700780c */ /* 0x040fe40003fa4270 */
[----:B------:R-:W-:-:S02]  /*2060*/  ISETP.GT.AND P6, PT, R7, 0x79, PT ;  /* 0x000000790700780c */ /* 0x000fc40003fc4270 */
[C---:B------:R-:W-:Y:S02]  /*2070*/  ISETP.GT.AND P2, PT, R7.reuse, 0x58, PT ;  /* 0x000000580700780c */ /* 0x040fe40003f44270 */
[C---:B------:R-:W-:Y:S02]  /*2080*/  ISETP.GT.AND P1, PT, R7.reuse, 0x59, PT ;  /* 0x000000590700780c */ /* 0x040fe40003f24270 */
[----:B------:R-:W-:Y:S02]  /*2090*/  ISETP.GT.AND P0, PT, R7, 0x60, PT ;  /* 0x000000600700780c */ /* 0x000fe40003f04270 */
[----:B------:R-:W-:Y:S02]  /*20a0*/  FMNMX.FTZ R7, R24, R25, !PT ;  /* 0x0000001918077209 */ /* 0x000fe40007810000 */
[----:B------:R-:W-:Y:S02]  /*20b0*/  FMNMX.FTZ R3, R132, R3, !PT ;  /* 0x0000000384037209 */ /* 0x000fe40007810000 */
[----:B------:R-:W-:-:S02]  /*20c0*/  FMNMX.FTZ R7, R28, R7, !PT ;  /* 0x000000071c077209 */ /* 0x000fc40007810000 */
[----:B------:R-:W-:Y:S02]  /*20d0*/  FMNMX.FTZ R3, R134, R3, !PT ;  /* 0x0000000386037209 */ /* 0x000fe40007810000 */
[----:B------:R-:W-:Y:S02]  /*20e0*/  FMNMX.FTZ R7, R10, R7, !PT ;  /* 0x000000070a077209 */ /* 0x000fe40007810000 */
[----:B------:R-:W-:Y:S02]  /*20f0*/  FMNMX.FTZ R3, R136, R3, !PT ;  /* 0x0000000388037209 */ /* 0x000fe40007810000 */
[----:B------:R-:W-:Y:S02]  /*2100*/  FMNMX.FTZ R7, R32, R7, !PT ;  /* 0x0000000720077209 */ /* 0x000fe40007810000 */
[----:B------:R-:W-:Y:S02]  /*2110*/  FSEL R140, R82, -INF , P3 ;  /* 0xff800000528c7808 */ /* 0x000fe40001800000 */
[----:B------:R-:W-:-:S02]  /*2120*/  FMNMX.FTZ R3, R138, R3, !PT ;  /* 0x000000038a037209 */ /* 0x000fc40007810000 */
[----:B------:R-:W-:Y:S02]  /*2130*/  FMNMX.FTZ R7, R12, R7, !PT ;  /* 0x000000070c077209 */ /* 0x000fe40007810000 */
[----:B------:R-:W-:Y:S02]  /*2140*/  FSEL R142, R83, -INF , P4 ;  /* 0xff800000538e7808 */ /* 0x000fe40002000000 */
        /* <DEDUP_REMOVED lines=8> */
[----:B------:R-:W-:Y:S02]  /*21d0*/  FMNMX.FTZ R9, R146, R3, !PT ;  /* 0x0000000392097209 */ /* 0x000fe40007810000 */
[----:B------:R-:W-:-:S02]  /*21e0*/  FMNMX.FTZ R7, R18, R7, !PT ;  /* 0x0000000712077209 */ /* 0x000fc40007810000 */
[----:B------:R-:W-:Y:S01]  /*21f0*/  FSEL R68, R68, -INF , P2 ;  /* 0xff80000044447808 */ /* 0x000fe20001000000 */
[----:B------:R-:W0:Y:S01]  /*2200*/  SHFL.BFLY PT, R6, R9, 0x2, 0x1f ;  /* 0x0c401f0009067f89 */ /* 0x000e2200000e0000 */
[----:B------:R-:W-:Y:S02]  /*2210*/  FMNMX.FTZ R7, R44, R7, !PT ;  /* 0x000000072c077209 */ /* 0x000fe40007810000 */
[----:B------:R-:W-:Y:S02]  /*2220*/  FSEL R54, R69, -INF , P1 ;  /* 0xff80000045367808 */ /* 0x000fe40000800000 */
[----:B------:R-:W-:Y:S02]  /*2230*/  FMNMX.FTZ R7, R20, R7, !PT ;  /* 0x0000000714077209 */ /* 0x000fe40007810000 */
[----:B------:R-:W-:Y:S02]  /*2240*/  FSEL R72, R72, -INF , P0 ;  /* 0xff80000048487808 */ /* 0x000fe40000000000 */
[----:B------:R-:W-:-:S02]  /*2250*/  FMNMX.FTZ R7, R48, R7, !PT ;  /* 0x0000000730077209 */ /* 0x000fc40007810000 */
[----:B------:R-:W-:Y:S02]  /*2260*/  ISETP.NE.AND P0, PT, R21, RZ, PT ;  /* 0x000000ff1500720c */ /* 0x000fe40003f05270 */
[----:B------:R-:W-:Y:S02]  /*2270*/  FMNMX.FTZ R7, R22, R7, !PT ;  /* 0x0000000716077209 */ /* 0x000fe40007810000 */
[----:B------:R-:W-:Y:S01]  /*2280*/  MOV R3, UR4 ;  /* 0x0000000400037c02 */ /* 0x000fe20008000f00 */
[----:B------:R-:W-:Y:S01]  /*2290*/  UIADD3 UR4, UR36, 0x28840, URZ ;  /* 0x0002884024047890 */ /* 0x000fe2000fffe03f */
[----:B------:R-:W-:Y:S02]  /*22a0*/  FMNMX.FTZ R7, R52, R7, !PT ;  /* 0x0000000734077209 */ /* 0x000fe40007810000 */
[----:B------:R-:W-:Y:S01]  /*22b0*/  ISETP.NE.AND P1, PT, R19, RZ, PT ;  /* 0x000000ff1300720c */ /* 0x000fe20003f25270 */
[----:B------:R-:W-:Y:S01]  /*22c0*/  UPRMT UR4, UR7, 0x654, UR4 ;  /* 0x0000065407047896 */ /* 0x000fe20008000004 */
[----:B------:R-:W-:-:S02]  /*22d0*/  FMNMX.FTZ R7, R26, R7, !PT ;  /* 0x000000071a077209 */ /* 0x000fc40007810000 */
[----:B------:R-:W-:Y:S02]  /*22e0*/  FSEL R50, R73, -INF , P0 ;  /* 0xff80000049327808 */ /* 0x000fe40000000000 */
[----:B0-----:R-:W-:Y:S02]  /*22f0*/  FMNMX.FTZ R11, R9, R6, !PT ;  /* 0x00000006090b7209 */ /* 0x001fe40007810000 */
[----:B------:R-:W-:Y:S02]  /*2300*/  FMNMX.FTZ R7, R56, R7, !PT ;  /* 0x0000000738077209 */ /* 0x000fe40007810000 */
[----:B------:R-:W-:Y:S01]  /*2310*/  P2R R15, PR, RZ, 0x8 ;  /* 0x00000008ff0f7803 */ /* 0x000fe20000000000 */
[----:B------:R-:W0:Y:S01]  /*2320*/  SHFL.BFLY PT, R6, R11, 0x1, 0x1f ;  /* 0x0c201f000b067f89 */ /* 0x000e2200000e0000 */
[----:B------:R-:W-:Y:S01]  /*2330*/  FMNMX.FTZ R7, R30, R7, !PT ;  /* 0x000000071e077209 */ /* 0x000fe20007810000 */
[----:B------:R-:W-:Y:S01]  /*2340*/  SYNCS.ARRIVE.TRANS64.RED.A1T0 RZ, [UR4], RZ ;  /* 0x000000ffffff79a7 */ /* 0x000fe20008100404 */
[----:B------:R-:W-:Y:S01]  /*2350*/  ISETP.NE.AND P2, PT, R17, RZ, PT ;  /* 0x000000ff1100720c */ /* 0x000fe20003f45270 */
[----:B------:R-:W-:Y:S01]  /*2360*/  UMOV UR4, URZ ;  /* 0x0000003f00047c82 */ /* 0x000fe20008000000 */
[----:B------:R-:W-:-:S02]  /*2370*/  FMNMX.FTZ R7, R60, R7, !PT ;  /* 0x000000073c077209 */ /* 0x000fc40007810000 */
[----:B------:R-:W-:Y:S02]  /*2380*/  FSEL R78, R76, -INF , P1 ;  /* 0xff8000004c4e7808 */ /* 0x000fe40000800000 */
[----:B------:R-:W-:Y:S02]  /*2390*/  FMNMX.FTZ R7, R34, R7, !PT ;  /* 0x0000000722077209 */ /* 0x000fe40007810000 */
[----:B------:R-:W-:Y:S02]  /*23a0*/  FSEL R82, R77, -INF , P2 ;  /* 0xff8000004d527808 */ /* 0x000fe40001000000 */
[----:B------:R-:W-:Y:S02]  /*23b0*/  FMNMX.FTZ R7, R64, R7, !PT ;  /* 0x0000000740077209 */ /* 0x000fe40007810000 */
[----:B------:R-:W-:Y:S02]  /*23c0*/  FSEL R86, R81, -INF , P4 ;  /* 0xff80000051567808 */ /* 0x000fe40002000000 */
[----:B------:R-:W-:-:S02]  /*23d0*/  FMNMX.FTZ R7, R38, R7, !PT ;  /* 0x0000000726077209 */ /* 0x000fc40007810000 */
[----:B------:R-:W-:Y:S02]  /*23e0*/  FSEL R84, R84, -INF , P5 ;  /* 0xff80000054547808 */ /* 0x000fe40002800000 */
[----:B------:R-:W-:Y:S02]  /*23f0*/  FMNMX.FTZ R7, R68, R7, !PT ;  /* 0x0000000744077209 */ /* 0x000fe40007810000 */
[----:B------:R-:W-:Y:S02]  /*2400*/  ISETP.NE.AND P0, PT, R23, RZ, PT ;  /* 0x000000ff1700720c */ /* 0x000fe40003f05270 */
[----:B------:R-:W-:Y:S02]  /*2410*/  FMNMX.FTZ R7, R54, R7, !PT ;  /* 0x0000000736077209 */ /* 0x000fe40007810000 */
[----:B0-----:R-:W-:Y:S02]  /*2420*/  FMNMX.FTZ R6, R11, R6, !PT ;  /* 0x000000060b067209 */ /* 0x001fe40007810000 */
[----:B------:R-:W-:-:S02]  /*2430*/  FMNMX.FTZ R7, R72, R7, !PT ;  /* 0x0000000748077209 */ /* 0x000fc40007810000 */
[C---:B------:R-:W-:Y:S01]  /*2440*/  FSETP.NEU.FTZ.AND P3, PT, R6.reuse, -INF , PT ;  /* 0xff8000000600780b */ /* 0x040fe20003f7d000 */
[----:B------:R-:W-:Y:S01]  /*2450*/  FMUL.FTZ R13, R6, R3 ;  /* 0x00000003060d7220 */ /* 0x000fe20000410000 */
[----:B------:R-:W-:Y:S02]  /*2460*/  FMNMX.FTZ R7, R50, R7, !PT ;  /* 0x0000000732077209 */ /* 0x000fe40007810000 */
[----:B------:R-:W-:Y:S02]  /*2470*/  MOV R95, R151 ;  /* 0x00000097005f7202 */ /* 0x000fe40000000f00 */
[----:B------:R-:W-:Y:S02]  /*2480*/  FSEL R13, R13, RZ, P3 ;  /* 0x000000ff0d0d7208 */ /* 0x000fe40001800000 */
[----:B------:R-:W-:Y:S02]  /*2490*/  ISETP.NE.AND P3, PT, R15, RZ, PT ;  /* 0x000000ff0f00720c */ /* 0x000fe40003f65270 */
[----:B------:R-:W-:Y:S01]  /*24a0*/  FMNMX.FTZ R7, R78, R7, !PT ;  /* 0x000000074e077209 */ /* 0x000fe20007810000 */
[-CC-:B------:R-:W-:Y:S01]  /*24b0*/  FFMA.FTZ R155, R88, R3.reuse, -R13.reuse ;  /* 0x00000003589b7223 */ /* 0x180fe2000001080d */
[----:B------:R-:W-:Y:S01]  /*24c0*/  FSEL R80, R80, -INF , P3 ;  /* 0xff80000050507808 */ /* 0x000fe20001800000 */
[--C-:B------:R-:W-:Y:S01]  /*24d0*/  FFMA.FTZ R153, R8, R3, -R13.reuse ;  /* 0x0000000308997223 */ /* 0x100fe2000001080d */
[----:B------:R-:W-:Y:S01]  /*24e0*/  FMNMX.FTZ R7, R82, R7, !PT ;  /* 0x0000000752077209 */ /* 0x000fe20007810000 */
[-CC-:B------:R-:W-:Y:S01]  /*24f0*/  FFMA.FTZ R42, R27, R3.reuse, -R13.reuse ;  /* 0x000000031b2a7223 */ /* 0x180fe2000001080d */
[----:B------:R-:W-:Y:S01]  /*2500*/  FSEL R88, R85, -INF , P6 ;  /* 0xff80000055587808 */ /* 0x000fe20003000000 */
[--C-:B------:R-:W-:Y:S01]  /*2510*/  FFMA.FTZ R46, R90, R3, -R13.reuse ;  /* 0x000000035a2e7223 */ /* 0x100fe2000001080d */
[----:B------:R-:W-:Y:S01]  /*2520*/  FMNMX.FTZ R7, R80, R7, !PT ;  /* 0x0000000750077209 */ /* 0x000fe20007810000 */
[----:B------:R-:W-:Y:S01]  /*2530*/  MUFU.EX2 R153, R153 ;  /* 0x0000009900997308 */ /* 0x000fe20000000800 */
[-CC-:B------:R-:W-:Y:S01]  /*2540*/  FFMA.FTZ R157, R92, R3.reuse, -R13.reuse ;  /* 0x000000035c9d7223 */ /* 0x180fe2000001080d */
[--C-:B------:R-:W-:Y:S01]  /*2550*/  FFMA.FTZ R58, R94, R3, -R13.reuse ;  /* 0x000000035e3a7223 */ /* 0x100fe2000001080d */
[----:B------:R-:W-:Y:S01]  /*2560*/  FMNMX.FTZ R7, R86, R7, !PT ;  /* 0x0000000756077209 */ /* 0x000fe20007810000 */
[-CC-:B------:R-:W-:Y:S01]  /*2570*/  FFMA.FTZ R159, R96, R3.reuse, -R13.reuse ;  /* 0x00000003609f7223 */ /* 0x180fe2000001080d */
[-CC-:B------:R-:W-:Y:S01]  /*2580*/  FFMA.FTZ R62, R98, R3.reuse, -R13.reuse ;  /* 0x00000003623e7223 */ /* 0x180fe2000001080d */
[--C-:B------:R-:W-:Y:S01]  /*2590*/  FFMA.FTZ R161, R100, R3, -R13.reuse ;  /* 0x0000000364a17223 */ /* 0x100fe2000001080d */
[----:B------:R-:W-:Y:S01]  /*25a0*/  FMNMX.FTZ R7, R84, R7, !PT ;  /* 0x0000000754077209 */ /* 0x000fe20007810000 */
[----:B------:R-:W0:Y:S01]  /*25b0*/  MUFU.EX2 R42, R42 ;  /* 0x0000002a002a7308 */ /* 0x000e220000000800 */
[-CC-:B------:R-:W-:Y:S01]  /*25c0*/  FFMA.FTZ R66, R102, R3.reuse, -R13.reuse ;  /* 0x0000000366427223 */ /* 0x180fe2000001080d */
[--C-:B------:R-:W-:Y:S01]  /*25d0*/  FFMA.FTZ R163, R104, R3, -R13.reuse ;  /* 0x0000000368a37223 */ /* 0x100fe2000001080d */
[----:B------:R-:W-:Y:S01]  /*25e0*/  FMNMX.FTZ R7, R88, R7, !PT ;  /* 0x0000000758077209 */ /* 0x000fe20007810000 */
[-CC-:B------:R-:W-:Y:S01]  /*25f0*/  FFMA.FTZ R70, R106, R3.reuse, -R13.reuse ;  /* 0x000000036a467223 */ /* 0x180fe2000001080d */
[-CC-:B------:R-:W-:Y:S01]  /*2600*/  FFMA.FTZ R165, R108, R3.reuse, -R13.reuse ;  /* 0x000000036ca57223 */ /* 0x180fe2000001080d */
[-CC-:B------:R-:W-:Y:S01]  /*2610*/  FFMA.FTZ R74, R110, R3.reuse, -R13.reuse ;  /* 0x000000036e4a7223 */ /* 0x180fe2000001080d */
[-CC-:B------:R-:W-:Y:S01]  /*2620*/  FFMA.FTZ R167, R112, R3.reuse, -R13.reuse ;  /* 0x0000000370a77223 */ /* 0x180fe2000001080d */
[----:B------:R-:W1:Y:S01]  /*2630*/  SHFL.BFLY PT, R8, R7, 0x2, 0x1f ;  /* 0x0c401f0007087f89 */ /* 0x000e6200000e0000 */
[----:B------:R-:W2:Y:S01]  /*2640*/  MUFU.EX2 R155, R155 ;  /* 0x0000009b009b7308 */ /* 0x000ea20000000800 */
[-CC-:B------:R-:W-:Y:S01]  /*2650*/  FFMA.FTZ R76, R114, R3.reuse, -R13.reuse ;  /* 0x00000003724c7223 */ /* 0x180fe2000001080d */
[-CC-:B------:R-:W-:Y:S01]  /*2660*/  FFMA.FTZ R181, R116, R3.reuse, -R13.reuse ;  /* 0x0000000374b57223 */ /* 0x180fe2000001080d */
[-CC-:B------:R-:W-:Y:S01]  /*2670*/  FFMA.FTZ R118, R118, R3.reuse, -R13.reuse ;  /* 0x0000000376767223 */ /* 0x180fe2000001080d */
[-CC-:B------:R-:W-:Y:S01]  /*2680*/  FFMA.FTZ R120, R120, R3.reuse, -R13.reuse ;  /* 0x0000000378787223 */ /* 0x180fe2000001080d */
[-CC-:B------:R-:W-:Y:S01]  /*2690*/  FFMA.FTZ R122, R122, R3.reuse, -R13.reuse ;  /* 0x000000037a7a7223 */ /* 0x180fe2000001080d */
[-CC-:B------:R-:W-:Y:S01]  /*26a0*/  FFMA.FTZ R124, R124, R3.reuse, -R13.reuse ;  /* 0x000000037c7c7223 */ /* 0x180fe2000001080d */
[-CC-:B------:R-:W-:Y:S01]  /*26b0*/  FFMA.FTZ R126, R126, R3.reuse, -R13.reuse ;  /* 0x000000037e7e7223 */ /* 0x180fe2000001080d */
[----:B------:R-:W3:Y:S01]  /*26c0*/  MUFU.EX2 R46, R46 ;  /* 0x0000002e002e7308 */ /* 0x000ee20000000800 */
[-CC-:B------:R-:W-:Y:S01]  /*26d0*/  FFMA.FTZ R128, R128, R3.reuse, -R13.reuse ;  /* 0x0000000380807223 */ /* 0x180fe2000001080d */
[-CC-:B------:R-:W-:Y:S01]  /*26e0*/  FFMA.FTZ R130, R130, R3.reuse, -R13.reuse ;  /* 0x0000000382827223 */ /* 0x180fe2000001080d */
[-CC-:B------:R-:W-:Y:S01]  /*26f0*/  FFMA.FTZ R132, R132, R3.reuse, -R13.reuse ;  /* 0x0000000384847223 */ /* 0x180fe2000001080d */
[-CC-:B------:R-:W-:Y:S01]  /*2700*/  FFMA.FTZ R134, R134, R3.reuse, -R13.reuse ;  /* 0x0000000386867223 */ /* 0x180fe2000001080d */
[-CC-:B------:R-:W-:Y:S01]  /*2710*/  FFMA.FTZ R136, R136, R3.reuse, -R13.reuse ;  /* 0x0000000388887223 */ /* 0x180fe2000001080d */
[-CC-:B------:R-:W-:Y:S01]  /*2720*/  FFMA.FTZ R138, R138, R3.reuse, -R13.reuse ;  /* 0x000000038a8a7223 */ /* 0x180fe2000001080d */
[-CC-:B------:R-:W-:Y:S01]  /*2730*/  FFMA.FTZ R140, R140, R3.reuse, -R13.reuse ;  /* 0x000000038c8c7223 */ /* 0x180fe2000001080d */
[----:B------:R-:W4:Y:S01]  /*2740*/  MUFU.EX2 R157, R157 ;  /* 0x0000009d009d7308 */ /* 0x000f220000000800 */
[-CC-:B------:R-:W-:Y:S01]  /*2750*/  FFMA.FTZ R142, R142, R3.reuse, -R13.reuse ;  /* 0x000000038e8e7223 */ /* 0x180fe2000001080d */
[-CC-:B------:R-:W-:Y:S01]  /*2760*/  FFMA.FTZ R144, R144, R3.reuse, -R13.reuse ;  /* 0x0000000390907223 */ /* 0x180fe2000001080d */
[----:B------:R-:W-:Y:S01]  /*2770*/  FFMA.FTZ R13, R146, R3, -R13 ;  /* 0x00000003920d7223 */ /* 0x000fe2000001080d */
[--C-:B------:R-:W-:Y:S01]  /*2780*/  IMAD.MOV.U32 R146, RZ, RZ, R151.reuse ;  /* 0x000000ffff927224 */ /* 0x100fe200078e0097 */
[----:B------:R-:W-:Y:S01]  /*2790*/  MOV R91, R151 ;  /* 0x00000097005b7202 */ /* 0x000fe20000000f00 */
[--C-:B------:R-:W-:Y:S01]  /*27a0*/  IMAD.MOV.U32 R116, RZ, RZ, R151.reuse ;  /* 0x000000ffff747224 */ /* 0x100fe200078e0097 */
[----:B-1----:R-:W-:Y:S01]  /*27b0*/  FMNMX.FTZ R9, R7, R8, !PT ;  /* 0x0000000807097209 */ /* 0x002fe20007810000 */
[----:B------:R-:W1:Y:S01]  /*27c0*/  MUFU.EX2 R58, R58 ;  /* 0x0000003a003a7308 */ /* 0x000e620000000800 */
[----:B------:R-:W-:-:S02]  /*27d0*/  IMAD.MOV.U32 R114, RZ, RZ, R151 ;  /* 0x000000ffff727224 */ /* 0x000fc400078e0097 */
[--C-:B------:R-:W-:Y:S01]  /*27e0*/  IMAD.MOV.U32 R112, RZ, RZ, R151.reuse ;  /* 0x000000ffff707224 */ /* 0x100fe200078e0097 */
[----:B------:R-:W5:Y:S01]  /*27f0*/  SHFL.BFLY PT, R8, R9, 0x1, 0x1f ;  /* 0x0c201f0009087f89 */ /* 0x000f6200000e0000 */
[--C-:B------:R-:W-:Y:S02]  /*2800*/  IMAD.MOV.U32 R110, RZ, RZ, R151.reuse ;  /* 0x000000ffff6e7224 */ /* 0x100fe400078e0097 */
[--C-:B------:R-:W-:Y:S01]  /*2810*/  IMAD.MOV.U32 R108, RZ, RZ, R151.reuse ;  /* 0x000000ffff6c7224 */ /* 0x100fe200078e0097 */
[----:B------:R-:W1:Y:S01]  /*2820*/  MUFU.EX2 R159, R159 ;  /* 0x0000009f009f7308 */ /* 0x000e620000000800 */
[--C-:B------:R-:W-:Y:S02]  /*2830*/  IMAD.MOV.U32 R106, RZ, RZ, R151.reuse ;  /* 0x000000ffff6a7224 */ /* 0x100fe400078e0097 */
[--C-:B------:R-:W-:Y:S02]  /*2840*/  IMAD.MOV.U32 R104, RZ, RZ, R151.reuse ;  /* 0x000000ffff687224 */ /* 0x100fe400078e0097 */
[----:B------:R-:W-:-:S02]  /*2850*/  IMAD.MOV.U32 R102, RZ, RZ, R151 ;  /* 0x000000ffff667224 */ /* 0x000fc400078e0097 */
[--C-:B------:R-:W-:Y:S01]  /*2860*/  IMAD.MOV.U32 R100, RZ, RZ, R151.reuse ;  /* 0x000000ffff647224 */ /* 0x100fe200078e0097 */
[----:B------:R-:W-:Y:S01]  /*2870*/  MUFU.EX2 R62, R62 ;  /* 0x0000003e003e7308 */ /* 0x000fe20000000800 */
[--C-:B------:R-:W-:Y:S02]  /*2880*/  IMAD.MOV.U32 R98, RZ, RZ, R151.reuse ;  /* 0x000000ffff627224 */ /* 0x100fe400078e0097 */
[--C-:B------:R-:W-:Y:S02]  /*2890*/  IMAD.MOV.U32 R96, RZ, RZ, R151.reuse ;  /* 0x000000ffff607224 */ /* 0x100fe400078e0097 */
[--C-:B------:R-:W-:Y:S02]  /*28a0*/  IMAD.MOV.U32 R94, RZ, RZ, R151.reuse ;  /* 0x000000ffff5e7224 */ /* 0x100fe400078e0097 */
[--C-:B------:R-:W-:Y:S01]  /*28b0*/  IMAD.MOV.U32 R92, RZ, RZ, R151.reuse ;  /* 0x000000ffff5c7224 */ /* 0x100fe200078e0097 */
[----:B------:R-:W-:Y:S01]  /*28c0*/  MUFU.EX2 R161, R161 ;  /* 0x000000a100a17308 */ /* 0x000fe20000000800 */
[----:B------:R-:W-:Y:S01]  /*28d0*/  IMAD.MOV.U32 R90, RZ, RZ, R151 ;  /* 0x000000ffff5a7224 */ /* 0x000fe200078e0097 */
[----:B-----5:R-:W-:-:S04]  /*28e0*/  FMNMX.FTZ R8, R9, R8, !PT ;  /* 0x0000000809087209 */ /* 0x020fc80007810000 */
[C---:B------:R-:W-:Y:S01]  /*28f0*/  FSETP.NEU.FTZ.AND P1, PT, R8.reuse, -INF , PT ;  /* 0xff8000000800780b */ /* 0x040fe20003f3d000 */
[-C--:B------:R-:W-:Y:S01]  /*2900*/  FMUL.FTZ R7, R8, R3.reuse ;  /* 0x0000000308077220 */ /* 0x080fe20000410000 */
[----:B------:R-:W-:Y:S04]  /*2910*/  MUFU.EX2 R66, R66 ;  /* 0x0000004200427308 */ /* 0x000fe80000000800 */
[----:B------:R-:W-:Y:S02]  /*2920*/  FSEL R7, R7, RZ, P1 ;  /* 0x000000ff07077208 */ /* 0x000fe40000800000 */
[----:B------:R-:W-:Y:S02]  /*2930*/  ISETP.LE.AND P1, PT, R16, UR42, PT ;  /* 0x0000002a10007c0c */ /* 0x000fe4000bf23270 */
[----:B------:R-:W-:Y:S01]  /*2940*/  MUFU.EX2 R163, R163 ;  /* 0x000000a300a37308 */ /* 0x000fe20000000800 */
[-CC-:B------:R-:W-:Y:S01]  /*2950*/  FFMA.FTZ R10, R10, R3.reuse, -R7.reuse ;  /* 0x000000030a0a7223 */ /* 0x180fe20000010807 */
[-CC-:B------:R-:W-:Y:S01]  /*2960*/  FFMA.FTZ R24, R24, R3.reuse, -R7.reuse ;  /* 0x0000000318187223 */ /* 0x180fe20000010807 */
[-CC-:B------:R-:W-:Y:S01]  /*2970*/  FFMA.FTZ R25, R25, R3.reuse, -R7.reuse ;  /* 0x0000000319197223 */ /* 0x180fe20000010807 */
[-CC-:B------:R-:W-:Y:S01]  /*2980*/  FFMA.FTZ R28, R28, R3.reuse, -R7.reuse ;  /* 0x000000031c1c7223 */ /* 0x180fe20000010807 */
[-CC-:B------:R-:W-:Y:S01]  /*2990*/  FFMA.FTZ R32, R32, R3.reuse, -R7.reuse ;  /* 0x0000000320207223 */ /* 0x180fe20000010807 */
[-CC-:B------:R-:W-:Y:S01]  /*29a0*/  FFMA.FTZ R12, R12, R3.reuse, -R7.reuse ;  /* 0x000000030c0c7223 */ /* 0x180fe20000010807 */
[-CC-:B------:R-:W-:Y:S01]  /*29b0*/  FFMA.FTZ R36, R36, R3.reuse, -R7.reuse ;  /* 0x0000000324247223 */ /* 0x180fe20000010807 */
[----:B------:R0:W-:Y:S01]  /*29c0*/  MUFU.EX2 R9, R10 ;  /* 0x0000000a00097308 */ /* 0x0001e20000000800 */
[-CC-:B------:R-:W-:Y:S01]  /*29d0*/  FFMA.FTZ R14, R14, R3.reuse, -R7.reuse ;  /* 0x000000030e0e7223 */ /* 0x180fe20000010807 */
[-CC-:B------:R-:W-:Y:S01]  /*29e0*/  FFMA.FTZ R40, R40, R3.reuse, -R7.reuse ;  /* 0x0000000328287223 */ /* 0x180fe20000010807 */
[-CC-:B------:R-:W-:Y:S01]  /*29f0*/  FFMA.FTZ R18, R18, R3.reuse, -R7.reuse ;  /* 0x0000000312127223 */ /* 0x180fe20000010807 */
[-CC-:B------:R-:W-:Y:S01]  /*2a00*/  FFMA.FTZ R44, R44, R3.reuse, -R7.reuse ;  /* 0x000000032c2c7223 */ /* 0x180fe20000010807 */
[-CC-:B------:R-:W-:Y:S01]  /*2a10*/  FFMA.FTZ R20, R20, R3.reuse, -R7.reuse ;  /* 0x0000000314147223 */ /* 0x180fe20000010807 */
[-CC-:B------:R-:W-:Y:S01]  /*2a20*/  FFMA.FTZ R48, R48, R3.reuse, -R7.reuse ;  /* 0x0000000330307223 */ /* 0x180fe20000010807 */
[-CC-:B------:R-:W-:Y:S01]  /*2a30*/  FFMA.FTZ R22, R22, R3.reuse, -R7.reuse ;  /* 0x0000000316167223 */ /* 0x180fe20000010807 */
[----:B------:R-:W-:Y:S01]  /*2a40*/  MUFU.EX2 R24, R24 ;  /* 0x0000001800187308 */ /* 0x000fe20000000800 */
[----:B0-----:R-:W-:Y:S01]  /*2a50*/  FADD.FTZ R10, R153, R42 ;  /* 0x0000002a990a7221 */ /* 0x001fe20000010000 */
[-CC-:B------:R-:W-:Y:S01]  /*2a60*/  FFMA.FTZ R52, R52, R3.reuse, -R7.reuse ;  /* 0x0000000334347223 */ /* 0x180fe20000010807 */
[-CC-:B------:R-:W-:Y:S01]  /*2a70*/  FFMA.FTZ R26, R26, R3.reuse, -R7.reuse ;  /* 0x000000031a1a7223 */ /* 0x180fe20000010807 */
[-CC-:B------:R-:W-:Y:S01]  /*2a80*/  FFMA.FTZ R56, R56, R3.reuse, -R7.reuse ;  /* 0x0000000338387223 */ /* 0x180fe20000010807 */
[----:B--2---:R-:W-:Y:S01]  /*2a90*/  FADD.FTZ R23, R155, R10 ;  /* 0x0000000a9b177221 */ /* 0x004fe20000010000 */
[-CC-:B------:R-:W-:Y:S01]  /*2aa0*/  FFMA.FTZ R30, R30, R3.reuse, -R7.reuse ;  /* 0x000000031e1e7223 */ /* 0x180fe20000010807 */
[-C--:B------:R-:W-:Y:S01]  /*2ab0*/  FFMA.FTZ R60, R60, R3.reuse, -R7 ;  /* 0x000000033c3c7223 */ /* 0x080fe20000010807 */
[----:B------:R-:W0:Y:S01]  /*2ac0*/  MUFU.EX2 R25, R25 ;  /* 0x0000001900197308 */ /* 0x000e220000000800 */
[----:B---3--:R-:W-:Y:S01]  /*2ad0*/  FADD.FTZ R10, R46, R23 ;  /* 0x000000172e0a7221 */ /* 0x008fe20000010000 */
[-CC-:B------:R-:W-:Y:S01]  /*2ae0*/  FFMA.FTZ R34, R34, R3.reuse, -R7.reuse ;  /* 0x0000000322227223 */ /* 0x180fe20000010807 */
[-CC-:B------:R-:W-:Y:S01]  /*2af0*/  FFMA.FTZ R64, R64, R3.reuse, -R7.reuse ;  /* 0x0000000340407223 */ /* 0x180fe20000010807 */
[-CC-:B------:R-:W-:Y:S01]  /*2b00*/  FFMA.FTZ R38, R38, R3.reuse, -R7.reuse ;  /* 0x0000000326267223 */ /* 0x180fe20000010807 */
[----:B----4-:R-:W-:Y:S01]  /*2b10*/  FADD.FTZ R27, R157, R10 ;  /* 0x0000000a9d1b7221 */ /* 0x010fe20000010000 */
[-CC-:B------:R-:W-:Y:S01]  /*2b20*/  FFMA.FTZ R68, R68, R3.reuse, -R7.reuse ;  /* 0x0000000344447223 */ /* 0x180fe20000010807 */
[-C--:B------:R-:W-:Y:S01]  /*2b30*/  FFMA.FTZ R54, R54, R3.reuse, -R7 ;  /* 0x0000000336367223 */ /* 0x080fe20000010807 */
[----:B------:R-:W2:Y:S01]  /*2b40*/  MUFU.EX2 R28, R28 ;  /* 0x0000001c001c7308 */ /* 0x000ea20000000800 */
[----:B-1----:R-:W-:Y:S01]  /*2b50*/  FADD.FTZ R10, R58, R27 ;  /* 0x0000001b3a0a7221 */ /* 0x002fe20000010000 */
[-CC-:B------:R-:W-:Y:S01]  /*2b60*/  FFMA.FTZ R72, R72, R3.reuse, -R7.reuse ;  /* 0x0000000348487223 */ /* 0x180fe20000010807 */
[-CC-:B------:R-:W-:Y:S01]  /*2b70*/  FFMA.FTZ R50, R50, R3.reuse, -R7.reuse ;  /* 0x0000000332327223 */ /* 0x180fe20000010807 */
[-CC-:B------:R-:W-:Y:S01]  /*2b80*/  FFMA.FTZ R78, R78, R3.reuse, -R7.reuse ;  /* 0x000000034e4e7223 */ /* 0x180fe20000010807 */
[----:B------:R-:W-:Y:S01]  /*2b90*/  FADD.FTZ R29, R159, R10 ;  /* 0x0000000a9f1d7221 */ /* 0x000fe20000010000 */
[-CC-:B------:R-:W-:Y:S01]  /*2ba0*/  FFMA.FTZ R82, R82, R3.reuse, -R7.reuse ;  /* 0x0000000352527223 */ /* 0x180fe20000010807 */
[-C--:B------:R-:W-:Y:S01]  /*2bb0*/  FFMA.FTZ R80, R80, R3.reuse, -R7 ;  /* 0x0000000350507223 */ /* 0x080fe20000010807 */
[----:B------:R-:W1:Y:S01]  /*2bc0*/  MUFU.EX2 R32, R32 ;  /* 0x0000002000207308 */ /* 0x000e620000000800 */
[----:B0-----:R-:W-:Y:S01]  /*2bd0*/  FADD.FTZ R27, R24, R25 ;  /* 0x00000019181b7221 */ /* 0x001fe20000010000 */
[-CC-:B------:R-:W-:Y:S01]  /*2be0*/  FFMA.FTZ R86, R86, R3.reuse, -R7.reuse ;  /* 0x0000000356567223 */ /* 0x180fe20000010807 */
[-CC-:B------:R-:W-:Y:S01]  /*2bf0*/  FFMA.FTZ R84, R84, R3.reuse, -R7.reuse ;  /* 0x0000000354547223 */ /* 0x180fe20000010807 */
[----:B------:R-:W-:Y:S01]  /*2c00*/  FFMA.FTZ R88, R88, R3, -R7 ;  /* 0x0000000358587223 */ /* 0x000fe20000010807 */
[----:B------:R-:W-:-:S02]  /*2c10*/  F2FP.F16.F32.PACK_AB R153, R42, R153 ;  /* 0x000000992a99723e */ /* 0x000fc400000000ff */
[----:B------:R-:W-:Y:S01]  /*2c20*/  F2FP.F16.F32.PACK_AB R155, R46, R155 ;  /* 0x0000009b2e9b723e */ /* 0x000fe200000000ff */
[----:B------:R0:W3:Y:S01]  /*2c30*/  MUFU.EX2 R11, R12 ;  /* 0x0000000c000b7308 */ /* 0x0000e20000000800 */
[----:B--2---:R-:W-:Y:S01]  /*2c40*/  FADD.FTZ R10, R28, R27 ;  /* 0x0000001b1c0a7221 */ /* 0x004fe20000010000 */
[C---:B------:R-:W-:Y:S02]  /*2c50*/  F2FP.F16.F32.PACK_AB R154, R9.reuse, R28 ;  /* 0x0000001c099a723e */ /* 0x040fe400000000ff */
[----:B------:R-:W-:Y:S02]  /*2c60*/  F2FP.F16.F32.PACK_AB R157, R58, R157 ;  /* 0x0000009d3a9d723e */ /* 0x000fe400000000ff */
[C---:B------:R-:W-:Y:S02]  /*2c70*/  F2FP.F16.F32.PACK_AB R159, R62.reuse, R159 ;  /* 0x0000009f3e9f723e */ /* 0x040fe400000000ff */
[----:B------:R-:W2:Y:S01]  /*2c80*/  MUFU.EX2 R70, R70 ;  /* 0x0000004600467308 */ /* 0x000ea20000000800 */
[----:B0-----:R-:W-:Y:S01]  /*2c90*/  FADD.FTZ R12, R62, R29 ;  /* 0x0000001d3e0c7221 */ /* 0x001fe20000010000 */
[----:B------:R-:W-:Y:S01]  /*2ca0*/  FADD.FTZ R29, R9, R10 ;  /* 0x0000000a091d7221 */ /* 0x000fe20000010000 */
[----:B------:R-:W-:-:S02]  /*2cb0*/  F2FP.F16.F32.PACK_AB R152, R25, R24 ;  /* 0x000000181998723e */ /* 0x000fc400000000ff */
[----:B------:R-:W-:Y:S01]  /*2cc0*/  FADD.FTZ R31, R161, R12 ;  /* 0x0000000ca11f7221 */ /* 0x000fe20000010000 */
[----:B-1----:R-:W-:Y:S01]  /*2cd0*/  FADD.FTZ R10, R32, R29 ;  /* 0x0000001d200a7221 */ /* 0x002fe20000010000 */
[C---:B------:R-:W-:Y:S01]  /*2ce0*/  F2FP.F16.F32.PACK_AB R161, R66.reuse, R161 ;  /* 0x000000a142a1723e */ /* 0x040fe200000000ff */
[----:B------:R-:W0:Y:S01]  /*2cf0*/  MUFU.EX2 R36, R36 ;  /* 0x0000002400247308 */ /* 0x000e220000000800 */
[----:B------:R-:W-:Y:S01]  /*2d00*/  FADD.FTZ R12, R66, R31 ;  /* 0x0000001f420c7221 */ /* 0x000fe20000010000 */
[C---:B---3--:R-:W-:Y:S01]  /*2d10*/  FADD.FTZ R29, R11.reuse, R10 ;  /* 0x0000000a0b1d7221 */ /* 0x048fe20000010000 */
[----:B------:R-:W-:Y:S02]  /*2d20*/  F2FP.F16.F32.PACK_AB R156, R11, R32 ;  /* 0x000000200b9c723e */ /* 0x000fe400000000ff */
[----:B------:R-:W-:-:S03]  /*2d30*/  FADD.FTZ R31, R163, R12 ;  /* 0x0000000ca31f7221 */ /* 0x000fc60000010000 */
[----:B------:R-:W1:Y:S01]  /*2d40*/  MUFU.EX2 R165, R165 ;  /* 0x000000a500a57308 */ /* 0x000e620000000800 */
[C---:B--2---:R-:W-:Y:S01]  /*2d50*/  FADD.FTZ R12, R70.reuse, R31 ;  /* 0x0000001f460c7221 */ /* 0x044fe20000010000 */
[----:B------:R-:W-:-:S06]  /*2d60*/  F2FP.F16.F32.PACK_AB R163, R70, R163 ;  /* 0x000000a346a3723e */ /* 0x000fcc00000000ff */
[----:B------:R-:W-:Y:S01]  /*2d70*/  MUFU.EX2 R171, R13 ;  /* 0x0000000d00ab7308 */ /* 0x000fe20000000800 */
[----:B0-----:R-:W-:-:S07]  /*2d80*/  FADD.FTZ R10, R36, R29 ;  /* 0x0000001d240a7221 */ /* 0x001fce0000010000 */
[----:B------:R-:W0:Y:S01]  /*2d90*/  MUFU.EX2 R13, R14 ;  /* 0x0000000e000d7308 */ /* 0x000e220000000800 */
[----:B-1----:R-:W-:-:S07]  /*2da0*/  FADD.FTZ R33, R165, R12 ;  /* 0x0000000ca5217221 */ /* 0x002fce0000010000 */
[----:B------:R-:W1:Y:S08]  /*2db0*/  MUFU.EX2 R74, R74 ;  /* 0x0000004a004a7308 */ /* 0x000e700000000800 */
[----:B------:R-:W2:Y:S01]  /*2dc0*/  MUFU.EX2 R40, R40 ;  /* 0x0000002800287308 */ /* 0x000ea20000000800 */
[C---:B0-----:R-:W-:Y:S01]  /*2dd0*/  FADD.FTZ R31, R13.reuse, R10 ;  /* 0x0000000a0d1f7221 */ /* 0x041fe20000010000 */
[----:B------:R-:W-:-:S06]  /*2de0*/  F2FP.F16.F32.PACK_AB R158, R13, R36 ;  /* 0x000000240d9e723e */ /* 0x000fcc00000000ff */
[----:B------:R-:W0:Y:S01]  /*2df0*/  MUFU.EX2 R167, R167 ;  /* 0x000000a700a77308 */ /* 0x000e220000000800 */
[C---:B-1----:R-:W-:Y:S01]  /*2e00*/  FADD.FTZ R12, R74.reuse, R33 ;  /* 0x000000214a0c7221 */ /* 0x042fe20000010000 */
[----:B------:R-:W-:-:S06]  /*2e10*/  F2FP.F16.F32.PACK_AB R165, R74, R165 ;  /* 0x000000a54aa5723e */ /* 0x000fcc00000000ff */
[----:B------:R-:W1:Y:S01]  /*2e20*/  MUFU.EX2 R15, R18 ;  /* 0x00000012000f7308 */ /* 0x000e620000000800 */
[----:B--2---:R-:W-:-:S07]  /*2e30*/  FADD.FTZ R10, R40, R31 ;  /* 0x0000001f280a7221 */ /* 0x004fce0000010000 */
[----:B------:R-:W2:Y:S01]  /*2e40*/  MUFU.EX2 R76, R76 ;  /* 0x0000004c004c7308 */ /* 0x000ea20000000800 */
[----:B0-----:R-:W-:-:S07]  /*2e50*/  FADD.FTZ R33, R167, R12 ;  /* 0x0000000ca7217221 */ /* 0x001fce0000010000 */
[----:B------:R-:W0:Y:S01]  /*2e60*/  MUFU.EX2 R44, R44 ;  /* 0x0000002c002c7308 */ /* 0x000e220000000800 */
[C---:B-1----:R-:W-:Y:S01]  /*2e70*/  FADD.FTZ R31, R15.reuse, R10 ;  /* 0x0000000a0f1f7221 */ /* 0x042fe20000010000 */
[----:B------:R-:W-:-:S06]  /*2e80*/  F2FP.F16.F32.PACK_AB R160, R15, R40 ;  /* 0x000000280fa0723e */ /* 0x000fcc00000000ff */
[----:B------:R-:W1:Y:S01]  /*2e90*/  MUFU.EX2 R181, R181 ;  /* 0x000000b500b57308 */ /* 0x000e620000000800 */
[C---:B--2---:R-:W-:Y:S01]  /*2ea0*/  FADD.FTZ R12, R76.reuse, R33 ;  /* 0x000000214c0c7221 */ /* 0x044fe20000010000 */
[----:B------:R-:W-:-:S06]  /*2eb0*/  F2FP.F16.F32.PACK_AB R167, R76, R167 ;  /* 0x000000a74ca7723e */ /* 0x000fcc00000000ff */
[----:B------:R-:W2:Y:S01]  /*2ec0*/  MUFU.EX2 R17, R20 ;  /* 0x0000001400117308 */ /* 0x000ea20000000800 */
[----:B0-----:R-:W-:-:S07]  /*2ed0*/  FADD.FTZ R10, R44, R31 ;  /* 0x0000001f2c0a7221 */ /* 0x001fce0000010000 */
[----:B------:R-:W0:Y:S01]  /*2ee0*/  MUFU.EX2 R118, R118 ;  /* 0x0000007600767308 */ /* 0x000e220000000800 */
[----:B-1----:R-:W-:-:S07]  /*2ef0*/  FADD.FTZ R35, R181, R12 ;  /* 0x0000000cb5237221 */ /* 0x002fce0000010000 */
[----:B------:R-:W1:Y:S01]  /*2f00*/  MUFU.EX2 R48, R48 ;  /* 0x0000003000307308 */ /* 0x000e620000000800 */
[C---:B--2---:R-:W-:Y:S01]  /*2f10*/  FADD.FTZ R33, R17.reuse, R10 ;  /* 0x0000000a11217221 */ /* 0x044fe20000010000 */
[----:B------:R-:W-:-:S06]  /*2f20*/  F2FP.F16.F32.PACK_AB R162, R17, R44 ;  /* 0x0000002c11a2723e */ /* 0x000fcc00000000ff */
[----:B------:R-:W2:Y:S01]  /*2f30*/  MUFU.EX2 R120, R120 ;  /* 0x0000007800787308 */ /* 0x000ea20000000800 */
[C---:B0-----:R-:W-:Y:S01]  /*2f40*/  FADD.FTZ R35, R118.reuse, R35 ;  /* 0x0000002376237221 */ /* 0x041fe20000010000 */
[----:B------:R-:W-:Y:S01]  /*2f50*/  F2FP.F16.F32.PACK_AB R181, R118, R181 ;  /* 0x000000b576b5723e */ /* 0x000fe200000000ff */
[----:B------:R-:W-:-:S05]  /*2f60*/  IMAD.MOV.U32 R118, RZ, RZ, R151 ;  /* 0x000000ffff767224 */ /* 0x000fca00078e0097 */
[----:B------:R-:W0:Y:S01]  /*2f70*/  MUFU.EX2 R19, R22 ;  /* 0x0000001600137308 */ /* 0x000e220000000800 */
[----:B-1----:R-:W-:-:S07]  /*2f80*/  FADD.FTZ R10, R48, R33 ;  /* 0x00000021300a7221 */ /* 0x002fce0000010000 */
[----:B------:R1:W3:Y:S01]  /*2f90*/  MUFU.EX2 R183, R122 ;  /* 0x0000007a00b77308 */ /* 0x0002e20000000800 */
[----:B--2---:R-:W-:-:S07]  /*2fa0*/  FADD.FTZ R12, R120, R35 ;  /* 0x00000023780c7221 */ /* 0x004fce0000010000 */
[----:B------:R-:W2:Y:S01]  /*2fb0*/  MUFU.EX2 R52, R52 ;  /* 0x0000003400347308 */ /* 0x000ea20000000800 */
[C---:B0-----:R-:W-:Y:S01]  /*2fc0*/  FADD.FTZ R33, R19.reuse, R10 ;  /* 0x0000000a13217221 */ /* 0x041fe20000010000 */
[----:B------:R-:W-:Y:S01]  /*2fd0*/  F2FP.F16.F32.PACK_AB R164, R19, R48 ;  /* 0x0000003013a4723e */ /* 0x000fe200000000ff */
[----:B-1----:R-:W-:-:S05]  /*2fe0*/  IMAD.MOV.U32 R122, RZ, RZ, R151 ;  /* 0x000000ffff7a7224 */ /* 0x002fca00078e0097 */
[----:B------:R-:W0:Y:S01]  /*2ff0*/  MUFU.EX2 R124, R124 ;  /* 0x0000007c007c7308 */ /* 0x000e220000000800 */
[C---:B---3--:R-:W-:Y:S01]  /*3000*/  FADD.FTZ R35, R183.reuse, R12 ;  /* 0x0000000cb7237221 */ /* 0x048fe20000010000 */
[----:B------:R-:W-:Y:S01]  /*3010*/  F2FP.F16.F32.PACK_AB R183, R183, R120 ;  /* 0x00000078b7b7723e */ /* 0x000fe200000000ff */
[----:B------:R-:W-:-:S05]  /*3020*/  IMAD.MOV.U32 R120, RZ, RZ, R151 ;  /* 0x000000ffff787224 */ /* 0x000fca00078e0097 */
[----:B------:R-:W1:Y:S01]  /*3030*/  MUFU.EX2 R21, R26 ;  /* 0x0000001a00157308 */ /* 0x000e620000000800 */
[----:B--2---:R-:W-:-:S07]  /*3040*/  FADD.FTZ R10, R52, R33 ;  /* 0x00000021340a7221 */ /* 0x004fce0000010000 */
[----:B------:R2:W3:Y:S01]  /*3050*/  MUFU.EX2 R177, R126 ;  /* 0x0000007e00b17308 */ /* 0x0004e20000000800 */
[----:B0-----:R-:W-:-:S07]  /*3060*/  FADD.FTZ R12, R124, R35 ;  /* 0x000000237c0c7221 */ /* 0x001fce0000010000 */
[----:B------:R-:W0:Y:S01]  /*3070*/  MUFU.EX2 R56, R56 ;  /* 0x0000003800387308 */ /* 0x000e220000000800 */
[C---:B-1----:R-:W-:Y:S01]  /*3080*/  FADD.FTZ R7, R21.reuse, R10 ;  /* 0x0000000a15077221 */ /* 0x042fe20000010000 */
[----:B------:R-:W-:Y:S01]  /*3090*/  F2FP.F16.F32.PACK_AB R166, R21, R52 ;  /* 0x0000003415a6723e */ /* 0x000fe200000000ff */
[----:B--2---:R-:W-:-:S05]  /*30a0*/  IMAD.MOV.U32 R126, RZ, RZ, R151 ;  /* 0x000000ffff7e7224 */ /* 0x004fca00078e0097 */
[----:B------:R-:W1:Y:S01]  /*30b0*/  MUFU.EX2 R128, R128 ;  /* 0x0000008000807308 */ /* 0x000e620000000800 */
[C---:B---3--:R-:W-:Y:S01]  /*30c0*/  FADD.FTZ R35, R177.reuse, R12 ;  /* 0x0000000cb1237221 */ /* 0x048fe20000010000 */
[----:B------:R-:W-:Y:S01]  /*30d0*/  F2FP.F16.F32.PACK_AB R177, R177, R124 ;  /* 0x0000007cb1b1723e */ /* 0x000fe200000000ff */
[----:B------:R-:W-:-:S05]  /*30e0*/  IMAD.MOV.U32 R124, RZ, RZ, R151 ;  /* 0x000000ffff7c7224 */ /* 0x000fca00078e0097 */
[----:B------:R-:W2:Y:S01]  /*30f0*/  MUFU.EX2 R23, R30 ;  /* 0x0000001e00177308 */ /* 0x000ea20000000800 */
[----:B0-----:R-:W-:-:S07]  /*3100*/  FADD.FTZ R10, R56, R7 ;  /* 0x00000007380a7221 */ /* 0x001fce0000010000 */
[----:B------:R0:W3:Y:S01]  /*3110*/  MUFU.EX2 R179, R130 ;  /* 0x0000008200b37308 */ /* 0x0000e20000000800 */
[----:B-1----:R-:W-:-:S07]  /*3120*/  FADD.FTZ R12, R128, R35 ;  /* 0x00000023800c7221 */ /* 0x002fce0000010000 */
[----:B------:R-:W1:Y:S01]  /*3130*/  MUFU.EX2 R60, R60 ;  /* 0x0000003c003c7308 */ /* 0x000e620000000800 */
[C---:B--2---:R-:W-:Y:S01]  /*3140*/  FADD.FTZ R7, R23.reuse, R10 ;  /* 0x0000000a17077221 */ /* 0x044fe20000010000 */
[----:B------:R-:W-:Y:S01]  /*3150*/  F2FP.F16.F32.PACK_AB R180, R23, R56 ;  /* 0x0000003817b4723e */ /* 0x000fe200000000ff */
[----:B0-----:R-:W-:-:S05]  /*3160*/  IMAD.MOV.U32 R130, RZ, RZ, R151 ;  /* 0x000000ffff827224 */ /* 0x001fca00078e0097 */
[----:B------:R-:W0:Y:S01]  /*3170*/  MUFU.EX2 R132, R132 ;  /* 0x0000008400847308 */ /* 0x000e220000000800 */
[C---:B---3--:R-:W-:Y:S01]  /*3180*/  FADD.FTZ R35, R179.reuse, R12 ;  /* 0x0000000cb3237221 */ /* 0x048fe20000010000 */
[----:B------:R-:W-:Y:S01]  /*3190*/  F2FP.F16.F32.PACK_AB R179, R179, R128 ;  /* 0x00000080b3b3723e */ /* 0x000fe200000000ff */
[----:B------:R-:W-:-:S05]  /*31a0*/  IMAD.MOV.U32 R128, RZ, RZ, R151 ;  /* 0x000000ffff807224 */ /* 0x000fca00078e0097 */
[----:B------:R-:W2:Y:S01]  /*31b0*/  MUFU.EX2 R27, R34 ;  /* 0x00000022001b7308 */ /* 0x000ea20000000800 */
[----:B-1----:R-:W-:-:S07]  /*31c0*/  FADD.FTZ R10, R60, R7 ;  /* 0x000000073c0a7221 */ /* 0x002fce0000010000 */
[----:B------:R1:W3:Y:S01]  /*31d0*/  MUFU.EX2 R173, R134 ;  /* 0x0000008600ad7308 */ /* 0x0002e20000000800 */
[----:B0-----:R-:W-:-:S07]  /*31e0*/  FADD.FTZ R12, R132, R35 ;  /* 0x00000023840c7221 */ /* 0x001fce0000010000 */
[----:B------:R-:W0:Y:S01]  /*31f0*/  MUFU.EX2 R64, R64 ;  /* 0x0000004000407308 */ /* 0x000e220000000800 */
[C---:B--2---:R-:W-:Y:S01]  /*3200*/  FADD.FTZ R7, R27.reuse, R10 ;  /* 0x0000000a1b077221 */ /* 0x044fe20000010000 */
[----:B------:R-:W-:Y:S01]  /*3210*/  F2FP.F16.F32.PACK_AB R182, R27, R60 ;  /* 0x0000003c1bb6723e */ /* 0x000fe200000000ff */
[----:B-1----:R-:W-:-:S05]  /*3220*/  IMAD.MOV.U32 R134, RZ, RZ, R151 ;  /* 0x000000ffff867224 */ /* 0x002fca00078e0097 */
        /* <DEDUP_REMOVED lines=30> */
[----:B------:R-:W0:Y:S01]  /*3410*/  MUFU.EX2 R78, R78 ;  /* 0x0000004e004e7308 */ /* 0x000e220000000800 */
[----:B-1----:R-:W-:-:S04]  /*3420*/  FADD.FTZ R12, R144, R39 ;  /* 0x00000027900c7221 */ /* 0x002fc80000010000 */
[C---:B------:R-:W-:Y:S01]  /*3430*/  FADD.FTZ R7, R171.reuse, R12 ;  /* 0x0000000cab077221 */ /* 0x040fe20000010000 */
[----:B------:R-:W-:Y:S01]  /*3440*/  F2FP.F16.F32.PACK_AB R171, R171, R144 ;  /* 0x00000090abab723e */ /* 0x000fe200000000ff */
[----:B------:R-:W-:Y:S01]  /*3450*/  IMAD.MOV.U32 R144, RZ, RZ, R151 ;  /* 0x000000ffff907224 */ /* 0x000fe200078e0097 */
[----:B------:R-:W1:Y:S01]  /*3460*/  MUFU.EX2 R35, R82 ;  /* 0x0000005200237308 */ /* 0x000e620000000800 */
[C---:B--2---:R-:W-:Y:S01]  /*3470*/  FADD.FTZ R39, R33.reuse, R10 ;  /* 0x0000000a21277221 */ /* 0x044fe20000010000 */
[----:B------:R-:W-:-:S06]  /*3480*/  F2FP.F16.F32.PACK_AB R172, R33, R72 ;  /* 0x0000004821ac723e */ /* 0x000fcc00000000ff */
[----:B------:R-:W2:Y:S01]  /*3490*/  MUFU.EX2 R80, R80 ;  /* 0x0000005000507308 */ /* 0x000ea20000000800 */
[----:B0-----:R-:W-:-:S07]  /*34a0*/  FADD.FTZ R10, R78, R39 ;  /* 0x000000274e0a7221 */ /* 0x001fce0000010000 */
[----:B------:R-:W0:Y:S01]  /*34b0*/  MUFU.EX2 R37, R86 ;  /* 0x0000005600257308 */ /* 0x000e220000000800 */
[C---:B-1----:R-:W-:Y:S01]  /*34c0*/  FADD.FTZ R9, R35.reuse, R10 ;  /* 0x0000000a23097221 */ /* 0x042fe20000010000 */
[----:B------:R-:W-:-:S06]  /*34d0*/  F2FP.F16.F32.PACK_AB R174, R35, R78 ;  /* 0x0000004e23ae723e */ /* 0x000fcc00000000ff */
[----:B------:R-:W1:Y:S01]  /*34e0*/  MUFU.EX2 R84, R84 ;  /* 0x0000005400547308 */ /* 0x000e620000000800 */
[----:B--2---:R-:W-:-:S07]  /*34f0*/  FADD.FTZ R10, R80, R9 ;  /* 0x00000009500a7221 */ /* 0x004fce0000010000 */
[----:B------:R2:W3:Y:S01]  /*3500*/  MUFU.EX2 R11, R88 ;  /* 0x00000058000b7308 */ /* 0x0004e20000000800 */
[C---:B0-----:R-:W-:Y:S01]  /*3510*/  FADD.FTZ R9, R37.reuse, R10 ;  /* 0x0000000a25097221 */ /* 0x041fe20000010000 */
[----:B------:R-:W-:-:S03]  /*3520*/  F2FP.F16.F32.PACK_AB R168, R37, R80 ;  /* 0x0000005025a8723e */ /* 0x000fc600000000ff */
[----:B-1----:R-:W-:Y:S01]  /*3530*/  FADD.FTZ R10, R84, R9 ;  /* 0x00000009540a7221 */ /* 0x002fe20000010000 */
[----:B--2---:R-:W-:-:S03]  /*3540*/  IMAD.MOV.U32 R88, RZ, RZ, R151 ;  /* 0x000000ffff587224 */ /* 0x004fc600078e0097 */
[C---:B---3--:R-:W-:Y:S01]  /*3550*/  FADD.FTZ R9, R11.reuse, R10 ;  /* 0x0000000a0b097221 */ /* 0x048fe20000010000 */
[----:B------:R-:W-:Y:S01]  /*3560*/  F2FP.F16.F32.PACK_AB R170, R11, R84 ;  /* 0x000000540baa723e */ /* 0x000fe200000000ff */
[----:B------:R-:W-:Y:S06]  /*3570*/  @!P1 BRA `(.L_x_18) ;  /* 0x0000002000a49947 */ /* 0x000fec0003800000 */
[----:B------:R-:W-:Y:S01]  /*3580*/  MOV R13, R6 ;  /* 0x00000006000d7202 */ /* 0x000fe20000000f00 */
[----:B------:R-:W-:Y:S01]  /*3590*/  IMAD.MOV.U32 R11, RZ, RZ, R8 ;  /* 0x000000ffff0b7224 */ /* 0x000fe200078e0008 */
        /* <DEDUP_REMOVED lines=31> */
[----:B------:R-:W-:Y:S01]  /*3790*/  CS2R R88, SRZ ;  /* 0x0000000000587805 */ /* 0x000fe2000001ff00 */
[----:B------:R-:W-:Y:S01]  /*37a0*/  UMOV UR6, URZ ;  /* 0x0000003f00067c82 */ /* 0x000fe20008000000 */
[----:B------:R-:W-:-:S05]  /*37b0*/  UMOV UR5, URZ ;  /* 0x0000003f00057c82 */ /* 0x000fca0008000000 */
.L_x_29:
[----:B------:R-:W-:Y:S01]  /*37c0*/  ISETP.NE.AND P2, PT, RZ, UR41, PT ;  /* 0x00000029ff007c0c */ /* 0x000fe2000bf45270 */
[----:B------:R-:W-:-:S04]  /*37d0*/  UISETP.NE.AND UP0, UPT, UR5, 0x1, UPT ;  /* 0x000000010500788c */ /* 0x000fc8000bf05270 */
[----:B------:R-:W-:-:S04]  /*37e0*/  USEL UR4, URZ, 0x1, UP0 ;  /* 0x000000013f047887 */ /* 0x000fc80008000000 */
[----:B------:R-:W-:-:S04]  /*37f0*/  ULOP3.LUT UR4, UR6, UR4, URZ, 0x3c, !UPT ;  /* 0x0000000406047292 */ /* 0x000fc8000f8e3c3f */
[----:B------:R-:W-:Y:S08]  /*3800*/  @P2 BRA `(.L_x_19) ;  /* 0x0000000000382947 */ /* 0x000ff00003800000 */
[----:B------:R-:W-:Y:S05]  /*3810*/  @!P0 BRA `(.L_x_20) ;  /* 0x0000000000048947 */ /* 0x000fea0003800000 */
[----:B------:R-:W-:Y:S01]  /*3820*/  BPT.TRAP 0x1 ;  /* 0x000000040000795c */ /* 0x000fe20000300000 */
.L_x_20:
[----:B------:R-:W-:Y:S01]  /*3830*/  UIADD3 UR10, UR5, 0x1, URZ ;  /* 0x00000001050a7890 */ /* 0x000fe2000fffe03f */
[----:B------:R-:W-:-:S03]  /*3840*/  IMAD.U32 R0, RZ, RZ, UR4 ;  /* 0x00000004ff007e24 */ /* 0x000fc6000f8e00ff */
[----:B------:R-:W-:Y:S02]  /*3850*/  UISETP.NE.AND UP0, UPT, UR10, 0x2, UPT ;  /* 0x000000020a00788c */ /* 0x000fe4000bf05270 */
[----:B------:R-:W-:Y:S02]  /*3860*/  SHF.L.U32 R0, R0, 0x1f, RZ ;  /* 0x0000001f00007819 */ /* 0x000fe400000006ff */
[----:B------:R-:W-:-:S04]  /*3870*/  USEL UR10, UR10, URZ, UP0 ;  /* 0x0000003f0a0a7287 */ /* 0x000fc80008000000 */
[----:B------:R-:W-:-:S09]  /*3880*/  ULEA UR10, UR10, UR36, 0x3 ;  /* 0x000000240a0a7291 */ /* 0x000fd2000f8e183f */
[----:B------:R0:W1:Y:S01]  /*3890*/  SYNCS.PHASECHK.TRANS64.TRYWAIT P1, [UR10+0x28830], R0 ;  /* 0x02883000ff0075a7 */ /* 0x000062000802014a */
[----:B------:R-:W-:Y:S05]  /*38a0*/  @!P0 BRA `(.L_x_21) ;  /* 0x0000000000048947 */ /* 0x000fea0003800000 */
[----:B------:R-:W-:Y:S01]  /*38b0*/  BPT.TRAP 0x1 ;  /* 0x000000040000795c */ /* 0x000fe20000300000 */
.L_x_21:
[----:B-1----:R-:W-:Y:S05]  /*38c0*/  @P1 BRA `(.L_x_19) ;  /* 0x0000000000081947 */ /* 0x002fea0003800000 */
[----:B------:R-:W1:Y:S02]  /*38d0*/  SYNCS.PHASECHK.TRANS64.TRYWAIT P1, [UR10+0x28830], R0 ;  /* 0x02883000ff0075a7 */ /* 0x000e64000802014a */
[----:B-1----:R-:W-:Y:S05]  /*38e0*/  @!P1 BRA `(.L_x_22) ;  /* 0x0000007c00909947 */ /* 0x002fea0003800000 */
.L_x_19:
[----:B01----:R-:W-:Y:S01]  /*38f0*/  VIADD R0, R2, 0x8 ;  /* 0x0000000802007836 */ /* 0x003fe20000000000 */
[----:B------:R-:W-:Y:S01]  /*3900*/  UIADD3 UR10, UR5, 0x1, URZ ;  /* 0x00000001050a7890 */ /* 0x000fe2000fffe03f */
[----:B------:R-:W-:Y:S01]  /*3910*/  R2UR UR44, R4 ;  /* 0x00000000042c72ca */ /* 0x000fe200000e0000 */
[----:B------:R-:W-:Y:S01]  /*3920*/  UMOV UR47, 0x40000040 ;  /* 0x40000040002f7882 */ /* 0x000fe20000000000 */
[----:B------:R-:W-:Y:S01]  /*3930*/  R2UR UR45, R5 ;  /* 0x00000000052d72ca */ /* 0x000fe200000e0000 */
[----:B------:R0:W-:Y:S01]  /*3940*/  BAR.SYNC.DEFER_BLOCKING R0, 0x100 ;  /* 0x000400000000751d */ /* 0x0001e20000010000 */
[----:B------:R-:W-:-:S04]  /*3950*/  UISETP.NE.AND UP0, UPT, UR10, 0x2, UPT ;  /* 0x000000020a00788c */ /* 0x000fc8000bf05270 */
[----:B------:R-:W-:Y:S01]  /*3960*/  USEL UR43, UR10, URZ, UP0 ;  /* 0x0000003f0a2b7287 */ /* 0x000fe20008000000 */
[----:B------:R-:W-:Y:S01]  /*3970*/  UMOV UR11, 0x40000040 ;  /* 0x40000040000b7882 */ /* 0x000fe20000000000 */
[----:B------:R-:W-:Y:S02]  /*3980*/  UMOV UR15, 0x40000040 ;  /* 0x40000040000f7882 */ /* 0x000fe40000000000 */
[----:B------:R-:W-:Y:S01]  /*3990*/  ULEA UR46, UR43, UR48, 0xb ;  /* 0x000000302b2e7291 */ /* 0x000fe2000f8e583f */
[----:B------:R-:W-:Y:S01]  /*39a0*/  UMOV UR19, 0x40000040 ;  /* 0x4000004000137882 */ /* 0x000fe20000000000 */
[----:B------:R-:W-:Y:S02]  /*39b0*/  UMOV UR23, 0x40000040 ;  /* 0x4000004000177882 */ /* 0x000fe40000000000 */
[----:B------:R-:W-:Y:S01]  /*39c0*/  UIADD3 UR10, UR46, 0x2, URZ ;  /* 0x000000022e0a7890 */ /* 0x000fe2000fffe03f */
[----:B0-----:R-:W-:Y:S01]  /*39d0*/  MOV R0, UR43 ;  /* 0x0000002b00007c02 */ /* 0x001fe20008000f00 */
[----:B------:R-:W-:-:S02]  /*39e0*/  UIADD3 UR14, UR46, 0x4, URZ ;  /* 0x000000042e0e7890 */ /* 0x000fc4000fffe03f */
[----:B------:R-:W-:Y:S02]  /*39f0*/  UIADD3 UR18, UR46, 0x6, URZ ;  /* 0x000000062e127890 */ /* 0x000fe4000fffe03f */
[----:B------:R-:W-:Y:S02]  /*3a00*/  UIADD3 UR22, UR46, 0x400, URZ ;  /* 0x000004002e167890 */ /* 0x000fe4000fffe03f */
[----:B------:R-:W-:Y:S01]  /*3a10*/  UIADD3 UR26, UR46, 0x402, URZ ;  /* 0x000004022e1a7890 */ /* 0x000fe2000fffe03f */
[----:B------:R-:W-:Y:S01]  /*3a20*/  UMOV UR27, 0x40000040 ;  /* 0x40000040001b7882 */ /* 0x000fe20000000000 */
[----:B------:R-:W-:Y:S01]  /*3a30*/  WARPGROUP.ARRIVE ;  /* 0x00000000000079c5 */ /* 0x000fe20000000000 */
[----:B------:R-:W-:Y:S01]  /*3a40*/  UIADD3 UR30, UR46, 0x404, URZ ;  /* 0x000004042e1e7890 */ /* 0x000fe2000fffe03f */
[----:B------:R-:W-:Y:S01]  /*3a50*/  UMOV UR31, 0x40000040 ;  /* 0x40000040001f7882 */ /* 0x000fe20000000000 */
[----:B------:R-:W-:-:S03]  /*3a60*/  UIADD3 UR34, UR46, 0x406, URZ ;  /* 0x000004062e227890 */ /* 0x000fc6000fffe03f */
[----:B------:R-:W-:Y:S01]  /*3a70*/  HGMMA.64x128x16.F32 R24, gdesc[UR44], RZ, !UPT, gsb0 ;  /* 0x01e000002c1879f0 */ /* 0x000fe2000c0008ff */
[----:B------:R-:W-:Y:S02]  /*3a80*/  UMOV UR35, 0x40000040 ;  /* 0x4000004000237882 */ /* 0x000fe40000000000 */
        /* <DEDUP_REMOVED lines=22> */
[----:B------:R-:W-:Y:S05]  /*3bf0*/  @P2 BRA `(.L_x_23) ;  /* 0x00000000002c2947 */ /* 0x000fea0003800000 */
[----:B------:R-:W-:Y:S05]  /*3c00*/  @!P0 BRA `(.L_x_24) ;  /* 0x0000000000048947 */ /* 0x000fea0003800000 */
[----:B------:R-:W-:Y:S01]  /*3c10*/  BPT.TRAP 0x1 ;  /* 0x000000040000795c */ /* 0x000fe20000300000 */
.L_x_24:
[----:B------:R-:W-:Y:S01]  /*3c20*/  ULEA UR10, UR5, UR36, 0x3 ;  /* 0x00000024050a7291 */ /* 0x000fe2000f8e183f */
[----:B------:R-:W-:-:S05]  /*3c30*/  IMAD.U32 R3, RZ, RZ, UR6 ;  /* 0x00000006ff037e24 */ /* 0x000fca000f8e00ff */
[----:B------:R-:W-:-:S04]  /*3c40*/  SHF.L.U32 R3, R3, 0x1f, RZ ;  /* 0x0000001f03037819 */ /* 0x000fc800000006ff */
[----:B------:R0:W1:Y:S01]  /*3c50*/  SYNCS.PHASECHK.TRANS64.TRYWAIT P1, [UR10+0x28850], R3 ;  /* 0x02885003ff0075a7 */ /* 0x000062000802014a */
[----:B------:R-:W-:Y:S05]  /*3c60*/  @!P0 BRA `(.L_x_25) ;  /* 0x0000000000048947 */ /* 0x000fea0003800000 */
[----:B------:R-:W-:Y:S01]  /*3c70*/  BPT.TRAP 0x1 ;  /* 0x000000040000795c */ /* 0x000fe20000300000 */
.L_x_25:
[----:B-1----:R-:W-:Y:S05]  /*3c80*/  @P1 BRA `(.L_x_23) ;  /* 0x0000000000081947 */ /* 0x002fea0003800000 */
[----:B------:R-:W1:Y:S02]  /*3c90*/  SYNCS.PHASECHK.TRANS64.TRYWAIT P1, [UR10+0x28850], R3 ;  /* 0x02885003ff0075a7 */ /* 0x000e64000802014a */
[----:B-1----:R-:W-:Y:S05]  /*3ca0*/  @!P1 BRA `(.L_x_26) ;  /* 0x0000007800b89947 */ /* 0x002fea0003800000 */
.L_x_23:
[----:B------:R-:W-:Y:S01]  /*3cb0*/  UIADD3 UR6, UR36, 0x400, URZ ;  /* 0x0000040024067890 */ /* 0x000fe2000fffe03f */
[----:B------:R-:W-:Y:S01]  /*3cc0*/  WARPGROUP.ARRIVE ;  /* 0x00000000000079c5 */ /* 0x000fe20000000000 */
[----:B------:R-:W-:Y:S01]  /*3cd0*/  UMOV UR11, 0x40000040 ;  /* 0x40000040000b7882 */ /* 0x000fe20000000000 */
[----:B01----:R-:W-:Y:S01]  /*3ce0*/  IADD3 R3, -R2, 0xb, RZ ;  /* 0x0000000b02037810 */ /* 0x003fe20007ffe1ff */
[----:B------:R-:W-:-:S04]  /*3cf0*/  USHF.R.U32.HI UR6, URZ, 0x4, UR6 ;  /* 0x000000043f067899 */ /* 0x000fc80008011606 */
[----:B------:R-:W-:-:S04]  /*3d00*/  ULOP3.LUT UR6, UR6, 0x3fff, URZ, 0xc0, !UPT ;  /* 0x00003fff06067892 */ /* 0x000fc8000f8ec03f */
[----:B------:R-:W-:-:S04]  /*3d10*/  ULOP3.LUT UR6, UR6, 0x4000000, URZ, 0xfc, !UPT ;  /* 0x0400000006067892 */ /* 0x000fc8000f8efc3f */
[----:B------:R-:W-:-:S07]  /*3d20*/  ULEA UR6, UR5, UR6, 0xb ;  /* 0x0000000605067291 */ /* 0x000fce000f8e583f */
[----:B------:R-:W-:Y:S02]  /*3d30*/  UMOV UR10, UR6 ;  /* 0x00000006000a7c82 */ /* 0x000fe40008000000 */
[----:B------:R-:W-:Y:S01]  /*3d40*/  HGMMA.64x128x16.F32 R88, R152, gdesc[UR8].tnspB, R88, gsb0 ;  /* 0x41e0000898587df0 */ /* 0x000fe20008000858 */
[----:B------:R-:W-:Y:S01]  /*3d50*/  UIADD3 UR10, UR6, 0x80, URZ ;  /* 0x00000080060a7890 */ /* 0x000fe2000fffe03f */
[----:B------:R-:W-:Y:S01]  /*3d60*/  UMOV UR11, 0x40000040 ;  /* 0x40000040000b7882 */ /* 0x000fe20000000000 */
[----:B------:R-:W-:Y:S02]  /*3d70*/  WARPGROUP.DEPBAR.LE gsb0, 0x0 ;  /* 0x00008000000079c5 */ /* 0x000fe40000010000 */
[----:B------:R-:W-:-:S07]  /*3d80*/  WARPGROUP.ARRIVE ;  /* 0x00000000000079c5 */ /* 0x000fce0000000000 */
        /* <DEDUP_REMOVED lines=23> */
[----:B------:R-:W-:Y:S01]  /*3f00*/  UIADD3 UR6, UR6, 0x380, URZ ;  /* 0x0000038006067890 */ /* 0x000fe2000fffe03f */
[----:B------:R-:W-:Y:S02]  /*3f10*/  WARPGROUP.DEPBAR.LE gsb0, 0x0 ;  /* 0x00008000000079c5 */ /* 0x000fe40000010000 */
[----:B------:R-:W-:-:S06]  /*3f20*/  WARPGROUP.ARRIVE ;  /* 0x00000000000079c5 */ /* 0x000fcc0000000000 */
[----:B------:R-:W-:Y:S01]  /*3f30*/  HGMMA.64x128x16.F32 R88, R172, gdesc[UR8].tnspB, R88, gsb0 ;  /* 0x41e00008ac587df0 */ /* 0x000fe20008000858 */
[----:B------:R-:W-:Y:S01]  /*3f40*/  UMOV UR10, UR6 ;  /* 0x00000006000a7c82 */ /* 0x000fe20008000000 */
[----:B------:R-:W-:Y:S01]  /*3f50*/  UMOV UR11, 0x40000040 ;  /* 0x40000040000b7882 */ /* 0x000fe20000000000 */
[----:B------:R-:W-:Y:S02]  /*3f60*/  WARPGROUP.DEPBAR.LE gsb0, 0x0 ;  /* 0x00008000000079c5 */ /* 0x000fe40000010000 */
[----:B------:R-:W-:-:S07]  /*3f70*/  WARPGROUP.ARRIVE ;  /* 0x00000000000079c5 */ /* 0x000fce0000000000 */
[----:B------:R-:W-:Y:S03]  /*3f80*/  HGMMA.64x128x16.F32 R88, R168, gdesc[UR8].tnspB, R88, gsb0 ;  /* 0x41e00008a8587df0 */ /* 0x000fe60008000858 */
[----:B------:R-:W-:Y:S02]  /*3f90*/  WARPGROUP.DEPBAR.LE gsb0, 0x0 ;  /* 0x00008000000079c5 */ /* 0x000fe40000010000 */
[----:B------:R0:W-:Y:S06]  /*3fa0*/  BAR.ARV R3, 0x100 ;  /* 0x000400030000751d */ /* 0x0001ec0000002000 */
[----:B------:R-:W-:Y:S05]  /*3fb0*/  @!P0 BRA `(.L_x_27) ;  /* 0x0000000000048947 */ /* 0x000fea0003800000 */
[----:B------:R-:W-:Y:S01]  /*3fc0*/  BPT.TRAP 0x1 ;  /* 0x000000040000795c */ /* 0x000fe20000300000 */
.L_x_27:
[----:B------:R-:W-:Y:S02]  /*3fd0*/  FMNMX.FTZ R8, R26, R13, !PT ;  /* 0x0000000d1a087209 */ /* 0x000fe40007810000 */
[----:B------:R-:W-:Y:S02]  /*3fe0*/  FMNMX.FTZ R6, R24, R11, !PT ;  /* 0x0000000b18067209 */ /* 0x000fe40007810000 */
[----:B------:R-:W-:Y:S02]  /*3ff0*/  FMNMX.FTZ R15, R27, R8, !PT ;  /* 0x000000081b0f7209 */ /* 0x000fe40007810000 */
[----:B0-----:R-:W-:Y:S02]  /*4000*/  FMNMX.FTZ R3, R25, R6, !PT ;  /* 0x0000000619037209 */ /* 0x001fe40007810000 */
[----:B------:R-:W-:Y:S02]  /*4010*/  FMNMX.FTZ R8, R30, R15, !PT ;  /* 0x0000000f1e087209 */ /* 0x000fe40007810000 */
[----:B------:R-:W-:-:S02]  /*4020*/  FMNMX.FTZ R6, R28, R3, !PT ;  /* 0x000000031c067209 */ /* 0x000fc40007810000 */
[----:B------:R-:W-:Y:S02]  /*4030*/  FMNMX.FTZ R15, R31, R8, !PT ;  /* 0x000000081f0f7209 */ /* 0x000fe40007810000 */
[----:B------:R-:W-:Y:S02]  /*4040*/  FMNMX.FTZ R3, R29, R6, !PT ;  /* 0x000000061d037209 */ /* 0x000fe40007810000 */
[----:B------:R-:W-:Y:S02]  /*4050*/  FMNMX.FTZ R8, R34, R15, !PT ;  /* 0x0000000f22087209 */ /* 0x000fe40007810000 */
[----:B------:R-:W-:Y:S02]  /*4060*/  FMNMX.FTZ R6, R32, R3, !PT ;  /* 0x0000000320067209 */ /* 0x000fe40007810000 */
        /* <DEDUP_REMOVED lines=54> */
[----:B------:R-:W-:Y:S01]  /*43d0*/  R2UR UR6, R0 ;  /* 0x00000000000672ca */ /* 0x000fe200000e0000 */
[----:B------:R-:W0:Y:S04]  /*43e0*/  SHFL.BFLY PT, R15, R12, 0x2, 0x1f ;  /* 0x0c401f000c0f7f89 */ /* 0x000e2800000e0000 */
[----:B------:R-:W1:Y:S08]  /*43f0*/  SHFL.BFLY PT, R3, R10, 0x2, 0x1f ;  /* 0x0c401f000a037f89 */ /* 0x000e7000000e0000 */
[----:B------:R-:W-:-:S04]  /*4400*/  ULEA UR6, UR6, UR36, 0x3 ;  /* 0x0000002406067291 */ /* 0x000fc8000f8e183f */
[----:B------:R-:W-:-:S04]  /*4410*/  UIADD3 UR6, UR6, 0x28840, URZ ;  /* 0x0002884006067890 */ /* 0x000fc8000fffe03f */
[----:B------:R-:W-:Y:S01]  /*4420*/  UPRMT UR6, UR7, 0x654, UR6 ;  /* 0x0000065407067896 */ /* 0x000fe20008000006 */
[----:B0-----:R-:W-:Y:S02]  /*4430*/  FMNMX.FTZ R17, R12, R15, !PT ;  /* 0x0000000f0c117209 */ /* 0x001fe40007810000 */
[----:B-1----:R-:W-:-:S03]  /*4440*/  FMNMX.FTZ R14, R10, R3, !PT ;  /* 0x000000030a0e7209 */ /* 0x002fc60007810000 */
[----:B------:R-:W0:Y:S01]  /*4450*/  SHFL.BFLY PT, R6, R17, 0x1, 0x1f ;  /* 0x0c201f0011067f89 */ /* 0x000e2200000e0000 */
[----:B------:R-:W1:Y:S03]  /*4460*/  LDC R3, c[0x0][0x988] ;  /* 0x00026200ff037b82 */ /* 0x000e660000000800 */
[----:B------:R-:W2:Y:S01]  /*4470*/  SHFL.BFLY PT, R15, R14, 0x1, 0x1f ;  /* 0x0c201f000e0f7f89 */ /* 0x000ea200000e0000 */
[----:B------:R-:W-:Y:S01]  /*4480*/  SYNCS.ARRIVE.TRANS64.RED.A1T0 RZ, [UR6], RZ ;  /* 0x000000ffffff79a7 */ /* 0x000fe20008100406 */
[----:B0-----:R-:W-:Y:S02]  /*4490*/  FMNMX.FTZ R6, R17, R6, !PT ;  /* 0x0000000611067209 */ /* 0x001fe40007810000 */
[----:B--2---:R-:W-:-:S03]  /*44a0*/  FMNMX.FTZ R8, R14, R15, !PT ;  /* 0x0000000f0e087209 */ /* 0x004fc60007810000 */
[C---:B------:R-:W-:Y:S01]  /*44b0*/  FADD.FTZ R20, -R6.reuse, R13 ;  /* 0x0000000d06147221 */ /* 0x040fe20000010100 */
[----:B-1----:R-:W-:-:S03]  /*44c0*/  FMUL.FTZ R14, R6, R3 ;  /* 0x00000003060e7220 */ /* 0x002fc60000410000 */
[-C--:B------:R-:W-:Y:S01]  /*44d0*/  FMUL.FTZ R12, R20, R3.reuse ;  /* 0x00000003140c7220 */ /* 0x080fe20000410000 */
[C---:B------:R-:W-:Y:S01]  /*44e0*/  FADD.FTZ R18, -R8.reuse, R11 ;  /* 0x0000000b08127221 */ /* 0x040fe20000010100 */
[-C--:B------:R-:W-:Y:S01]  /*44f0*/  FMUL.FTZ R20, R8, R3.reuse ;  /* 0x0000000308147220 */ /* 0x080fe20000410000 */
[-CC-:B------:R-:W-:Y:S01]  /*4500*/  FFMA.FTZ R153, R26, R3.reuse, -R14.reuse ;  /* 0x000000031a997223 */ /* 0x180fe2000001080e */
[-C--:B------:R-:W-:Y:S01]  /*4510*/  FFMA.FTZ R155, R30, R3.reuse, -R14 ;  /* 0x000000031e9b7223 */ /* 0x080fe2000001080e */
[-C--:B------:R-:W-:Y:S01]  /*4520*/  FMUL.FTZ R18, R18, R3.reuse ;  /* 0x0000000312127220 */ /* 0x080fe20000410000 */
[-CC-:B------:R-:W-:Y:S01]  /*4530*/  FFMA.FTZ R11, R24, R3.reuse, -R20.reuse ;  /* 0x00000003180b7223 */ /* 0x180fe20000010814 */
[-CC-:B------:R-:W-:Y:S01]  /*4540*/  FFMA.FTZ R152, R25, R3.reuse, -R20.reuse ;  /* 0x0000000319987223 */ /* 0x180fe20000010814 */
        /* <DEDUP_REMOVED lines=15> */
[-C--:B------:R-:W-:Y:S01]  /*4640*/  FFMA.FTZ R164, R48, R3.reuse, -R20 ;  /* 0x0000000330a47223 */ /* 0x080fe20000010814 */
[----:B------:R-:W1:Y:S01]  /*4650*/  MUFU.EX2 R11, R11 ;  /* 0x0000000b000b7308 */ /* 0x000e620000000800 */
[-C--:B0-----:R-:W-:Y:S01]  /*4660*/  FFMA.FTZ R18, R27, R3.reuse, -R14 ;  /* 0x000000031b127223 */ /* 0x081fe2000001080e */
[-CC-:B------:R-:W-:Y:S01]  /*4670*/  FFMA.FTZ R166, R52, R3.reuse, -R20.reuse ;  /* 0x0000000334a67223 */ /* 0x180fe20000010814 */
[-CC-:B------:R-:W-:Y:S01]  /*4680*/  FFMA.FTZ R180, R56, R3.reuse, -R20.reuse ;  /* 0x0000000338b47223 */ /* 0x180fe20000010814 */
[-CC-:B------:R-:W-:Y:S01]  /*4690*/  FFMA.FTZ R182, R60, R3.reuse, -R20.reuse ;  /* 0x000000033cb67223 */ /* 0x180fe20000010814 */
[-CC-:B------:R-:W-:Y:S01]  /*46a0*/  FFMA.FTZ R33, R61, R3.reuse, -R20.reuse ;  /* 0x000000033d217223 */ /* 0x180fe20000010814 */
[-CC-:B------:R-:W-:Y:S01]  /*46b0*/  FFMA.FTZ R176, R64, R3.reuse, -R20.reuse ;  /* 0x0000000340b07223 */ /* 0x180fe20000010814 */
[-CC-:B------:R-:W-:Y:S01]  /*46c0*/  FFMA.FTZ R37, R65, R3.reuse, -R20.reuse ;  /* 0x0000000341257223 */ /* 0x180fe20000010814 */
[----:B------:R-:W0:Y:S01]  /*46d0*/  MUFU.EX2 R153, R153 ;  /* 0x0000009900997308 */ /* 0x000e220000000800 */
[-CC-:B------:R-:W-:Y:S01]  /*46e0*/  FFMA.FTZ R178, R68, R3.reuse, -R20.reuse ;  /* 0x0000000344b27223 */ /* 0x180fe20000010814 */
[-CC-:B------:R-:W-:Y:S01]  /*46f0*/  FFMA.FTZ R41, R69, R3.reuse, -R20.reuse ;  /* 0x0000000345297223 */ /* 0x180fe20000010814 */
[-CC-:B------:R-:W-:Y:S01]  /*4700*/  FFMA.FTZ R172, R72, R3.reuse, -R20.reuse ;  /* 0x0000000348ac7223 */ /* 0x180fe20000010814 */
[-CC-:B------:R-:W-:Y:S01]  /*4710*/  FFMA.FTZ R45, R73, R3.reuse, -R20.reuse ;  /* 0x00000003492d7223 */ /* 0x180fe20000010814 */
[-CC-:B------:R-:W-:Y:S01]  /*4720*/  FFMA.FTZ R174, R76, R3.reuse, -R20.reuse ;  /* 0x000000034cae7223 */ /* 0x180fe20000010814 */
[-CC-:B------:R-:W-:Y:S01]  /*4730*/  FFMA.FTZ R49, R77, R3.reuse, -R20.reuse ;  /* 0x000000034d317223 */ /* 0x180fe20000010814 */
[-CC-:B------:R-:W-:Y:S01]  /*4740*/  FFMA.FTZ R168, R80, R3.reuse, -R20.reuse ;  /* 0x0000000350a87223 */ /* 0x180fe20000010814 */
[----:B------:R-:W2:Y:S01]  /*4750*/  MUFU.EX2 R152, R152 ;  /* 0x0000009800987308 */ /* 0x000ea20000000800 */
[-CC-:B------:R-:W-:Y:S01]  /*4760*/  FFMA.FTZ R53, R81, R3.reuse, -R20.reuse ;  /* 0x0000000351357223 */ /* 0x180fe20000010814 */
[-CC-:B------:R-:W-:Y:S01]  /*4770*/  FFMA.FTZ R170, R84, R3.reuse, -R20.reuse ;  /* 0x0000000354aa7223 */ /* 0x180fe20000010814 */
[-C--:B------:R-:W-:Y:S01]  /*4780*/  FFMA.FTZ R57, R85, R3.reuse, -R20 ;  /* 0x0000000355397223 */ /* 0x080fe20000010814 */
[-CC-:B------:R-:W-:Y:S01]  /*4790*/  FFMA.FTZ R20, R31, R3.reuse, -R14.reuse ;  /* 0x000000031f147223 */ /* 0x180fe2000001080e */
[-CC-:B------:R-:W-:Y:S01]  /*47a0*/  FFMA.FTZ R157, R34, R3.reuse, -R14.reuse ;  /* 0x00000003229d7223 */ /* 0x180fe2000001080e */
[--C-:B------:R-:W-:Y:S01]  /*47b0*/  FFMA.FTZ R22, R35, R3, -R14.reuse ;  /* 0x0000000323167223 */ /* 0x100fe2000001080e */
[----:B-1----:R-:W-:Y:S01]  /*47c0*/  FFMA.FTZ R9, R10, R9, R11 ;  /* 0x000000090a097223 */ /* 0x002fe2000001000b */
[----:B------:R-:W1:Y:S01]  /*47d0*/  MUFU.EX2 R18, R18 ;  /* 0x0000001200127308 */ /* 0x000e620000000800 */
[----:B0-----:R-:W-:Y:S01]  /*47e0*/  FFMA.FTZ R7, R12, R7, R153 ;  /* 0x000000070c077223 */ /* 0x001fe20000010099 */
[-CC-:B------:R-:W-:Y:S01]  /*47f0*/  FFMA.FTZ R159, R38, R3.reuse, -R14.reuse ;  /* 0x00000003269f7223 */ /* 0x180fe2000001080e */
[-CC-:B------:R-:W-:Y:S01]  /*4800*/  FFMA.FTZ R24, R39, R3.reuse, -R14.reuse ;  /* 0x0000000327187223 */ /* 0x180fe2000001080e */
[-CC-:B------:R-:W-:Y:S01]  /*4810*/  FFMA.FTZ R161, R42, R3.reuse, -R14.reuse ;  /* 0x000000032aa17223 */ /* 0x180fe2000001080e */
[-CC-:B------:R-:W-:Y:S01]  /*4820*/  FFMA.FTZ R26, R43, R3.reuse, -R14.reuse ;  /* 0x000000032b1a7223 */ /* 0x180fe2000001080e */
[-CC-:B------:R-:W-:Y:S01]  /*4830*/  FFMA.FTZ R163, R46, R3.reuse, -R14.reuse ;  /* 0x000000032ea37223 */ /* 0x180fe2000001080e */
[-CC-:B------:R-:W-:Y:S01]  /*4840*/  FFMA.FTZ R28, R47, R3.reuse, -R14.reuse ;  /* 0x000000032f1c7223 */ /* 0x180fe2000001080e */
[----:B------:R-:W0:Y:S01]  /*4850*/  MUFU.EX2 R154, R154 ;  /* 0x0000009a009a7308 */ /* 0x000e220000000800 */
[----:B--2---:R-:W-:Y:S01]  /*4860*/  FADD.FTZ R9, R152, R9 ;  /* 0x0000000998097221 */ /* 0x004fe20000010000 */
[-CC-:B------:R-:W-:Y:S01]  /*4870*/  FFMA.FTZ R165, R50, R3.reuse, -R14.reuse ;  /* 0x0000000332a57223 */ /* 0x180fe2000001080e */
[-CC-:B------:R-:W-:Y:S01]  /*4880*/  FFMA.FTZ R30, R51, R3.reuse, -R14.reuse ;  /* 0x00000003331e7223 */ /* 0x180fe2000001080e */
[-CC-:B------:R-:W-:Y:S01]  /*4890*/  FFMA.FTZ R167, R54, R3.reuse, -R14.reuse ;  /* 0x0000000336a77223 */ /* 0x180fe2000001080e */
[-CC-:B------:R-:W-:Y:S01]  /*48a0*/  FFMA.FTZ R32, R55, R3.reuse, -R14.reuse ;  /* 0x0000000337207223 */ /* 0x180fe2000001080e */
[-CC-:B------:R-:W-:Y:S01]  /*48b0*/  FFMA.FTZ R181, R58, R3.reuse, -R14.reuse ;  /* 0x000000033ab57223 */ /* 0x180fe2000001080e */
[-CC-:B------:R-:W-:Y:S01]  /*48c0*/  FFMA.FTZ R34, R59, R3.reuse, -R14.reuse ;  /* 0x000000033b227223 */ /* 0x180fe2000001080e */
[----:B------:R-:W2:Y:S01]  /*48d0*/  MUFU.EX2 R155, R155 ;  /* 0x0000009b009b7308 */ /* 0x000ea20000000800 */
[----:B-1----:R-:W-:Y:S01]  /*48e0*/  FADD.FTZ R38, R18, R7 ;  /* 0x0000000712267221 */ /* 0x002fe20000010000 */
[-CC-:B------:R-:W-:Y:S01]  /*48f0*/  FFMA.FTZ R183, R62, R3.reuse, -R14.reuse ;  /* 0x000000033eb77223 */ /* 0x180fe2000001080e */
[-CC-:B------:R-:W-:Y:S01]  /*4900*/  FFMA.FTZ R36, R63, R3.reuse, -R14.reuse ;  /* 0x000000033f247223 */ /* 0x180fe2000001080e */
[-CC-:B------:R-:W-:Y:S01]  /*4910*/  FFMA.FTZ R177, R66, R3.reuse, -R14.reuse ;  /* 0x0000000342b17223 */ /* 0x180fe2000001080e */
[-CC-:B------:R-:W-:Y:S01]  /*4920*/  FFMA.FTZ R70, R70, R3.reuse, -R14.reuse ;  /* 0x0000000346467223 */ /* 0x180fe2000001080e */
[-CC-:B------:R-:W-:Y:S01]  /*4930*/  FFMA.FTZ R71, R71, R3.reuse, -R14.reuse ;  /* 0x0000000347477223 */ /* 0x180fe2000001080e */
[-CC-:B------:R-:W-:Y:S01]  /*4940*/  FFMA.FTZ R74, R74, R3.reuse, -R14.reuse ;  /* 0x000000034a4a7223 */ /* 0x180fe2000001080e */
[----:B------:R-:W1:Y:S01]  /*4950*/  MUFU.EX2 R13, R13 ;  /* 0x0000000d000d7308 */ /* 0x000e620000000800 */
[----:B0-----:R-:W-:Y:S01]  /*4960*/  FADD.FTZ R40, R154, R9 ;  /* 0x000000099a287221 */ /* 0x001fe20000010000 */
[-CC-:B------:R-:W-:Y:S01]  /*4970*/  FFMA.FTZ R75, R75, R3.reuse, -R14.reuse ;  /* 0x000000034b4b7223 */ /* 0x180fe2000001080e */
[-CC-:B------:R-:W-:Y:S01]  /*4980*/  FFMA.FTZ R78, R78, R3.reuse, -R14.reuse ;  /* 0x000000034e4e7223 */ /* 0x180fe2000001080e */
[-CC-:B------:R-:W-:Y:S01]  /*4990*/  FFMA.FTZ R79, R79, R3.reuse, -R14.reuse ;  /* 0x000000034f4f7223 */ /* 0x180fe2000001080e */
[-CC-:B------:R-:W-:Y:S01]  /*49a0*/  FFMA.FTZ R82, R82, R3.reuse, -R14.reuse ;  /* 0x0000000352527223 */ /* 0x180fe2000001080e */
[-CC-:B------:R-:W-:Y:S01]  /*49b0*/  FFMA.FTZ R83, R83, R3.reuse, -R14.reuse ;  /* 0x0000000353537223 */ /* 0x180fe2000001080e */
[----:B------:R-:W-:Y:S01]  /*49c0*/  FFMA.FTZ R86, R86, R3, -R14 ;  /* 0x0000000356567223 */ /* 0x000fe2000001080e */
[----:B------:R-:W0:Y:S01]  /*49d0*/  MUFU.EX2 R20, R20 ;  /* 0x0000001400147308 */ /* 0x000e220000000800 */
[----:B--2---:R-:W-:-:S07]  /*49e0*/  FADD.FTZ R7, R155, R38 ;  /* 0x000000269b077221 */ /* 0x004fce0000010000 */
[----:B------:R-:W2:Y:S01]  /*49f0*/  MUFU.EX2 R156, R156 ;  /* 0x0000009c009c7308 */ /* 0x000ea20000000800 */
[----:B-1----:R-:W-:-:S07]  /*4a00*/  FADD.FTZ R9, R13, R40 ;  /* 0x000000280d097221 */ /* 0x002fce0000010000 */
[----:B------:R-:W1:Y:S01]  /*4a10*/  MUFU.EX2 R157, R157 ;  /* 0x0000009d009d7308 */ /* 0x000e620000000800 */
[----:B0-----:R-:W-:-:S07]  /*4a20*/  FADD.FTZ R38, R20, R7 ;  /* 0x0000000714267221 */ /* 0x001fce0000010000 */
[----:B------:R-:W0:Y:S01]  /*4a30*/  MUFU.EX2 R15, R15 ;  /* 0x0000000f000f7308 */ /* 0x000e220000000800 */
[----:B--2---:R-:W-:-:S07]  /*4a40*/  FADD.FTZ R40, R156, R9 ;  /* 0x000000099c287221 */ /* 0x004fce0000010000 */
[----:B------:R-:W2:Y:S01]  /*4a50*/  MUFU.EX2 R22, R22 ;  /* 0x0000001600167308 */ /* 0x000ea20000000800 */
[----:B-1----:R-:W-:Y:S01]  /*4a60*/  FADD.FTZ R7, R157, R38 ;  /* 0x000000269d077221 */ /* 0x002fe20000010000 */
[-CC-:B------:R-:W-:Y:S01]  /*4a70*/  FFMA.FTZ R38, R67, R3.reuse, -R14.reuse ;  /* 0x0000000343267223 */ /* 0x180fe2000001080e */
[----:B------:R-:W-:-:S05]  /*4a80*/  FFMA.FTZ R14, R87, R3, -R14 ;  /* 0x00000003570e7223 */ /* 0x000fca000001080e */
[----:B------:R-:W1:Y:S01]  /*4a90*/  MUFU.EX2 R158, R158 ;  /* 0x0000009e009e7308 */ /* 0x000e620000000800 */
[----:B0-----:R-:W-:-:S07]  /*4aa0*/  FADD.FTZ R9, R15, R40 ;  /* 0x000000280f097221 */ /* 0x001fce0000010000 */
        /* <DEDUP_REMOVED lines=101> */
[----:B0-----:R-:W-:Y:S01]  /*5100*/  FADD.FTZ R7, R86, R7 ;  /* 0x0000000756077221 */ /* 0x001fe20000010000 */
[----:B--2---:R-:W-:-:S03]  /*5110*/  FADD.FTZ R9, R57, R40 ;  /* 0x0000002839097221 */ /* 0x004fc60000010000 */
[----:B-1----:R-:W-:Y:S01]  /*5120*/  FADD.FTZ R7, R14, R7 ;  /* 0x000000070e077221 */ /* 0x002fe20000010000 */
[----:B------:R-:W-:Y:S06]  /*5130*/  @!P0 BRA `(.L_x_28) ;  /* 0x0000000000048947 */ /* 0x000fec0003800000 */
[----:B------:R-:W-:Y:S01]  /*5140*/  BPT.TRAP 0x1 ;  /* 0x000000040000795c */ /* 0x000fe20000300000 */
.L_x_28:
[----:B------:R-:W-:Y:S01]  /*5150*/  ULEA UR5, UR5, UR36, 0x3 ;  /* 0x0000002405057291 */ /* 0x000fe2000f8e183f */
[----:B------:R-:W-:Y:S01]  /*5160*/  ISETP.LT.AND P1, PT, R16, UR42, PT ;  /* 0x0000002a10007c0c */ /* 0x000fe2000bf21270 */
[----:B------:R-:W-:Y:S01]  /*5170*/  UIADD3 UR10, UR42, -0x1, URZ ;  /* 0xffffffff2a0a7890 */ /* 0x000fe2000fffe03f */
[----:B------:R-:W-:Y:S01]  /*5180*/  F2FP.F16.F32.PACK_AB R152, R152, R11 ;  /* 0x0000000b9898723e */ /* 0x000fe200000000ff */
[----:B------:R-:W-:Y:S01]  /*5190*/  UIADD3 UR5, UR5, 0x28860, URZ ;  /* 0x0002886005057890 */ /* 0x000fe2000fffe03f */
[----:B------:R-:W-:Y:S01]  /*51a0*/  F2FP.F16.F32.PACK_AB R154, R13, R154 ;  /* 0x0000009a0d9a723e */ /* 0x000fe200000000ff */
[----:B------:R-:W-:Y:S01]  /*51b0*/  UMOV UR6, UR4 ;  /* 0x0000000400067c82 */ /* 0x000fe20008000000 */
[----:B------:R-:W-:Y:S01]  /*51c0*/  F2FP.F16.F32.PACK_AB R153, R18, R153 ;  /* 0x000000991299723e */ /* 0x000fe200000000ff */
[----:B------:R-:W-:Y:S01]  /*51d0*/  UPRMT UR5, UR7, 0x654, UR5 ;  /* 0x0000065407057896 */ /* 0x000fe20008000005 */
[----:B------:R-:W-:Y:S01]  /*51e0*/  F2FP.F16.F32.PACK_AB R155, R20, R155 ;  /* 0x0000009b149b723e */ /* 0x000fe200000000ff */
[----:B------:R-:W-:Y:S01]  /*51f0*/  UMOV UR42, UR10 ;  /* 0x0000000a002a7c82 */ /* 0x000fe20008000000 */
[----:B------:R-:W-:Y:S01]  /*5200*/  F2FP.F16.F32.PACK_AB R156, R15, R156 ;  /* 0x0000009c0f9c723e */ /* 0x000fe200000000ff */
[-C--:B------:R-:W-:Y:S01]  /*5210*/  FMUL.FTZ R88, R88, R10.reuse ;  /* 0x0000000a58587220 */ /* 0x080fe20000410000 */
[----:B------:R-:W-:Y:S01]  /*5220*/  F2FP.F16.F32.PACK_AB R157, R22, R157 ;  /* 0x0000009d169d723e */ /* 0x000fe200000000ff */
[----:B------:R-:W-:Y:S01]  /*5230*/  FMUL.FTZ R89, R89, R10 ;  /* 0x0000000a59597220 */ /* 0x000fe20000410000 */
[----:B------:R-:W-:Y:S01]  /*5240*/  F2FP.F16.F32.PACK_AB R158, R17, R158 ;  /* 0x0000009e119e723e */ /* 0x000fe200000000ff */
[-C--:B------:R-:W-:Y:S01]  /*5250*/  FMUL.FTZ R92, R92, R10.reuse ;  /* 0x0000000a5c5c7220 */ /* 0x080fe20000410000 */
[----:B------:R-:W-:Y:S01]  /*5260*/  SYNCS.ARRIVE.TRANS64.RED.A1T0 RZ, [UR5], RZ ;  /* 0x000000ffffff79a7 */ /* 0x000fe20008100405 */
[----:B------:R-:W-:Y:S01]  /*5270*/  R2UR UR5, R0 ;  /* 0x00000000000572ca */ /* 0x000fe200000e0000 */
[-C--:B------:R-:W-:Y:S01]  /*5280*/  FMUL.FTZ R93, R93, R10.reuse ;  /* 0x0000000a5d5d7220 */ /* 0x080fe20000410000 */
[----:B------:R-:W-:Y:S01]  /*5290*/  F2FP.F16.F32.PACK_AB R159, R24, R159 ;  /* 0x0000009f189f723e */ /* 0x000fe200000000ff */
[----:B------:R-:W-:Y:S01]  /*52a0*/  FMUL.FTZ R96, R96, R10 ;  /* 0x0000000a60607220 */ /* 0x000fe20000410000 */
[----:B------:R-:W-:Y:S01]  /*52b0*/  F2FP.F16.F32.PACK_AB R160, R19, R160 ;  /* 0x000000a013a0723e */ /* 0x000fe200000000ff */
        /* <DEDUP_REMOVED lines=46> */
[-C--:B------:R-:W-:Y:S01]  /*55a0*/  FMUL.FTZ R144, R144, R10.reuse ;  /* 0x0000000a90907220 */ /* 0x080fe20000410000 */
[-C--:B------:R-:W-:Y:S01]  /*55b0*/  FMUL.FTZ R145, R145, R10.reuse ;  /* 0x0000000a91917220 */ /* 0x080fe20000410000 */
[-C--:B------:R-:W-:Y:S01]  /*55c0*/  FMUL.FTZ R148, R148, R10.reuse ;  /* 0x0000000a94947220 */ /* 0x080fe20000410000 */
[----:B------:R-:W-:Y:S01]  /*55d0*/  FMUL.FTZ R149, R149, R10 ;  /* 0x0000000a95957220 */ /* 0x000fe20000410000 */
[-C--:B------:R-:W-:Y:S01]  /*55e0*/  FMUL.FTZ R90, R90, R12.reuse ;  /* 0x0000000c5a5a7220 */ /* 0x080fe20000410000 */
        /* <DEDUP_REMOVED lines=30> */
[----:B------:R-:W-:Y:S01]  /*57d0*/  FMUL.FTZ R151, R151, R12 ;  /* 0x0000000c97977220 */ /* 0x000fe20000410000 */
[----:B------:R-:W-:-:S02]  /*57e0*/  IMAD.MOV.U32 R13, RZ, RZ, R6 ;  /* 0x000000ffff0d7224 */ /* 0x000fc400078e0006 */
[----:B------:R-:W-:Y:S01]  /*57f0*/  IMAD.MOV.U32 R11, RZ, RZ, R8 ;  /* 0x000000ffff0b7224 */ /* 0x000fe200078e0008 */
[----:B------:R-:W-:Y:S06]  /*5800*/  @P1 BRA `(.L_x_29) ;  /* 0xffffffdc00ec1947 */ /* 0x000fec000383ffff */
.L_x_18:
[----:B------:R-:W-:Y:S06]  /*5810*/  BAR.ARV 0x8, 0x180 ;  /* 0x0206000000007b1d */ /* 0x000fec0000002000 */
[----:B------:R-:W-:Y:S05]  /*5820*/  @!P0 BRA `(.L_x_30) ;  /* 0x0000000000048947 */ /* 0x000fea0003800000 */
[----:B------:R-:W-:Y:S01]  /*5830*/  BPT.TRAP 0x1 ;  /* 0x000000040000795c */ /* 0x000fe20000300000 */
.L_x_30:
[----:B------:R-:W-:Y:S02]  /*5840*/  R2UR UR5, R0 ;  /* 0x00000000000572ca */ /* 0x000fe400000e0000 */
[----:B------:R-:W-:-:S04]  /*5850*/  MOV R2, UR4 ;  /* 0x0000000400027c02 */ /* 0x000fc80008000f00 */
[----:B------:R-:W-:-:S07]  /*5860*/  SHF.L.U32 R2, R2, 0x1f, RZ ;  /* 0x0000001f02027819 */ /* 0x000fce00000006ff */
[----:B------:R-:W-:-:S09]  /*5870*/  ULEA UR5, UR5, UR36, 0x3 ;  /* 0x0000002405057291 */ /* 0x000fd2000f8e183f */
[----:B------:R0:W1:Y:S01]  /*5880*/  SYNCS.PHASECHK.TRANS64.TRYWAIT P1, [UR5+0x28850], R2 ;  /* 0x02885002ff0075a7 */ /* 0x0000620008020145 */
[----:B------:R-:W-:Y:S05]  /*5890*/  @!P0 BRA `(.L_x_31) ;  /* 0x0000000000048947 */ /* 0x000fea0003800000 */
[----:B------:R-:W-:Y:S01]  /*58a0*/  BPT.TRAP 0x1 ;  /* 0x000000040000795c */ /* 0x000fe20000300000 */
.L_x_31:
[----:B-1----:R-:W-:Y:S05]  /*58b0*/  @P1 BRA `(.L_x_32) ;  /* 0x0000000000081947 */ /* 0x002fea0003800000 */
[----:B------:R-:W1:Y:S02]  /*58c0*/  SYNCS.PHASECHK.TRANS64.TRYWAIT P1, [UR5+0x28850], R2 ;  /* 0x02885002ff0075a7 */ /* 0x000e640008020145 */
[----:B-1----:R-:W-:Y:S05]  /*58d0*/  @!P1 BRA `(.L_x_33) ;  /* 0x0000005c00c49947 */ /* 0x002fea0003800000 */
.L_x_32:
[----:B------:R-:W-:Y:S01]  /*58e0*/  UIADD3 UR36, UR36, 0x400, URZ ;  /* 0x0000040024247890 */ /* 0x000fe2000fffe03f */
[----:B------:R-:W-:Y:S01]  /*58f0*/  R2UR UR6, R0 ;  /* 0x00000000000672ca */ /* 0x000fe200000e0000 */
[----:B------:R-:W-:Y:S01]  /*5900*/  WARPGROUP.ARRIVE ;  /* 0x00000000000079c5 */ /* 0x000fe20000000000 */
[----:B------:R-:W-:Y:S01]  /*5910*/  UMOV UR11, 0x40000040 ;  /* 0x40000040000b7882 */ /* 0x000fe20000000000 */
[----:B------:R-:W-:Y:S01]  /*5920*/  USHF.R.U32.HI UR36, URZ, 0x4, UR36 ;  /* 0x000000043f247899 */ /* 0x000fe20008011624 */
[----:B------:R-:W2:Y:S01]  /*5930*/  SHFL.BFLY PT, R0, R9, 0x2, 0x1f ;  /* 0x0c401f0009007f89 */ /* 0x000ea200000e0000 */
[----:B------:R-:W-:Y:S02]  /*5940*/  IMAD.MOV.U32 R67, RZ, RZ, RZ ;  /* 0x000000ffff437224 */ /* 0x000fe400078e00ff */
[----:B------:R-:W-:Y:S01]  /*5950*/  ULOP3.LUT UR36, UR36, 0x3fff, URZ, 0xc0, !UPT ;  /* 0x00003fff24247892 */ /* 0x000fe2000f8ec03f */
[----:B01----:R-:W0:Y:S01]  /*5960*/  SHFL.BFLY PT, R2, R7, 0x2, 0x1f ;  /* 0x0c401f0007027f89 */ /* 0x003e2200000e0000 */
[----:B------:R-:W-:-:S02]  /*5970*/  IMAD.MOV.U32 R16, RZ, RZ, RZ ;  /* 0x000000ffff107224 */ /* 0x000fc400078e00ff */
[----:B------:R-:W-:Y:S01]  /*5980*/  ULOP3.LUT UR4, UR36, 0x4000000, URZ, 0xfc, !UPT ;  /* 0x0400000024047892 */ /* 0x000fe2000f8efc3f */
[----:B------:R-:W-:-:S03]  /*5990*/  IMAD.MOV.U32 R17, RZ, RZ, -0x800000 ;  /* 0xff800000ff117424 */ /* 0x000fc600078e00ff */
[----:B------:R-:W-:-:S04]  /*59a0*/  ULEA UR4, UR6, UR4, 0xb ;  /* 0x0000000406047291 */ /* 0x000fc8000f8e583f */
[----:B------:R-:W-:-:S03]  /*59b0*/  UIADD3 UR6, UR4, 0x80, URZ ;  /* 0x0000008004067890 */ /* 0x000fc6000fffe03f */
[----:B------:R-:W-:Y:S02]  /*59c0*/  UMOV UR10, UR4 ;  /* 0x00000004000a7c82 */ /* 0x000fe40008000000 */
[----:B------:R-:W-:Y:S01]  /*59d0*/  HGMMA.64x128x16.F32 R88, R152, gdesc[UR8].tnspB, R88, gsb0 ;  /* 0x41e0000898587df0 */ /* 0x000fe20008000858 */
[----:B------:R-:W-:Y:S01]  /*59e0*/  UMOV UR11, 0x40000040 ;  /* 0x40000040000b7882 */ /* 0x000fe20000000000 */
[----:B------:R-:W-:Y:S01]  /*59f0*/  UMOV UR10, UR6 ;  /* 0x00000006000a7c82 */ /* 0x000fe20008000000 */
[----:B------:R-:W-:Y:S01]  /*5a00*/  UIADD3 UR6, UR4, 0x100, URZ ;  /* 0x0000010004067890 */ /* 0x000fe2000fffe03f */
[----:B--2---:R-:W-:Y:S01]  /*5a10*/  FADD.FTZ R0, R0, R9 ;  /* 0x0000000900007221 */ /* 0x004fe20000010000 */
[----:B0-----:R-:W-:-:S04]  /*5a20*/  FADD.FTZ R2, R2, R7 ;  /* 0x0000000702027221 */ /* 0x001fc80000010000 */
[----:B------:R-:W0:Y:S04]  /*5a30*/  SHFL.BFLY PT, R5, R0, 0x1, 0x1f ;  /* 0x0c201f0000057f89 */ /* 0x000e2800000e0000 */
[----:B------:R-:W1:Y:S01]  /*5a40*/  SHFL.BFLY PT, R11, R2, 0x1, 0x1f ;  /* 0x0c201f00020b7f89 */ /* 0x000e6200000e0000 */
[----:B0-----:R-:W-:Y:S01]  /*5a50*/  FADD.FTZ R10, R0, R5 ;  /* 0x00000005000a7221 */ /* 0x001fe20000010000 */
[----:B------:R-:W-:Y:S01]  /*5a60*/  MOV R0, 0xff800000 ;  /* 0xff80000000007802 */ /* 0x000fe20000000f00 */
[----:B-1----:R-:W-:-:S03]  /*5a70*/  FADD.FTZ R11, R2, R11 ;  /* 0x0000000b020b7221 */ /* 0x002fc60000010000 */
[----:B------:R-:W-:Y:S02]  /*5a80*/  FSETP.NE.FTZ.AND P1, PT, R10, RZ, PT ;  /* 0x000000ff0a00720b */ /* 0x000fe40003f35000 */
[----:B------:R-:W-:-:S11]  /*5a90*/  FSETP.NE.FTZ.AND P2, PT, R11, RZ, PT ;  /* 0x000000ff0b00720b */ /* 0x000fd60003f55000 */
[----:B------:R-:W0:Y:S01]  /*5aa0*/  @P1 MUFU.LG2 R4, R10 ;  /* 0x0000000a00041308 */ /* 0x000e220000000c00 */
[C---:B------:R-:W-:Y:S01]  /*5ab0*/  @P1 FMUL.FTZ R5, R3.reuse, 0.69314718246459960938 ;  /* 0x3f31721803051820 */ /* 0x040fe20000410000 */
[----:B------:R-:W-:-:S06]  /*5ac0*/  @P2 FMUL.FTZ R2, R3, 0.69314718246459960938 ;  /* 0x3f31721803022820 */ /* 0x000fcc0000410000 */
[----:B------:R-:W1:Y:S08]  /*5ad0*/  @P2 MUFU.LG2 R7, R11 ;  /* 0x0000000b00072308 */ /* 0x000e700000000c00 */
[----:B------:R2:W3:Y:S01]  /*5ae0*/  @P1 MUFU.RCP R67, R10 ;  /* 0x0000000a00431308 */ /* 0x0004e20000001000 */
[----:B0-----:R-:W-:-:S04]  /*5af0*/  @P1 FMUL.FTZ R4, R4, 0.69314718246459960938 ;  /* 0x3f31721804041820 */ /* 0x001fc80000410000 */
[----:B------:R-:W-:-:S03]  /*5b00*/  @P1 FFMA.FTZ R17, R5, R8, R4 ;  /* 0x0000000805111223 */ /* 0x000fc60000010004 */
[----:B------:R2:W0:Y:S01]  /*5b10*/  @P2 MUFU.RCP R16, R11 ;  /* 0x0000000b00102308 */ /* 0x0004220000001000 */
[----:B-1----:R-:W-:-:S04]  /*5b20*/  @P2 FMUL.FTZ R7, R7, 0.69314718246459960938 ;  /* 0x3f31721807072820 */ /* 0x002fc80000410000 */
[----:B------:R-:W-:Y:S01]  /*5b30*/  @P2 FFMA.FTZ R0, R2, R6, R7 ;  /* 0x0000000602002223 */ /* 0x000fe20000010007 */
[----:B------:R-:W-:Y:S02]  /*5b40*/  WARPGROUP.DEPBAR.LE gsb0, 0x0 ;  /* 0x00008000000079c5 */ /* 0x000fe40000010000 */
[----:B------:R-:W-:-:S06]  /*5b50*/  WARPGROUP.ARRIVE ;  /* 0x00000000000079c5 */ /* 0x000fcc0000000000 */
[----:B------:R-:W-:Y:S01]  /*5b60*/  HGMMA.64x128x16.F32 R88, R156, gdesc[UR8].tnspB, R88, gsb0 ;  /* 0x41e000089c587df0 */ /* 0x000fe20008000858 */
[----:B------:R-:W-:Y:S01]  /*5b70*/  UMOV UR10, UR6 ;  /* 0x00000006000a7c82 */ /* 0x000fe20008000000 */
[----:B------:R-:W-:Y:S01]  /*5b80*/  UMOV UR11, 0x40000040 ;  /* 0x40000040000b7882 */ /* 0x000fe20000000000 */
[----:B------:R-:W-:Y:S01]  /*5b90*/  UIADD3 UR6, UR4, 0x180, URZ ;  /* 0x0000018004067890 */ /* 0x000fe2000fffe03f */
        /* <DEDUP_REMOVED lines=17> */
[----:B------:R-:W-:Y:S02]  /*5cb0*/  UIADD3 UR6, UR4, 0x300, URZ ;  /* 0x0000030004067890 */ /* 0x000fe4000fffe03f */
        /* <DEDUP_REMOVED lines=8> */
[----:B------:R-:W-:Y:S01]  /*5d40*/  HGMMA.64x128x16.F32 R88, R172, gdesc[UR8].tnspB, R88, gsb0 ;  /* 0x41e00008ac587df0 */ /* 0x000fe20008000858 */
[----:B------:R-:W-:Y:S01]  /*5d50*/  UMOV UR10, UR4 ;  /* 0x00000004000a7c82 */ /* 0x000fe20008000000 */
[----:B------:R-:W-:Y:S01]  /*5d60*/  UMOV UR11, 0x40000040 ;  /* 0x40000040000b7882 */ /* 0x000fe20000000000 */
[----:B------:R-:W-:Y:S02]  /*5d70*/  WARPGROUP.DEPBAR.LE gsb0, 0x0 ;  /* 0x00008000000079c5 */ /* 0x000fe40000010000 */
[----:B------:R-:W-:-:S07]  /*5d80*/  WARPGROUP.ARRIVE ;  /* 0x00000000000079c5 */ /* 0x000fce0000000000 */
[----:B------:R-:W-:Y:S03]  /*5d90*/  HGMMA.64x128x16.F32 R88, R168, gdesc[UR8].tnspB, R88, gsb0 ;  /* 0x41e00008a8587df0 */ /* 0x000fe60008000858 */
[----:B------:R-:W-:Y:S02]  /*5da0*/  WARPGROUP.DEPBAR.LE gsb0, 0x0 ;  /* 0x00008000000079c5 */ /* 0x000fe40000010000 */
[----:B0-23--:R-:W-:Y:S05]  /*5db0*/  @!P0 BRA `(.L_x_34) ;  /* 0x0000000000048947 */ /* 0x00dfea0003800000 */
[----:B------:R-:W-:Y:S01]  /*5dc0*/  BPT.TRAP 0x1 ;  /* 0x000000040000795c */ /* 0x000fe20000300000 */
.L_x_34:
[----:B------:R-:W-:Y:S01]  /*5dd0*/  UIADD3 UR4, UR5, 0x28860, URZ ;  /* 0x0002886005047890 */ /* 0x000fe2000fffe03f */
[-C--:B------:R-:W-:Y:S01]  /*5de0*/  FMUL.FTZ R48, R88, R67.reuse ;  /* 0x0000004358307220 */ /* 0x080fe20000410000 */
[-C--:B------:R-:W-:Y:S01]  /*5df0*/  FMUL.FTZ R49, R89, R67.reuse ;  /* 0x0000004359317220 */ /* 0x080fe20000410000 */
[-C--:B------:R-:W-:Y:S01]  /*5e00*/  FMUL.FTZ R52, R92, R67.reuse ;  /* 0x000000435c347220 */ /* 0x080fe20000410000 */
[----:B------:R-:W-:Y:S01]  /*5e10*/  UPRMT UR4, UR7, 0x654, UR4 ;  /* 0x0000065407047896 */ /* 0x000fe20008000004 */
        /* <DEDUP_REMOVED lines=8> */
[----:B------:R-:W-:Y:S01]  /*5ea0*/  SYNCS.ARRIVE.TRANS64.RED.A1T0 RZ, [UR4], RZ ;  /* 0x000000ffffff79a7 */ /* 0x000fe20008100404 */
        /* <DEDUP_REMOVED lines=21> */
[----:B------:R-:W-:Y:S01]  /*6000*/  PLOP3.LUT P0, PT, PT, PT, PT, 0x8, 0x0 ;  /* 0x000000000000781c */ /* 0x000fe20003f0e170 */
        /* <DEDUP_REMOVED lines=31> */
[----:B------:R-:W-:-:S07]  /*6200*/  FMUL.FTZ R151, R151, R16 ;  /* 0x0000001097977220 */ /* 0x000fce0000410000 */
.L_x_10:
[----:B------:R-:W-:Y:S05]  /*6210*/  @P0 BRA `(.L_x_35) ;  /* 0x00000014004c0947 */ /* 0x000fea0003800000 */
[----:B------:R-:W0:Y:S01]  /*6220*/  S2R R2, SR_TID.X ;  /* 0x0000000000027919 */ /* 0x000e220000002100 */
[----:B------:R-:W1:Y:S01]  /*6230*/  LDC R78, c[0x0][0xbe8] ;  /* 0x0002fa00ff4e7b82 */ /* 0x000e620000000800 */
[----:B------:R-:W-:Y:S02]  /*6240*/  USHF.R.S32.HI UR7, URZ, 0x1f, UR37 ;  /* 0x0000001f3f077899 */ /* 0x000fe40008011425 */
[----:B------:R-:W-:Y:S01]  /*6250*/  IMAD R76, RZ, RZ, -UR37 ;  /* 0x80000025ff4c7e24 */ /* 0x000fe2000f8e02ff */
[----:B------:R-:W2:Y:S01]  /*6260*/  S2R R72, SR_CTAID.X ;  /* 0x0000000000487919 */ /* 0x000ea20000002500 */
[----:B------:R-:W-:Y:S01]  /*6270*/  ULDC.64 UR8, c[0x0][0xbd0] ;  /* 0x0002f40000087ab9 */ /* 0x000fe20000000a00 */
[----:B------:R-:W-:Y:S01]  /*6280*/  BSSY B0, `(.L_x_36) ;  /* 0x00000e8000007945 */ /* 0x000fe20003800000 */
[----:B------:R-:W-:Y:S01]  /*6290*/  UIMAD UR6, UR7, UR8, URZ ;  /* 0x00000008070672a4 */ /* 0x000fe2000f8e023f */
[----:B------:R-:W3:Y:S01]  /*62a0*/  S2UR UR12, SR_CTAID.Z ;  /* 0x00000000000c79c3 */ /* 0x000ee20000002700 */
[----:B------:R-:W-:-:S02]  /*62b0*/  UIMAD.WIDE.U32 UR4, UR37, UR8, URZ ;  /* 0x00000008250472a5 */ /* 0x000fc4000f8e003f */
[----:B------:R-:W-:-:S03]  /*62c0*/  UIMAD UR6, UR37, UR9, UR6 ;  /* 0x00000009250672a4 */ /* 0x000fc6000f8e0206 */
[----:B------:R-:W-:Y:S01]  /*62d0*/  ULDC.64 UR8, c[0x0][0xb38] ;  /* 0x0002ce0000087ab9 */ /* 0x000fe20000000a00 */
[----:B------:R-:W-:Y:S01]  /*62e0*/  UIADD3 UR6, UR5, UR6, URZ ;  /* 0x0000000605067290 */ /* 0x000fe2000fffe03f */
[----:B------:R-:W4:Y:S01]  /*62f0*/  LDC.64 R74, c[0x0][0xbd8] ;  /* 0x0002f600ff4a7b82 */ /* 0x000f220000000a00 */
[----:B------:R-:W-:-:S07]  /*6300*/  UIMAD UR7, UR7, UR8, URZ ;  /* 0x00000008070772a4 */ /* 0x000fce000f8e023f */
[----:B------:R-:W-:Y:S01]  /*6310*/  BAR.SYNC.DEFER_BLOCKING 0x1, 0x100 ;  /* 0x0044000000007b1d */ /* 0x000fe20000010000 */
[----:B-1----:R-:W-:-:S07]  /*6320*/  ISETP.NE.AND P0, PT, R78, 0x1, PT ;  /* 0x000000014e00780c */ /* 0x002fce0003f05270 */
[----:B------:R-:W1:Y:S01]  /*6330*/  S2UR UR11, SR_CTAID.Y ;  /* 0x00000000000b79c3 */ /* 0x000e620000002600 */
[----:B0-----:R-:W-:Y:S01]  /*6340*/  VIADD R70, R2, 0xffffff80 ;  /* 0xffffff8002467836 */ /* 0x001fe20000000000 */
[----:B---3--:R-:W-:-:S06]  /*6350*/  USHF.R.S32.HI UR10, URZ, 0x1f, UR12 ;  /* 0x0000001f3f0a7899 */ /* 0x008fcc000801140c */
[----:B------:R-:W1:Y:S01]  /*6360*/  LDC R79, c[0x0][0xc50] ;  /* 0x00031400ff4f7b82 */ /* 0x000e620000000800 */
[----:B------:R-:W-:-:S04]  /*6370*/  SHF.R.S32.HI R69, RZ, 0x1f, R70 ;  /* 0x0000001fff457819 */ /* 0x000fc80000011446 */
[----:B------:R-:W-:-:S03]  /*6380*/  LEA.HI R2, R69, R70, RZ, 0x7 ;  /* 0x0000004645027211 */ /* 0x000fc600078f38ff */
[----:B------:R-:W0:Y:S01]  /*6390*/  LDC.64 R80, c[0x0][0xb40] ;  /* 0x0002d000ff507b82 */ /* 0x000e220000000a00 */
[----:B------:R-:W-:Y:S02]  /*63a0*/  LEA.HI R68, R69, R70, RZ, 0x2 ;  /* 0x0000004645447211 */ /* 0x000fe400078f10ff */
[----:B------:R-:W-:Y:S02]  /*63b0*/  LOP3.LUT R3, R2, 0xffffff80, RZ, 0xc0, !PT ;  /* 0xffffff8002037812 */ /* 0x000fe400078ec0ff */
[----:B------:R-:W-:Y:S02]  /*63c0*/  SHF.R.S32.HI R71, RZ, 0x7, R2 ;  /* 0x00000007ff477819 */ /* 0x000fe40000011402 */
[----:B------:R-:W-:Y:S01]  /*63d0*/  LOP3.LUT R69, R68, 0xfffffffc, RZ, 0xc0, !PT ;  /* 0xfffffffc44457812 */ /* 0x000fe200078ec0ff */
[----:B------:R-:W-:Y:S01]  /*63e0*/  IMAD.IADD R82, R70, 0x1, -R3 ;  /* 0x0000000146527824 */ /* 0x000fe200078e0a03 */
[----:B------:R-:W-:Y:S01]  /*63f0*/  LEA.HI R2, R2, R71, RZ, 0x1 ;  /* 0x0000004702027211 */ /* 0x000fe200078f08ff */
[----:B------:R-:W3:Y:S02]  /*6400*/  @P0 LDC R86, c[0x0][0xbec] ;  /* 0x0002fb00ff560b82 */ /* 0x000ee40000000800 */
[----:B------:R-:W-:Y:S01]  /*6410*/  IMAD.IADD R69, R70, 0x1, -R69 ;  /* 0x0000000146457824 */ /* 0x000fe200078e0a45 */
[----:B------:R-:W-:-:S02]  /*6420*/  SHF.R.S32.HI R73, RZ, 0x1f, R82 ;  /* 0x0000001fff497819 */ /* 0x000fc40000011452 */
[----:B------:R-:W-:Y:S01]  /*6430*/  LOP3.LUT R2, R2, 0x3fffffe, RZ, 0xc0, !PT ;  /* 0x03fffffe02027812 */ /* 0x000fe200078ec0ff */
[----:B-1----:R-:W-:Y:S01]  /*6440*/  IMAD R83, R79, R76, UR11 ;  /* 0x0000000b4f537e24 */ /* 0x002fe2000f8e024c */
[----:B------:R-:W-:Y:S01]  /*6450*/  LEA.HI R84, R73, R82, RZ, 0x2 ;  /* 0x0000005249547211 */ /* 0x000fe200078f10ff */
[----:B------:R-:W1:Y:S03]  /*6460*/  @P0 LDC R70, c[0x0][0xbec] ;  /* 0x0002fb00ff460b82 */ /* 0x000e660000000800 */
[--C-:B------:R-:W-:Y:S02]  /*6470*/  SHF.R.S32.HI R3, RZ, 0x2, R84.reuse ;  /* 0x00000002ff037819 */ /* 0x100fe40000011454 */
[----:B------:R-:W-:Y:S02]  /*6480*/  SHF.R.S32.HI R16, RZ, 0x1f, R84 ;  /* 0x0000001fff107819 */ /* 0x000fe40000011454 */
[----:B------:R-:W-:Y:S01]  /*6490*/  SHF.R.S32.HI R76, RZ, 0x1f, R83 ;  /* 0x0000001fff4c7819 */ /* 0x000fe20000011453 */
[----:B------:R-:W5:Y:S01]  /*64a0*/  @P0 LDC R77, c[0x0][0xbf0] ;  /* 0x0002fc00ff4d0b82 */ /* 0x000f620000000800 */
[----:B------:R-:W-:-:S04]  /*64b0*/  LEA.HI R16, R16, R3, RZ, 0x3 ;  /* 0x0000000310107211 */ /* 0x000fc800078f18ff */
[----:B------:R-:W-:Y:S02]  /*64c0*/  LOP3.LUT R68, R16, 0xfffffff8, RZ, 0xc0, !PT ;  /* 0xfffffff810447812 */ /* 0x000fe400078ec0ff */
[----:B------:R-:W-:Y:S01]  /*64d0*/  IADD3 R16, R71, -R2, RZ ;  /* 0x8000000247107210 */ /* 0x000fe20007ffe0ff */
[----:B------:R-:W5:Y:S01]  /*64e0*/  @P0 LDC R85, c[0x0][0xbf0] ;  /* 0x0002fc00ff550b82 */ /* 0x000f620000000800 */
[----:B------:R-:W-:Y:S01]  /*64f0*/  LEA.HI R2, R73, R82, RZ, 0x5 ;  /* 0x0000005249027211 */ /* 0x000fe200078f28ff */
[----:B------:R-:W-:Y:S01]  /*6500*/  IMAD.IADD R3, R3, 0x1, -R68 ;  /* 0x0000000103037824 */ /* 0x000fe200078e0a44 */
[----:B------:R-:W-:Y:S02]  /*6510*/  LEA.HI R68, R69, R69, RZ, 0x1 ;  /* 0x0000004545447211 */ /* 0x000fe400078f08ff */
[----:B------:R-:W-:Y:S02]  /*6520*/  SHF.R.S32.HI R2, RZ, 0x5, R2 ;  /* 0x00000005ff027819 */ /* 0x000fe40000011402 */
[----:B------:R-:W-:-:S05]  /*6530*/  LOP3.LUT R68, R68, 0x1ffffffe, RZ, 0xc0, !PT ;  /* 0x1ffffffe44447812 */ /* 0x000fca00078ec0ff */
[----:B------:R-:W-:Y:S02]  /*6540*/  IMAD.IADD R71, R69, 0x1, -R68 ;  /* 0x0000000145477824 */ /* 0x000fe400078e0a44 */
[----:B------:R-:W-:Y:S01]  /*6550*/  IMAD R69, R2, 0x10, R3 ;  /* 0x0000001002457824 */ /* 0x000fe200078e0203 */
[----:B------:R-:W-:Y:S01]  /*6560*/  MOV R2, UR4 ;  /* 0x0000000400027c02 */ /* 0x000fe20008000f00 */
[----:B------:R-:W-:Y:S01]  /*6570*/  IMAD.U32 R3, RZ, RZ, UR5 ;  /* 0x00000005ff037e24 */ /* 0x000fe2000f8e00ff */
[----:B------:R-:W-:Y:S01]  /*6580*/  UIMAD.WIDE.U32 UR4, UR37, UR8, URZ ;  /* 0x00000008250472a5 */ /* 0x000fe2000f8e003f */
[----:B------:R-:W-:Y:S02]  /*6590*/  IMAD R16, R16, 0x40, R69 ;  /* 0x0000004010107824 */ /* 0x000fe400078e0245 */
[----:B------:R-:W-:Y:S01]  /*65a0*/  IMAD.U32 R3, RZ, RZ, UR6 ;  /* 0x00000006ff037e24 */ /* 0x000fe2000f8e00ff */
[----:B------:R-:W-:Y:S01]  /*65b0*/  UIMAD UR6, UR37, UR9, UR7 ;  /* 0x00000009250672a4 */ /* 0x000fe2000f8e0207 */
[C---:B----4-:R-:W-:Y:S01]  /*65c0*/  IMAD R68, R74.reuse, UR10, RZ ;  /* 0x0000000a4a447c24 */ /* 0x050fe2000f8e02ff */
[-C--:B------:R-:W-:Y:S01]  /*65d0*/  LEA R71, R71, R16.reuse, 0x3 ;  /* 0x0000001047477211 */ /* 0x080fe200078e18ff */
[----:B------:R-:W-:Y:S01]  /*65e0*/  IMAD.WIDE.U32 R2, R74, UR12, R2 ;  /* 0x0000000c4a027c25 */ /* 0x000fe2000f8e0002 */
[----:B------:R-:W-:Y:S01]  /*65f0*/  UIADD3 UR6, UR5, UR6, URZ ;  /* 0x0000000605067290 */ /* 0x000fe2000fffe03f */
[C---:B--2---:R-:W-:Y:S01]  /*6600*/  LEA R16, R72.reuse, R16, 0x7 ;  /* 0x0000001048107211 */ /* 0x044fe200078e38ff */
[----:B------:R-:W-:Y:S01]  /*6610*/  ULDC.64 UR8, c[0x0][0xb28] ;  /* 0x0002ca0000087ab9 */ /* 0x000fe20000000a00 */
[----:B------:R-:W-:-:S02]  /*6620*/  IMAD R71, R72, 0x80, R71 ;  /* 0x0000008048477824 */ /* 0x000fc400078e0247 */
[----:B------:R-:W-:Y:S02]  /*6630*/  IMAD R75, R75, UR12, R68 ;  /* 0x0000000c4b4b7c24 */ /* 0x000fe4000f8e0244 */
[----:B------:R-:W-:Y:S01]  /*6640*/  IMAD.U32 R69, RZ, RZ, UR5 ;  /* 0x00000005ff457e24 */ /* 0x000fe2000f8e00ff */
[----:B------:R-:W-:Y:S01]  /*6650*/  MOV R69, UR6 ;  /* 0x0000000600457c02 */ /* 0x000fe20008000f00 */
[----:B-1----:R-:W-:Y:S01]  /*6660*/  @P0 IMAD.HI.U32 R70, R71, R70, RZ ;  /* 0x0000004647460227 */ /* 0x002fe200078e00ff */
[----:B------:R-:W-:-:S03]  /*6670*/  ULDC.64 UR6, c[0x0][0xb48] ;  /* 0x0002d20000067ab9 */ /* 0x000fc60000000a00 */
[----:B------:R-:W-:Y:S01]  /*6680*/  IMAD.U32 R68, RZ, RZ, UR4 ;  /* 0x00000004ff447e24 */ /* 0x000fe2000f8e00ff */
[----:B------:R-:W-:Y:S01]  /*6690*/  ULDC.64 UR4, c[0x0][0xbe0] ;  /* 0x0002f80000047ab9 */ /* 0x000fe20000000a00 */
[----:B------:R-:W-:Y:S01]  /*66a0*/  IMAD.IADD R3, R3, 0x1, R75 ;  /* 0x0000000103037824 */ /* 0x000fe200078e024b */
[----:B------:R-:W-:Y:S01]  /*66b0*/  MOV R75, R71 ;  /* 0x00000047004b7202 */ /* 0x000fe20000000f00 */
[----:B0-----:R-:W-:Y:S02]  /*66c0*/  IMAD R74, R80, UR10, RZ ;  /* 0x0000000a504a7c24 */ /* 0x001fe4000f8e02ff */
[----:B---3--:R-:W-:-:S04]  /*66d0*/  @P0 IMAD.HI.U32 R86, R71, R86, RZ ;  /* 0x0000005647560227 */ /* 0x008fc800078e00ff */
[----:B------:R-:W-:Y:S01]  /*66e0*/  IMAD.MOV.U32 R73, RZ, RZ, R71 ;  /* 0x000000ffff497224 */ /* 0x000fe200078e0047 */
[----:B-----5:R-:W-:Y:S01]  /*66f0*/  @P0 SHF.R.U32.HI R73, RZ, R77, R70 ;  /* 0x0000004dff490219 */ /* 0x020fe20000011646 */
[----:B------:R-:W-:Y:S01]  /*6700*/  IMAD R77, R81, UR12, R74 ;  /* 0x0000000c514d7c24 */ /* 0x000fe2000f8e024a */
[----:B------:R-:W-:Y:S01]  /*6710*/  @P0 SHF.R.U32.HI R75, RZ, R85, R86 ;  /* 0x00000055ff4b0219 */ /* 0x000fe20000011656 */
[----:B------:R-:W-:-:S04]  /*6720*/  IMAD.WIDE.U32 R68, R80, UR12, R68 ;  /* 0x0000000c50447c25 */ /* 0x000fc8000f8e0044 */
[----:B------:R-:W-:Y:S02]  /*6730*/  IMAD R70, R76, UR4, RZ ;  /* 0x000000044c467c24 */ /* 0x000fe4000f8e02ff */
[----:B------:R-:W-:-:S04]  /*6740*/  IMAD.WIDE.U32 R2, R83, UR4, R2 ;  /* 0x0000000453027c25 */ /* 0x000fc8000f8e0002 */
[----:B------:R-:W-:Y:S01]  /*6750*/  IMAD.IADD R69, R69, 0x1, R77 ;  /* 0x0000000145457824 */ /* 0x000fe200078e024d */
[----:B------:R-:W-:Y:S01]  /*6760*/  SHF.R.S32.HI R77, RZ, 0x1f, R73 ;  /* 0x0000001fff4d7819 */ /* 0x000fe20000011449 */
[----:B------:R-:W-:Y:S01]  /*6770*/  IMAD R76, R76, UR6, RZ ;  /* 0x000000064c4c7c24 */ /* 0x000fe2000f8e02ff */
[----:B------:R-:W-:Y:S01]  /*6780*/  IADD3 R2, P0, R73, R2, RZ ;  /* 0x0000000249027210 */ /* 0x000fe20007f1e0ff */
[C---:B------:R-:W-:Y:S01]  /*6790*/  IMAD R74, R83.reuse, UR5, R70 ;  /* 0x00000005534a7c24 */ /* 0x040fe2000f8e0246 */
[----:B------:R-:W-:Y:S01]  /*67a0*/  SHF.R.S32.HI R70, RZ, 0x1f, R75 ;  /* 0x0000001fff467819 */ /* 0x000fe2000001144b */
[----:B------:R-:W-:Y:S01]  /*67b0*/  IMAD.MOV R73, RZ, RZ, -R73 ;  /* 0x000000ffff497224 */ /* 0x000fe200078e0a49 */
[----:B------:R-:W-:Y:S01]  /*67c0*/  ULDC.64 UR4, c[0x0][0xb30] ;  /* 0x0002cc0000047ab9 */ /* 0x000fe20000000a00 */
[----:B------:R-:W-:Y:S01]  /*67d0*/  IMAD R79, R83, UR7, R76 ;  /* 0x00000007534f7c24 */ /* 0x000fe2000f8e024c */
[----:B------:R-:W-:Y:S01]  /*67e0*/  IADD3.X R3, R77, R3, R74, P0, !PT ;  /* 0x000000034d037210 */ /* 0x000fe200007fe44a */
[----:B------:R-:W-:Y:S01]  /*67f0*/  IMAD.WIDE.U32 R68, R83, UR6, R68 ;  /* 0x0000000653447c25 */ /* 0x000fe2000f8e0044 */
[----:B------:R-:W-:-:S03]  /*6800*/  ULDC.64 UR6, c[0x0][0xbc8] ;  /* 0x0002f20000067ab9 */ /* 0x000fc60000000a00 */
[----:B------:R-:W-:Y:S01]  /*6810*/  IMAD.MOV R76, RZ, RZ, -R75 ;  /* 0x000000ffff4c7224 */ /* 0x000fe200078e0a4b */
[----:B------:R-:W-:Y:S01]  /*6820*/  IADD3 R69, R69, R79, RZ ;  /* 0x0000004f45457210 */ /* 0x000fe20007ffe0ff */
[----:B------:R-:W-:Y:S02]  /*6830*/  IMAD R70, R70, UR4, RZ ;  /* 0x0000000446467c24 */ /* 0x000fe4000f8e02ff */
[C-C-:B------:R-:W-:Y:S02]  /*6840*/  IMAD R73, R78.reuse, R73, R71.reuse ;  /* 0x000000494e497224 */ /* 0x140fe400078e0247 */
[----:B------:R-:W-:Y:S02]  /*6850*/  IMAD R71, R78, R76, R71 ;  /* 0x0000004c4e477224 */ /* 0x000fe400078e0247 */
[C---:B------:R-:W-:Y:S01]  /*6860*/  IMAD R77, R75.reuse, UR5, R70 ;  /* 0x000000054b4d7c24 */ /* 0x040fe2000f8e0246 */
[----:B------:R-:W-:Y:S01]  /*6870*/  SHF.R.S32.HI R70, RZ, 0x1f, R73 ;  /* 0x0000001fff467819 */ /* 0x000fe20000011449 */
[----:B------:R-:W-:Y:S01]  /*6880*/  IMAD.WIDE.U32 R68, R75, UR4, R68 ;  /* 0x000000044b447c25 */ /* 0x000fe2000f8e0044 */
[----:B------:R-:W-:Y:S01]  /*6890*/  SHF.R.S32.HI R74, RZ, 0x1f, R71 ;  /* 0x0000001fff4a7819 */ /* 0x000fe20000011447 */
[----:B------:R-:W0:Y:S01]  /*68a0*/  S2UR UR5, SR_CgaCtaId ;  /* 0x00000000000579c3 */ /* 0x000e220000008800 */
[----:B------:R-:W-:Y:S01]  /*68b0*/  UMOV UR4, 0x400 ;  /* 0x0000040000047882 */ /* 0x000fe20000000000 */
[----:B------:R-:W-:-:S02]  /*68c0*/  IMAD R70, R70, UR6, RZ ;  /* 0x0000000646467c24 */ /* 0x000fc4000f8e02ff */
[----:B------:R-:W-:Y:S02]  /*68d0*/  IMAD.IADD R69, R69, 0x1, R77 ;  /* 0x0000000145457824 */ /* 0x000fe400078e024d */
[----:B------:R-:W-:Y:S02]  /*68e0*/  IMAD R74, R74, UR8, RZ ;  /* 0x000000084a4a7c24 */ /* 0x000fe4000f8e02ff */
[C---:B------:R-:W-:Y:S02]  /*68f0*/  IMAD R75, R73.reuse, UR7, R70 ;  /* 0x00000007494b7c24 */ /* 0x040fe4000f8e0246 */
[----:B------:R-:W-:Y:S01]  /*6900*/  IMAD.WIDE.U32 R2, R73, UR6, R2 ;  /* 0x0000000649027c25 */ /* 0x000fe2000f8e0002 */
[----:B------:R-:W-:-:S03]  /*6910*/  ULDC.64 UR6, c[0x0][0xba8] ;  /* 0x0002ea0000067ab9 */ /* 0x000fc60000000a00 */
[C---:B------:R-:W-:Y:S01]  /*6920*/  IMAD R73, R71.reuse, UR9, R74 ;  /* 0x0000000947497c24 */ /* 0x040fe2000f8e024a */
[----:B------:R-:W-:Y:S01]  /*6930*/  LEA R74, P0, R2, UR6, 0x2 ;  /* 0x00000006024a7c11 */ /* 0x000fe2000f8010ff */
[----:B------:R-:W-:Y:S01]  /*6940*/  IMAD.WIDE.U32 R68, R71, UR8, R68 ;  /* 0x0000000847447c25 */ /* 0x000fe2000f8e0044 */
[----:B------:R-:W-:Y:S01]  /*6950*/  ULDC.64 UR8, c[0x0][0xb00] ;  /* 0x0002c00000087ab9 */ /* 0x000fe20000000a00 */
[----:B------:R-:W-:Y:S02]  /*6960*/  ULDC UR6, c[0x0][0xa88] ;  /* 0x0002a20000067ab9 */ /* 0x000fe40000000800 */
[----:B------:R-:W-:Y:S01]  /*6970*/  IMAD.IADD R71, R3, 0x1, R75 ;  /* 0x0000000103477824 */ /* 0x000fe200078e024b */
[----:B------:R-:W-:Y:S01]  /*6980*/  LEA R79, P1, R68, UR8, 0x2 ;  /* 0x00000008444f7c11 */ /* 0x000fe2000f8210ff */
[----:B------:R-:W-:Y:S01]  /*6990*/  IMAD.IADD R3, R69, 0x1, R73 ;  /* 0x0000000145037824 */ /* 0x000fe200078e0249 */
[----:B0-----:R-:W-:Y:S02]  /*69a0*/  ULEA UR4, UR5, UR4, 0x18 ;  /* 0x0000000405047291 */ /* 0x001fe4000f8ec03f */
[----:B------:R-:W-:Y:S01]  /*69b0*/  LEA.HI.X R75, R2, UR7, R71, 0x2, P0 ;  /* 0x00000007024b7c11 */ /* 0x000fe200080f1447 */
[----:B------:R-:W-:Y:S01]  /*69c0*/  IMAD R73, R78, UR6, RZ ;  /* 0x000000064e497c24 */ /* 0x000fe2000f8e02ff */
[----:B------:R-:W-:Y:S01]  /*69d0*/  LEA.HI.X R80, R68, UR9, R3, 0x2, P1 ;  /* 0x0000000944507c11 */ /* 0x000fe200088f1403 */
[----:B------:R-:W-:Y:S01]  /*69e0*/  SHFL.IDX PT, R2, R74, RZ, 0x1c1f ;  /* 0x001c1fff4a027589 */ /* 0x000fe200000e0000 */
[----:B------:R-:W-:Y:S01]  /*69f0*/  LOP3.LUT P0, RZ, R82, 0x3, RZ, 0xc0, !PT ;  /* 0x0000000352ff7812 */ /* 0x000fe2000780c0ff */
[C---:B------:R-:W-:Y:S01]  /*6a00*/  VIADD R72, R16.reuse, 0x8 ;  /* 0x0000000810487836 */ /* 0x040fe20000000000 */
[----:B------:R-:W-:Y:S01]  /*6a10*/  UIADD3 UR4, UR4, 0x28820, URZ ;  /* 0x0002882004047890 */ /* 0x000fe2000fffe03f */
[----:B------:R-:W0:Y:S01]  /*6a20*/  SHFL.IDX PT, R3, R75, RZ, 0x1c1f ;  /* 0x001c1fff4b037589 */ /* 0x000e2200000e0000 */
[----:B------:R-:W-:-:S02]  /*6a30*/  ISETP.GE.OR P1, PT, R16, R73, P0 ;  /* 0x000000491000720c */ /* 0x000fc40000726670 */
[-C--:B------:R-:W-:Y:S01]  /*6a40*/  ISETP.GE.OR P0, PT, R72, R73.reuse, P0 ;  /* 0x000000494800720c */ /* 0x080fe20000706670 */
[----:B------:R-:W-:Y:S01]  /*6a50*/  SHFL.IDX PT, R68, R74, 0x1, 0x1c1f ;  /* 0x003c1f004a447f89 */ /* 0x000fe200000e0000 */
[----:B------:R-:W-:Y:S01]  /*6a60*/  UPRMT UR4, URZ, 0x654, UR4 ;  /* 0x000006543f047896 */ /* 0x000fe20008000004 */
[----:B------:R-:W-:Y:S02]  /*6a70*/  ISETP.GE.AND P2, PT, R16, R73, PT ;  /* 0x000000491000720c */ /* 0x000fe40003f46270 */
[----:B------:R1:W2:Y:S04]  /*6a80*/  SHFL.IDX PT, R69, R75, 0x1, 0x1c1f ;  /* 0x003c1f004b457f89 */ /* 0x0002a800000e0000 */
[----:B------:R3:W4:Y:S02]  /*6a90*/  SHFL.IDX PT, R70, R79, RZ, 0x1c1f ;  /* 0x001c1fff4f467589 */ /* 0x00072400000e0000 */
[----:B------:R-:W-:Y:S01]  /*6aa0*/  SYNCS.ARRIVE.TRANS64.RED.A1T0 RZ, [UR4], RZ ;  /* 0x000000ffffff79a7 */ /* 0x000fe20008100404 */
[----:B-1----:R-:W-:Y:S01]  /*6ab0*/  LOP3.LUT R75, R84, 0x7ffffffc, RZ, 0xc0, !PT ;  /* 0x7ffffffc544b7812 */ /* 0x002fe200078ec0ff */
[----:B------:R3:W1:Y:S04]  /*6ac0*/  SHFL.IDX PT, R71, R80, RZ, 0x1c1f ;  /* 0x001c1fff50477589 */ /* 0x00066800000e0000 */
[----:B------:R-:W-:Y:S01]  /*6ad0*/  IMAD.IADD R75, R82, 0x1, -R75 ;  /* 0x00000001524b7824 */ /* 0x000fe200078e0a4b */
[----:B0-----:R3:W-:Y:S03]  /*6ae0*/  @!P1 ST.E desc[UR38][R2.64], R17 ;  /* 0x0000001102009985 */ /* 0x0017e6000c101926 */
[----:B------:R-:W-:Y:S01]  /*6af0*/  IMAD.SHL.U32 R75, R75, 0x2, RZ ;  /* 0x000000024b4b7824 */ /* 0x000fe200078e00ff */
[----:B--2---:R3:W-:Y:S01]  /*6b00*/  @!P0 ST.E desc[UR38][R68.64], R0 ;  /* 0x0000000044008985 */ /* 0x0047e2000c101926 */
[----:B------:R-:W-:Y:S05]  /*6b10*/  @P2 BRA `(.L_x_37) ;  /* 0x0000000400782947 */ /* 0x000fea0003800000 */
[C---:B---3--:R-:W-:Y:S01]  /*6b20*/  IADD3 R0, R75.reuse, 0x8, RZ ;  /* 0x000000084b007810 */ /* 0x048fe20007ffe0ff */
[----:B------:R-:W-:Y:S01]  /*6b30*/  ULDC UR4, c[0x0][0xac8] ;  /* 0x0002b20000047ab9 */ /* 0x000fe20000000800 */
[C---:B------:R-:W-:Y:S01]  /*6b40*/  VIADD R68, R75.reuse, 0x10 ;  /* 0x000000104b447836 */ /* 0x040fe20000000000 */
[C---:B------:R-:W-:Y:S01]  /*6b50*/  ISETP.GE.AND P2, PT, R75.reuse, UR4, PT ;  /* 0x000000044b007c0c */ /* 0x040fe2000bf46270 */
[C---:B------:R-:W-:Y:S01]  /*6b60*/  VIADD R69, R75.reuse, 0x18 ;  /* 0x000000184b457836 */ /* 0x040fe20000000000 */
[----:B------:R-:W-:Y:S01]  /*6b70*/  ISETP.GE.AND P3, PT, R0, UR4, PT ;  /* 0x0000000400007c0c */ /* 0x000fe2000bf66270 */
[C---:B------:R-:W-:Y:S01]  /*6b80*/  VIADD R76, R75.reuse, 0x30 ;  /* 0x000000304b4c7836 */ /* 0x040fe20000000000 */
[----:B------:R-:W-:Y:S01]  /*6b90*/  ISETP.GE.AND P0, PT, R68, UR4, PT ;  /* 0x0000000444007c0c */ /* 0x000fe2000bf06270 */
[C---:B------:R-:W-:Y:S01]  /*6ba0*/  VIADD R77, R75.reuse, 0x38 ;  /* 0x000000384b4d7836 */ /* 0x040fe20000000000 */
[C---:B------:R-:W-:Y:S01]  /*6bb0*/  IADD3 R74, R75.reuse, 0x28, RZ ;  /* 0x000000284b4a7810 */ /* 0x040fe20007ffe0ff */
[----:B------:R-:W-:Y:S01]  /*6bc0*/  VIADD R78, R75, 0x40 ;  /* 0x000000404b4e7836 */ /* 0x000fe20000000000 */
[----:B------:R-:W-:-:S02]  /*6bd0*/  ISETP.GE.AND P1, PT, R69, UR4, PT ;  /* 0x0000000445007c0c */ /* 0x000fc4000bf26270 */
[----:B------:R-:W-:Y:S02]  /*6be0*/  ISETP.GE.AND P4, PT, R76, UR4, PT ;  /* 0x000000044c007c0c */ /* 0x000fe4000bf86270 */
[----:B------:R-:W-:Y:S01]  /*6bf0*/  ISETP.GE.AND P5, PT, R77, UR4, PT ;  /* 0x000000044d007c0c */ /* 0x000fe2000bfa6270 */
[C---:B-1--4-:R-:W-:Y:S01]  /*6c00*/  @!P2 IMAD.WIDE R2, R75.reuse, 0x4, R70 ;  /* 0x000000044b02a825 */ /* 0x052fe200078e0246 */
[----:B------:R-:W-:Y:S02]  /*6c10*/  ISETP.GE.AND P6, PT, R78, UR4, PT ;  /* 0x000000044e007c0c */ /* 0x000fe4000bfc6270 */
[----:B------:R-:W-:Y:S02]  /*6c20*/  @!P3 LEA.HI R0, R0, R0, RZ, 0x1 ;  /* 0x000000000000b211 */ /* 0x000fe400078f08ff */
[----:B------:R0:W-:Y:S01]  /*6c30*/  @!P2 ST.E.64 desc[UR38][R2.64], R48 ;  /* 0x000000300200a985 */ /* 0x0001e2000c101b26 */
[----:B------:R-:W-:Y:S02]  /*6c40*/  @!P0 LEA.HI R68, R68, R68, RZ, 0x1 ;  /* 0x0000004444448211 */ /* 0x000fe400078f08ff */
[----:B------:R-:W-:Y:S01]  /*6c50*/  @!P3 LOP3.LUT R17, R0, 0xfffffffe, RZ, 0xc0, !PT ;  /* 0xfffffffe0011b812 */ /* 0x000fe200078ec0ff */
[----:B------:R-:W-:Y:S01]  /*6c60*/  VIADD R0, R75, 0x20 ;  /* 0x000000204b007836 */ /* 0x000fe20000000000 */
[----:B------:R-:W-:-:S02]  /*6c70*/  @!P1 LEA.HI R69, R69, R69, RZ, 0x1 ;  /* 0x0000004545459211 */ /* 0x000fc400078f08ff */
[----:B------:R-:W-:Y:S01]  /*6c80*/  @!P4 LEA.HI R76, R76, R76, RZ, 0x1 ;  /* 0x0000004c4c4cc211 */ /* 0x000fe200078f08ff */
[----:B------:R-:W-:Y:S01]  /*6c90*/  @!P3 IMAD.WIDE R16, R17, 0x4, R70 ;  /* 0x000000041110b825 */ /* 0x000fe200078e0246 */
[----:B------:R-:W-:Y:S02]  /*6ca0*/  ISETP.GE.AND P2, PT, R0, UR4, PT ;  /* 0x0000000400007c0c */ /* 0x000fe4000bf46270 */
[----:B------:R-:W-:Y:S02]  /*6cb0*/  @!P5 LEA.HI R77, R77, R77, RZ, 0x1 ;  /* 0x0000004d4d4dd211 */ /* 0x000fe400078f08ff */
[----:B------:R1:W-:Y:S01]  /*6cc0*/  @!P3 ST.E.64 desc[UR38][R16.64], R52 ;  /* 0x000000341000b985 */ /* 0x0003e2000c101b26 */
[----:B------:R-:W-:Y:S02]  /*6cd0*/  ISETP.GE.AND P3, PT, R74, UR4, PT ;  /* 0x000000044a007c0c */ /* 0x000fe4000bf66270 */
[----:B0-----:R-:W-:Y:S01]  /*6ce0*/  @!P0 LOP3.LUT R3, R68, 0xfffffffe, RZ, 0xc0, !PT ;  /* 0xfffffffe44038812 */ /* 0x001fe200078ec0ff */
[----:B------:R-:W-:Y:S01]  /*6cf0*/  VIADD R68, R75, 0x60 ;  /* 0x000000604b447836 */ /* 0x000fe20000000000 */
[----:B------:R-:W-:-:S03]  /*6d00*/  @!P6 LEA.HI R78, R78, R78, RZ, 0x1 ;  /* 0x0000004e4e4ee211 */ /* 0x000fc600078f08ff */
[----:B------:R-:W-:Y:S01]  /*6d10*/  @!P0 IMAD.WIDE R2, R3, 0x4, R70 ;  /* 0x0000000403028825 */ /* 0x000fe200078e0246 */
[----:B------:R-:W-:-:S04]  /*6d20*/  @!P2 LEA.HI R0, R0, R0, RZ, 0x1 ;  /* 0x000000000000a211 */ /* 0x000fc800078f08ff */
[----:B------:R-:W-:Y:S01]  /*6d30*/  @!P2 LOP3.LUT R49, R0, 0xfffffffe, RZ, 0xc0, !PT ;  /* 0xfffffffe0031a812 */ /* 0x000fe200078ec0ff */
[----:B------:R0:W-:Y:S01]  /*6d40*/  @!P0 ST.E.64 desc[UR38][R2.64], R44 ;  /* 0x0000002c02008985 */ /* 0x0001e2000c101b26 */
[----:B------:R-:W-:Y:S02]  /*6d50*/  @!P3 LEA.HI R74, R74, R74, RZ, 0x1 ;  /* 0x0000004a4a4ab211 */ /* 0x000fe400078f08ff */
[----:B-1----:R-:W-:Y:S01]  /*6d60*/  @!P1 LOP3.LUT R17, R69, 0xfffffffe, RZ, 0xc0, !PT ;  /* 0xfffffffe45119812 */ /* 0x002fe200078ec0ff */
[--C-:B------:R-:W-:Y:S01]  /*6d70*/  @!P2 IMAD.WIDE R48, R49, 0x4, R70.reuse ;  /* 0x000000043130a825 */ /* 0x100fe200078e0246 */
[----:B------:R-:W-:Y:S02]  /*6d80*/  @!P3 LOP3.LUT R53, R74, 0xfffffffe, RZ, 0xc0, !PT ;  /* 0xfffffffe4a35b812 */ /* 0x000fe400078ec0ff */
[----:B------:R-:W-:Y:S01]  /*6d90*/  @!P4 LOP3.LUT R69, R76, 0xfffffffe, RZ, 0xc0, !PT ;  /* 0xfffffffe4c45c812 */ /* 0x000fe200078ec0ff */
[----:B------:R-:W-:Y:S01]  /*6da0*/  @!P1 IMAD.WIDE R16, R17, 0x4, R70 ;  /* 0x0000000411109825 */ /* 0x000fe200078e0246 */
[----:B------:R-:W-:-:S04]  /*6db0*/  IADD3 R0, R75, 0x48, RZ ;  /* 0x000000484b007810 */ /* 0x000fc80007ffe0ff */
[----:B------:R1:W-:Y:S01]  /*6dc0*/  @!P1 ST.E.64 desc[UR38][R16.64], R56 ;  /* 0x0000003810009985 */ /* 0x0003e2000c101b26 */
[----:B0-----:R-:W-:Y:S01]  /*6dd0*/  @!P5 LOP3.LUT R45, R77, 0xfffffffe, RZ, 0xc0, !PT ;  /* 0xfffffffe4d2dd812 */ /* 0x001fe200078ec0ff */
[--C-:B------:R-:W-:Y:S01]  /*6de0*/  @!P3 IMAD.WIDE R2, R53, 0x4, R70.reuse ;  /* 0x000000043502b825 */ /* 0x100fe200078e0246 */
[----:B------:R-:W-:Y:S01]  /*6df0*/  @!P6 LOP3.LUT R53, R78, 0xfffffffe, RZ, 0xc0, !PT ;  /* 0xfffffffe4e35e812 */ /* 0x000fe200078ec0ff */
[----:B------:R0:W-:Y:S01]  /*6e00*/  @!P2 ST.E.64 desc[UR38][R48.64], R32 ;  /* 0x000000203000a985 */ /* 0x0001e2000c101b26 */
[----:B------:R-:W-:Y:S01]  /*6e10*/  ISETP.GE.AND P0, PT, R0, UR4, PT ;  /* 0x0000000400007c0c */ /* 0x000fe2000bf06270 */
[--C-:B------:R-:W-:Y:S02]  /*6e20*/  @!P5 IMAD.WIDE R44, R45, 0x4, R70.reuse ;  /* 0x000000042d2cd825 */ /* 0x100fe400078e0246 */
[----:B------:R2:W-:Y:S01]  /*6e30*/  @!P3 ST.E.64 desc[UR38][R2.64], R30 ;  /* 0x0000001e0200b985 */ /* 0x0005e2000c101b26 */
[----:B------:R-:W-:Y:S01]  /*6e40*/  ISETP.GE.AND P3, PT, R68, UR4, PT ;  /* 0x0000000444007c0c */ /* 0x000fe2000bf66270 */
[----:B------:R-:W-:-:S04]  /*6e50*/  @!P6 IMAD.WIDE R52, R53, 0x4, R70 ;  /* 0x000000043534e825 */ /* 0x000fc800078e0246 */
[----:B-1----:R-:W-:-:S04]  /*6e60*/  @!P4 IMAD.WIDE R16, R69, 0x4, R70 ;  /* 0x000000044510c825 */ /* 0x002fc800078e0246 */
[C---:B------:R-:W-:Y:S01]  /*6e70*/  VIADD R56, R75.reuse, 0x50 ;  /* 0x000000504b387836 */ /* 0x040fe20000000000 */
[----:B------:R1:W-:Y:S01]  /*6e80*/  @!P4 ST.E.64 desc[UR38][R16.64], R26 ;  /* 0x0000001a1000c985 */ /* 0x0003e2000c101b26 */
[C---:B------:R-:W-:Y:S01]  /*6e90*/  VIADD R57, R75.reuse, 0x58 ;  /* 0x000000584b397836 */ /* 0x040fe20000000000 */
[C---:B0-----:R-:W-:Y:S01]  /*6ea0*/  IADD3 R32, R75.reuse, 0x68, RZ ;  /* 0x000000684b207810 */ /* 0x041fe20007ffe0ff */
[C---:B--2---:R-:W-:Y:S01]  /*6eb0*/  VIADD R3, R75.reuse, 0x78 ;  /* 0x000000784b037836 */ /* 0x044fe20000000000 */
[----:B------:R0:W-:Y:S01]  /*6ec0*/  @!P5 ST.E.64 desc[UR38][R44.64], R40 ;  /* 0x000000282c00d985 */ /* 0x0001e2000c101b26 */
[----:B------:R-:W-:Y:S01]  /*6ed0*/  VIADD R33, R75, 0x70 ;  /* 0x000000704b217836 */ /* 0x000fe20000000000 */
[----:B------:R-:W-:Y:S02]  /*6ee0*/  ISETP.GE.AND P1, PT, R56, UR4, PT ;  /* 0x0000000438007c0c */ /* 0x000fe4000bf26270 */
[----:B------:R2:W-:Y:S01]  /*6ef0*/  @!P6 ST.E.64 desc[UR38][R52.64], R60 ;  /* 0x0000003c3400e985 */ /* 0x0005e2000c101b26 */
[----:B------:R-:W-:-:S02]  /*6f00*/  ISETP.GE.AND P2, PT, R57, UR4, PT ;  /* 0x0000000439007c0c */ /* 0x000fc4000bf46270 */
[----:B------:R-:W-:Y:S02]  /*6f10*/  ISETP.GE.AND P6, PT, R3, UR4, PT ;  /* 0x0000000403007c0c */ /* 0x000fe4000bfc6270 */
[----:B------:R-:W-:Y:S02]  /*6f20*/  ISETP.GE.AND P4, PT, R32, UR4, PT ;  /* 0x0000000420007c0c */ /* 0x000fe4000bf86270 */
[----:B------:R-:W-:Y:S02]  /*6f30*/  ISETP.GE.AND P5, PT, R33, UR4, PT ;  /* 0x0000000421007c0c */ /* 0x000fe4000bfa6270 */
[----:B------:R-:W-:Y:S02]  /*6f40*/  @!P0 LEA.HI R0, R0, R0, RZ, 0x1 ;  /* 0x0000000000008211 */ /* 0x000fe400078f08ff */
[----:B------:R-:W-:Y:S02]  /*6f50*/  @!P1 LEA.HI R56, R56, R56, RZ, 0x1 ;  /* 0x0000003838389211 */ /* 0x000fe400078f08ff */
[----:B------:R-:W-:-:S02]  /*6f60*/  @!P3 LEA.HI R68, R68, R68, RZ, 0x1 ;  /* 0x000000444444b211 */ /* 0x000fc400078f08ff */
[----:B------:R-:W-:Y:S02]  /*6f70*/  @!P2 LEA.HI R57, R57, R57, RZ, 0x1 ;  /* 0x000000393939a211 */ /* 0x000fe400078f08ff */
[----:B-1----:R-:W-:Y:S02]  /*6f80*/  @!P6 LEA.HI R16, R3, R3, RZ, 0x1 ;  /* 0x000000030310e211 */ /* 0x002fe400078f08ff */
[----:B------:R-:W-:Y:S02]  /*6f90*/  @!P4 LEA.HI R32, R32, R32, RZ, 0x1 ;  /* 0x000000202020c211 */ /* 0x000fe400078f08ff */
[----:B------:R-:W-:Y:S02]  /*6fa0*/  @!P5 LEA.HI R2, R33, R33, RZ, 0x1 ;  /* 0x000000212102d211 */ /* 0x000fe400078f08ff */
[----:B------:R-:W-:Y:S02]  /*6fb0*/  @!P0 LOP3.LUT R3, R0, 0xfffffffe, RZ, 0xc0, !PT ;  /* 0xfffffffe00038812 */ /* 0x000fe400078ec0ff */
[----:B------:R-:W-:-:S02]  /*6fc0*/  @!P1 LOP3.LUT R17, R56, 0xfffffffe, RZ, 0xc0, !PT ;  /* 0xfffffffe38119812 */ /* 0x000fc400078ec0ff */
[----:B------:R-:W-:Y:S02]  /*6fd0*/  @!P2 LOP3.LUT R27, R57, 0xfffffffe, RZ, 0xc0, !PT ;  /* 0xfffffffe391ba812 */ /* 0x000fe400078ec0ff */
[----:B------:R-:W-:Y:S02]  /*6fe0*/  @!P3 LOP3.LUT R31, R68, 0xfffffffe, RZ, 0xc0, !PT ;  /* 0xfffffffe441fb812 */ /* 0x000fe400078ec0ff */
[----:B------:R-:W-:Y:S01]  /*6ff0*/  @!P4 LOP3.LUT R33, R32, 0xfffffffe, RZ, 0xc0, !PT ;  /* 0xfffffffe2021c812 */ /* 0x000fe200078ec0ff */
[--C-:B------:R-:W-:Y:S01]  /*7000*/  @!P2 IMAD.WIDE R26, R27, 0x4, R70.reuse ;  /* 0x000000041b1aa825 */ /* 0x100fe200078e0246 */
[----:B0-----:R-:W-:Y:S02]  /*7010*/  @!P5 LOP3.LUT R41, R2, 0xfffffffe, RZ, 0xc0, !PT ;  /* 0xfffffffe0229d812 */ /* 0x001fe400078ec0ff */
[----:B------:R-:W-:Y:S01]  /*7020*/  @!P6 LOP3.LUT R45, R16, 0xfffffffe, RZ, 0xc0, !PT ;  /* 0xfffffffe102de812 */ /* 0x000fe200078ec0ff */
[----:B------:R-:W-:-:S04]  /*7030*/  @!P0 IMAD.WIDE R2, R3, 0x4, R70 ;  /* 0x0000000403028825 */ /* 0x000fc800078e0246 */
[--C-:B------:R-:W-:Y:S01]  /*7040*/  @!P1 IMAD.WIDE R16, R17, 0x4, R70.reuse ;  /* 0x0000000411109825 */ /* 0x100fe200078e0246 */
[----:B------:R2:W-:Y:S03]  /*7050*/  @!P0 ST.E.64 desc[UR38][R2.64], R4 ;  /* 0x0000000402008985 */ /* 0x0005e6000c101b26 */
[--C-:B------:R-:W-:Y:S01]  /*7060*/  @!P3 IMAD.WIDE R30, R31, 0x4, R70.reuse ;  /* 0x000000041f1eb825 */ /* 0x100fe200078e0246 */
[----:B------:R2:W-:Y:S03]  /*7070*/  @!P1 ST.E.64 desc[UR38][R16.64], R6 ;  /* 0x0000000610009985 */ /* 0x0005e6000c101b26 */
[--C-:B------:R-:W-:Y:S01]  /*7080*/  @!P4 IMAD.WIDE R32, R33, 0x4, R70.reuse ;  /* 0x000000042120c825 */ /* 0x100fe200078e0246 */
[----:B------:R2:W-:Y:S03]  /*7090*/  @!P2 ST.E.64 desc[UR38][R26.64], R8 ;  /* 0x000000081a00a985 */ /* 0x0005e6000c101b26 */
[--C-:B------:R-:W-:Y:S01]  /*70a0*/  @!P5 IMAD.WIDE R40, R41, 0x4, R70.reuse ;  /* 0x000000042928d825 */ /* 0x100fe200078e0246 */
[----:B------:R2:W-:Y:S03]  /*70b0*/  @!P3 ST.E.64 desc[UR38][R30.64], R14 ;  /* 0x0000000e1e00b985 */ /* 0x0005e6000c101b26 */
[----:B------:R-:W-:Y:S01]  /*70c0*/  @!P6 IMAD.WIDE R44, R45, 0x4, R70 ;  /* 0x000000042d2ce825 */ /* 0x000fe200078e0246 */
[----:B------:R2:W-:Y:S04]  /*70d0*/  @!P4 ST.E.64 desc[UR38][R32.64], R22 ;  /* 0x000000162000c985 */ /* 0x0005e8000c101b26 */
[----:B------:R2:W-:Y:S04]  /*70e0*/  @!P5 ST.E.64 desc[UR38][R40.64], R34 ;  /* 0x000000222800d985 */ /* 0x0005e8000c101b26 */
[----:B------:R2:W-:Y:S02]  /*70f0*/  @!P6 ST.E.64 desc[UR38][R44.64], R66 ;  /* 0x000000422c00e985 */ /* 0x0005e4000c101b26 */
.L_x_37:
[----:B------:R-:W-:Y:S05]  /*7100*/  BSYNC B0 ;  /* 0x0000000000007941 */ /* 0x000fea0003800000 */
.L_x_36:
[----:B------:R-:W-:Y:S01]  /*7110*/  ISETP.GE.AND P0, PT, R72, R73, PT ;  /* 0x000000494800720c */ /* 0x000fe20003f06270 */
[----:B--23--:R2:W3:Y:S04]  /*7120*/  SHFL.IDX PT, R17, R80, 0x1, 0x1c1f ;  /* 0x003c1f0050117f89 */ /* 0x00c4e800000e0000 */
[----:B------:R2:W0:Y:S08]  /*7130*/  SHFL.IDX PT, R16, R79, 0x1, 0x1c1f ;  /* 0x003c1f004f107f89 */ /* 0x00043000000e0000 */
[----:B--2---:R-:W-:Y:S05]  /*7140*/  @P0 BRA `(.L_x_8) ;  /* 0x0000004400400947 */ /* 0x004fea0003800000 */
[----:B------:R-:W-:Y:S01]  /*7150*/  ULDC UR4, c[0x0][0xac8] ;  /* 0x0002b20000047ab9 */ /* 0x000fe20000000800 */
[C---:B------:R-:W-:Y:S01]  /*7160*/  VIADD R0, R75.reuse, 0x8 ;  /* 0x000000084b007836 */ /* 0x040fe20000000000 */
[C---:B------:R-:W-:Y:S01]  /*7170*/  ISETP.GE.AND P0, PT, R75.reuse, UR4, PT ;  /* 0x000000044b007c0c */ /* 0x040fe2000bf06270 */
[C---:B------:R-:W-:Y:S01]  /*7180*/  VIADD R6, R75.reuse, 0x18 ;  /* 0x000000184b067836 */ /* 0x040fe20000000000 */
[C---:B------:R-:W-:Y:S01]  /*7190*/  IADD3 R4, R75.reuse, 0x10, RZ ;  /* 0x000000104b047810 */ /* 0x040fe20007ffe0ff */
[C---:B------:R-:W-:Y:S01]  /*71a0*/  VIADD R8, R75.reuse, 0x20 ;  /* 0x000000204b087836 */ /* 0x040fe20000000000 */
[----:B------:R-:W-:Y:S01]  /*71b0*/  ISETP.GE.AND P5, PT, R0, UR4, PT ;  /* 0x0000000400007c0c */ /* 0x000fe2000bfa6270 */
[C---:B------:R-:W-:Y:S01]  /*71c0*/  VIADD R9, R75.reuse, 0x28 ;  /* 0x000000284b097836 */ /* 0x040fe20000000000 */
[----:B------:R-:W-:Y:S01]  /*71d0*/  ISETP.GE.AND P6, PT, R4, UR4, PT ;  /* 0x0000000404007c0c */ /* 0x000fe2000bfc6270 */
[C---:B------:R-:W-:Y:S01]  /*71e0*/  VIADD R15, R75.reuse, 0x38 ;  /* 0x000000384b0f7836 */ /* 0x040fe20000000000 */
[C---:B------:R-:W-:Y:S01]  /*71f0*/  IADD3 R14, R75.reuse, 0x30, RZ ;  /* 0x000000304b0e7810 */ /* 0x040fe20007ffe0ff */
[C---:B------:R-:W-:Y:S01]  /*7200*/  VIADD R26, R75.reuse, 0x40 ;  /* 0x000000404b1a7836 */ /* 0x040fe20000000000 */
[----:B------:R-:W-:Y:S01]  /*7210*/  ISETP.GE.AND P4, PT, R8, UR4, PT ;  /* 0x0000000408007c0c */ /* 0x000fe2000bf86270 */
[----:B------:R-:W-:Y:S01]  /*7220*/  VIADD R30, R75, 0x48 ;  /* 0x000000484b1e7836 */ /* 0x000fe20000000000 */
[----:B------:R-:W-:Y:S01]  /*7230*/  ISETP.GE.AND P3, PT, R9, UR4, PT ;  /* 0x0000000409007c0c */ /* 0x000fe2000bf66270 */
[----:B0--3--:R-:W-:Y:S01]  /*7240*/  @!P0 IMAD.WIDE R2, R75, 0x4, R16 ;  /* 0x000000044b028825 */ /* 0x009fe200078e0210 */
[----:B------:R-:W-:-:S02]  /*7250*/  ISETP.GE.AND P2, PT, R14, UR4, PT ;  /* 0x000000040e007c0c */ /* 0x000fc4000bf46270 */
[----:B------:R-:W-:Y:S02]  /*7260*/  ISETP.GE.AND P1, PT, R15, UR4, PT ;  /* 0x000000040f007c0c */ /* 0x000fe4000bf26270 */
[----:B------:R0:W-:Y:S01]  /*7270*/  @!P0 ST.E.64 desc[UR38][R2.64], R50 ;  /* 0x0000003202008985 */ /* 0x0001e2000c101b26 */
[----:B------:R-:W-:Y:S02]  /*7280*/  ISETP.GE.AND P0, PT, R6, UR4, PT ;  /* 0x0000000406007c0c */ /* 0x000fe4000bf06270 */
[----:B------:R-:W-:Y:S02]  /*7290*/  @!P5 LEA.HI R0, R0, R0, RZ, 0x1 ;  /* 0x000000000000d211 */ /* 0x000fe400078f08ff */
[----:B------:R-:W-:Y:S02]  /*72a0*/  @!P6 LEA.HI R4, R4, R4, RZ, 0x1 ;  /* 0x000000040404e211 */ /* 0x000fe400078f08ff */
[----:B------:R-:W-:Y:S02]  /*72b0*/  @!P5 LOP3.LUT R5, R0, 0xfffffffe, RZ, 0xc0, !PT ;  /* 0xfffffffe0005d812 */ /* 0x000fe400078ec0ff */
[----:B------:R-:W-:-:S02]  /*72c0*/  @!P6 LOP3.LUT R7, R4, 0xfffffffe, RZ, 0xc0, !PT ;  /* 0xfffffffe0407e812 */ /* 0x000fc400078ec0ff */
[----:B------:R-:W-:Y:S02]  /*72d0*/  @!P4 LEA.HI R8, R8, R8, RZ, 0x1 ;  /* 0x000000080808c211 */ /* 0x000fe400078f08ff */
[----:B------:R-:W-:Y:S01]  /*72e0*/  @!P3 LEA.HI R0, R9, R9, RZ, 0x1 ;  /* 0x000000090900b211 */ /* 0x000fe200078f08ff */
[--C-:B0-----:R-:W-:Y:S01]  /*72f0*/  @!P5 IMAD.WIDE R2, R5, 0x4, R16.reuse ;  /* 0x000000040502d825 */ /* 0x101fe200078e0210 */
[----:B------:R-:W-:Y:S02]  /*7300*/  @!P0 LEA.HI R6, R6, R6, RZ, 0x1 ;  /* 0x0000000606068211 */ /* 0x000fe400078f08ff */
[----:B------:R-:W-:Y:S01]  /*7310*/  @!P2 LEA.HI R14, R14, R14, RZ, 0x1 ;  /* 0x0000000e0e0ea211 */ /* 0x000fe200078f08ff */
[----:B------:R-:W-:Y:S01]  /*7320*/  @!P6 IMAD.WIDE R4, R7, 0x4, R16 ;  /* 0x000000040704e825 */ /* 0x000fe200078e0210 */
[----:B------:R-:W-:Y:S01]  /*7330*/  @!P1 LEA.HI R22, R15, R15, RZ, 0x1 ;  /* 0x0000000f0f169211 */ /* 0x000fe200078f08ff */
[----:B------:R0:W-:Y:S01]  /*7340*/  @!P5 ST.E.64 desc[UR38][R2.64], R46 ;  /* 0x0000002e0200d985 */ /* 0x0001e2000c101b26 */
[----:B------:R-:W-:-:S02]  /*7350*/  @!P0 LOP3.LUT R7, R6, 0xfffffffe, RZ, 0xc0, !PT ;  /* 0xfffffffe06078812 */ /* 0x000fc400078ec0ff */
[----:B------:R-:W-:Y:S01]  /*7360*/  @!P4 LOP3.LUT R9, R8, 0xfffffffe, RZ, 0xc0, !PT ;  /* 0xfffffffe0809c812 */ /* 0x000fe200078ec0ff */
[----:B------:R2:W-:Y:S01]  /*7370*/  @!P6 ST.E.64 desc[UR38][R4.64], R54 ;  /* 0x000000360400e985 */ /* 0x0005e2000c101b26 */
[----:B------:R-:W-:Y:S02]  /*7380*/  @!P3 LOP3.LUT R15, R0, 0xfffffffe, RZ, 0xc0, !PT ;  /* 0xfffffffe000fb812 */ /* 0x000fe400078ec0ff */
[----:B------:R-:W-:Y:S02]  /*7390*/  @!P2 LOP3.LUT R23, R14, 0xfffffffe, RZ, 0xc0, !PT ;  /* 0xfffffffe0e17a812 */ /* 0x000fe400078ec0ff */
[----:B------:R-:W-:Y:S01]  /*73a0*/  @!P1 LOP3.LUT R27, R22, 0xfffffffe, RZ, 0xc0, !PT ;  /* 0xfffffffe161b9812 */ /* 0x000fe200078ec0ff */
[----:B------:R-:W-:Y:S01]  /*73b0*/  VIADD R22, R75, 0x58 ;  /* 0x000000584b167836 */ /* 0x000fe20000000000 */
[----:B------:R-:W-:Y:S02]  /*73c0*/  ISETP.GE.AND P5, PT, R26, UR4, PT ;  /* 0x000000041a007c0c */ /* 0x000fe4000bfa6270 */
[----:B------:R-:W-:Y:S01]  /*73d0*/  ISETP.GE.AND P6, PT, R30, UR4, PT ;  /* 0x000000041e007c0c */ /* 0x000fe2000bfc6270 */
[----:B0-----:R-:W-:Y:S01]  /*73e0*/  @!P0 IMAD.WIDE R2, R7, 0x4, R16 ;  /* 0x0000000407028825 */ /* 0x001fe200078e0210 */
[----:B------:R-:W-:-:S02]  /*73f0*/  IADD3 R0, R75, 0x50, RZ ;  /* 0x000000504b007810 */ /* 0x000fc40007ffe0ff */
[----:B------:R-:W-:Y:S01]  /*7400*/  IADD3 R31, R75, 0x70, RZ ;  /* 0x000000704b1f7810 */ /* 0x000fe20007ffe0ff */
[--C-:B--2---:R-:W-:Y:S01]  /*7410*/  @!P4 IMAD.WIDE R4, R9, 0x4, R16.reuse ;  /* 0x000000040904c825 */ /* 0x104fe200078e0210 */
[----:B------:R0:W-:Y:S01]  /*7420*/  @!P0 ST.E.64 desc[UR38][R2.64], R12 ;  /* 0x0000000c02008985 */ /* 0x0001e2000c101b26 */
[----:B------:R-:W-:Y:S02]  /*7430*/  ISETP.GE.AND P0, PT, R0, UR4, PT ;  /* 0x0000000400007c0c */ /* 0x000fe4000bf06270 */
[--C-:B------:R-:W-:Y:S01]  /*7440*/  @!P3 IMAD.WIDE R6, R15, 0x4, R16.reuse ;  /* 0x000000040f06b825 */ /* 0x100fe200078e0210 */
[----:B------:R2:W-:Y:S01]  /*7450*/  @!P4 ST.E.64 desc[UR38][R4.64], R20 ;  /* 0x000000140400c985 */ /* 0x0005e2000c101b26 */
[----:B------:R-:W-:Y:S02]  /*7460*/  ISETP.GE.AND P4, PT, R31, UR4, PT ;  /* 0x000000041f007c0c */ /* 0x000fe4000bf86270 */
[----:B------:R-:W-:Y:S01]  /*7470*/  @!P2 IMAD.WIDE R8, R23, 0x4, R16 ;  /* 0x000000041708a825 */ /* 0x000fe200078e0210 */
[----:B------:R3:W-:Y:S01]  /*7480*/  @!P3 ST.E.64 desc[UR38][R6.64], R28 ;  /* 0x0000001c0600b985 */ /* 0x0007e2000c101b26 */
[----:B------:R-:W-:-:S02]  /*7490*/  @!P5 LEA.HI R26, R26, R26, RZ, 0x1 ;  /* 0x0000001a1a1ad211 */ /* 0x000fc400078f08ff */
[----:B------:R-:W-:Y:S01]  /*74a0*/  @!P1 IMAD.WIDE R14, R27, 0x4, R16 ;  /* 0x000000041b0e9825 */ /* 0x000fe200078e0210 */
[----:B------:R5:W-:Y:S01]  /*74b0*/  @!P2 ST.E.64 desc[UR38][R8.64], R42 ;  /* 0x0000002a0800a985 */ /* 0x000be2000c101b26 */
[----:B------:R-:W-:Y:S02]  /*74c0*/  @!P6 LEA.HI R30, R30, R30, RZ, 0x1 ;  /* 0x0000001e1e1ee211 */ /* 0x000fe400078f08ff */
[C---:B------:R-:W-:Y:S01]  /*74d0*/  VIADD R23, R75.reuse, 0x60 ;  /* 0x000000604b177836 */ /* 0x040fe20000000000 */
[----:B------:R-:W-:Y:S01]  /*74e0*/  @!P1 ST.E.64 desc[UR38][R14.64], R58 ;  /* 0x0000003a0e009985 */ /* 0x000fe2000c101b26 */
[C---:B------:R-:W-:Y:S01]  /*74f0*/  VIADD R27, R75.reuse, 0x68 ;  /* 0x000000684b1b7836 */ /* 0x040fe20000000000 */
[----:B------:R-:W-:Y:S01]  /*7500*/  ISETP.GE.AND P1, PT, R22, UR4, PT ;  /* 0x0000000416007c0c */ /* 0x000fe2000bf26270 */
[----:B------:R-:W-:Y:S01]  /*7510*/  VIADD R75, R75, 0x78 ;  /* 0x000000784b4b7836 */ /* 0x000fe20000000000 */
[----:B------:R-:W-:Y:S02]  /*7520*/  ISETP.GE.AND P2, PT, R23, UR4, PT ;  /* 0x0000000417007c0c */ /* 0x000fe4000bf46270 */
[----:B------:R-:W-:-:S02]  /*7530*/  ISETP.GE.AND P3, PT, R27, UR4, PT ;  /* 0x000000041b007c0c */ /* 0x000fc4000bf66270 */
[----:B0-----:R-:W-:Y:S02]  /*7540*/  @!P5 LOP3.LUT R3, R26, 0xfffffffe, RZ, 0xc0, !PT ;  /* 0xfffffffe1a03d812 */ /* 0x001fe400078ec0ff */
[----:B--2---:R-:W-:Y:S02]  /*7550*/  @!P6 LOP3.LUT R5, R30, 0xfffffffe, RZ, 0xc0, !PT ;  /* 0xfffffffe1e05e812 */ /* 0x004fe400078ec0ff */
[----:B------:R-:W-:Y:S01]  /*7560*/  @!P0 LEA.HI R0, R0, R0, RZ, 0x1 ;  /* 0x0000000000008211 */ /* 0x000fe200078f08ff */
[--C-:B------:R-:W-:Y:S01]  /*7570*/  @!P5 IMAD.WIDE R2, R3, 0x4, R16.reuse ;  /* 0x000000040302d825 */ /* 0x100fe200078e0210 */
[----:B------:R-:W-:Y:S02]  /*7580*/  @!P4 LEA.HI R31, R31, R31, RZ, 0x1 ;  /* 0x0000001f1f1fc211 */ /* 0x000fe400078f08ff */
[----:B------:R-:W-:Y:S01]  /*7590*/  @!P1 LEA.HI R22, R22, R22, RZ, 0x1 ;  /* 0x0000001616169211 */ /* 0x000fe200078f08ff */
[----:B------:R-:W-:Y:S01]  /*75a0*/  @!P6 IMAD.WIDE R4, R5, 0x4, R16 ;  /* 0x000000040504e825 */ /* 0x000fe200078e0210 */
[----:B------:R-:W-:Y:S01]  /*75b0*/  @!P2 LEA.HI R23, R23, R23, RZ, 0x1 ;  /* 0x000000171717a211 */ /* 0x000fe200078f08ff */
[----:B------:R0:W-:Y:S01]  /*75c0*/  @!P5 ST.E.64 desc[UR38][R2.64], R38 ;  /* 0x000000260200d985 */ /* 0x0001e2000c101b26 */
[----:B------:R-:W-:-:S02]  /*75d0*/  @!P3 LEA.HI R27, R27, R27, RZ, 0x1 ;  /* 0x0000001b1b1bb211 */ /* 0x000fc400078f08ff */
[----:B---3--:R-:W-:Y:S01]  /*75e0*/  @!P0 LOP3.LUT R7, R0, 0xfffffffe, RZ, 0xc0, !PT ;  /* 0xfffffffe00078812 */ /* 0x008fe200078ec0ff */
[----:B------:R2:W-:Y:S01]  /*75f0*/  @!P6 ST.E.64 desc[UR38][R4.64], R62 ;  /* 0x0000003e0400e985 */ /* 0x0005e2000c101b26 */
[----:B-----5:R-:W-:Y:S02]  /*7600*/  @!P1 LOP3.LUT R9, R22, 0xfffffffe, RZ, 0xc0, !PT ;  /* 0xfffffffe16099812 */ /* 0x020fe400078ec0ff */
[----:B------:R-:W-:Y:S02]  /*7610*/  @!P2 LOP3.LUT R23, R23, 0xfffffffe, RZ, 0xc0, !PT ;  /* 0xfffffffe1717a812 */ /* 0x000fe400078ec0ff */
[----:B------:R-:W-:Y:S02]  /*7620*/  @!P3 LOP3.LUT R27, R27, 0xfffffffe, RZ, 0xc0, !PT ;  /* 0xfffffffe1b1bb812 */ /* 0x000fe400078ec0ff */
[----:B------:R-:W-:Y:S01]  /*7630*/  @!P4 LOP3.LUT R13, R31, 0xfffffffe, RZ, 0xc0, !PT ;  /* 0xfffffffe1f0dc812 */ /* 0x000fe200078ec0ff */
[----:B0-----:R-:W-:-:S04]  /*7640*/  @!P0 IMAD.WIDE R2, R7, 0x4, R16 ;  /* 0x0000000407028825 */ /* 0x001fc800078e0210 */
[--C-:B--2---:R-:W-:Y:S01]  /*7650*/  @!P1 IMAD.WIDE R4, R9, 0x4, R16.reuse ;  /* 0x0000000409049825 */ /* 0x104fe200078e0210 */
[----:B------:R2:W-:Y:S01]  /*7660*/  @!P0 ST.E.64 desc[UR38][R2.64], R10 ;  /* 0x0000000a02008985 */ /* 0x0005e2000c101b26 */
[----:B------:R-:W-:Y:S02]  /*7670*/  ISETP.GE.AND P0, PT, R75, UR4, PT ;  /* 0x000000044b007c0c */ /* 0x000fe4000bf06270 */
[--C-:B------:R-:W-:Y:S01]  /*7680*/  @!P2 IMAD.WIDE R6, R23, 0x4, R16.reuse ;  /* 0x000000041706a825 */ /* 0x100fe200078e0210 */
[----:B------:R2:W-:Y:S03]  /*7690*/  @!P1 ST.E.64 desc[UR38][R4.64], R18 ;  /* 0x0000001204009985 */ /* 0x0005e6000c101b26 */
[--C-:B------:R-:W-:Y:S01]  /*76a0*/  @!P3 IMAD.WIDE R8, R27, 0x4, R16.reuse ;  /* 0x000000041b08b825 */ /* 0x100fe200078e0210 */
[----:B------:R2:W-:Y:S03]  /*76b0*/  @!P2 ST.E.64 desc[UR38][R6.64], R24 ;  /* 0x000000180600a985 */ /* 0x0005e6000c101b26 */
[----:B------:R-:W-:Y:S01]  /*76c0*/  @!P4 IMAD.WIDE R12, R13, 0x4, R16 ;  /* 0x000000040d0cc825 */ /* 0x000fe200078e0210 */
[----:B------:R2:W-:Y:S04]  /*76d0*/  @!P3 ST.E.64 desc[UR38][R8.64], R36 ;  /* 0x000000240800b985 */ /* 0x0005e8000c101b26 */
[----:B------:R2:W-:Y:S01]  /*76e0*/  @!P4 ST.E.64 desc[UR38][R12.64], R64 ;  /* 0x000000400c00c985 */ /* 0x0005e2000c101b26 */
[----:B------:R-:W-:Y:S05]  /*76f0*/  @P0 BRA `(.L_x_8) ;  /* 0x0000003c00d40947 */ /* 0x000fea0003800000 */
[----:B------:R-:W-:-:S04]  /*7700*/  LEA.HI R75, R75, R75, RZ, 0x1 ;  /* 0x0000004b4b4b7211 */ /* 0x000fc800078f08ff */
[----:B--2---:R-:W-:-:S05]  /*7710*/  LOP3.LUT R3, R75, 0xfffffffe, RZ, 0xc0, !PT ;  /* 0xfffffffe4b037812 */ /* 0x004fca00078ec0ff */
[----:B------:R-:W-:-:S05]  /*7720*/  IMAD.WIDE R2, R3, 0x4, R16 ;  /* 0x0000000403027825 */ /* 0x000fca00078e0210 */
[----:B------:R0:W-:Y:S01]  /*7730*/  ST.E.64 desc[UR38][R2.64], R150 ;  /* 0x0000009602007985 */ /* 0x0001e2000c101b26 */
[----:B------:R-:W-:Y:S05]  /*7740*/  BRA `(.L_x_8) ;  /* 0x0000003c00c07947 */ /* 0x000fea0003800000 */
.L_x_35:
[----:B------:R-:W0:Y:S02]  /*7750*/  S2R R0, SR_TID.X ;  /* 0x0000000000007919 */ /* 0x000e240000002100 */
[----:B0-----:R-:W-:-:S05]  /*7760*/  VIADD R2, R0, 0xffffff80 ;  /* 0xffffff8000027836 */ /* 0x001fca0000000000 */
[----:B------:R-:W-:-:S13]  /*7770*/  ISETP.GT.AND P0, PT, R2, 0x7f, PT ;  /* 0x0000007f0200780c */ /* 0x000fda0003f04270 */
[----:B------:R-:W-:Y:S05]  /*7780*/  @P0 BRA `(.L_x_8) ;  /* 0x0000003c00b00947 */ /* 0x000fea0003800000 */
[----:B------:R-:W0:Y:S01]  /*7790*/  S2R R3, SR_CTAID.X ;  /* 0x0000000000037919 */ /* 0x000e220000002500 */
[----:B------:R-:W1:Y:S01]  /*77a0*/  LDC R6, c[0x0][0xbe8] ;  /* 0x0002fa00ff067b82 */ /* 0x000e620000000800 */
[----:B------:R-:W-:Y:S01]  /*77b0*/  ULDC UR4, c[0x0][0xa88] ;  /* 0x0002a20000047ab9 */ /* 0x000fe20000000800 */
[----:B0-----:R-:W-:Y:S02]  /*77c0*/  IMAD R0, R3, 0x80, R0 ;  /* 0x0000008003007824 */ /* 0x001fe400078e0200 */
[----:B-1----:R-:W-:-:S03]  /*77d0*/  IMAD R3, R6, UR4, RZ ;  /* 0x0000000406037c24 */ /* 0x002fc6000f8e02ff */
[----:B------:R-:W-:-:S04]  /*77e0*/  IADD3 R0, R0, -0x80, RZ ;  /* 0xffffff8000007810 */ /* 0x000fc80007ffe0ff */
[----:B------:R-:W-:-:S13]  /*77f0*/  ISETP.GE.AND P0, PT, R0, R3, PT ;  /* 0x000000030000720c */ /* 0x000fda0003f06270 */
[----:B------:R-:W-:Y:S05]  /*7800*/  @P0 BRA `(.L_x_8) ;  /* 0x0000003c00900947 */ /* 0x000fea0003800000 */
[----:B------:R-:W-:Y:S01]  /*7810*/  ISETP.NE.AND P0, PT, R6, 0x1, PT ;  /* 0x000000010600780c */ /* 0x000fe20003f05270 */
[----:B------:R-:W0:Y:S01]  /*7820*/  S2UR UR7, SR_CTAID.Z ;  /* 0x00000000000779c3 */ /* 0x000e220000002700 */
[----:B------:R-:W-:Y:S01]  /*7830*/  USHF.R.S32.HI UR6, URZ, 0x1f, UR37 ;  /* 0x0000001f3f067899 */ /* 0x000fe20008011425 */
[----:B------:R-:W-:Y:S01]  /*7840*/  IMAD.MOV.U32 R5, RZ, RZ, R0 ;  /* 0x000000ffff057224 */ /* 0x000fe200078e0000 */
[----:B------:R-:W-:Y:S02]  /*7850*/  ULDC.64 UR8, c[0x0][0xbd0] ;  /* 0x0002f40000087ab9 */ /* 0x000fe40000000a00 */
[----:B------:R-:W-:Y:S02]  /*7860*/  UIMAD UR6, UR6, UR8, URZ ;  /* 0x00000008060672a4 */ /* 0x000fe4000f8e023f */
[----:B------:R-:W-:Y:S01]  /*7870*/  UIMAD.WIDE.U32 UR4, UR37, UR8, URZ ;  /* 0x00000008250472a5 */ /* 0x000fe2000f8e003f */
[----:B------:R-:W1:Y:S01]  /*7880*/  LDC.64 R10, c[0x0][0xbd8] ;  /* 0x0002f600ff0a7b82 */ /* 0x000e620000000a00 */
[----:B------:R-:W-:-:S04]  /*7890*/  UIMAD UR6, UR37, UR9, UR6 ;  /* 0x00000009250672a4 */ /* 0x000fc8000f8e0206 */
[----:B------:R-:W-:Y:S02]  /*78a0*/  UIADD3 UR6, UR5, UR6, URZ ;  /* 0x0000000605067290 */ /* 0x000fe4000fffe03f */
[----:B------:R-:W-:Y:S01]  /*78b0*/  IMAD.U32 R3, RZ, RZ, UR5 ;  /* 0x00000005ff037e24 */ /* 0x000fe2000f8e00ff */
[----:B------:R-:W2:Y:S01]  /*78c0*/  @P0 LDC R7, c[0x0][0xbec] ;  /* 0x0002fb00ff070b82 */ /* 0x000ea20000000800 */
[----:B------:R-:W-:Y:S01]  /*78d0*/  IMAD.U32 R2, RZ, RZ, UR4 ;  /* 0x00000004ff027e24 */ /* 0x000fe2000f8e00ff */
[----:B------:R-:W-:Y:S01]  /*78e0*/  ULDC.64 UR4, c[0x0][0xbe0] ;  /* 0x0002f80000047ab9 */ /* 0x000fe20000000a00 */
[----:B------:R-:W-:-:S05]  /*78f0*/  MOV R3, UR6 ;  /* 0x0000000600037c02 */ /* 0x000fca0008000f00 */
[----:B------:R-:W3:Y:S01]  /*7900*/  @P0 LDC R9, c[0x0][0xbf0] ;  /* 0x0002fc00ff090b82 */ /* 0x000ee20000000800 */
[----:B0-----:R-:W-:-:S07]  /*7910*/  USHF.R.S32.HI UR8, URZ, 0x1f, UR7 ;  /* 0x0000001f3f087899 */ /* 0x001fce0008011407 */
[----:B------:R-:W0:Y:S01]  /*7920*/  S2UR UR10, SR_CTAID.Y ;  /* 0x00000000000a79c3 */ /* 0x000e220000002600 */
[C---:B-1----:R-:W-:Y:S02]  /*7930*/  IMAD R12, R10.reuse, UR8, RZ ;  /* 0x000000080a0c7c24 */ /* 0x042fe4000f8e02ff */
[----:B------:R-:W-:-:S04]  /*7940*/  IMAD.WIDE.U32 R2, R10, UR7, R2 ;  /* 0x000000070a027c25 */ /* 0x000fc8000f8e0002 */
[----:B------:R-:W-:Y:S01]  /*7950*/  IMAD R11, R11, UR7, R12 ;  /* 0x000000070b0b7c24 */ /* 0x000fe2000f8e020c */
[----:B------:R-:W0:Y:S01]  /*7960*/  LDC R8, c[0x0][0xc50] ;  /* 0x00031400ff087b82 */ /* 0x000e220000000800 */
[----:B--2---:R-:W-:-:S04]  /*7970*/  @P0 IMAD.HI.U32 R4, R0, R7, RZ ;  /* 0x0000000700040227 */ /* 0x004fc800078e00ff */
[----:B------:R-:W-:Y:S02]  /*7980*/  IMAD R7, RZ, RZ, -UR37 ;  /* 0x80000025ff077e24 */ /* 0x000fe4000f8e02ff */
[----:B------:R-:W-:Y:S01]  /*7990*/  IMAD.IADD R3, R11, 0x1, R3 ;  /* 0x000000010b037824 */ /* 0x000fe200078e0203 */
[----:B---3--:R-:W-:Y:S01]  /*79a0*/  @P0 SHF.R.U32.HI R5, RZ, R9, R4 ;  /* 0x00000009ff050219 */ /* 0x008fe20000011604 */
[----:B0-----:R-:W-:-:S04]  /*79b0*/  IMAD R9, R8, R7, UR10 ;  /* 0x0000000a08097e24 */ /* 0x001fc8000f8e0207 */
[----:B------:R-:W-:Y:S02]  /*79c0*/  IMAD.MOV R7, RZ, RZ, -R5 ;  /* 0x000000ffff077224 */ /* 0x000fe400078e0a05 */
[----:B------:R-:W-:Y:S01]  /*79d0*/  IMAD.WIDE.U32 R2, R9, UR4, R2 ;  /* 0x0000000409027c25 */ /* 0x000fe2000f8e0002 */
[----:B------:R-:W-:-:S03]  /*79e0*/  SHF.R.S32.HI R4, RZ, 0x1f, R9 ;  /* 0x0000001fff047819 */ /* 0x000fc60000011409 */
[----:B------:R-:W-:Y:S01]  /*79f0*/  IMAD R7, R6, R7, R0 ;  /* 0x0000000706077224 */ /* 0x000fe200078e0200 */
[----:B------:R-:W-:Y:S01]  /*7a00*/  IADD3 R2, P0, R5, R2, RZ ;  /* 0x0000000205027210 */ /* 0x000fe20007f1e0ff */
[----:B------:R-:W-:-:S03]  /*7a10*/  IMAD R4, R4, UR4, RZ ;  /* 0x0000000404047c24 */ /* 0x000fc6000f8e02ff */
[----:B------:R-:W-:Y:S01]  /*7a20*/  SHF.R.S32.HI R0, RZ, 0x1f, R7 ;  /* 0x0000001fff007819 */ /* 0x000fe20000011407 */
[----:B------:R-:W-:Y:S01]  /*7a30*/  IMAD R4, R9, UR5, R4 ;  /* 0x0000000509047c24 */ /* 0x000fe2000f8e0204 */
[----:B------:R-:W-:Y:S01]  /*7a40*/  SHF.R.S32.HI R9, RZ, 0x1f, R5 ;  /* 0x0000001fff097819 */ /* 0x000fe20000011405 */
[----:B------:R-:W-:Y:S02]  /*7a50*/  ULDC.64 UR4, c[0x0][0xbc8] ;  /* 0x0002f20000047ab9 */ /* 0x000fe40000000a00 */
[----:B------:R-:W-:Y:S01]  /*7a60*/  IMAD R0, R0, UR4, RZ ;  /* 0x0000000400007c24 */ /* 0x000fe2000f8e02ff */
[----:B------:R-:W-:-:S03]  /*7a70*/  IADD3.X R3, R9, R3, R4, P0, !PT ;  /* 0x0000000309037210 */ /* 0x000fc600007fe404 */
[C---:B------:R-:W-:Y:S02]  /*7a80*/  IMAD R5, R7.reuse, UR5, R0 ;  /* 0x0000000507057c24 */ /* 0x040fe4000f8e0200 */
[----:B------:R-:W-:Y:S01]  /*7a90*/  IMAD.WIDE.U32 R2, R7, UR4, R2 ;  /* 0x0000000407027c25 */ /* 0x000fe2000f8e0002 */
[----:B------:R-:W-:-:S04]  /*7aa0*/  ULDC.64 UR4, c[0x0][0xba8] ;  /* 0x0002ea0000047ab9 */ /* 0x000fc80000000a00 */
[----:B------:R-:W-:Y:S02]  /*7ab0*/  IADD3 R3, R3, R5, RZ ;  /* 0x0000000503037210 */ /* 0x000fe40007ffe0ff */
[----:B------:R-:W-:-:S04]  /*7ac0*/  LEA R4, P0, R2, UR4, 0x2 ;  /* 0x0000000402047c11 */ /* 0x000fc8000f8010ff */
[----:B------:R-:W-:Y:S01]  /*7ad0*/  LEA.HI.X R5, R2, UR5, R3, 0x2, P0 ;  /* 0x0000000502057c11 */ /* 0x000fe200080f1403 */
[----:B------:R-:W-:-:S05]  /*7ae0*/  IMAD.MOV.U32 R3, RZ, RZ, -0x800000 ;  /* 0xff800000ff037424 */ /* 0x000fca00078e00ff */
[----:B------:R0:W-:Y:S01]  /*7af0*/  STG.E desc[UR38][R4.64], R3 ;  /* 0x0000000304007986 */ /* 0x0001e2000c101926 */
[----:B------:R-:W-:Y:S05]  /*7b00*/  BRA `(.L_x_8) ;  /* 0x0000003800d07947 */ /* 0x000fea0003800000 */
.L_x_6:
[----:B------:R-:W-:-:S08]  /*7b10*/  NOP ;  /* 0x0000000000007918 */ /* 0x000fd00000000000 */
[----:B------:R-:W0:-:S00]  /*7b20*/  USETMAXREG.DEALLOC.CTAPOOL 0x28 ;  /* 0x00000028000079c8 */ /* 0x000e0000080e0500 */
[----:B0-----:R-:W-:Y:S01]  /*7b30*/  LOP3.LUT R17, R17, 0x3, RZ, 0xc0, !PT ;  /* 0x0000000311117812 */ /* 0x001fe200078ec0ff */
[----:B------:R-:W0:Y:S05]  /*7b40*/  S2R R34, SR_CTAID.Z ;  /* 0x0000000000227919 */ /* 0x000e2a0000002700 */
[----:B------:R-:W1:Y:S01]  /*7b50*/  S2UR UR6, SR_CTAID.Y ;  /* 0x00000000000679c3 */ /* 0x000e620000002600 */
[----:B------:R-:W2:Y:S02]  /*7b60*/  SHFL.IDX PT, R0, R17, RZ, 0x1f ;  /* 0x00001fff11007589 */ /* 0x000ea400000e0000 */
[----:B--2---:R-:W-:-:S13]  /*7b70*/  ISETP.NE.AND P0, PT, R0, RZ, PT ;  /* 0x000000ff0000720c */ /* 0x004fda0003f05270 */
[----:B01----:R-:W-:Y:S05]  /*7b80*/  @!P0 BRA `(.L_x_38) ;  /* 0x0000000000288947 */ /* 0x003fea0003800000 */
[----:B------:R-:W-:Y:S01]  /*7b90*/  ULDC UR7, c[0x0][0xc50] ;  /* 0x0003140000077ab9 */ /* 0x000fe20000000800 */
[----:B------:R-:W-:Y:S01]  /*7ba0*/  UMOV UR42, UR6 ;  /* 0x00000006002a7c82 */ /* 0x000fe20008000000 */
[----:B------:R-:W-:-:S06]  /*7bb0*/  UISETP.NE.AND UP0, UPT, UR7, 0x1, UPT ;  /* 0x000000010700788c */ /* 0x000fcc000bf05270 */
[----:B------:R-:W-:-:S13]  /*7bc0*/  PLOP3.LUT P0, PT, PT, PT, UP0, 0x80, 0x0 ;  /* 0x000000000000781c */ /* 0x000fda0003f0f008 */
[----:B------:R-:W-:Y:S05]  /*7bd0*/  @!P0 BRA `(.L_x_39) ;  /* 0x0000000000308947 */ /* 0x000fea0003800000 */
[----:B------:R-:W-:Y:S01]  /*7be0*/  ULDC UR4, c[0x0][0xc54] ;  /* 0x0003150000047ab9 */ /* 0x000fe20000000800 */
[----:B------:R-:W-:Y:S01]  /*7bf0*/  ULDC UR42, c[0x0][0xc58] ;  /* 0x00031600002a7ab9 */ /* 0x000fe20000000800 */
[----:B------:R-:W-:-:S04]  /*7c00*/  UIMAD.WIDE.U32 UR4, UR6, UR4, URZ ;  /* 0x00000004060472a5 */ /* 0x000fc8000f8e003f */
[----:B------:R-:W-:Y:S01]  /*7c10*/  USHF.R.U32.HI UR42, URZ, UR42, UR5 ;  /* 0x0000002a3f2a7299 */ /* 0x000fe20008011605 */
[----:B------:R-:W-:Y:S11]  /*7c20*/  BRA `(.L_x_39) ;  /* 0x00000000001c7947 */ /* 0x000ff60003800000 */
.L_x_38:
[----:B------:R-:W-:Y:S01]  /*7c30*/  ULDC UR7, c[0x0][0xc50] ;  /* 0x0003140000077ab9 */ /* 0x000fe20000000800 */
[----:B------:R-:W-:Y:S01]  /*7c40*/  UMOV UR42, UR6 ;  /* 0x00000006002a7c82 */ /* 0x000fe20008000000 */
[----:B------:R-:W-:-:S11]  /*7c50*/  UISETP.NE.AND UP0, UPT, UR7, 0x1, UPT ;  /* 0x000000010700788c */ /* 0x000fd6000bf05270 */
[----:B------:R-:W-:Y:S01]  /*7c60*/  @UP0 ULDC UR4, c[0x0][0xc54] ;  /* 0x0003150000040ab9 */ /* 0x000fe20000000800 */
[----:B------:R-:W-:Y:S01]  /*7c70*/  @UP0 ULDC UR8, c[0x0][0xc58] ;  /* 0x0003160000080ab9 */ /* 0x000fe20000000800 */
[----:B------:R-:W-:-:S04]  /*7c80*/  UIMAD.WIDE.U32 UR4, UR6, UR4, URZ ;  /* 0x00000004060472a5 */ /* 0x000fc8000f8e003f */
[----:B------:R-:W-:-:S12]  /*7c90*/  @UP0 USHF.R.U32.HI UR42, URZ, UR8, UR5 ;  /* 0x000000083f2a0299 */ /* 0x000fd80008011605 */
.L_x_39:
[----:B------:R-:W-:Y:S01]  /*7ca0*/  ISETP.GE.AND P0, PT, R34, RZ, PT ;  /* 0x000000ff2200720c */ /* 0x000fe20003f06270 */
[----:B------:R-:W-:Y:S01]  /*7cb0*/  UIADD3 UR4, -UR42, URZ, URZ ;  /* 0x0000003f2a047290 */ /* 0x000fe2000fffe13f */
[----:B------:R-:W-:Y:S01]  /*7cc0*/  IMAD.MOV.U32 R8, RZ, RZ, 0x1 ;  /* 0x00000001ff087424 */ /* 0x000fe200078e00ff */
[----:B------:R-:W-:Y:S01]  /*7cd0*/  MOV R9, 0x1 ;  /* 0x0000000100097802 */ /* 0x000fe20000000f00 */
[----:B------:R-:W-:Y:S01]  /*7ce0*/  IMAD.MOV.U32 R0, RZ, RZ, RZ ;  /* 0x000000ffff007224 */ /* 0x000fe200078e00ff */
[----:B------:R-:W-:-:S08]  /*7cf0*/  UIMAD UR4, UR7, UR4, UR6 ;  /* 0x00000004070472a4 */ /* 0x000fd0000f8e0206 */
[----:B------:R-:W-:Y:S05]  /*7d00*/  @!P0 BRA `(.L_x_40) ;  /* 0x00000034009c8947 */ /* 0x000fea0003800000 */
[----:B------:R-:W0:Y:S01]  /*7d10*/  LDC.64 R2, c[0x0][0xa28] ;  /* 0x00028a00ff027b82 */ /* 0x000e220000000a00 */
[----:B------:R-:W-:Y:S01]  /*7d20*/  ULDC.64 UR6, c[0x0][0x418] ;  /* 0x0001060000067ab9 */ /* 0x000fe20000000a00 */
[----:B------:R-:W-:Y:S01]  /*7d30*/  ULDC UR5, c[0x0][0x424] ;  /* 0x0001090000057ab9 */ /* 0x000fe20000000800 */
[----:B------:R-:W-:Y:S01]  /*7d40*/  ULDC UR43, c[0x0][0x2f0] ;  /* 0x0000bc00002b7ab9 */ /* 0x000fe20000000800 */
[----:B------:R-:W-:Y:S01]  /*7d50*/  IMAD.MOV.U32 R31, RZ, RZ, RZ ;  /* 0x000000ffff1f7224 */ /* 0x000fe200078e00ff */
[----:B0-----:R-:W-:-:S04]  /*7d60*/  ISETP.NE.U32.AND P0, PT, R2, RZ, PT ;  /* 0x000000ff0200720c */ /* 0x001fc80003f05070 */
[----:B------:R-:W-:Y:S01]  /*7d70*/  ISETP.NE.AND.EX P0, PT, R3, RZ, PT, P0 ;  /* 0x000000ff0300720c */ /* 0x000fe20003f05300 */
[----:B------:R-:W-:-:S12]  /*7d80*/  UISETP.NE.U32.AND UP0, UPT, UR6, URZ, UPT ;  /* 0x0000003f0600728c */ /* 0x000fd8000bf05070 */
[----:B------:R-:W0:Y:S01]  /*7d90*/  @P0 LDC.64 R2, c[0x0][0xa28] ;  /* 0x00028a00ff020b82 */ /* 0x000e220000000a00 */
[----:B------:R-:W-:-:S04]  /*7da0*/  UISETP.NE.AND.EX UP0, UPT, UR7, URZ, UPT, UP0 ;  /* 0x0000003f0700728c */ /* 0x000fc8000bf05300 */
[----:B------:R-:W-:-:S04]  /*7db0*/  USEL UR5, UR5, 0x1, UP0 ;  /* 0x0000000105057887 */ /* 0x000fc80008000000 */
[----:B------:R-:W-:Y:S01]  /*7dc0*/  UIMAD UR43, UR5, UR43, URZ ;  /* 0x0000002b052b72a4 */ /* 0x000fe2000f8e023f */
[----:B------:R-:W1:Y:S03]  /*7dd0*/  S2R R35, SR_CTAID.X ;  /* 0x0000000000237919 */ /* 0x000e660000002500 */
[----:B------:R-:W-:Y:S02]  /*7de0*/  UISETP.GE.AND UP0, UPT, UR43, 0x1, UPT ;  /* 0x000000012b00788c */ /* 0x000fe4000bf06270 */
[----:B------:R-:W-:Y:S01]  /*7df0*/  UIADD3 UR5, UR43, 0x7f, URZ ;  /* 0x0000007f2b057890 */ /* 0x000fe2000fffe03f */
[----:B0-----:R-:W-:-:S05]  /*7e00*/  @P0 IMAD.WIDE R2, R34, 0x4, R2 ;  /* 0x0000000422020825 */ /* 0x001fca00078e0202 */
[----:B------:R0:W5:Y:S01]  /*7e10*/  @P0 LDG.E R31, desc[UR38][R2.64] ;  /* 0x00000026021f0981 */ /* 0x000162000c1e1900 */
[----:B------:R-:W-:Y:S01]  /*7e20*/  PLOP3.LUT P0, PT, PT, PT, UP0, 0x80, 0x0 ;  /* 0x000000000000781c */ /* 0x000fe20003f0f008 */
[----:B------:R-:W-:Y:S02]  /*7e30*/  USHF.R.S32.HI UR6, URZ, 0x1f, UR5 ;  /* 0x0000001f3f067899 */ /* 0x000fe40008011405 */
[----:B------:R-:W-:Y:S02]  /*7e40*/  ULOP3.LUT UR47, UR4, 0xffff, URZ, 0xc0, !UPT ;  /* 0x0000ffff042f7892 */ /* 0x000fe4000f8ec03f */
[----:B------:R-:W-:Y:S01]  /*7e50*/  ULEA.HI UR6, UR6, UR5, URZ, 0x7 ;  /* 0x0000000506067291 */ /* 0x000fe2000f8f383f */
[----:B------:R-:W-:-:S03]  /*7e60*/  UMOV UR41, URZ ;  /* 0x0000003f00297c82 */ /* 0x000fc60008000000 */
[----:B------:R-:W-:-:S04]  /*7e70*/  USHF.R.S32.HI UR44, URZ, 0x7, UR6 ;  /* 0x000000073f2c7899 */ /* 0x000fc80008011406 */
[----:B01----:R-:W-:Y:S08]  /*7e80*/  @!P0 BRA `(.L_x_41) ;  /* 0x0000000000848947 */ /* 0x003ff00003800000 */
[----:B------:R-:W-:-:S03]  /*7e90*/  USHF.R.U32.HI UR6, URZ, 0x10, UR4 ;  /* 0x000000103f067899 */ /* 0x000fc60008011604 */
[----:B------:R-:W-:Y:S01]  /*7ea0*/  UMOV UR4, URZ ;  /* 0x0000003f00047c82 */ /* 0x000fe20008000000 */
[----:B------:R-:W-:-:S11]  /*7eb0*/  UISETP.NE.AND UP0, UPT, UR6, URZ, UPT ;  /* 0x0000003f0600728c */ /* 0x000fd6000bf05270 */
[----:B------:R-:W-:Y:S02]  /*7ec0*/  @!UP0 ULDC UR6, c[0x0][0x9f0] ;  /* 0x00027c0000068ab9 */ /* 0x000fe40000000800 */
[----:B------:R-:W-:Y:S01]  /*7ed0*/  IABS R0, UR6 ;  /* 0x0000000600007c13 */ /* 0x000fe20008000000 */
[----:B------:R-:W-:Y:S02]  /*7ee0*/  UIADD3 UR7, UR44, -0x1, UR6 ;  /* 0xffffffff2c077890 */ /* 0x000fe4000fffe006 */
[----:B------:R-:W-:Y:S02]  /*7ef0*/  IABS R4, UR6 ;  /* 0x0000000600047c13 */ /* 0x000fe40008000000 */
[----:B------:R-:W-:Y:S02]  /*7f00*/  R2UR UR10, R0 ;  /* 0x00000000000a72ca */ /* 0x000fe400000e0000 */
[----:B------:R-:W-:Y:S01]  /*7f10*/  IABS R3, UR7 ;  /* 0x0000000700037c13 */ /* 0x000fe20008000000 */
[----:B------:R-:W-:-:S03]  /*7f20*/  ULOP3.LUT UR7, UR7, UR6, URZ, 0x3c, !UPT ;  /* 0x0000000607077292 */ /* 0x000fc6000f8e3c3f */
[----:B------:R-:W-:-:S07]  /*7f30*/  R2UR UR9, R3 ;  /* 0x00000000030972ca */ /* 0x000fce00000e0000 */
[----:B------:R-:W0:Y:S08]  /*7f40*/  I2F.RP R0, UR10 ;  /* 0x0000000a00007d06 */ /* 0x000e300008209400 */
[----:B0-----:R-:W0:Y:S02]  /*7f50*/  MUFU.RCP R0, R0 ;  /* 0x0000000000007308 */ /* 0x001e240000001000 */
[----:B0-----:R-:W-:-:S02]  /*7f60*/  VIADD R2, R0, 0xffffffe ;  /* 0x0ffffffe00027836 */ /* 0x001fc40000000000 */
[----:B------:R-:W-:-:S04]  /*7f70*/  IMAD.MOV R0, RZ, RZ, -R4 ;  /* 0x000000ffff007224 */ /* 0x000fc800078e0a04 */
[----:B------:R-:W0:Y:S02]  /*7f80*/  F2I.FTZ.U32.TRUNC.NTZ R2, R2 ;  /* 0x0000000200027305 */ /* 0x000e24000021f000 */
[----:B0-----:R-:W-:-:S13]  /*7f90*/  R2UR UR5, R2 ;  /* 0x00000000020572ca */ /* 0x001fda00000e0000 */
[----:B------:R-:W-:-:S04]  /*7fa0*/  UIADD3 UR8, URZ, -UR5, URZ ;  /* 0x800000053f087290 */ /* 0x000fc8000fffe03f */
[----:B------:R-:W-:-:S04]  /*7fb0*/  UIMAD UR8, UR8, UR10, URZ ;  /* 0x0000000a080872a4 */ /* 0x000fc8000f8e023f */
[----:B------:R-:W-:-:S03]  /*7fc0*/  UIMAD.WIDE.U32 UR4, UR5, UR8, UR4 ;  /* 0x00000008050472a5 */ /* 0x000fc6000f8e0004 */
[----:B------:R-:W-:Y:S01]  /*7fd0*/  R2UR UR8, R0 ;  /* 0x00000000000872ca */ /* 0x000fe200000e0000 */
[----:B------:R-:W-:-:S12]  /*7fe0*/  UIMAD.WIDE.U32 UR4, UR5, UR9, URZ ;  /* 0x00000009050472a5 */ /* 0x000fd8000f8e003f */
[----:B------:R-:W-:-:S04]  /*7ff0*/  UIMAD UR4, UR5, UR8, UR9 ;  /* 0x00000008050472a4 */ /* 0x000fc8000f8e0209 */
[----:B------:R-:W-:-:S11]  /*8000*/  UISETP.GT.U32.AND UP0, UPT, UR10, UR4, UPT ;  /* 0x000000040a00728c */ /* 0x000fd6000bf04070 */
[----:B------:R-:W-:Y:S02]  /*8010*/  @!UP0 UIADD3 UR4, UR4, -UR10, URZ ;  /* 0x8000000a04048290 */ /* 0x000fe4000fffe03f */
[----:B------:R-:W-:Y:S02]  /*8020*/  @!UP0 UIADD3 UR5, UR5, 0x1, URZ ;  /* 0x0000000105058890 */ /* 0x000fe4000fffe03f */
[----:B------:R-:W-:Y:S02]  /*8030*/  UISETP.GE.U32.AND UP1, UPT, UR4, UR10, UPT ;  /* 0x0000000a0400728c */ /* 0x000fe4000bf26070 */
[----:B------:R-:W-:-:S09]  /*8040*/  UISETP.GE.AND UP0, UPT, UR7, URZ, UPT ;  /* 0x0000003f0700728c */ /* 0x000fd2000bf06270 */
[----:B------:R-:W-:Y:S02]  /*8050*/  @UP1 UIADD3 UR5, UR5, 0x1, URZ ;  /* 0x0000000105051890 */ /* 0x000fe4000fffe03f */
[----:B------:R-:W-:Y:S02]  /*8060*/  UISETP.NE.AND UP1, UPT, UR6, URZ, UPT ;  /* 0x0000003f0600728c */ /* 0x000fe4000bf25270 */
[----:B------:R-:W-:-:S09]  /*8070*/  @!UP0 UIADD3 UR5, -UR5, URZ, URZ ;  /* 0x0000003f05058290 */ /* 0x000fd2000fffe13f */
[----:B------:R-:W-:-:S07]  /*8080*/  @!UP1 ULOP3.LUT UR5, URZ, UR6, URZ, 0x33, !UPT ;  /* 0x000000063f059292 */ /* 0x000fce000f8e333f */
[----:B------:R-:W-:-:S05]  /*8090*/  UMOV UR41, UR5 ;  /* 0x0000000500297c82 */ /* 0x000fca0008000000 */
.L_x_41:
[----:B------:R-:W-:Y:S02]  /*80a0*/  UIMAD UR48, UR47, UR41, URZ ;  /* 0x000000292f3072a4 */ /* 0x000fe4000f8e023f */
[----:B------:R-:W-:Y:S01]  /*80b0*/  MOV R3, UR41 ;  /* 0x0000002900037c02 */ /* 0x000fe20008000f00 */
[----:B------:R-:W-:-:S03]  /*80c0*/  IMAD.MOV.U32 R9, RZ, RZ, 0x1 ;  /* 0x00000001ff097424 */ /* 0x000fc600078e00ff */
[----:B------:R-:W-:-:S05]  /*80d0*/  IMAD.U32 R0, RZ, RZ, UR48 ;  /* 0x00000030ff007e24 */ /* 0x000fca000f8e00ff */
[----:B------:R-:W-:-:S04]  /*80e0*/  VIADDMNMX R0, R0, R3, UR44, PT ;  /* 0x0000002c00007e46 */ /* 0x000fc8000b800103 */
[----:B------:R-:W-:Y:S01]  /*80f0*/  R2UR UR49, R0 ;  /* 0x00000000003172ca */ /* 0x000fe200000e0000 */
[----:B------:R-:W-:-:S12]  /*8100*/  IMAD.MOV.U32 R0, RZ, RZ, RZ ;  /* 0x000000ffff007224 */ /* 0x000fd800078e00ff */
[----:B------:R-:W-:-:S06]  /*8110*/  UISETP.GT.AND UP0, UPT, UR49, UR48, UPT ;  /* 0x000000303100728c */ /* 0x000fcc000bf04270 */
[----:B------:R-:W-:-:S13]  /*8120*/  PLOP3.LUT P0, PT, PT, PT, UP0, 0x80, 0x0 ;  /* 0x000000000000781c */ /* 0x000fda0003f0f008 */
[----:B------:R-:W-:Y:S05]  /*8130*/  @!P0 BRA `(.L_x_40) ;  /* 0x0000003000908947 */ /* 0x000fea0003800000 */
[----:B------:R-:W0:Y:S01]  /*8140*/  S2UR UR4, SR_CgaCtaId ;  /* 0x00000000000479c3 */ /* 0x000e220000008800 */
[----:B------:R-:W-:Y:S02]  /*8150*/  UMOV UR45, 0x400 ;  /* 0x00000400002d7882 */ /* 0x000fe40000000000 */
[----:B0-----:R-:W-:-:S04]  /*8160*/  ULEA UR45, UR4, UR45, 0x18 ;  /* 0x0000002d042d7291 */ /* 0x001fc8000f8ec03f */
[----:B------:R-:W-:-:S04]  /*8170*/  UIADD3 UR4, UR45, 0x18400, URZ ;  /* 0x000184002d047890 */ /* 0x000fc8000fffe03f */
[----:B------:R-:W-:-:S06]  /*8180*/  ULOP3.LUT UP0, URZ, UR4, 0x3ff, URZ, 0xc0, !UPT ;  /* 0x000003ff043f7892 */ /* 0x000fcc000f80c03f */
[----:B------:R-:W-:-:S13]  /*8190*/  PLOP3.LUT P0, PT, PT, PT, UP0, 0x80, 0x0 ;  /* 0x000000000000781c */ /* 0x000fda0003f0f008 */
[----:B------:R-:W-:Y:S05]  /*81a0*/  @!P0 BRA `(.L_x_42) ;  /* 0x0000000000408947 */ /* 0x000fea0003800000 */
[----:B------:R-:W-:Y:S01]  /*81b0*/  MOV R2, 0x0 ;  /* 0x0000000000027802 */ /* 0x000fe20000000f00 */
[----:B------:R-:W-:Y:S01]  /*81c0*/  ULDC.64 UR4, c[0x4][0x80] ;  /* 0x0100200000047ab9 */ /* 0x000fe20000000a00 */
[----:B------:R-:W-:Y:S01]  /*81d0*/  ULDC.64 UR6, c[0x4][0x88] ;  /* 0x0100220000067ab9 */ /* 0x000fe20000000a00 */
[----:B------:R-:W-:Y:S01]  /*81e0*/  MOV R4, UR4 ;  /* 0x0000000400047c02 */ /* 0x000fe20008000f00 */
[----:B------:R-:W-:Y:S01]  /*81f0*/  IMAD.U32 R5, RZ, RZ, UR5 ;  /* 0x00000005ff057e24 */ /* 0x000fe2000f8e00ff */
[----:B------:R-:W-:Y:S01]  /*8200*/  ULDC.64 UR4, c[0x4][0x8] ;  /* 0x0100020000047ab9 */ /* 0x000fe20000000a00 */
[----:B------:R-:W0:Y:S01]  /*8210*/  LDC.64 R2, c[0x4][R2] ;  /* 0x0100000002027b82 */ /* 0x000e220000000a00 */
[----:B------:R-:W-:Y:S01]  /*8220*/  IMAD.U32 R6, RZ, RZ, UR6 ;  /* 0x00000006ff067e24 */ /* 0x000fe2000f8e00ff */
[----:B------:R-:W-:Y:S01]  /*8230*/  MOV R10, UR4 ;  /* 0x00000004000a7c02 */ /* 0x000fe20008000f00 */
[----:B------:R-:W-:Y:S01]  /*8240*/  IMAD.U32 R7, RZ, RZ, UR7 ;  /* 0x00000007ff077e24 */ /* 0x000fe2000f8e00ff */
[----:B------:R-:W-:Y:S01]  /*8250*/  MOV R13, RZ ;  /* 0x000000ff000d7202 */ /* 0x000fe20000000f00 */
[----:B------:R-:W-:-:S02]  /*8260*/  IMAD.U32 R11, RZ, RZ, UR5 ;  /* 0x00000005ff0b7e24 */ /* 0x000fc4000f8e00ff */
[----:B------:R-:W-:Y:S02]  /*8270*/  IMAD.MOV.U32 R8, RZ, RZ, 0x70 ;  /* 0x00000070ff087424 */ /* 0x000fe400078e00ff */
[----:B------:R-:W-:-:S07]  /*8280*/  IMAD.MOV.U32 R12, RZ, RZ, 0x1 ;  /* 0x00000001ff0c7424 */ /* 0x000fce00078e00ff */
[----:B------:R-:W-:-:S07]  /*8290*/  LEPC R20, `(.L_x_42) ;  /* 0x000000001014794e */ /* 0x000fce0000000000 */
[----:B0----5:R-:W-:Y:S05]  /*82a0*/  CALL.ABS.NOINC R2 ;  /* 0x0000000002007343 */ /* 0x021fea0003c00000 */
.L_x_42:
[----:B------:R-:W-:-:S04]  /*82b0*/  UIADD3 UR4, UR45, 0x400, URZ ;  /* 0x000004002d047890 */ /* 0x000fc8000fffe03f */
[----:B------:R-:W-:-:S06]  /*82c0*/  ULOP3.LUT UP0, URZ, UR4, 0x3ff, URZ, 0xc0, !UPT ;  /* 0x000003ff043f7892 */ /* 0x000fcc000f80c03f */
[----:B------:R-:W-:-:S13]  /*82d0*/  PLOP3.LUT P0, PT, PT, PT, UP0, 0x80, 0x0 ;  /* 0x000000000000781c */ /* 0x000fda0003f0f008 */
[----:B------:R-:W-:Y:S05]  /*82e0*/  @!P0 BRA `(.L_x_43) ;  /* 0x00000000007c8947 */ /* 0x000fea0003800000 */
        /* <DEDUP_REMOVED lines=15> */
[----:B-1---5:R-:W-:Y:S05]  /*83e0*/  CALL.ABS.NOINC R2 ;  /* 0x0000000002007343 */ /* 0x022fea0003c00000 */
.L_x_44:
[----:B------:R0:W1:Y:S01]  /*83f0*/  LDC.64 R2, c[0x4][R16] ;  /* 0x0100000010027b82 */ /* 0x0000620000000a00 */
[----:B------:R-:W-:Y:S01]  /*8400*/  ULDC.64 UR4, c[0x4][0x80] ;  /* 0x0100200000047ab9 */ /* 0x000fe20000000a00 */
[----:B------:R-:W-:Y:S01]  /*8410*/  ULDC.64 UR6, c[0x4][0x88] ;  /* 0x0100220000067ab9 */ /* 0x000fe20000000a00 */
[----:B------:R-:W-:Y:S01]  /*8420*/  IMAD.U32 R4, RZ, RZ, UR4 ;  /* 0x00000004ff047e24 */ /* 0x000fe2000f8e00ff */
[----:B------:R-:W-:Y:S01]  /*8430*/  MOV R6, UR6 ;  /* 0x0000000600067c02 */ /* 0x000fe20008000f00 */
[----:B------:R-:W-:Y:S01]  /*8440*/  IMAD.U32 R5, RZ, RZ, UR5 ;  /* 0x00000005ff057e24 */ /* 0x000fe2000f8e00ff */
[----:B------:R-:W-:Y:S01]  /*8450*/  ULDC.64 UR4, c[0x4][0x18] ;  /* 0x0100060000047ab9 */ /* 0x000fe20000000a00 */
[----:B------:R-:W-:Y:S01]  /*8460*/  IMAD.U32 R7, RZ, RZ, UR7 ;  /* 0x00000007ff077e24 */ /* 0x000fe2000f8e00ff */
[----:B------:R-:W-:Y:S01]  /*8470*/  MOV R8, 0x70 ;  /* 0x0000007000087802 */ /* 0x000fe20000000f00 */
[----:B------:R-:W-:Y:S02]  /*8480*/  IMAD.U32 R10, RZ, RZ, UR4 ;  /* 0x00000004ff0a7e24 */ /* 0x000fe4000f8e00ff */
[----:B------:R-:W-:-:S02]  /*8490*/  IMAD.U32 R11, RZ, RZ, UR5 ;  /* 0x00000005ff0b7e24 */ /* 0x000fc4000f8e00ff */
[----:B------:R-:W-:Y:S02]  /*84a0*/  IMAD.MOV.U32 R12, RZ, RZ, 0x1 ;  /* 0x00000001ff0c7424 */ /* 0x000fe400078e00ff */
[----:B0-----:R-:W-:-:S07]  /*84b0*/  IMAD.MOV.U32 R13, RZ, RZ, RZ ;  /* 0x000000ffff0d7224 */ /* 0x001fce00078e00ff */
[----:B------:R-:W-:-:S07]  /*84c0*/  LEPC R20, `(.L_x_43) ;  /* 0x000000001014794e */ /* 0x000fce0000000000 */
[----:B-1----:R-:W-:Y:S05]  /*84d0*/  CALL.ABS.NOINC R2 ;  /* 0x0000000002007343 */ /* 0x002fea0003c00000 */
.L_x_43:
[----:B------:R-:W0:Y:S01]  /*84e0*/  LDC.64 R2, c[0x0][0x9f8] ;  /* 0x00027e00ff027b82 */ /* 0x000e220000000a00 */
[----:B------:R-:W-:-:S07]  /*84f0*/  IMAD.MOV.U32 R30, RZ, RZ, R34 ;  /* 0x000000ffff1e7224 */ /* 0x000fce00078e0022 */
[----:B------:R-:W1:Y:S01]  /*8500*/  LDC R29, c[0x0][0x430] ;  /* 0x00010c00ff1d7b82 */ /* 0x000e620000000800 */
[----:B------:R-:W-:Y:S02]  /*8510*/  MOV R22, UR49 ;  /* 0x0000003100167c02 */ /* 0x000fe40008000f00 */
[C---:B------:R-:W-:Y:S01]  /*8520*/  LOP3.LUT R0, R19.reuse, 0x7f, RZ, 0xc0, !PT ;  /* 0x0000007f13007812 */ /* 0x040fe200078ec0ff */
[----:B------:R-:W-:Y:S01]  /*8530*/  IMAD.SHL.U32 R33, R19, 0x10, RZ ;  /* 0x0000001013217824 */ /* 0x000fe200078e00ff */
[----:B------:R-:W-:Y:S01]  /*8540*/  LOP3.LUT R23, R23, 0xfffffff7, RZ, 0xc0, !PT ;  /* 0xfffffff717177812 */ /* 0x000fe200078ec0ff */
[----:B------:R-:W-:Y:S01]  /*8550*/  ULDC UR4, c[0x0][0x2f4] ;  /* 0x0000bd0000047ab9 */ /* 0x000fe20000000800 */
[----:B0-----:R-:W-:-:S04]  /*8560*/  ISETP.NE.U32.AND P0, PT, R2, RZ, PT ;  /* 0x000000ff0200720c */ /* 0x001fc80003f05070 */
[----:B------:R-:W-:-:S13]  /*8570*/  ISETP.NE.AND.EX P0, PT, R3, RZ, PT, P0 ;  /* 0x000000ff0300720c */ /* 0x000fda0003f05300 */
[----:B------:R-:W0:Y:S02]  /*8580*/  @P0 LDC.64 R2, c[0x0][0x9f8] ;  /* 0x00027e00ff020b82 */ /* 0x000e240000000a00 */
[----:B0-----:R-:W-:-:S05]  /*8590*/  @P0 IMAD.WIDE R2, R34, 0x4, R2 ;  /* 0x0000000422020825 */ /* 0x001fca00078e0202 */
[----:B------:R0:W2:Y:S01]  /*85a0*/  @P0 LDG.E R30, desc[UR38][R2.64] ;  /* 0x00000026021e0981 */ /* 0x0000a2000c1e1900 */
[----:B------:R-:W-:Y:S01]  /*85b0*/  SHF.R.U32.HI R28, RZ, 0x3, R0 ;  /* 0x00000003ff1c7819 */ /* 0x000fe20000011600 */
[----:B------:R-:W-:Y:S01]  /*85c0*/  VIADD R22, R22, 0xffffffff ;  /* 0xffffffff16167836 */ /* 0x000fe20000000000 */
[----:B------:R-:W-:Y:S02]  /*85d0*/  LOP3.LUT R33, R33, 0x70, RZ, 0xc0, !PT ;  /* 0x0000007021217812 */ /* 0x000fe400078ec0ff */
[----:B-1----:R-:W-:Y:S01]  /*85e0*/  ISETP.NE.AND P1, PT, R29, 0x1, PT ;  /* 0x000000011d00780c */ /* 0x002fe20003f25270 */
[----:B------:R-:W-:-:S05]  /*85f0*/  IMAD R4, R22, 0x80, R28 ;  /* 0x0000008016047824 */ /* 0x000fca00078e021c */
[----:B------:R-:W-:-:S04]  /*8600*/  IADD3 R8, R33, R4, RZ ;  /* 0x0000000421087210 */ /* 0x000fc80007ffe0ff */
[C---:B------:R-:W-:Y:S01]  /*8610*/  ISETP.GE.AND P0, PT, R8.reuse, UR43, PT ;  /* 0x0000002b08007c0c */ /* 0x040fe2000bf06270 */
[----:B-----5:R-:W-:Y:S02]  /*8620*/  IMAD.IADD R8, R8, 0x1, R31 ;  /* 0x0000000108087824 */ /* 0x020fe400078e021f */
[----:B0-----:R-:W0:Y:S01]  /*8630*/  @P1 LDC R3, c[0x0][0x434] ;  /* 0x00010d00ff031b82 */ /* 0x001e220000000800 */
[----:B------:R-:W-:Y:S01]  /*8640*/  @P1 LOP3.LUT R23, R23, 0x8, RZ, 0xfc, !PT ;  /* 0x0000000817171812 */ /* 0x000fe200078efcff */
[----:B------:R-:W-:-:S06]  /*8650*/  IMAD.MOV.U32 R9, RZ, RZ, R8 ;  /* 0x000000ffff097224 */ /* 0x000fcc00078e0008 */
[----:B------:R-:W1:Y:S08]  /*8660*/  @P1 LDC R11, c[0x0][0x438] ;  /* 0x00010e00ff0b1b82 */ /* 0x000e700000000800 */
[----:B------:R-:W3:Y:S08]  /*8670*/  @!P0 LDC.64 R4, c[0x0][0x428] ;  /* 0x00010a00ff048b82 */ /* 0x000ef00000000a00 */
[----:B------:R-:W4:Y:S01]  /*8680*/  @!P0 LDC.64 R6, c[0x0][0x418] ;  /* 0x00010600ff068b82 */ /* 0x000f220000000a00 */
[----:B0-----:R-:W-:-:S05]  /*8690*/  @P1 IMAD.HI.U32 R2, R8, R3, RZ ;  /* 0x0000000308021227 */ /* 0x001fca00078e00ff */
[----:B-1----:R-:W-:-:S04]  /*86a0*/  @P1 SHF.R.U32.HI R9, RZ, R11, R2 ;  /* 0x0000000bff091219 */ /* 0x002fc80000011602 */
[----:B------:R-:W-:Y:S02]  /*86b0*/  @!P0 SHF.R.S32.HI R3, RZ, 0x1f, R9 ;  /* 0x0000001fff038819 */ /* 0x000fe40000011409 */
[----:B------:R-:W-:Y:S01]  /*86c0*/  LOP3.LUT R23, R23, 0xfffffffe, RZ, 0xc0, !PT ;  /* 0xfffffffe17177812 */ /* 0x000fe200078ec0ff */
[----:B------:R-:W-:-:S03]  /*86d0*/  UMOV UR5, 0xffffffff ;  /* 0xffffffff00057882 */ /* 0x000fc60000000000 */
[----:B------:R-:W-:Y:S02]  /*86e0*/  LOP3.LUT R23, R23, 0xfffffffd, RZ, 0xc0, !PT ;  /* 0xfffffffd17177812 */ /* 0x000fe400078ec0ff */
[----:B--2---:R-:W-:-:S05]  /*86f0*/  SHF.R.S32.HI R27, RZ, 0x1f, R30 ;  /* 0x0000001fff1b7819 */ /* 0x004fca000001141e */
[----:B---3--:R-:W-:-:S04]  /*8700*/  @!P0 IMAD R2, R27, R4, RZ ;  /* 0x000000041b028224 */ /* 0x008fc800078e02ff */
[----:B------:R-:W-:Y:S02]  /*8710*/  @!P0 IMAD R11, R30, R5, R2 ;  /* 0x000000051e0b8224 */ /* 0x000fe400078e0202 */
[----:B------:R-:W-:-:S04]  /*8720*/  @!P0 IMAD.MOV.U32 R2, RZ, RZ, R9 ;  /* 0x000000ffff028224 */ /* 0x000fc800078e0009 */
[----:B------:R-:W-:-:S03]  /*8730*/  @!P0 IMAD.WIDE.U32 R4, R30, R4, R2 ;  /* 0x000000041e048225 */ /* 0x000fc600078e0002 */
[----:B----4-:R-:W-:Y:S01]  /*8740*/  @!P0 LEA R2, P1, R4, R6, 0x2 ;  /* 0x0000000604028211 */ /* 0x010fe200078210ff */
[----:B------:R-:W-:Y:S01]  /*8750*/  IMAD.SHL.U32 R6, R19, 0x8, RZ ;  /* 0x0000000813067824 */ /* 0x000fe200078e00ff */
[----:B------:R-:W-:-:S04]  /*8760*/  @!P0 IADD3 R3, R5, R11, RZ ;  /* 0x0000000b05038210 */ /* 0x000fc80007ffe0ff */
[----:B------:R-:W-:Y:S01]  /*8770*/  @!P0 LEA.HI.X R3, R4, R7, R3, 0x2, P1 ;  /* 0x0000000704038211 */ /* 0x000fe200008f1403 */
[----:B------:R-:W-:Y:S01]  /*8780*/  IMAD.MOV.U32 R7, RZ, RZ, RZ ;  /* 0x000000ffff077224 */ /* 0x000fe200078e00ff */
[----:B------:R-:W-:-:S04]  /*8790*/  LOP3.LUT R26, R6, 0x38, RZ, 0xc0, !PT ;  /* 0x00000038061a7812 */ /* 0x000fc800078ec0ff */
[C---:B------:R-:W-:Y:S01]  /*87a0*/  LOP3.LUT R25, R26.reuse, 0x40, RZ, 0xfc, !PT ;  /* 0x000000401a197812 */ /* 0x040fe200078efcff */
[----:B------:R0:W5:Y:S01]  /*87b0*/  @!P0 LDG.E R7, desc[UR38][R2.64] ;  /* 0x0000002602078981 */ /* 0x000162000c1e1900 */
[----:B------:R-:W-:Y:S02]  /*87c0*/  ISETP.GE.AND P1, PT, R26, UR4, PT ;  /* 0x000000041a007c0c */ /* 0x000fe4000bf26270 */
[----:B------:R-:W-:-:S11]  /*87d0*/  ISETP.GE.AND P0, PT, R25, UR4, PT ;  /* 0x0000000419007c0c */ /* 0x000fd6000bf06270 */
[----:B------:R-:W-:-:S04]  /*87e0*/  @P1 LOP3.LUT R23, R23, 0x2, RZ, 0xfc, !PT ;  /* 0x0000000217171812 */ /* 0x000fc800078efcff */
[----:B------:R-:W-:Y:S01]  /*87f0*/  @P0 LOP3.LUT R23, R23, 0x1, RZ, 0xfc, !PT ;  /* 0x0000000117170812 */ /* 0x000fe200078efcff */
[----:B0-----:R-:W-:Y:S06]  /*8800*/  BRA.DIV UR5, `(.L_x_45) ;  /* 0x0000003205107947 */ /* 0x001fec000b800000 */
.L_x_87:
[----:B------:R-:W-:Y:S01]  /*8810*/  ULOP3.LUT UR4, UR40, 0x2, URZ, 0xfc, !UPT ;  /* 0x0000000228047892 */ /* 0x000fe2000f8efc3f */
[----:B------:R-:W-:Y:S01]  /*8820*/  IADD3 R4, -R9, RZ, RZ ;  /* 0x000000ff09047210 */ /* 0x000fe20007ffe1ff */
[----:B------:R-:W-:Y:S01]  /*8830*/  IMAD.U32 R24, RZ, RZ, UR42 ;  /* 0x0000002aff187e24 */ /* 0x000fe2000f8e00ff */
[----:B------:R-:W-:-:S03]  /*8840*/  LOP3.LUT R23, R23, 0xfffffffb, RZ, 0xc0, !PT ;  /* 0xfffffffb17177812 */ /* 0x000fc600078ec0ff */
[----:B------:R-:W-:Y:S01]  /*8850*/  IMAD.U32 R18, RZ, RZ, UR4 ;  /* 0x00000004ff127e24 */ /* 0x000fe2000f8e00ff */
[----:B------:R-:W-:Y:S01]  /*8860*/  SHF.R.S32.HI R24, RZ, 0x1f, R24 ;  /* 0x0000001fff187819 */ /* 0x000fe20000011418 */
[----:B------:R-:W-:-:S03]  /*8870*/  IMAD R4, R29, R4, R8 ;  /* 0x000000041d047224 */ /* 0x000fc600078e0208 */
[----:B------:R-:W-:-:S13]  /*8880*/  ISETP.NE.AND P0, PT, R18, 0x3, PT ;  /* 0x000000031200780c */ /* 0x000fda0003f05270 */
[----:B------:R-:W-:Y:S01]  /*8890*/  @P0 LOP3.LUT R23, R23, 0x4, RZ, 0xfc, !PT ;  /* 0x0000000417170812 */ /* 0x000fe200078efcff */
[----:B------:R-:W-:Y:S06]  /*88a0*/  @!P0 BRA `(.L_x_46) ;  /* 0x0000000000048947 */ /* 0x000fec0003800000 */
[----:B------:R-:W-:Y:S01]  /*88b0*/  BPT.TRAP 0x1 ;  /* 0x000000040000795c */ /* 0x000fe20000300000 */
.L_x_46:
[----:B------:R-:W-:Y:S01]  /*88c0*/  SHF.R.S32.HI R5, RZ, 0x1f, R4 ;  /* 0x0000001fff057819 */ /* 0x000fe20000011404 */
[----:B------:R-:W-:Y:S01]  /*88d0*/  ULDC.64 UR4, c[0x0][0x328] ;  /* 0x0000ca0000047ab9 */ /* 0x000fe20000000a00 */
[----:B-----5:R-:W-:Y:S02]  /*88e0*/  SHF.R.S32.HI R8, RZ, 0x1f, R7 ;  /* 0x0000001fff087819 */ /* 0x020fe40000011407 */
[----:B------:R-:W-:Y:S01]  /*88f0*/  R2UR UR6, R24 ;  /* 0x00000000180672ca */ /* 0x000fe200000e0000 */
[----:B------:R-:W-:-:S04]  /*8900*/  IMAD R3, R5, UR4, RZ ;  /* 0x0000000405037c24 */ /* 0x000fc8000f8e02ff */
[C---:B------:R-:W-:Y:S02]  /*8910*/  IMAD R9, R4.reuse, UR5, R3 ;  /* 0x0000000504097c24 */ /* 0x040fe4000f8e0203 */
[----:B------:R-:W-:Y:S01]  /*8920*/  IMAD.WIDE.U32 R2, R4, UR4, RZ ;  /* 0x0000000404027c25 */ /* 0x000fe2000f8e00ff */
[----:B------:R-:W-:-:S03]  /*8930*/  ULDC.64 UR4, c[0x0][0x338] ;  /* 0x0000ce0000047ab9 */ /* 0x000fc60000000a00 */
[----:B------:R-:W-:Y:S02]  /*8940*/  IMAD.IADD R3, R3, 0x1, R9 ;  /* 0x0000000103037824 */ /* 0x000fe400078e0209 */
[----:B------:R-:W-:Y:S02]  /*8950*/  IMAD.MOV.U32 R9, RZ, RZ, 0x1 ;  /* 0x00000001ff097424 */ /* 0x000fe400078e00ff */
[----:B------:R-:W-:Y:S02]  /*8960*/  IMAD R10, R8, UR4, RZ ;  /* 0x00000004080a7c24 */ /* 0x000fe4000f8e02ff */
[----:B------:R-:W-:Y:S01]  /*8970*/  IMAD.WIDE.U32 R2, R7, UR4, R2 ;  /* 0x0000000407027c25 */ /* 0x000fe2000f8e0002 */
[----:B------:R-:W-:-:S03]  /*8980*/  SHF.L.U32 R9, R9, 0x1f, RZ ;  /* 0x0000001f09097819 */ /* 0x000fc600000006ff */
[----:B------:R-:W-:Y:S01]  /*8990*/  IMAD R11, R7, UR5, R10 ;  /* 0x00000005070b7c24 */ /* 0x000fe2000f8e020a */
[----:B------:R-:W0:Y:S01]  /*89a0*/  SYNCS.PHASECHK.TRANS64.TRYWAIT P0, [UR45+0x28840], R9 ;  /* 0x02884009ff0075a7 */ /* 0x000e22000800016d */
[----:B------:R-:W-:-:S03]  /*89b0*/  ULDC.64 UR4, c[0x0][0x330] ;  /* 0x0000cc0000047ab9 */ /* 0x000fc60000000a00 */
[----:B------:R-:W-:Y:S01]  /*89c0*/  IADD3 R3, R3, R11, RZ ;  /* 0x0000000b03037210 */ /* 0x000fe20007ffe0ff */
[----:B------:R-:W-:Y:S01]  /*89d0*/  IMAD.U32 R11, RZ, RZ, UR4 ;  /* 0x00000004ff0b7e24 */ /* 0x000fe2000f8e00ff */
[----:B------:R-:W-:-:S03]  /*89e0*/  UIMAD UR4, UR6, UR4, URZ ;  /* 0x00000004060472a4 */ /* 0x000fc6000f8e023f */
[----:B------:R-:W-:Y:S01]  /*89f0*/  IMAD.WIDE.U32 R2, R11, UR42, R2 ;  /* 0x0000002a0b027c25 */ /* 0x000fe2000f8e0002 */
[----:B------:R-:W-:Y:S01]  /*8a00*/  UIMAD UR4, UR42, UR5, UR4 ;  /* 0x000000052a0472a4 */ /* 0x000fe2000f8e0204 */
[----:B------:R-:W-:Y:S02]  /*8a10*/  ULDC.64 UR6, c[0x0][0x318] ;  /* 0x0000c60000067ab9 */ /* 0x000fe40000000a00 */
[----:B------:R-:W-:-:S03]  /*8a20*/  LEA R16, P1, R2, UR6, 0x1 ;  /* 0x0000000602107c11 */ /* 0x000fc6000f8208ff */
[----:B------:R-:W-:-:S05]  /*8a30*/  VIADD R3, R3, UR4 ;  /* 0x0000000403037c36 */ /* 0x000fca0008000000 */
[----:B------:R-:W-:Y:S01]  /*8a40*/  LEA.HI.X R2, R2, UR7, R3, 0x1, P1 ;  /* 0x0000000702027c11 */ /* 0x000fe200088f0c03 */
[----:B0-----:R-:W-:Y:S06]  /*8a50*/  @!P0 BRA `(.L_x_47) ;  /* 0x0000002c009c8947 */ /* 0x001fec0003800000 */
.L_x_88:
[----:B------:R-:W-:Y:S01]  /*8a60*/  ULDC.64 UR4, c[0x0][0x300] ;  /* 0x0000c00000047ab9 */ /* 0x000fe20000000a00 */
[----:B------:R-:W-:Y:S01]  /*8a70*/  R2UR UR6, R24 ;  /* 0x00000000180672ca */ /* 0x000fe200000e0000 */
[----:B------:R-:W-:Y:S01]  /*8a80*/  IMAD R5, R5, UR4, RZ ;  /* 0x0000000405057c24 */ /* 0x000fe2000f8e02ff */
[C---:B------:R-:W-:Y:S02]  /*8a90*/  LOP3.LUT P3, RZ, R23.reuse, 0x2, RZ, 0xc0, !PT ;  /* 0x0000000217ff7812 */ /* 0x040fe4000786c0ff */
[----:B------:R-:W-:Y:S01]  /*8aa0*/  LOP3.LUT P2, RZ, R23, 0x1, RZ, 0xc0, !PT ;  /* 0x0000000117ff7812 */ /* 0x000fe2000784c0ff */
[C---:B------:R-:W-:Y:S02]  /*8ab0*/  IMAD R3, R4.reuse, UR5, R5 ;  /* 0x0000000504037c24 */ /* 0x040fe4000f8e0205 */
[----:B------:R-:W-:Y:S01]  /*8ac0*/  IMAD.WIDE.U32 R4, R4, UR4, RZ ;  /* 0x0000000404047c25 */ /* 0x000fe2000f8e00ff */
[----:B------:R-:W-:-:S03]  /*8ad0*/  ULDC.64 UR4, c[0x0][0x310] ;  /* 0x0000c40000047ab9 */ /* 0x000fc60000000a00 */
[----:B------:R-:W-:Y:S01]  /*8ae0*/  IMAD.IADD R5, R5, 0x1, R3 ;  /* 0x0000000105057824 */ /* 0x000fe200078e0203 */
[----:B------:R-:W-:Y:S01]  /*8af0*/  LOP3.LUT R3, R6, 0x1c0, RZ, 0xc0, !PT ;  /* 0x000001c006037812 */ /* 0x000fe200078ec0ff */
[----:B------:R-:W-:Y:S02]  /*8b00*/  IMAD R8, R8, UR4, RZ ;  /* 0x0000000408087c24 */ /* 0x000fe4000f8e02ff */
[----:B------:R-:W-:Y:S01]  /*8b10*/  IMAD.WIDE.U32 R4, R7, UR4, R4 ;  /* 0x0000000407047c25 */ /* 0x000fe2000f8e0004 */
[----:B------:R-:W-:-:S03]  /*8b20*/  LOP3.LUT R6, R3, 0x38, R6, 0xf8, !PT ;  /* 0x0000003803067812 */ /* 0x000fc600078ef806 */
[----:B0-----:R-:W-:Y:S01]  /*8b30*/  IMAD R9, R7, UR5, R8 ;  /* 0x0000000507097c24 */ /* 0x001fe2000f8e0208 */
[----:B------:R-:W-:Y:S01]  /*8b40*/  ULDC.64 UR4, c[0x0][0x308] ;  /* 0x0000c20000047ab9 */ /* 0x000fe20000000a00 */
[----:B------:R-:W-:Y:S01]  /*8b50*/  IMAD.MOV.U32 R3, RZ, RZ, -0x80 ;  /* 0xffffff80ff037424 */ /* 0x000fe200078e00ff */
[----:B------:R-:W-:Y:S01]  /*8b60*/  LOP3.LUT R8, R6, 0x38, R19, 0x78, !PT ;  /* 0x0000003806087812 */ /* 0x000fe200078e7813 */
[----:B------:R-:W-:Y:S01]  /*8b70*/  IMAD.U32 R7, RZ, RZ, UR4 ;  /* 0x00000004ff077e24 */ /* 0x000fe2000f8e00ff */
[----:B------:R-:W-:Y:S01]  /*8b80*/  UIMAD UR4, UR6, UR4, URZ ;  /* 0x00000004060472a4 */ /* 0x000fe2000f8e023f */
[----:B------:R-:W-:Y:S01]  /*8b90*/  IADD3 R5, R5, R9, RZ ;  /* 0x0000000905057210 */ /* 0x000fe20007ffe0ff */
[----:B------:R-:W-:Y:S01]  /*8ba0*/  IMAD R3, R22, R3, UR43 ;  /* 0x0000002b16037e24 */ /* 0x000fe2000f8e0203 */
[----:B------:R-:W-:Y:S01]  /*8bb0*/  ULDC.64 UR6, c[0x0][0x2e8] ;  /* 0x0000ba0000067ab9 */ /* 0x000fe20000000a00 */
[----:B------:R-:W-:Y:S01]  /*8bc0*/  UIMAD UR4, UR42, UR5, UR4 ;  /* 0x000000052a0472a4 */ /* 0x000fe2000f8e0204 */
[----:B------:R-:W-:Y:S01]  /*8bd0*/  SHF.L.U32 R19, R0, 0x3, RZ ;  /* 0x0000000300137819 */ /* 0x000fe200000006ff */
[----:B------:R-:W-:-:S03]  /*8be0*/  IMAD.WIDE.U32 R4, R7, UR42, R4 ;  /* 0x0000002a07047c25 */ /* 0x000fc6000f8e0004 */
[----:B------:R-:W-:Y:S01]  /*8bf0*/  LOP3.LUT R19, R8, 0x200, R19, 0xf8, !PT ;  /* 0x0000020008137812 */ /* 0x000fe200078ef813 */
[----:B------:R-:W-:Y:S01]  /*8c00*/  IMAD.IADD R6, R3, 0x1, -R28 ;  /* 0x0000000103067824 */ /* 0x000fe200078e0a1c */
[----:B------:R-:W-:Y:S01]  /*8c10*/  LEA R0, P1, R4, UR6, 0x1 ;  /* 0x0000000604007c11 */ /* 0x000fe2000f8208ff */
[----:B------:R-:W-:Y:S01]  /*8c20*/  VIADD R3, R5, UR4 ;  /* 0x0000000405037c36 */ /* 0x000fe20008000000 */
[----:B------:R-:W-:Y:S02]  /*8c30*/  UMOV UR4, 0xffffffff ;  /* 0xffffffff00047882 */ /* 0x000fe40000000000 */
[----:B------:R-:W-:Y:S02]  /*8c40*/  ISETP.GE.AND P0, PT, R6, 0x1, PT ;  /* 0x000000010600780c */ /* 0x000fe40003f06270 */
[----:B------:R-:W-:Y:S01]  /*8c50*/  LEA.HI.X R3, R4, UR7, R3, 0x1, P1 ;  /* 0x0000000704037c11 */ /* 0x000fe200088f0c03 */
[----:B------:R-:W-:Y:S10]  /*8c60*/  BRA.DIV UR4, `(.L_x_48) ;  /* 0x0000002e04307947 */ /* 0x000ff4000b800000 */
[----:B------:R-:W-:Y:S01]  /*8c70*/  SHFL.IDX PT, R5, R3, RZ, 0x181f ;  /* 0x00181fff03057589 */ /* 0x000fe200000e0000 */
[----:B------:R-:W-:Y:S02]  /*8c80*/  @P0 LEA R9, R19, UR45, 0x1 ;  /* 0x0000002d13090c11 */ /* 0x000fe4000f8e08ff */
[----:B------:R-:W-:Y:S01]  /*8c90*/  ISETP.GE.AND P1, PT, R6, 0x21, PT ;  /* 0x000000210600780c */ /* 0x000fe20003f26270 */
[----:B------:R-:W0:Y:S04]  /*8ca0*/  SHFL.IDX PT, R4, R0, RZ, 0x181f ;  /* 0x00181fff00047589 */ /* 0x000e2800000e0000 */
[----:B------:R-:W-:Y:S04]  /*8cb0*/  SHFL.IDX PT, R8, R3, 0x1, 0x181f ;  /* 0x00381f0003087f89 */ /* 0x000fe800000e0000 */
[----:B------:R-:W1:Y:S04]  /*8cc0*/  SHFL.IDX PT, R14, R0, 0x1, 0x181f ;  /* 0x00381f00000e7f89 */ /* 0x000e6800000e0000 */
[----:B------:R-:W2:Y:S04]  /*8cd0*/  SHFL.IDX PT, R37, R0, 0x2, 0x181f ;  /* 0x00581f0000257f89 */ /* 0x000ea800000e0000 */
[----:B------:R-:W3:Y:S04]  /*8ce0*/  SHFL.IDX PT, R10, R3, 0x2, 0x181f ;  /* 0x00581f00030a7f89 */ /* 0x000ee800000e0000 */
[----:B------:R-:W-:Y:S01]  /*8cf0*/  SHFL.IDX PT, R7, R3, 0x3, 0x181f ;  /* 0x00781f0003077f89 */ /* 0x000fe200000e0000 */
[----:B0-----:R-:W-:-:S03]  /*8d00*/  @P0 IMAD.WIDE.U32 R4, R26, 0x2, R4 ;  /* 0x000000021a040825 */ /* 0x001fc600078e0004 */
[----:B------:R-:W0:Y:S04]  /*8d10*/  SHFL.IDX PT, R32, R0, 0x3, 0x181f ;  /* 0x00781f0000207f89 */ /* 0x000e2800000e0000 */
[----:B------:R-:W-:Y:S04]  /*8d20*/  @P0 LDGSTS.E.BYPASS.LTC128B.128 [R9+0x18400], desc[UR38][R4.64], !P3 ;  /* 0x1840000004090fae */ /* 0x000fe8000d901d66 */
[----:B------:R1:W-:Y:S01]  /*8d30*/  @P0 LDGSTS.E.BYPASS.LTC128B.128 [R9+0x1c400], desc[UR38][R4.64+0x80], !P2 ;  /* 0x1c40008004090fae */ /* 0x0003e2000d101d66 */
[----:B------:R-:W-:Y:S01]  /*8d40*/  ISETP.GE.AND P0, PT, R6, 0x11, PT ;  /* 0x000000110600780c */ /* 0x000fe20003f06270 */
[----:B-1----:R-:W-:-:S02]  /*8d50*/  IMAD.MOV.U32 R4, RZ, RZ, R14 ;  /* 0x000000ffff047224 */ /* 0x002fc400078e000e */
[----:B------:R-:W-:-:S10]  /*8d60*/  IMAD.MOV.U32 R5, RZ, RZ, R8 ;  /* 0x000000ffff057224 */ /* 0x000fd400078e0008 */
[C---:B------:R-:W-:Y:S01]  /*8d70*/  @P0 LEA R36, R19.reuse, UR45, 0x1 ;  /* 0x0000002d13240c11 */ /* 0x040fe2000f8e08ff */
[----:B------:R-:W1:Y:S01]  /*8d80*/  SHFL.IDX PT, R14, R0, 0x4, 0x181f ;  /* 0x00981f00000e7f89 */ /* 0x000e6200000e0000 */
[C---:B------:R-:W-:Y:S01]  /*8d90*/  @P0 IMAD.WIDE.U32 R20, R26.reuse, 0x2, R4 ;  /* 0x000000021a140825 */ /* 0x040fe200078e0004 */
[----:B--2---:R-:W-:Y:S02]  /*8da0*/  MOV R4, R37 ;  /* 0x0000002500047202 */ /* 0x004fe40000000f00 */
[----:B------:R-:W-:Y:S01]  /*8db0*/  @P1 LEA R37, R19, UR45, 0x1 ;  /* 0x0000002d13251c11 */ /* 0x000fe2000f8e08ff */
[----:B---3--:R-:W-:Y:S01]  /*8dc0*/  IMAD.MOV.U32 R5, RZ, RZ, R10 ;  /* 0x000000ffff057224 */ /* 0x008fe200078e000a */
[----:B------:R-:W-:Y:S01]  /*8dd0*/  @P0 LDGSTS.E.BYPASS.LTC128B.128 [R36+0x18c00], desc[UR38][R20.64], !P3 ;  /* 0x18c0000014240fae */ /* 0x000fe2000d901d66 */
[----:B------:R-:W-:-:S03]  /*8de0*/  @P1 IMAD.WIDE.U32 R8, R26, 0x2, R4 ;  /* 0x000000021a081825 */ /* 0x000fc600078e0004 */
[----:B------:R-:W-:Y:S01]  /*8df0*/  @P0 LDGSTS.E.BYPASS.LTC128B.128 [R36+0x1cc00], desc[UR38][R20.64+0x80], !P2 ;  /* 0x1cc0008014240fae */ /* 0x000fe2000d101d66 */
[----:B------:R-:W-:Y:S01]  /*8e00*/  ISETP.GE.AND P0, PT, R6, 0x31, PT ;  /* 0x000000310600780c */ /* 0x000fe20003f06270 */
[----:B0-----:R-:W-:Y:S02]  /*8e10*/  IMAD.MOV.U32 R4, RZ, RZ, R32 ;  /* 0x000000ffff047224 */ /* 0x001fe400078e0020 */
[----:B------:R-:W0:Y:S01]  /*8e20*/  SHFL.IDX PT, R10, R3, 0x4, 0x181f ;  /* 0x00981f00030a7f89 */ /* 0x000e2200000e0000 */
[----:B------:R-:W-:-:S03]  /*8e30*/  IMAD.MOV.U32 R5, RZ, RZ, R7 ;  /* 0x000000ffff057224 */ /* 0x000fc600078e0007 */
[----:B------:R-:W-:Y:S04]  /*8e40*/  @P1 LDGSTS.E.BYPASS.LTC128B.128 [R37+0x19400], desc[UR38][R8.64], !P3 ;  /* 0x1940000008251fae */ /* 0x000fe8000d901d66 */
[----:B------:R2:W-:Y:S01]  /*8e50*/  @P1 LDGSTS.E.BYPASS.LTC128B.128 [R37+0x1d400], desc[UR38][R8.64+0x80], !P2 ;  /* 0x1d40008008251fae */ /* 0x0005e2000d101d66 */
[----:B------:R-:W-:Y:S01]  /*8e60*/  ISETP.GE.AND P1, PT, R6, 0x51, PT ;  /* 0x000000510600780c */ /* 0x000fe20003f26270 */
[----:B------:R-:W-:Y:S01]  /*8e70*/  @P0 IMAD.WIDE.U32 R4, R26, 0x2, R4 ;  /* 0x000000021a040825 */ /* 0x000fe200078e0004 */
[----:B------:R-:W-:Y:S01]  /*8e80*/  @P0 LEA R7, R19, UR45, 0x1 ;  /* 0x0000002d13070c11 */ /* 0x000fe2000f8e08ff */
[----:B------:R-:W3:Y:S04]  /*8e90*/  SHFL.IDX PT, R32, R3, 0x5, 0x181f ;  /* 0x00b81f0003207f89 */ /* 0x000ee800000e0000 */
[----:B------:R-:W-:Y:S04]  /*8ea0*/  @P0 LDGSTS.E.BYPASS.LTC128B.128 [R7+0x19c00], desc[UR38][R4.64], !P3 ;  /* 0x19c0000004070fae */ /* 0x000fe8000d901d66 */
[----:B------:R4:W-:Y:S01]  /*8eb0*/  @P0 LDGSTS.E.BYPASS.LTC128B.128 [R7+0x1dc00], desc[UR38][R4.64+0x80], !P2 ;  /* 0x1dc0008004070fae */ /* 0x0009e2000d101d66 */
[----:B------:R-:W-:-:S03]  /*8ec0*/  ISETP.GE.AND P0, PT, R6, 0x41, PT ;  /* 0x000000410600780c */ /* 0x000fc60003f06270 */
[----:B--2---:R-:W2:Y:S04]  /*8ed0*/  SHFL.IDX PT, R37, R0, 0x5, 0x181f ;  /* 0x00b81f0000257f89 */ /* 0x004ea800000e0000 */
[----:B------:R-:W5:Y:S04]  /*8ee0*/  SHFL.IDX PT, R36, R0, 0x6, 0x181f ;  /* 0x00d81f0000247f89 */ /* 0x000f6800000e0000 */
[----:B----4-:R-:W4:Y:S01]  /*8ef0*/  SHFL.IDX PT, R7, R3, 0x6, 0x181f ;  /* 0x00d81f0003077f89 */ /* 0x010f2200000e0000 */
[----:B-1----:R-:W-:Y:S01]  /*8f00*/  MOV R4, R14 ;  /* 0x0000000e00047202 */ /* 0x002fe20000000f00 */
[----:B0-----:R-:W-:Y:S01]  /*8f10*/  IMAD.MOV.U32 R5, RZ, RZ, R10 ;  /* 0x000000ffff057224 */ /* 0x001fe200078e000a */
[----:B------:R-:W-:Y:S01]  /*8f20*/  @P0 LEA R10, R19, UR45, 0x1 ;  /* 0x0000002d130a0c11 */ /* 0x000fe2000f8e08ff */
[----:B------:R-:W0:Y:S02]  /*8f30*/  SHFL.IDX PT, R3, R3, 0x7, 0x181f ;  /* 0x00f81f0003037f89 */ /* 0x000e2400000e0000 */
[----:B------:R-:W-:-:S02]  /*8f40*/  @P0 IMAD.WIDE.U32 R20, R26, 0x2, R4 ;  /* 0x000000021a140825 */ /* 0x000fc400078e0004 */
[----:B------:R1:W0:Y:S02]  /*8f50*/  SHFL.IDX PT, R14, R0, 0x7, 0x181f ;  /* 0x00f81f00000e7f89 */ /* 0x00022400000e0000 */
[----:B---3--:R-:W-:Y:S02]  /*8f60*/  IMAD.MOV.U32 R5, RZ, RZ, R32 ;  /* 0x000000ffff057224 */ /* 0x008fe400078e0020 */
[----:B------:R1:W-:Y:S04]  /*8f70*/  @P0 LDGSTS.E.BYPASS.LTC128B.128 [R10+0x1a400], desc[UR38][R20.64], !P3 ;  /* 0x1a400000140a0fae */ /* 0x0003e8000d901d66 */
[----:B------:R1:W-:Y:S01]  /*8f80*/  @P0 LDGSTS.E.BYPASS.LTC128B.128 [R10+0x1e400], desc[UR38][R20.64+0x80], !P2 ;  /* 0x1e400080140a0fae */ /* 0x0003e2000d101d66 */
[----:B------:R-:W-:Y:S01]  /*8f90*/  ISETP.GE.AND P0, PT, R6, 0x61, PT ;  /* 0x000000610600780c */ /* 0x000fe20003f06270 */
[----:B--2---:R-:W-:Y:S01]  /*8fa0*/  IMAD.MOV.U32 R4, RZ, RZ, R37 ;  /* 0x000000ffff047224 */ /* 0x004fe200078e0025 */
[----:B------:R-:W-:-:S03]  /*8fb0*/  @P1 LEA R37, R19, UR45, 0x1 ;  /* 0x0000002d13251c11 */ /* 0x000fc6000f8e08ff */
[----:B------:R-:W-:Y:S01]  /*8fc0*/  @P1 IMAD.WIDE.U32 R8, R26, 0x2, R4 ;  /* 0x000000021a081825 */ /* 0x000fe200078e0004 */
[----:B-----5:R-:W-:-:S03]  /*8fd0*/  MOV R4, R36 ;  /* 0x0000002400047202 */ /* 0x020fc60000000f00 */
[----:B----4-:R-:W-:Y:S01]  /*8fe0*/  IMAD.MOV.U32 R5, RZ, RZ, R7 ;  /* 0x000000ffff057224 */ /* 0x010fe200078e0007 */
[----:B------:R1:W-:Y:S03]  /*8ff0*/  @P1 LDGSTS.E.BYPASS.LTC128B.128 [R37+0x1ac00], desc[UR38][R8.64], !P3 ;  /* 0x1ac0000008251fae */ /* 0x0003e6000d901d66 */
[----:B------:R-:W-:Y:S01]  /*9000*/  @P0 IMAD.WIDE.U32 R4, R26, 0x2, R4 ;  /* 0x000000021a040825 */ /* 0x000fe200078e0004 */
[----:B------:R-:W-:Y:S01]  /*9010*/  @P0 LEA R7, R19, UR45, 0x1 ;  /* 0x0000002d13070c11 */ /* 0x000fe2000f8e08ff */
[----:B------:R1:W-:Y:S04]  /*9020*/  @P1 LDGSTS.E.BYPASS.LTC128B.128 [R37+0x1ec00], desc[UR38][R8.64+0x80], !P2 ;  /* 0x1ec0008008251fae */ /* 0x0003e8000d101d66 */
[----:B------:R1:W-:Y:S04]  /*9030*/  @P0 LDGSTS.E.BYPASS.LTC128B.128 [R7+0x1b400], desc[UR38][R4.64], !P3 ;  /* 0x1b40000004070fae */ /* 0x0003e8000d901d66 */
[----:B0-----:R1:W-:Y:S02]  /*9040*/  @P0 LDGSTS.E.BYPASS.LTC128B.128 [R7+0x1f400], desc[UR38][R4.64+0x80], !P2 ;  /* 0x1f40008004070fae */ /* 0x0013e4000d101d66 */
.L_x_106:
[----:B------:R-:W-:Y:S01]  /*9050*/  ISETP.GE.AND P0, PT, R6, 0x71, PT ;  /* 0x000000710600780c */ /* 0x000fe20003f06270 */
[----:B-1----:R-:W-:Y:S02]  /*9060*/  IMAD.MOV.U32 R4, RZ, RZ, R14 ;  /* 0x000000ffff047224 */ /* 0x002fe400078e000e */
[----:B------:R-:W-:-:S10]  /*9070*/  IMAD.MOV.U32 R5, RZ, RZ, R3 ;  /* 0x000000ffff057224 */ /* 0x000fd400078e0003 */
[----:B------:R-:W-:Y:S01]  /*9080*/  @P0 IMAD.WIDE.U32 R4, R26, 0x2, R4 ;  /* 0x000000021a040825 */ /* 0x000fe200078e0004 */
[----:B------:R-:W-:-:S05]  /*9090*/  @P0 LEA R3, R19, UR45, 0x1 ;  /* 0x0000002d13030c11 */ /* 0x000fca000f8e08ff */
[----:B------:R-:W-:Y:S01]  /*90a0*/  @!PT LDS RZ, [RZ] ;  /* 0x00000000fffff984 */ /* 0x000fe20000000800 */
[----:B------:R-:W-:Y:S01]  /*90b0*/  @!PT LDS RZ, [RZ] ;  /* 0x00000000fffff984 */ /* 0x000fe20000000800 */
[----:B------:R-:W-:Y:S01]  /*90c0*/  @!PT LDS RZ, [RZ] ;  /* 0x00000000fffff984 */ /* 0x000fe20000000800 */
[----:B------:R0:W-:Y:S04]  /*90d0*/  @P0 LDGSTS.E.BYPASS.LTC128B.128 [R3+0x1bc00], desc[UR38][R4.64], !P3 ;  /* 0x1bc0000004030fae */ /* 0x0001e8000d901d66 */
[----:B------:R0:W-:Y:S01]  /*90e0*/  @P0 LDGSTS.E.BYPASS.LTC128B.128 [R3+0x1fc00], desc[UR38][R4.64+0x80], !P2 ;  /* 0x1fc0008004030fae */ /* 0x0001e2000d101d66 */
[----:B------:R-:W-:Y:S01]  /*90f0*/  NOP ;  /* 0x0000000000007918 */ /* 0x000fe20000000000 */
[----:B------:R-:W-:Y:S02]  /*9100*/  SYNCS.ARRIVE.TRANS64.RED.A0T1 RZ, [UR45+0x28830], RZ ;  /* 0x028830ffffff79a7 */ /* 0x000fe4000820042d */
[----:B------:R-:W-:Y:S01]  /*9110*/  ARRIVES.LDGSTSBAR.64.TRANSCNT [UR45+0x28830] ;  /* 0x02883000ff0079b0 */ /* 0x000fe20008000aad */
[----:B------:R-:W-:Y:S01]  /*9120*/  NOP ;  /* 0x0000000000007918 */ /* 0x000fe20000000000 */
[----:B------:R-:W-:-:S13]  /*9130*/  ISETP.NE.AND P1, PT, R18, 0x3, PT ;  /* 0x000000031200780c */ /* 0x000fda0003f25270 */
[----:B0-----:R-:W-:Y:S05]  /*9140*/  @!P1 BRA `(.L_x_49) ;  /* 0x0000000000049947 */ /* 0x001fea0003800000 */
[----:B------:R-:W-:Y:S01]  /*9150*/  BPT.TRAP 0x1 ;  /* 0x000000040000795c */ /* 0x000fe20000300000 */
.L_x_49:
[----:B------:R-:W-:Y:S01]  /*9160*/  SYNCS.ARRIVE.TRANS64.A1T0 RZ, [UR45+0x28830], RZ ;  /* 0x028830ffffff79a7 */ /* 0x000fe2000810002d */
[----:B------:R-:W-:Y:S05]  /*9170*/  WARPSYNC.ALL ;  /* 0x0000000000007948 */ /* 0x000fea0003800000 */
[----:B------:R-:W-:Y:S01]  /*9180*/  UIADD3 UR5, UR45, 0x10400, URZ ;  /* 0x000104002d057890 */ /* 0x000fe2000fffe03f */
[----:B------:R-:W-:Y:S01]  /*9190*/  R2UR UR4, R24 ;  /* 0x00000000180472ca */ /* 0x000fe200000e0000 */
[----:B------:R-:W-:Y:S01]  /*91a0*/  ULDC.64 UR6, c[0x0][0x2d8] ;  /* 0x0000b60000067ab9 */ /* 0x000fe20000000a00 */
[----:B------:R-:W-:Y:S01]  /*91b0*/  SHF.R.S32.HI R32, RZ, 0x1f, R34 ;  /* 0x0000001fff207819 */ /* 0x000fe20000011422 */
[----:B------:R-:W-:Y:S02]  /*91c0*/  ULOP3.LUT UP0, URZ, UR5, 0x3ff, URZ, 0xc0, !UPT ;  /* 0x000003ff053f7892 */ /* 0x000fe4000f80c03f */
[----:B------:R-:W-:Y:S01]  /*91d0*/  UIMAD.WIDE.U32 UR36, UR42, UR6, URZ ;  /* 0x000000062a2472a5 */ /* 0x000fe2000f8e003f */
[----:B------:R-:W-:Y:S03]  /*91e0*/  BAR.SYNC.DEFER_BLOCKING 0x8, 0x180 ;  /* 0x0206000000007b1d */ /* 0x000fe60000010000 */
[----:B------:R-:W-:-:S04]  /*91f0*/  PLOP3.LUT P0, PT, PT, PT, UP0, 0x80, 0x0 ;  /* 0x000000000000781c */ /* 0x000fc80003f0f008 */
[----:B------:R-:W-:-:S04]  /*9200*/  UIMAD UR4, UR4, UR6, URZ ;  /* 0x00000006040472a4 */ /* 0x000fc8000f8e023f */
[----:B------:R-:W-:-:S04]  /*9210*/  UIMAD UR4, UR42, UR7, UR4 ;  /* 0x000000072a0472a4 */ /* 0x000fc8000f8e0204 */
[----:B------:R-:W-:Y:S01]  /*9220*/  UIADD3 UR46, UR37, UR4, URZ ;  /* 0x00000004252e7290 */ /* 0x000fe2000fffe03f */
[----:B------:R-:W-:Y:S11]  /*9230*/  @!P0 BRA `(.L_x_50) ;  /* 0x0000000000408947 */ /* 0x000ff60003800000 */
[----:B------:R-:W-:Y:S01]  /*9240*/  MOV R14, 0x0 ;  /* 0x00000000000e7802 */ /* 0x000fe20000000f00 */
[----:B------:R-:W-:Y:S01]  /*9250*/  ULDC.64 UR4, c[0x4][0x80] ;  /* 0x0100200000047ab9 */ /* 0x000fe20000000a00 */
[----:B------:R-:W-:Y:S01]  /*9260*/  ULDC.64 UR6, c[0x4][0x88] ;  /* 0x0100220000067ab9 */ /* 0x000fe20000000a00 */
[----:B------:R-:W-:Y:S01]  /*9270*/  ULDC.64 UR8, c[0x4][0x20] ;  /* 0x0100080000087ab9 */ /* 0x000fe20000000a00 */
[----:B------:R-:W-:Y:S01]  /*9280*/  MOV R4, UR4 ;  /* 0x0000000400047c02 */ /* 0x000fe20008000f00 */
[----:B------:R-:W-:Y:S01]  /*9290*/  IMAD.U32 R5, RZ, RZ, UR5 ;  /* 0x00000005ff057e24 */ /* 0x000fe2000f8e00ff */
        /* <DEDUP_REMOVED lines=9> */
[----:B0-----:R-:W-:Y:S05]  /*9330*/  CALL.ABS.NOINC R14 ;  /* 0x000000000e007343 */ /* 0x001fea0003c00000 */
.L_x_50:
[----:B------:R-:W0:Y:S01]  /*9340*/  LDC R0, c[0x0][0x448] ;  /* 0x00011200ff007b82 */ /* 0x000e220000000800 */
[----:B------:R-:W-:Y:S01]  /*9350*/  IMAD.IADD R4, R33, 0x1, R28 ;  /* 0x0000000121047824 */ /* 0x000fe200078e021c */
[----:B------:R-:W-:Y:S01]  /*9360*/  ULDC.64 UR4, c[0x0][0x2e0] ;  /* 0x0000b80000047ab9 */ /* 0x000fe20000000a00 */
[----:B------:R-:W-:Y:S01]  /*9370*/  IMAD.U32 R7, RZ, RZ, UR46 ;  /* 0x0000002eff077e24 */ /* 0x000fe2000f8e00ff */
[----:B------:R-:W-:Y:S01]  /*9380*/  ULDC.64 UR6, c[0x0][0x2c8] ;  /* 0x0000b20000067ab9 */ /* 0x000fe20000000a00 */
[----:B------:R-:W-:Y:S01]  /*9390*/  IMAD R3, R35, 0x80, R4 ;  /* 0x0000008023037824 */ /* 0x000fe200078e0204 */
[----:B------:R-:W-:Y:S01]  /*93a0*/  MOV R4, UR36 ;  /* 0x0000002400047c02 */ /* 0x000fe20008000f00 */
[----:B------:R-:W-:Y:S02]  /*93b0*/  IMAD R9, R32, UR4, RZ ;  /* 0x0000000420097c24 */ /* 0x000fe4000f8e02ff */
[----:B------:R-:W-:Y:S02]  /*93c0*/  IMAD.U32 R5, RZ, RZ, UR37 ;  /* 0x00000025ff057e24 */ /* 0x000fe4000f8e00ff */
[----:B------:R-:W-:-:S02]  /*93d0*/  IMAD.MOV.U32 R6, RZ, RZ, R4 ;  /* 0x000000ffff067224 */ /* 0x000fc400078e0004 */
[C---:B------:R-:W-:Y:S02]  /*93e0*/  IMAD R5, R34.reuse, UR5, R9 ;  /* 0x0000000522057c24 */ /* 0x040fe4000f8e0209 */
[----:B------:R-:W-:Y:S02]  /*93f0*/  IMAD.MOV.U32 R9, RZ, RZ, R3 ;  /* 0x000000ffff097224 */ /* 0x000fe400078e0003 */
[----:B------:R-:W-:Y:S01]  /*9400*/  IMAD.WIDE.U32 R6, R34, UR4, R6 ;  /* 0x0000000422067c25 */ /* 0x000fe2000f8e0006 */
[----:B------:R-:W-:-:S04]  /*9410*/  ULDC.64 UR4, c[0x0][0x2d0] ;  /* 0x0000b40000047ab9 */ /* 0x000fc80000000a00 */
[----:B------:R-:W-:Y:S02]  /*9420*/  IADD3 R7, R7, R5, RZ ;  /* 0x0000000507077210 */ /* 0x000fe40007ffe0ff */
[----:B0-----:R-:W-:-:S13]  /*9430*/  ISETP.NE.AND P0, PT, R0, 0x1, PT ;  /* 0x000000010000780c */ /* 0x001fda0003f05270 */
[----:B------:R-:W0:Y:S08]  /*9440*/  @P0 LDC R8, c[0x0][0x44c] ;  /* 0x00011300ff080b82 */ /* 0x000e300000000800 */
[----:B------:R-:W1:Y:S01]  /*9450*/  @P0 LDC R11, c[0x0][0x450] ;  /* 0x00011400ff0b0b82 */ /* 0x000e620000000800 */
[----:B0-----:R-:W-:-:S05]  /*9460*/  @P0 IMAD.HI.U32 R4, R3, R8, RZ ;  /* 0x0000000803040227 */ /* 0x001fca00078e00ff */
[----:B-1----:R-:W-:-:S04]  /*9470*/  @P0 SHF.R.U32.HI R9, RZ, R11, R4 ;  /* 0x0000000bff090219 */ /* 0x002fc80000011604 */
[----:B------:R-:W-:-:S05]  /*9480*/  SHF.R.S32.HI R4, RZ, 0x1f, R9 ;  /* 0x0000001fff047819 */ /* 0x000fca0000011409 */
[----:B------:R-:W-:Y:S02]  /*9490*/  IMAD R8, R4, UR4, RZ ;  /* 0x0000000404087c24 */ /* 0x000fe4000f8e02ff */
[----:B------:R-:W-:Y:S01]  /*94a0*/  IMAD.WIDE.U32 R4, R9, UR4, R6 ;  /* 0x0000000409047c25 */ /* 0x000fe2000f8e0006 */
[----:B------:R-:W-:Y:S02]  /*94b0*/  ULDC UR4, c[0x0][0x2b8] ;  /* 0x0000ae0000047ab9 */ /* 0x000fe40000000800 */
[----:B------:R-:W-:Y:S01]  /*94c0*/  ISETP.GE.AND P0, PT, R26, UR4, PT ;  /* 0x000000041a007c0c */ /* 0x000fe2000bf06270 */
[----:B------:R-:W-:Y:S01]  /*94d0*/  IMAD.MOV R6, RZ, RZ, -R9 ;  /* 0x000000ffff067224 */ /* 0x000fe200078e0a09 */
[----:B------:R-:W-:Y:S01]  /*94e0*/  ISETP.GE.AND P1, PT, R25, UR4, PT ;  /* 0x0000000419007c0c */ /* 0x000fe2000bf26270 */
[----:B------:R-:W-:Y:S01]  /*94f0*/  IMAD R7, R9, UR5, R8 ;  /* 0x0000000509077c24 */ /* 0x000fe2000f8e0208 */
[----:B------:R-:W-:Y:S01]  /*9500*/  UMOV UR4, 0xffffffff ;  /* 0xffffffff00047882 */ /* 0x000fe20000000000 */
[----:B------:R-:W-:-:S02]  /*9510*/  IMAD R3, R0, R6, R3 ;  /* 0x0000000600037224 */ /* 0x000fc400078e0203 */
[----:B------:R-:W-:-:S03]  /*9520*/  IMAD.IADD R5, R5, 0x1, R7 ;  /* 0x0000000105057824 */ /* 0x000fc600078e0207 */
[----:B------:R-:W-:Y:S01]  /*9530*/  SHF.R.S32.HI R6, RZ, 0x1f, R3 ;  /* 0x0000001fff067819 */ /* 0x000fe20000011403 */
[----:B------:R-:W-:-:S04]  /*9540*/  IMAD.WIDE.U32 R4, R3, UR6, R4 ;  /* 0x0000000603047c25 */ /* 0x000fc8000f8e0004 */
[----:B------:R-:W-:-:S04]  /*9550*/  IMAD R6, R6, UR6, RZ ;  /* 0x0000000606067c24 */ /* 0x000fc8000f8e02ff */
[----:B------:R-:W-:Y:S01]  /*9560*/  IMAD R3, R3, UR7, R6 ;  /* 0x0000000703037c24 */ /* 0x000fe2000f8e0206 */
[----:B------:R-:W-:Y:S02]  /*9570*/  ULDC.64 UR6, c[0x0][0x280] ;  /* 0x0000a00000067ab9 */ /* 0x000fe40000000a00 */
[----:B------:R-:W-:Y:S01]  /*9580*/  LEA R6, P2, R4, UR6, 0x1 ;  /* 0x0000000604067c11 */ /* 0x000fe2000f8408ff */
[----:B------:R-:W-:-:S05]  /*9590*/  IMAD.IADD R3, R5, 0x1, R3 ;  /* 0x0000000105037824 */ /* 0x000fca00078e0203 */
[----:B------:R-:W-:Y:S01]  /*95a0*/  LEA.HI.X R3, R4, UR7, R3, 0x1, P2 ;  /* 0x0000000704037c11 */ /* 0x000fe200090f0c03 */
[----:B------:R-:W-:Y:S06]  /*95b0*/  BRA.DIV UR4, `(.L_x_51) ;  /* 0x0000002e045c7947 */ /* 0x000fec000b800000 */
[----:B------:R-:W-:Y:S01]  /*95c0*/  SHFL.IDX PT, R5, R3, RZ, 0x181f ;  /* 0x00181fff03057589 */ /* 0x000fe200000e0000 */
[----:B------:R-:W-:Y:S01]  /*95d0*/  ULDC UR4, c[0x0][0x288] ;  /* 0x0000a20000047ab9 */ /* 0x000fe20000000800 */
[----:B------:R-:W-:Y:S01]  /*95e0*/  LEA R35, R35, R28, 0x7 ;  /* 0x0000001c23237211 */ /* 0x000fe200078e38ff */
[----:B------:R-:W-:Y:S01]  /*95f0*/  IMAD R0, R0, UR4, RZ ;  /* 0x0000000400007c24 */ /* 0x000fe2000f8e02ff */
[----:B------:R-:W0:Y:S02]  /*9600*/  SHFL.IDX PT, R4, R6, RZ, 0x181f ;  /* 0x00181fff06047589 */ /* 0x000e2400000e0000 */
[C---:B------:R-:W-:Y:S01]  /*9610*/  IADD3 R11, R35.reuse, 0x20, RZ ;  /* 0x00000020230b7810 */ /* 0x040fe20007ffe0ff */
[C---:B------:R-:W-:Y:S01]  /*9620*/  VIADD R9, R35.reuse, 0x10 ;  /* 0x0000001023097836 */ /* 0x040fe20000000000 */
[----:B------:R-:W-:Y:S01]  /*9630*/  SHFL.IDX PT, R7, R3, 0x1, 0x181f ;  /* 0x00381f0003077f89 */ /* 0x000fe200000e0000 */
[----:B------:R-:W-:-:S03]  /*9640*/  ISETP.GE.AND P2, PT, R35, R0, PT ;  /* 0x000000002300720c */ /* 0x000fc60003f46270 */
[----:B------:R-:W1:Y:S10]  /*9650*/  SHFL.IDX PT, R14, R6, 0x1, 0x181f ;  /* 0x00381f00060e7f89 */ /* 0x000e7400000e0000 */
[----:B------:R-:W-:Y:S01]  /*9660*/  @!P2 LEA R21, R19, UR45, 0x1 ;  /* 0x0000002d1315ac11 */ /* 0x000fe2000f8e08ff */
[----:B0-----:R-:W-:-:S05]  /*9670*/  @!P2 IMAD.WIDE.U32 R4, R26, 0x2, R4 ;  /* 0x000000021a04a825 */ /* 0x001fca00078e0004 */
[----:B------:R-:W-:Y:S04]  /*9680*/  @!P2 LDGSTS.E.BYPASS.LTC128B.128 [R21+0x10400], desc[UR38][R4.64], !P0 ;  /* 0x104000000415afae */ /* 0x000fe8000c101d66 */
[----:B------:R1:W-:Y:S01]  /*9690*/  @!P2 LDGSTS.E.BYPASS.LTC128B.128 [R21+0x14400], desc[UR38][R4.64+0x80], !P1 ;  /* 0x144000800415afae */ /* 0x0003e2000c901d66 */
[-C--:B------:R-:W-:Y:S01]  /*96a0*/  ISETP.GE.AND P2, PT, R9, R0.reuse, PT ;  /* 0x000000000900720c */ /* 0x080fe20003f46270 */
[----:B-1----:R-:W-:Y:S02]  /*96b0*/  IMAD.MOV.U32 R4, RZ, RZ, R14 ;  /* 0x000000ffff047224 */ /* 0x002fe400078e000e */
[----:B------:R-:W-:Y:S01]  /*96c0*/  IMAD.MOV.U32 R5, RZ, RZ, R7 ;  /* 0x000000ffff057224 */ /* 0x000fe200078e0007 */
[----:B------:R-:W0:Y:S09]  /*96d0*/  SHFL.IDX PT, R14, R6, 0x2, 0x181f ;  /* 0x00581f00060e7f89 */ /* 0x000e3200000e0000 */
[----:B------:R-:W-:Y:S01]  /*96e0*/  @!P2 LEA R37, R19, UR45, 0x1 ;  /* 0x0000002d1325ac11 */ /* 0x000fe2000f8e08ff */
[----:B------:R-:W-:Y:S01]  /*96f0*/  @!P2 IMAD.WIDE.U32 R8, R26, 0x2, R4 ;  /* 0x000000021a08a825 */ /* 0x000fe200078e0004 */
[----:B------:R-:W1:Y:S04]  /*9700*/  SHFL.IDX PT, R7, R3, 0x2, 0x181f ;  /* 0x00581f0003077f89 */ /* 0x000e6800000e0000 */
[----:B------:R-:W-:Y:S04]  /*9710*/  @!P2 LDGSTS.E.BYPASS.LTC128B.128 [R37+0x10c00], desc[UR38][R8.64], !P0 ;  /* 0x10c000000825afae */ /* 0x000fe8000c101d66 */
[----:B------:R-:W-:Y:S01]  /*9720*/  @!P2 LDGSTS.E.BYPASS.LTC128B.128 [R37+0x14c00], desc[UR38][R8.64+0x80], !P1 ;  /* 0x14c000800825afae */ /* 0x000fe2000c901d66 */
[----:B------:R-:W-:Y:S01]  /*9730*/  ISETP.GE.AND P2, PT, R11, R0, PT ;  /* 0x000000000b00720c */ /* 0x000fe20003f46270 */
[----:B------:R-:W-:-:S02]  /*9740*/  VIADD R11, R35, 0x30 ;  /* 0x00000030230b7836 */ /* 0x000fc40000000000 */
[----:B0-----:R-:W-:Y:S02]  /*9750*/  IMAD.MOV.U32 R4, RZ, RZ, R14 ;  /* 0x000000ffff047224 */ /* 0x001fe400078e000e */
[----:B------:R-:W0:Y:S08]  /*9760*/  SHFL.IDX PT, R14, R6, 0x3, 0x181f ;  /* 0x00781f00060e7f89 */ /* 0x000e3000000e0000 */
[----:B------:R-:W-:Y:S01]  /*9770*/  @!P2 LEA R21, R19, UR45, 0x1 ;  /* 0x0000002d1315ac11 */ /* 0x000fe2000f8e08ff */
[----:B-1----:R-:W-:-:S02]  /*9780*/  IMAD.MOV.U32 R5, RZ, RZ, R7 ;  /* 0x000000ffff057224 */ /* 0x002fc400078e0007 */
[----:B------:R-:W1:Y:S01]  /*9790*/  SHFL.IDX PT, R7, R3, 0x3, 0x181f ;  /* 0x00781f0003077f89 */ /* 0x000e6200000e0000 */
[----:B------:R-:W-:-:S05]  /*97a0*/  @!P2 IMAD.WIDE.U32 R4, R26, 0x2, R4 ;  /* 0x000000021a04a825 */ /* 0x000fca00078e0004 */
[----:B------:R-:W-:Y:S04]  /*97b0*/  @!P2 LDGSTS.E.BYPASS.LTC128B.128 [R21+0x11400], desc[UR38][R4.64], !P0 ;  /* 0x114000000415afae */ /* 0x000fe8000c101d66 */
[----:B------:R0:W-:Y:S01]  /*97c0*/  @!P2 LDGSTS.E.BYPASS.LTC128B.128 [R21+0x15400], desc[UR38][R4.64+0x80], !P1 ;  /* 0x154000800415afae */ /* 0x0001e2000c901d66 */
[----:B------:R-:W-:Y:S01]  /*97d0*/  ISETP.GE.AND P2, PT, R11, R0, PT ;  /* 0x000000000b00720c */ /* 0x000fe20003f46270 */
[----:B------:R-:W-:Y:S01]  /*97e0*/  VIADD R11, R35, 0x40 ;  /* 0x00000040230b7836 */ /* 0x000fe20000000000 */
[----:B0-----:R-:W-:Y:S01]  /*97f0*/  MOV R4, R14 ;  /* 0x0000000e00047202 */ /* 0x001fe20000000f00 */
[----:B-1----:R-:W-:Y:S01]  /*9800*/  IMAD.MOV.U32 R5, RZ, RZ, R7 ;  /* 0x000000ffff057224 */ /* 0x002fe200078e0007 */
        /* <DEDUP_REMOVED lines=10> */
[----:B------:R-:W-:-:S02]  /*98b0*/  @!P2 LEA R21, R19, UR45, 0x1 ;  /* 0x0000002d1315ac11 */ /* 0x000fc4000f8e08ff */
[----:B-1----:R-:W-:Y:S02]  /*98c0*/  MOV R5, R7 ;  /* 0x0000000700057202 */ /* 0x002fe40000000f00 */
[----:B------:R-:W1:Y:S01]  /*98d0*/  SHFL.IDX PT, R7, R3, 0x5, 0x181f ;  /* 0x00b81f0003077f89 */ /* 0x000e6200000e0000 */
[----:B------:R-:W-:-:S05]  /*98e0*/  @!P2 IMAD.WIDE.U32 R4, R26, 0x2, R4 ;  /* 0x000000021a04a825 */ /* 0x000fca00078e0004 */
[----:B------:R-:W-:Y:S04]  /*98f0*/  @!P2 LDGSTS.E.BYPASS.LTC128B.128 [R21+0x12400], desc[UR38][R4.64], !P0 ;  /* 0x124000000415afae */ /* 0x000fe8000c101d66 */
[----:B------:R0:W-:Y:S01]  /*9900*/  @!P2 LDGSTS.E.BYPASS.LTC128B.128 [R21+0x16400], desc[UR38][R4.64+0x80], !P1 ;  /* 0x164000800415afae */ /* 0x0001e2000c901d66 */
[-C--:B------:R-:W-:Y:S02]  /*9910*/  ISETP.GE.AND P2, PT, R11, R0.reuse, PT ;  /* 0x000000000b00720c */ /* 0x080fe40003f46270 */
[----:B------:R-:W-:Y:S01]  /*9920*/  IADD3 R11, R35, 0x60, RZ ;  /* 0x00000060230b7810 */ /* 0x000fe20007ffe0ff */
[----:B0-----:R-:W-:Y:S02]  /*9930*/  IMAD.MOV.U32 R4, RZ, RZ, R14 ;  /* 0x000000ffff047224 */ /* 0x001fe400078e000e */
[----:B-1----:R-:W-:Y:S01]  /*9940*/  IMAD.MOV.U32 R5, RZ, RZ, R7 ;  /* 0x000000ffff057224 */ /* 0x002fe200078e0007 */
[----:B------:R-:W0:Y:S07]  /*9950*/  SHFL.IDX PT, R14, R6, 0x6, 0x181f ;  /* 0x00d81f00060e7f89 */ /* 0x000e2e00000e0000 */
[----:B------:R-:W-:Y:S01]  /*9960*/  @!P2 LEA R37, R19, UR45, 0x1 ;  /* 0x0000002d1325ac11 */ /* 0x000fe2000f8e08ff */
[----:B------:R-:W-:Y:S01]  /*9970*/  @!P2 IMAD.WIDE.U32 R8, R26, 0x2, R4 ;  /* 0x000000021a08a825 */ /* 0x000fe200078e0004 */
[----:B------:R-:W1:Y:S04]  /*9980*/  SHFL.IDX PT, R7, R3, 0x6, 0x181f ;  /* 0x00d81f0003077f89 */ /* 0x000e6800000e0000 */
[----:B------:R2:W-:Y:S04]  /*9990*/  @!P2 LDGSTS.E.BYPASS.LTC128B.128 [R37+0x12c00], desc[UR38][R8.64], !P0 ;  /* 0x12c000000825afae */ /* 0x0005e8000c101d66 */
[----:B------:R2:W-:Y:S01]  /*99a0*/  @!P2 LDGSTS.E.BYPASS.LTC128B.128 [R37+0x16c00], desc[UR38][R8.64+0x80], !P1 ;  /* 0x16c000800825afae */ /* 0x0005e2000c901d66 */
[----:B------:R-:W-:-:S03]  /*99b0*/  ISETP.GE.AND P2, PT, R11, R0, PT ;  /* 0x000000000b00720c */ /* 0x000fc60003f46270 */
[----:B------:R-:W3:Y:S01]  /*99c0*/  SHFL.IDX PT, R3, R3, 0x7, 0x181f ;  /* 0x00f81f0003037f89 */ /* 0x000ee200000e0000 */
[----:B0-----:R-:W-:-:S03]  /*99d0*/  IMAD.MOV.U32 R4, RZ, RZ, R14 ;  /* 0x000000ffff047224 */ /* 0x001fc600078e000e */
[----:B------:R2:W0:Y:S01]  /*99e0*/  SHFL.IDX PT, R14, R6, 0x7, 0x181f ;  /* 0x00f81f00060e7f89 */ /* 0x00042200000e0000 */
[----:B-1----:R-:W-:-:S05]  /*99f0*/  IMAD.MOV.U32 R5, RZ, RZ, R7 ;  /* 0x000000ffff057224 */ /* 0x002fca00078e0007 */
[----:B------:R-:W-:Y:S01]  /*9a00*/  @!P2 LEA R7, R19, UR45, 0x1 ;  /* 0x0000002d1307ac11 */ /* 0x000fe2000f8e08ff */
[----:B------:R-:W-:-:S05]  /*9a10*/  @!P2 IMAD.WIDE.U32 R4, R26, 0x2, R4 ;  /* 0x000000021a04a825 */ /* 0x000fca00078e0004 */
[----:B------:R2:W-:Y:S04]  /*9a20*/  @!P2 LDGSTS.E.BYPASS.LTC128B.128 [R7+0x13400], desc[UR38][R4.64], !P0 ;  /* 0x134000000407afae */ /* 0x0005e8000c101d66 */
[----:B---3--:R2:W-:Y:S02]  /*9a30*/  @!P2 LDGSTS.E.BYPASS.LTC128B.128 [R7+0x17400], desc[UR38][R4.64+0x80], !P1 ;  /* 0x174000800407afae */ /* 0x0085e4000c901d66 */
.L_x_123:
[----:B------:R-:W-:Y:S01]  /*9a40*/  VIADD R35, R35, 0x70 ;  /* 0x0000007023237836 */ /* 0x000fe20000000000 */
[----:B------:R-:W-:Y:S01]  /*9a50*/  BSSY B0, `(.L_x_52) ;  /* 0x000000e000007945 */ /* 0x000fe20003800000 */
[----:B0-2---:R-:W-:Y:S02]  /*9a60*/  IMAD.MOV.U32 R4, RZ, RZ, R14 ;  /* 0x000000ffff047224 */ /* 0x005fe400078e000e */
[----:B------:R-:W-:Y:S01]  /*9a70*/  IMAD.MOV.U32 R5, RZ, RZ, R3 ;  /* 0x000000ffff057224 */ /* 0x000fe200078e0003 */
[----:B------:R-:W-:Y:S02]  /*9a80*/  ISETP.GE.AND P2, PT, R35, R0, PT ;  /* 0x000000002300720c */ /* 0x000fe40003f46270 */
[----:B------:R-:W-:-:S04]  /*9a90*/  MOV R0, 0x1 ;  /* 0x0000000100007802 */ /* 0x000fc80000000f00 */
[----:B------:R-:W-:-:S07]  /*9aa0*/  SHF.L.U32 R0, R0, 0x1f, RZ ;  /* 0x0000001f00007819 */ /* 0x000fce00000006ff */
[----:B------:R-:W-:Y:S05]  /*9ab0*/  @P2 BRA `(.L_x_53) ;  /* 0x00000000001c2947 */ /* 0x000fea0003800000 */
[----:B------:R-:W-:Y:S01]  /*9ac0*/  IMAD.WIDE.U32 R4, R26, 0x2, R4 ;  /* 0x000000021a047825 */ /* 0x000fe200078e0004 */
[----:B------:R-:W-:-:S05]  /*9ad0*/  LEA R3, R19, UR45, 0x1 ;  /* 0x0000002d13037c11 */ /* 0x000fca000f8e08ff */
[----:B------:R-:W-:Y:S01]  /*9ae0*/  @!PT LDS RZ, [RZ] ;  /* 0x00000000fffff984 */ /* 0x000fe20000000800 */
[----:B------:R-:W-:Y:S01]  /*9af0*/  @!PT LDS RZ, [RZ] ;  /* 0x00000000fffff984 */ /* 0x000fe20000000800 */
[----:B------:R-:W-:Y:S01]  /*9b00*/  @!PT LDS RZ, [RZ] ;  /* 0x00000000fffff984 */ /* 0x000fe20000000800 */
[----:B------:R0:W-:Y:S04]  /*9b10*/  LDGSTS.E.BYPASS.LTC128B.128 [R3+0x13c00], desc[UR38][R4.64], !P0 ;  /* 0x13c0000004037fae */ /* 0x0001e8000c101d66 */
[----:B------:R0:W-:Y:S02]  /*9b20*/  LDGSTS.E.BYPASS.LTC128B.128 [R3+0x17c00], desc[UR38][R4.64+0x80], !P1 ;  /* 0x17c0008004037fae */ /* 0x0001e4000c901d66 */
.L_x_53:
[----:B------:R-:W-:Y:S05]  /*9b30*/  BSYNC B0 ;  /* 0x0000000000007941 */ /* 0x000fea0003800000 */
.L_x_52:
[----:B------:R-:W-:Y:S01]  /*9b40*/  NOP ;  /* 0x0000000000007918 */ /* 0x000fe20000000000 */
[----:B------:R-:W-:Y:S01]  /*9b50*/  SYNCS.ARRIVE.TRANS64.RED.A0T1 RZ, [UR45+0x28800], RZ ;  /* 0x028800ffffff79a7 */ /* 0x000fe2000820042d */
[----:B------:R-:W-:Y:S01]  /*9b60*/  ARRIVES.LDGSTSBAR.64.TRANSCNT [UR45+0x28800] ;  /* 0x02880000ff0079b0 */ /* 0x000fe20008000aad */
[----:B------:R-:W-:Y:S01]  /*9b70*/  NOP ;  /* 0x0000000000007918 */ /* 0x000fe20000000000 */
[----:B------:R-:W-:Y:S01]  /*9b80*/  SYNCS.ARRIVE.TRANS64.A1T0 RZ, [UR45+0x28800], RZ ;  /* 0x028800ffffff79a7 */ /* 0x000fe2000810002d */
[----:B------:R-:W1:Y:S02]  /*9b90*/  SYNCS.PHASECHK.TRANS64.TRYWAIT P0, [UR45+0x28820], R0 ;  /* 0x02882000ff0075a7 */ /* 0x000e64000800016d */
[----:B-1----:R-:W-:Y:S05]  /*9ba0*/  @!P0 BRA `(.L_x_54) ;  /* 0x0000003000648947 */ /* 0x002fea0003800000 */
.L_x_124:
[----:B------:R-:W-:Y:S01]  /*9bb0*/  UIADD3 UR4, UR49, -0x2, URZ ;  /* 0xfffffffe31047890 */ /* 0x000fe2000fffe03f */
[----:B------:R-:W-:Y:S01]  /*9bc0*/  IMAD.MOV.U32 R8, RZ, RZ, 0x1 ;  /* 0x00000001ff087424 */ /* 0x000fe200078e00ff */
[----:B------:R-:W-:Y:S02]  /*9bd0*/  MOV R10, RZ ;  /* 0x000000ff000a7202 */ /* 0x000fe40000000f00 */
[----:B------:R-:W-:-:S06]  /*9be0*/  UISETP.GE.AND UP0, UPT, UR4, UR48, UPT ;  /* 0x000000300400728c */ /* 0x000fcc000bf06270 */
[----:B------:R-:W-:-:S13]  /*9bf0*/  PLOP3.LUT P0, PT, PT, PT, UP0, 0x80, 0x0 ;  /* 0x000000000000781c */ /* 0x000fda0003f0f008 */
[----:B------:R-:W-:Y:S05]  /*9c00*/  @!P0 BRA `(.L_x_55) ;  /* 0x0000001000288947 */ /* 0x000fea0003800000 */
[----:B------:R-:W-:Y:S01]  /*9c10*/  UIADD3 UR4, UR47, 0x1, URZ ;  /* 0x000000012f047890 */ /* 0x000fe2000fffe03f */
[----:B0-----:R-:W-:Y:S01]  /*9c20*/  LOP3.LUT R3, RZ, UR44, RZ, 0x33, !PT ;  /* 0x0000002cff037c12 */ /* 0x001fe2000f8e33ff */
[----:B------:R-:W-:Y:S01]  /*9c30*/  BSSY B0, `(.L_x_55) ;  /* 0x0000107000007945 */ /* 0x000fe20003800000 */
[----:B------:R-:W-:Y:S01]  /*9c40*/  IADD3 R31, R33, R31, R28 ;  /* 0x0000001f211f7210 */ /* 0x000fe20007ffe01c */
[----:B------:R-:W-:Y:S01]  /*9c50*/  UIMAD UR4, UR4, UR41, URZ ;  /* 0x00000029040472a4 */ /* 0x000fe2000f8e023f */
[----:B------:R-:W-:Y:S01]  /*9c60*/  IMAD.MOV.U32 R9, RZ, RZ, 0x1 ;  /* 0x00000001ff097424 */ /* 0x000fe200078e00ff */
[----:B------:R-:W-:Y:S02]  /*9c70*/  MOV R20, RZ ;  /* 0x000000ff00147202 */ /* 0x000fe40000000f00 */
[----:B------:R-:W-:Y:S02]  /*9c80*/  VIADD R31, R31, 0xfffffe80 ;  /* 0xfffffe801f1f7836 */ /* 0x000fe40000000000 */
[----:B------:R-:W-:Y:S01]  /*9c90*/  LOP3.LUT R0, RZ, UR4, RZ, 0x33, !PT ;  /* 0x00000004ff007c12 */ /* 0x000fe2000f8e33ff */
[----:B------:R-:W-:-:S02]  /*9ca0*/  ULDC UR4, c[0x0][0x2f4] ;  /* 0x0000bd0000047ab9 */ /* 0x000fc40000000800 */
[----:B------:R-:W-:Y:S02]  /*9cb0*/  ISETP.GE.AND P2, PT, R26, UR4, PT ;  /* 0x000000041a007c0c */ /* 0x000fe4000bf46270 */
[----:B------:R-:W-:Y:S02]  /*9cc0*/  VIMNMX R0, R0, R3, !PT ;  /* 0x0000000300007248 */ /* 0x000fe40007fe0100 */
[----:B------:R-:W-:Y:S02]  /*9cd0*/  IADD3 R3, -R28, UR43, RZ ;  /* 0x0000002b1c037c10 */ /* 0x000fe4000fffe1ff */
[----:B------:R-:W-:Y:S01]  /*9ce0*/  ISETP.GE.AND P1, PT, R25, UR4, PT ;  /* 0x0000000419007c0c */ /* 0x000fe2000bf26270 */
[C---:B------:R-:W-:Y:S01]  /*9cf0*/  IMAD R21, R0.reuse, -0x80, R31 ;  /* 0xffffff8000157824 */ /* 0x040fe200078e021f */
[C---:B------:R-:W-:Y:S01]  /*9d00*/  IADD3 R22, -R0.reuse, -0x2, RZ ;  /* 0xfffffffe00167810 */ /* 0x040fe20007ffe1ff */
[----:B------:R-:W-:-:S04]  /*9d10*/  IMAD R3, R0, 0x80, R3 ;  /* 0x0000008000037824 */ /* 0x000fc800078e0203 */
[----:B------:R-:W-:-:S07]  /*9d20*/  VIADD R31, R3, 0x100 ;  /* 0x00000100031f7836 */ /* 0x000fce0000000000 */
.L_x_68:
[----:B------:R-:W-:Y:S01]  /*9d30*/  ISETP.NE.AND P0, PT, R29, 0x1, PT ;  /* 0x000000011d00780c */ /* 0x000fe20003f05270 */
[----:B------:R-:W-:-:S12]  /*9d40*/  ULDC.64 UR4, c[0x0][0x428] ;  /* 0x00010a0000047ab9 */ /* 0x000fd80000000a00 */
[----:B------:R-:W0:Y:S08]  /*9d50*/  @P0 LDC R0, c[0x0][0x434] ;  /* 0x00010d00ff000b82 */ /* 0x000e300000000800 */
[----:B------:R-:W1:Y:S01]  /*9d60*/  @P0 LDC R4, c[0x0][0x438] ;  /* 0x00010e00ff040b82 */ /* 0x000e620000000800 */
[----:B0-----:R-:W-:-:S04]  /*9d70*/  @P0 IMAD.HI.U32 R3, R21, R0, RZ ;  /* 0x0000000015030227 */ /* 0x001fc800078e00ff */
[----:B------:R-:W-:Y:S01]  /*9d80*/  IMAD.MOV.U32 R0, RZ, RZ, R21 ;  /* 0x000000ffff007224 */ /* 0x000fe200078e0015 */
[----:B-1----:R-:W-:Y:S01]  /*9d90*/  @P0 SHF.R.U32.HI R0, RZ, R4, R3 ;  /* 0x00000004ff000219 */ /* 0x002fe20000011603 */
[----:B------:R-:W-:-:S03]  /*9da0*/  IMAD R3, R27, UR4, RZ ;  /* 0x000000041b037c24 */ /* 0x000fc6000f8e02ff */
[--C-:B------:R-:W-:Y:S01]  /*9db0*/  SHF.R.S32.HI R5, RZ, 0x1f, R0.reuse ;  /* 0x0000001fff057819 */ /* 0x100fe20000011400 */
[----:B------:R-:W-:Y:S02]  /*9dc0*/  IMAD.MOV.U32 R4, RZ, RZ, R0 ;  /* 0x000000ffff047224 */ /* 0x000fe400078e0000 */
[C---:B------:R-:W-:Y:S02]  /*9dd0*/  IMAD R3, R30.reuse, UR5, R3 ;  /* 0x000000051e037c24 */ /* 0x040fe4000f8e0203 */
[----:B------:R-:W-:Y:S01]  /*9de0*/  IMAD.WIDE.U32 R6, R30, UR4, R4 ;  /* 0x000000041e067c25 */ /* 0x000fe2000f8e0004 */
[----:B------:R-:W-:-:S04]  /*9df0*/  ULDC.64 UR4, c[0x0][0x418] ;  /* 0x0001060000047ab9 */ /* 0x000fc80000000a00 */
[----:B------:R-:W-:Y:S02]  /*9e00*/  IADD3 R3, R3, R7, RZ ;  /* 0x0000000703037210 */ /* 0x000fe40007ffe0ff */
[----:B------:R-:W-:-:S04]  /*9e10*/  LEA R4, P0, R6, UR4, 0x2 ;  /* 0x0000000406047c11 */ /* 0x000fc8000f8010ff */
[----:B------:R-:W-:-:S05]  /*9e20*/  LEA.HI.X R5, R6, UR5, R3, 0x2, P0 ;  /* 0x0000000506057c11 */ /* 0x000fca00080f1403 */
[----:B--2---:R-:W2:Y:S01]  /*9e30*/  LDG.E R32, desc[UR38][R4.64] ;  /* 0x0000002604207981 */ /* 0x004ea2000c1e1900 */
[----:B------:R-:W-:Y:S01]  /*9e40*/  ISETP.NE.AND P3, PT, R18, 0x3, PT ;  /* 0x000000031200780c */ /* 0x000fe20003f65270 */
[----:B------:R-:W-:-:S05]  /*9e50*/  VIADD R10, R20, 0x1 ;  /* 0x00000001140a7836 */ /* 0x000fca0000000000 */
[----:B------:R-:W-:-:S04]  /*9e60*/  ISETP.NE.AND P0, PT, R10, 0x2, PT ;  /* 0x000000020a00780c */ /* 0x000fc80003f05270 */
[----:B------:R-:W-:Y:S02]  /*9e70*/  SEL R8, RZ, 0x1, P0 ;  /* 0x00000001ff087807 */ /* 0x000fe40000000000 */
[----:B------:R-:W-:Y:S02]  /*9e80*/  SEL R10, R10, RZ, P0 ;  /* 0x000000ff0a0a7207 */ /* 0x000fe40000000000 */
[----:B------:R-:W-:Y:S02]  /*9e90*/  LOP3.LUT R8, R9, R8, RZ, 0x3c, !PT ;  /* 0x0000000809087212 */ /* 0x000fe400078e3cff */
[----:B--2---:R-:W-:Y:S01]  /*9ea0*/  SHF.R.S32.HI R33, RZ, 0x1f, R32 ;  /* 0x0000001fff217819 */ /* 0x004fe20000011420 */
[----:B------:R-:W-:Y:S06]  /*9eb0*/  @!P3 BRA `(.L_x_56) ;  /* 0x000000000004b947 */ /* 0x000fec0003800000 */
[----:B------:R-:W-:Y:S01]  /*9ec0*/  BPT.TRAP 0x1 ;  /* 0x000000040000795c */ /* 0x000fe20000300000 */
.L_x_56:
[----:B------:R-:W-:Y:S01]  /*9ed0*/  LEA R34, R10, UR45, 0x3 ;  /* 0x0000002d0a227c11 */ /* 0x000fe2000f8e18ff */
[----:B------:R-:W-:Y:S01]  /*9ee0*/  BSSY B1, `(.L_x_57) ;  /* 0x0000004000017945 */ /* 0x000fe20003800000 */
[----:B------:R-:W-:-:S04]  /*9ef0*/  SHF.L.U32 R3, R8, 0x1f, RZ ;  /* 0x0000001f08037819 */ /* 0x000fc800000006ff */
[----:B------:R-:W0:Y:S02]  /*9f00*/  SYNCS.PHASECHK.TRANS64.TRYWAIT P0, [R34+URZ+0x28840], R3 ;  /* 0x02884003220075a7 */ /* 0x000e24000800017f */
[----:B0-----:R-:W-:Y:S05]  /*9f10*/  @!P0 BRA `(.L_x_58) ;  /* 0x0000002c00a08947 */ /* 0x001fea0003800000 */
.L_x_125:
[----:B------:R-:W-:Y:S05]  /*9f20*/  BSYNC B1 ;  /* 0x0000000000017941 */ /* 0x000fea0003800000 */
.L_x_57:
[----:B------:R-:W-:Y:S01]  /*9f30*/  ULDC UR4, c[0x0][0x430] ;  /* 0x00010c0000047ab9 */ /* 0x000fe20000000800 */
[----:B------:R-:W-:Y:S01]  /*9f40*/  R2UR UR6, R24 ;  /* 0x00000000180672ca */ /* 0x000fe200000e0000 */
[----:B------:R-:W-:Y:S01]  /*9f50*/  UIADD3 UR4, -UR4, URZ, URZ ;  /* 0x0000003f04047290 */ /* 0x000fe2000fffe13f */
[C---:B------:R-:W-:Y:S02]  /*9f60*/  LOP3.LUT P4, RZ, R23.reuse, 0x2, RZ, 0xc0, !PT ;  /* 0x0000000217ff7812 */ /* 0x040fe4000788c0ff */
[----:B------:R-:W-:-:S03]  /*9f70*/  LOP3.LUT P3, RZ, R23, 0x1, RZ, 0xc0, !PT ;  /* 0x0000000117ff7812 */ /* 0x000fc6000786c0ff */
[----:B------:R-:W-:Y:S01]  /*9f80*/  IMAD R35, R0, UR4, R21 ;  /* 0x0000000400237c24 */ /* 0x000fe2000f8e0215 */
[----:B------:R-:W-:-:S03]  /*9f90*/  ULDC.64 UR4, c[0x0][0x300] ;  /* 0x0000c00000047ab9 */ /* 0x000fc60000000a00 */
[----:B------:R-:W-:Y:S01]  /*9fa0*/  IMAD.WIDE.U32 R4, R35, UR4, RZ ;  /* 0x0000000423047c25 */ /* 0x000fe2000f8e00ff */
[----:B------:R-:W-:-:S05]  /*9fb0*/  SHF.R.S32.HI R36, RZ, 0x1f, R35 ;  /* 0x0000001fff247819 */ /* 0x000fca0000011423 */
[----:B------:R-:W-:-:S04]  /*9fc0*/  IMAD R0, R36, UR4, RZ ;  /* 0x0000000424007c24 */ /* 0x000fc8000f8e02ff */
[----:B0-----:R-:W-:Y:S01]  /*9fd0*/  IMAD R3, R35, UR5, R0 ;  /* 0x0000000523037c24 */ /* 0x001fe2000f8e0200 */
[----:B------:R-:W-:-:S03]  /*9fe0*/  ULDC.64 UR4, c[0x0][0x310] ;  /* 0x0000c40000047ab9 */ /* 0x000fc60000000a00 */
[----:B------:R-:W-:Y:S02]  /*9ff0*/  IMAD.IADD R5, R5, 0x1, R3 ;  /* 0x0000000105057824 */ /* 0x000fe400078e0203 */
[----:B------:R-:W-:Y:S02]  /*a000*/  IMAD R3, R33, UR4, RZ ;  /* 0x0000000421037c24 */ /* 0x000fe4000f8e02ff */
[----:B------:R-:W-:-:S04]  /*a010*/  IMAD.WIDE.U32 R4, R32, UR4, R4 ;  /* 0x0000000420047c25 */ /* 0x000fc8000f8e0004 */
[----:B------:R-:W-:Y:S01]  /*a020*/  IMAD R3, R32, UR5, R3 ;  /* 0x0000000520037c24 */ /* 0x000fe2000f8e0203 */
[----:B------:R-:W-:-:S03]  /*a030*/  ULDC.64 UR4, c[0x0][0x308] ;  /* 0x0000c20000047ab9 */ /* 0x000fc60000000a00 */
[----:B------:R-:W-:Y:S01]  /*a040*/  IMAD.IADD R5, R5, 0x1, R3 ;  /* 0x0000000105057824 */ /* 0x000fe200078e0203 */
[----:B------:R-:W-:Y:S01]  /*a050*/  MOV R3, UR4 ;  /* 0x0000000400037c02 */ /* 0x000fe20008000f00 */
[----:B------:R-:W-:-:S03]  /*a060*/  UIMAD UR4, UR6, UR4, URZ ;  /* 0x00000004060472a4 */ /* 0x000fc6000f8e023f */
[----:B------:R-:W-:Y:S01]  /*a070*/  ULDC.64 UR6, c[0x0][0x2e8] ;  /* 0x0000ba0000067ab9 */ /* 0x000fe20000000a00 */
[----:B------:R-:W-:Y:S02]  /*a080*/  UIMAD UR4, UR42, UR5, UR4 ;  /* 0x000000052a0472a4 */ /* 0x000fe4000f8e0204 */
[----:B------:R-:W-:-:S04]  /*a090*/  IMAD.WIDE.U32 R4, R3, UR42, R4 ;  /* 0x0000002a03047c25 */ /* 0x000fc8000f8e0004 */
[----:B------:R-:W-:Y:S01]  /*a0a0*/  VIADD R5, R5, UR4 ;  /* 0x0000000405057c36 */ /* 0x000fe20008000000 */
[----:B------:R-:W-:Y:S01]  /*a0b0*/  LEA R6, P0, R4, UR6, 0x1 ;  /* 0x0000000604067c11 */ /* 0x000fe2000f8008ff */
[----:B------:R-:W-:-:S03]  /*a0c0*/  UMOV UR4, 0xffffffff ;  /* 0xffffffff00047882 */ /* 0x000fc60000000000 */
[----:B------:R-:W-:Y:S01]  /*a0d0*/  LEA.HI.X R5, R4, UR7, R5, 0x1, P0 ;  /* 0x0000000704057c11 */ /* 0x000fe200080f0c05 */
[----:B------:R-:W-:Y:S01]  /*a0e0*/  IMAD R4, R10, 0x4000, R19 ;  /* 0x000040000a047824 */ /* 0x000fe200078e0213 */
[----:B------:R-:W-:Y:S07]  /*a0f0*/  BRA.DIV UR4, `(.L_x_59) ;  /* 0x0000002e043c7947 */ /* 0x000fee000b800000 */
[----:B------:R-:W0:Y:S01]  /*a100*/  SHFL.IDX PT, R14, R6, RZ, 0x181f ;  /* 0x00181fff060e7589 */ /* 0x000e2200000e0000 */
[----:B------:R-:W-:Y:S01]  /*a110*/  IMAD.SHL.U32 R3, R26, 0x2, RZ ;  /* 0x000000021a037824 */ /* 0x000fe200078e00ff */
[----:B------:R-:W-:Y:S02]  /*a120*/  LEA R4, R4, UR45, 0x1 ;  /* 0x0000002d04047c11 */ /* 0x000fe4000f8e08ff */
[----:B------:R-:W1:Y:S04]  /*a130*/  SHFL.IDX PT, R0, R5, RZ, 0x181f ;  /* 0x00181fff05007589 */ /* 0x000e6800000e0000 */
[----:B------:R-:W2:Y:S04]  /*a140*/  SHFL.IDX PT, R37, R6, 0x1, 0x181f ;  /* 0x00381f0006257f89 */ /* 0x000ea800000e0000 */
[----:B------:R-:W-:Y:S01]  /*a150*/  SHFL.IDX PT, R7, R5, 0x2, 0x181f ;  /* 0x00581f0005077f89 */ /* 0x000fe200000e0000 */
[----:B0-----:R-:W-:-:S04]  /*a160*/  IADD3 R14, P0, R14, R3, RZ ;  /* 0x000000030e0e7210 */ /* 0x001fc80007f1e0ff */
[----:B-1----:R-:W-:Y:S02]  /*a170*/  IADD3.X R15, RZ, R0, RZ, P0, !PT ;  /* 0x00000000ff0f7210 */ /* 0x002fe400007fe4ff */
[----:B------:R-:W0:Y:S01]  /*a180*/  SHFL.IDX PT, R0, R5, 0x1, 0x181f ;  /* 0x00381f0005007f89 */ /* 0x000e2200000e0000 */
[----:B--2---:R-:W-:-:S03]  /*a190*/  IADD3 R12, P0, R37, R3, RZ ;  /* 0x00000003250c7210 */ /* 0x004fc60007f1e0ff */
[----:B------:R-:W-:Y:S04]  /*a1a0*/  LDGSTS.E.BYPASS.LTC128B.128 [R4+0x18400], desc[UR38][R14.64], !P4 ;  /* 0x184000000e047fae */ /* 0x000fe8000e101d66 */
[----:B------:R1:W-:Y:S04]  /*a1b0*/  LDGSTS.E.BYPASS.LTC128B.128 [R4+0x1c400], desc[UR38][R14.64+0x80], !P3 ;  /* 0x1c4000800e047fae */ /* 0x0003e8000d901d66 */
[----:B------:R-:W-:Y:S04]  /*a1c0*/  SHFL.IDX PT, R37, R6, 0x3, 0x181f ;  /* 0x00781f0006257f89 */ /* 0x000fe800000e0000 */
[----:B-1----:R-:W1:Y:S01]  /*a1d0*/  SHFL.IDX PT, R14, R6, 0x2, 0x181f ;  /* 0x00581f00060e7f89 */ /* 0x002e6200000e0000 */
[----:B0-----:R-:W-:-:S03]  /*a1e0*/  IMAD.X R13, RZ, RZ, R0, P0 ;  /* 0x000000ffff0d7224 */ /* 0x001fc600000e0600 */
[----:B------:R-:W0:Y:S04]  /*a1f0*/  SHFL.IDX PT, R0, R5, 0x3, 0x181f ;  /* 0x00781f0005007f89 */ /* 0x000e2800000e0000 */
[----:B------:R-:W-:Y:S04]  /*a200*/  LDGSTS.E.BYPASS.LTC128B.128 [R4+0x18c00], desc[UR38][R12.64], !P4 ;  /* 0x18c000000c047fae */ /* 0x000fe8000e101d66 */
[----:B------:R1:W-:Y:S02]  /*a210*/  LDGSTS.E.BYPASS.LTC128B.128 [R4+0x1cc00], desc[UR38][R12.64+0x80], !P3 ;  /* 0x1cc000800c047fae */ /* 0x0003e4000d901d66 */
[----:B-1----:R-:W-:-:S05]  /*a220*/  IADD3 R12, P0, R14, R3, RZ ;  /* 0x000000030e0c7210 */ /* 0x002fca0007f1e0ff */
[----:B------:R-:W-:Y:S01]  /*a230*/  IMAD.X R13, RZ, RZ, R7, P0 ;  /* 0x000000ffff0d7224 */ /* 0x000fe200000e0607 */
[----:B------:R-:W-:Y:S01]  /*a240*/  IADD3 R14, P0, R37, R3, RZ ;  /* 0x00000003250e7210 */ /* 0x000fe20007f1e0ff */
[----:B------:R-:W-:Y:S04]  /*a250*/  SHFL.IDX PT, R7, R5, 0x5, 0x181f ;  /* 0x00b81f0005077f89 */ /* 0x000fe800000e0000 */
[----:B------:R-:W1:Y:S01]  /*a260*/  SHFL.IDX PT, R37, R6, 0x4, 0x181f ;  /* 0x00981f0006257f89 */ /* 0x000e6200000e0000 */
[----:B0-----:R-:W-:-:S03]  /*a270*/  IMAD.X R15, RZ, RZ, R0, P0 ;  /* 0x000000ffff0f7224 */ /* 0x001fc600000e0600 */
[----:B------:R-:W0:Y:S04]  /*a280*/  SHFL.IDX PT, R0, R5, 0x4, 0x181f ;  /* 0x00981f0005007f89 */ /* 0x000e2800000e0000 */
[----:B------:R-:W-:Y:S04]  /*a290*/  LDGSTS.E.BYPASS.LTC128B.128 [R4+0x19400], desc[UR38][R12.64], !P4 ;  /* 0x194000000c047fae */ /* 0x000fe8000e101d66 */
[----:B------:R1:W-:Y:S04]  /*a2a0*/  LDGSTS.E.BYPASS.LTC128B.128 [R4+0x1d400], desc[UR38][R12.64+0x80], !P3 ;  /* 0x1d4000800c047fae */ /* 0x0003e8000d901d66 */
[----:B------:R-:W-:Y:S04]  /*a2b0*/  LDGSTS.E.BYPASS.LTC128B.128 [R4+0x19c00], desc[UR38][R14.64], !P4 ;  /* 0x19c000000e047fae */ /* 0x000fe8000e101d66 */
[----:B------:R2:W-:Y:S01]  /*a2c0*/  LDGSTS.E.BYPASS.LTC128B.128 [R4+0x1dc00], desc[UR38][R14.64+0x80], !P3 ;  /* 0x1dc000800e047fae */ /* 0x0005e2000d901d66 */
[----:B-1----:R-:W-:-:S03]  /*a2d0*/  IADD3 R12, P0, R37, R3, RZ ;  /* 0x00000003250c7210 */ /* 0x002fc60007f1e0ff */
[----:B------:R-:W-:Y:S01]  /*a2e0*/  SHFL.IDX PT, R37, R6, 0x6, 0x181f ;  /* 0x00d81f0006257f89 */ /* 0x000fe200000e0000 */
[----:B0-----:R-:W-:-:S03]  /*a2f0*/  IADD3.X R13, RZ, R0, RZ, P0, !PT ;  /* 0x00000000ff0d7210 */ /* 0x001fc600007fe4ff */
[----:B------:R-:W-:Y:S04]  /*a300*/  SHFL.IDX PT, R0, R5, 0x6, 0x181f ;  /* 0x00d81f0005007f89 */ /* 0x000fe800000e0000 */
[----:B--2---:R-:W0:Y:S04]  /*a310*/  SHFL.IDX PT, R14, R6, 0x5, 0x181f ;  /* 0x00b81f00060e7f89 */ /* 0x004e2800000e0000 */
[----:B------:R-:W-:Y:S04]  /*a320*/  LDGSTS.E.BYPASS.LTC128B.128 [R4+0x1a400], desc[UR38][R12.64], !P4 ;  /* 0x1a4000000c047fae */ /* 0x000fe8000e101d66 */
[----:B------:R1:W-:Y:S04]  /*a330*/  LDGSTS.E.BYPASS.LTC128B.128 [R4+0x1e400], desc[UR38][R12.64+0x80], !P3 ;  /* 0x1e4000800c047fae */ /* 0x0003e8000d901d66 */
[----:B------:R-:W2:Y:S04]  /*a340*/  SHFL.IDX PT, R6, R6, 0x7, 0x181f ;  /* 0x00f81f0006067f89 */ /* 0x000ea800000e0000 */
[----:B------:R-:W3:Y:S01]  /*a350*/  SHFL.IDX PT, R5, R5, 0x7, 0x181f ;  /* 0x00f81f0005057f89 */ /* 0x000ee200000e0000 */
[----:B0-----:R-:W-:-:S05]  /*a360*/  IADD3 R14, P0, R14, R3, RZ ;  /* 0x000000030e0e7210 */ /* 0x001fca0007f1e0ff */
[----:B------:R-:W-:Y:S01]  /*a370*/  IMAD.X R15, RZ, RZ, R7, P0 ;  /* 0x000000ffff0f7224 */ /* 0x000fe200000e0607 */
[----:B-1----:R-:W-:-:S04]  /*a380*/  IADD3 R12, P0, R37, R3, RZ ;  /* 0x00000003250c7210 */ /* 0x002fc80007f1e0ff */
[----:B------:R0:W-:Y:S01]  /*a390*/  LDGSTS.E.BYPASS.LTC128B.128 [R4+0x1ac00], desc[UR38][R14.64], !P4 ;  /* 0x1ac000000e047fae */ /* 0x0001e2000e101d66 */
[----:B------:R-:W-:-:S03]  /*a3a0*/  IMAD.X R13, RZ, RZ, R0, P0 ;  /* 0x000000ffff0d7224 */ /* 0x000fc600000e0600 */
[----:B------:R0:W-:Y:S04]  /*a3b0*/  LDGSTS.E.BYPASS.LTC128B.128 [R4+0x1ec00], desc[UR38][R14.64+0x80], !P3 ;  /* 0x1ec000800e047fae */ /* 0x0001e8000d901d66 */
[----:B------:R0:W-:Y:S04]  /*a3c0*/  LDGSTS.E.BYPASS.LTC128B.128 [R4+0x1b400], desc[UR38][R12.64], !P4 ;  /* 0x1b4000000c047fae */ /* 0x0001e8000e101d66 */
[----:B--23--:R0:W-:Y:S02]  /*a3d0*/  LDGSTS.E.BYPASS.LTC128B.128 [R4+0x1f400], desc[UR38][R12.64+0x80], !P3 ;  /* 0x1f4000800c047fae */ /* 0x00c1e4000d901d66 */
.L_x_143:
[----:B------:R-:W-:-:S05]  /*a3e0*/  IADD3 R6, P0, R6, R3, RZ ;  /* 0x0000000306067210 */ /* 0x000fca0007f1e0ff */
[----:B------:R-:W-:Y:S01]  /*a3f0*/  IMAD.X R7, RZ, RZ, R5, P0 ;  /* 0x000000ffff077224 */ /* 0x000fe200000e0605 */
[----:B------:R-:W-:-:S04]  /*a400*/  PLOP3.LUT P0, PT, PT, PT, PT, 0x80, 0x0 ;  /* 0x000000000000781c */ /* 0x000fc80003f0f070 */
[----:B------:R-:W-:Y:S01]  /*a410*/  @!PT LDS RZ, [RZ] ;  /* 0x00000000fffff984 */ /* 0x000fe20000000800 */
[----:B------:R-:W-:Y:S01]  /*a420*/  @!PT LDS RZ, [RZ] ;  /* 0x00000000fffff984 */ /* 0x000fe20000000800 */
[----:B------:R-:W-:Y:S01]  /*a430*/  @!PT LDS RZ, [RZ] ;  /* 0x00000000fffff984 */ /* 0x000fe20000000800 */
[----:B------:R1:W-:Y:S04]  /*a440*/  LDGSTS.E.BYPASS.LTC128B.128 [R4+0x1bc00], desc[UR38][R6.64], !P4 ;  /* 0x1bc0000006047fae */ /* 0x0003e8000e101d66 */
[----:B------:R1:W-:Y:S01]  /*a450*/  LDGSTS.E.BYPASS.LTC128B.128 [R4+0x1fc00], desc[UR38][R6.64+0x80], !P3 ;  /* 0x1fc0008006047fae */ /* 0x0003e2000d901d66 */
[----:B------:R-:W-:-:S04]  /*a460*/  NOP ;  /* 0x0000000000007918 */ /* 0x000fc80000000000 */
.L_x_60:
[----:B------:R-:W-:Y:S02]  /*a470*/  PLOP3.LUT P3, PT, P3, P0, PT, 0xa2, 0x0 ;  /* 0x000000000000781c */ /* 0x000fe40001f61472 */
[----:B------:R-:W-:-:S08]  /*a480*/  @P0 R2UR P3, UR4, R34 ;  /* 0x00000000220402ca */ /* 0x000fd00000060000 */
[----:B------:R-:W-:-:S05]  /*a490*/  @P0 PLOP3.LUT P0, PT, P3, PT, PT, 0x80, 0x0 ;  /* 0x000000000000081c */ /* 0x000fca0001f0f070 */
[----:B------:R-:W-:Y:S01]  /*a4a0*/  @!P3 SYNCS.ARRIVE.TRANS64.RED.A0T1 RZ, [UR4+0x28830], RZ ;  /* 0x028830ffffffb9a7 */ /* 0x000fe20008200404 */
[----:B------:R-:W-:Y:S07]  /*a4b0*/  @!P3 ARRIVES.LDGSTSBAR.64.TRANSCNT [UR4+0x28830] ;  /* 0x02883000ff00b9b0 */ /* 0x000fee0008000a84 */
[----:B------:R-:W-:Y:S05]  /*a4c0*/  @P0 BRA.U.ANY `(.L_x_60) ;  /* 0xfffffffd00e80947 */ /* 0x000fea000393ffff */
[----:B------:R-:W-:Y:S01]  /*a4d0*/  NOP ;  /* 0x0000000000007918 */ /* 0x000fe20000000000 */
[----:B------:R-:W-:-:S13]  /*a4e0*/  ISETP.NE.AND P4, PT, R18, 0x3, PT ;  /* 0x000000031200780c */ /* 0x000fda0003f85270 */
[----:B------:R-:W-:Y:S05]  /*a4f0*/  @!P4 BRA `(.L_x_61) ;  /* 0x000000000004c947 */ /* 0x000fea0003800000 */
[----:B------:R-:W-:Y:S01]  /*a500*/  BPT.TRAP 0x1 ;  /* 0x000000040000795c */ /* 0x000fe20000300000 */
.L_x_61:
[----:B------:R2:W-:Y:S01]  /*a510*/  SYNCS.ARRIVE.TRANS64.A1T0 RZ, [R34+URZ+0x28830], RZ ;  /* 0x028830ff22ff79a7 */ /* 0x0005e2000810003f */
[----:B------:R-:W-:Y:S05]  /*a520*/  @!P4 BRA `(.L_x_62) ;  /* 0x000000000004c947 */ /* 0x000fea0003800000 */
[----:B------:R-:W-:Y:S01]  /*a530*/  BPT.TRAP 0x1 ;  /* 0x000000040000795c */ /* 0x000fe20000300000 */
.L_x_62:
[----:B------:R-:W-:Y:S01]  /*a540*/  SHF.L.U32 R5, R9, 0x1f, RZ ;  /* 0x0000001f09057819 */ /* 0x000fe200000006ff */
[----:B------:R-:W-:Y:S01]  /*a550*/  BSSY B1, `(.L_x_63) ;  /* 0x0000004000017945 */ /* 0x000fe20003800000 */
[----:B------:R-:W-:-:S04]  /*a560*/  LEA R0, R20, UR45, 0x3 ;  /* 0x0000002d14007c11 */ /* 0x000fc8000f8e18ff */
[----:B------:R-:W3:Y:S02]  /*a570*/  SYNCS.PHASECHK.TRANS64.TRYWAIT P0, [R0+URZ+0x28860], R5 ;  /* 0x02886005000075a7 */ /* 0x000ee4000800017f */
[----:B---3--:R-:W-:Y:S05]  /*a580*/  @!P0 BRA `(.L_x_64) ;  /* 0x0000003000748947 */ /* 0x008fea0003800000 */
.L_x_144:
[----:B------:R-:W-:Y:S05]  /*a590*/  BSYNC B1 ;  /* 0x0000000000017941 */ /* 0x000fea0003800000 */
.L_x_63:
[----:B------:R-:W-:Y:S01]  /*a5a0*/  UMOV UR4, 0xffffffff ;  /* 0xffffffff00047882 */ /* 0x000fe20000000000 */
[----:B-1----:R-:W-:Y:S02]  /*a5b0*/  LEA R7, R20, R19, 0xe ;  /* 0x0000001314077211 */ /* 0x002fe400078e70ff */
[----:B------:R-:W-:Y:S05]  /*a5c0*/  BRA.DIV UR4, `(.L_x_65) ;  /* 0x0000003204787947 */ /* 0x000fea000b800000 */
[----:B0-----:R-:W0:Y:S01]  /*a5d0*/  SHFL.IDX PT, R14, R16, RZ, 0x181f ;  /* 0x00181fff100e7589 */ /* 0x001e2200000e0000 */
[----:B------:R-:W-:-:S03]  /*a5e0*/  LEA R7, R7, UR45, 0x1 ;  /* 0x0000002d07077c11 */ /* 0x000fc6000f8e08ff */
[----:B---3--:R-:W1:Y:S04]  /*a5f0*/  SHFL.IDX PT, R5, R2, RZ, 0x181f ;  /* 0x00181fff02057589 */ /* 0x008e6800000e0000 */
[----:B------:R-:W-:Y:S01]  /*a600*/  SHFL.IDX PT, R6, R2, 0x1, 0x181f ;  /* 0x00381f0002067f89 */ /* 0x000fe200000e0000 */
[----:B0-----:R-:W-:-:S03]  /*a610*/  IADD3 R4, P0, R14, R3, RZ ;  /* 0x000000030e047210 */ /* 0x001fc60007f1e0ff */
[----:B------:R-:W0:Y:S02]  /*a620*/  SHFL.IDX PT, R14, R16, 0x1, 0x181f ;  /* 0x00381f00100e7f89 */ /* 0x000e2400000e0000 */
[----:B-1----:R-:W-:Y:S01]  /*a630*/  IMAD.X R5, RZ, RZ, R5, P0 ;  /* 0x000000ffff057224 */ /* 0x002fe200000e0605 */
[----:B------:R-:W-:-:S13]  /*a640*/  ISETP.LT.OR P0, PT, R31, 0x1, P2 ;  /* 0x000000011f00780c */ /* 0x000fda0001701670 */
[----:B------:R-:W-:Y:S01]  /*a650*/  LDGSTS.E.BYPASS.LTC128B.128 [R7+0x400], desc[UR38][R4.64], !P0 ;  /* 0x0040000004077fae */ /* 0x000fe2000c101d66 */
[----:B------:R-:W-:-:S13]  /*a660*/  ISETP.LT.OR P0, PT, R31, 0x1, P1 ;  /* 0x000000011f00780c */ /* 0x000fda0000f01670 */
[----:B------:R1:W-:Y:S01]  /*a670*/  LDGSTS.E.BYPASS.LTC128B.128 [R7+0x4400], desc[UR38][R4.64+0x80], !P0 ;  /* 0x0440008004077fae */ /* 0x0003e2000c101d66 */
[----:B0-----:R-:W-:-:S03]  /*a680*/  IADD3 R12, P0, R14, R3, RZ ;  /* 0x000000030e0c7210 */ /* 0x001fc60007f1e0ff */
[----:B------:R-:W1:Y:S02]  /*a690*/  SHFL.IDX PT, R14, R16, 0x2, 0x181f ;  /* 0x00581f00100e7f89 */ /* 0x000e6400000e0000 */
[----:B------:R-:W-:Y:S01]  /*a6a0*/  IMAD.X R13, RZ, RZ, R6, P0 ;  /* 0x000000ffff0d7224 */ /* 0x000fe200000e0606 */
[----:B------:R-:W-:Y:S01]  /*a6b0*/  ISETP.LT.OR P0, PT, R31, 0x11, P2 ;  /* 0x000000111f00780c */ /* 0x000fe20001701670 */
[----:B------:R-:W0:-:S12]  /*a6c0*/  SHFL.IDX PT, R6, R2, 0x2, 0x181f ;  /* 0x00581f0002067f89 */ /* 0x000e1800000e0000 */
[----:B------:R-:W-:Y:S01]  /*a6d0*/  LDGSTS.E.BYPASS.LTC128B.128 [R7+0xc00], desc[UR38][R12.64], !P0 ;  /* 0x00c000000c077fae */ /* 0x000fe2000c101d66 */
[----:B------:R-:W-:-:S13]  /*a6e0*/  ISETP.LT.OR P0, PT, R31, 0x11, P1 ;  /* 0x000000111f00780c */ /* 0x000fda0000f01670 */
[----:B------:R3:W-:Y:S01]  /*a6f0*/  LDGSTS.E.BYPASS.LTC128B.128 [R7+0x4c00], desc[UR38][R12.64+0x80], !P0 ;  /* 0x04c000800c077fae */ /* 0x0007e2000c101d66 */
[----:B-1----:R-:W-:-:S03]  /*a700*/  IADD3 R4, P0, R14, R3, RZ ;  /* 0x000000030e047210 */ /* 0x002fc60007f1e0ff */
[----:B------:R-:W3:Y:S02]  /*a710*/  SHFL.IDX PT, R14, R16, 0x3, 0x181f ;  /* 0x00781f00100e7f89 */ /* 0x000ee400000e0000 */
[----:B0-----:R-:W-:Y:S01]  /*a720*/  IMAD.X R5, RZ, RZ, R6, P0 ;  /* 0x000000ffff057224 */ /* 0x001fe200000e0606 */
[----:B------:R-:W-:Y:S01]  /*a730*/  ISETP.LT.OR P0, PT, R31, 0x21, P2 ;  /* 0x000000211f00780c */ /* 0x000fe20001701670 */
[----:B------:R-:W0:-:S12]  /*a740*/  SHFL.IDX PT, R6, R2, 0x3, 0x181f ;  /* 0x00781f0002067f89 */ /* 0x000e1800000e0000 */
[----:B------:R-:W-:Y:S01]  /*a750*/  LDGSTS.E.BYPASS.LTC128B.128 [R7+0x1400], desc[UR38][R4.64], !P0 ;  /* 0x0140000004077fae */ /* 0x000fe2000c101d66 */
[----:B------:R-:W-:-:S13]  /*a760*/  ISETP.LT.OR P0, PT, R31, 0x21, P1 ;  /* 0x000000211f00780c */ /* 0x000fda0000f01670 */
[----:B------:R1:W-:Y:S01]  /*a770*/  LDGSTS.E.BYPASS.LTC128B.128 [R7+0x5400], desc[UR38][R4.64+0x80], !P0 ;  /* 0x0540008004077fae */ /* 0x0003e2000c101d66 */
[----:B---3--:R-:W-:-:S03]  /*a780*/  IADD3 R12, P0, R14, R3, RZ ;  /* 0x000000030e0c7210 */ /* 0x008fc60007f1e0ff */
[----:B------:R-:W1:Y:S01]  /*a790*/  SHFL.IDX PT, R14, R16, 0x4, 0x181f ;  /* 0x00981f00100e7f89 */ /* 0x000e6200000e0000 */
[----:B0-----:R-:W-:Y:S02]  /*a7a0*/  IADD3.X R13, RZ, R6, RZ, P0, !PT ;  /* 0x00000006ff0d7210 */ /* 0x001fe400007fe4ff */
        /* <DEDUP_REMOVED lines=14> */
[----:B------:R-:W1:Y:S02]  /*a890*/  SHFL.IDX PT, R14, R16, 0x6, 0x181f ;  /* 0x00d81f00100e7f89 */ /* 0x000e6400000e0000 */
[----:B0-----:R-:W-:Y:S01]  /*a8a0*/  IMAD.X R13, RZ, RZ, R6, P0 ;  /* 0x000000ffff0d7224 */ /* 0x001fe200000e0606 */
[----:B------:R-:W-:Y:S01]  /*a8b0*/  ISETP.LT.OR P0, PT, R31, 0x51, P2 ;  /* 0x000000511f00780c */ /* 0x000fe20001701670 */
[----:B------:R-:W0:-:S12]  /*a8c0*/  SHFL.IDX PT, R6, R2, 0x6, 0x181f ;  /* 0x00d81f0002067f89 */ /* 0x000e1800000e0000 */
[----:B------:R3:W-:Y:S01]  /*a8d0*/  LDGSTS.E.BYPASS.LTC128B.128 [R7+0x2c00], desc[UR38][R12.64], !P0 ;  /* 0x02c000000c077fae */ /* 0x0007e2000c101d66 */
[----:B------:R-:W-:-:S13]  /*a8e0*/  ISETP.LT.OR P0, PT, R31, 0x51, P1 ;  /* 0x000000511f00780c */ /* 0x000fda0000f01670 */
[----:B------:R3:W-:Y:S01]  /*a8f0*/  LDGSTS.E.BYPASS.LTC128B.128 [R7+0x6c00], desc[UR38][R12.64+0x80], !P0 ;  /* 0x06c000800c077fae */ /* 0x0007e2000c101d66 */
[----:B-1----:R-:W-:-:S03]  /*a900*/  IADD3 R4, P0, R14, R3, RZ ;  /* 0x000000030e047210 */ /* 0x002fc60007f1e0ff */
[----:B------:R3:W1:Y:S02]  /*a910*/  SHFL.IDX PT, R14, R16, 0x7, 0x181f ;  /* 0x00f81f00100e7f89 */ /* 0x00066400000e0000 */
[----:B0-----:R-:W-:Y:S01]  /*a920*/  IMAD.X R5, RZ, RZ, R6, P0 ;  /* 0x000000ffff057224 */ /* 0x001fe200000e0606 */
[----:B------:R-:W-:Y:S01]  /*a930*/  ISETP.LT.OR P0, PT, R31, 0x61, P2 ;  /* 0x000000611f00780c */ /* 0x000fe20001701670 */
[----:B------:R3:W4:-:S12]  /*a940*/  SHFL.IDX PT, R6, R2, 0x7, 0x181f ;  /* 0x00f81f0002067f89 */ /* 0x00071800000e0000 */
[----:B------:R3:W-:Y:S01]  /*a950*/  LDGSTS.E.BYPASS.LTC128B.128 [R7+0x3400], desc[UR38][R4.64], !P0 ;  /* 0x0340000004077fae */ /* 0x0007e2000c101d66 */
[----:B------:R-:W-:-:S13]  /*a960*/  ISETP.LT.OR P0, PT, R31, 0x61, P1 ;  /* 0x000000611f00780c */ /* 0x000fda0000f01670 */
[----:B-1--4-:R3:W-:Y:S02]  /*a970*/  LDGSTS.E.BYPASS.LTC128B.128 [R7+0x7400], desc[UR38][R4.64+0x80], !P0 ;  /* 0x0740008004077fae */ /* 0x0127e4000c101d66 */
.L_x_162:
[----:B---3--:R-:W-:Y:S01]  /*a980*/  IADD3 R2, P0, R14, R3, RZ ;  /* 0x000000030e027210 */ /* 0x008fe20007f1e0ff */
[----:B------:R-:W-:Y:S02]  /*a990*/  ULDC.64 UR4, c[0x0][0x328] ;  /* 0x0000ca0000047ab9 */ /* 0x000fe40000000a00 */
[----:B------:R-:W-:Y:S01]  /*a9a0*/  IMAD R36, R36, UR4, RZ ;  /* 0x0000000424247c24 */ /* 0x000fe2000f8e02ff */
[----:B------:R-:W-:Y:S01]  /*a9b0*/  IADD3.X R3, RZ, R6, RZ, P0, !PT ;  /* 0x00000006ff037210 */ /* 0x000fe200007fe4ff */
[----:B0-----:R-:W-:Y:S01]  /*a9c0*/  IMAD.WIDE.U32 R4, R35, UR4, RZ ;  /* 0x0000000423047c25 */ /* 0x001fe2000f8e00ff */
[----:B------:R-:W-:-:S03]  /*a9d0*/  ISETP.LT.OR P0, PT, R31, 0x71, P2 ;  /* 0x000000711f00780c */ /* 0x000fc60001701670 */
[----:B------:R-:W-:Y:S01]  /*a9e0*/  IMAD R9, R35, UR5, R36 ;  /* 0x0000000523097c24 */ /* 0x000fe2000f8e0224 */
[----:B------:R-:W-:Y:S02]  /*a9f0*/  ULDC.64 UR4, c[0x0][0x338] ;  /* 0x0000ce0000047ab9 */ /* 0x000fe40000000a00 */
[----:B------:R-:W-:Y:S02]  /*aa00*/  IMAD R33, R33, UR4, RZ ;  /* 0x0000000421217c24 */ /* 0x000fe4000f8e02ff */
[----:B------:R-:W-:Y:S02]  /*aa10*/  IMAD.IADD R5, R5, 0x1, R9 ;  /* 0x0000000105057824 */ /* 0x000fe400078e0209 */
[C---:B------:R-:W-:Y:S02]  /*aa20*/  IMAD R33, R32.reuse, UR5, R33 ;  /* 0x0000000520217c24 */ /* 0x040fe4000f8e0221 */
[----:B------:R-:W-:Y:S01]  /*aa30*/  IMAD.WIDE.U32 R4, R32, UR4, R4 ;  /* 0x0000000420047c25 */ /* 0x000fe2000f8e0004 */
[----:B------:R-:W-:Y:S01]  /*aa40*/  @!PT LDS RZ, [RZ] ;  /* 0x00000000fffff984 */ /* 0x000fe20000000800 */
[----:B------:R-:W-:Y:S01]  /*aa50*/  @!PT LDS RZ, [RZ] ;  /* 0x00000000fffff984 */ /* 0x000fe20000000800 */
[----:B------:R-:W-:Y:S01]  /*aa60*/  @!PT LDS RZ, [RZ] ;  /* 0x00000000fffff984 */ /* 0x000fe20000000800 */
[----:B------:R0:W-:Y:S01]  /*aa70*/  LDGSTS.E.BYPASS.LTC128B.128 [R7+0x3c00], desc[UR38][R2.64], !P0 ;  /* 0x03c0000002077fae */ /* 0x0001e2000c101d66 */
[----:B------:R-:W-:-:S02]  /*aa80*/  ISETP.LT.OR P0, PT, R31, 0x71, P1 ;  /* 0x000000711f00780c */ /* 0x000fc40000f01670 */
[----:B------:R-:W-:-:S11]  /*aa90*/  IMAD.IADD R33, R5, 0x1, R33 ;  /* 0x0000000105217824 */ /* 0x000fd600078e0221 */
[----:B------:R0:W-:Y:S01]  /*aaa0*/  LDGSTS.E.BYPASS.LTC128B.128 [R7+0x7c00], desc[UR38][R2.64+0x80], !P0 ;  /* 0x07c0008002077fae */ /* 0x0001e2000c101d66 */
[----:B------:R-:W-:Y:S01]  /*aab0*/  PLOP3.LUT P0, PT, PT, PT, PT, 0x80, 0x0 ;  /* 0x000000000000781c */ /* 0x000fe20003f0f070 */
[----:B------:R-:W-:-:S12]  /*aac0*/  NOP ;  /* 0x0000000000007918 */ /* 0x000fd80000000000 */
.L_x_66:
        /* <DEDUP_REMOVED lines=10> */
.L_x_67:
[----:B------:R-:W-:Y:S01]  /*ab70*/  R2UR UR4, R24 ;  /* 0x00000000180472ca */ /* 0x000fe200000e0000 */
[----:B------:R-:W-:Y:S01]  /*ab80*/  ULDC.64 UR6, c[0x0][0x330] ;  /* 0x0000cc0000067ab9 */ /* 0x000fe20000000a00 */
[----:B------:R-:W-:Y:S01]  /*ab90*/  MOV R5, R33 ;  /* 0x0000002100057202 */ /* 0x000fe20000000f00 */
[----:B0-----:R-:W-:Y:S01]  /*aba0*/  IMAD.U32 R3, RZ, RZ, UR6 ;  /* 0x00000006ff037e24 */ /* 0x001fe2000f8e00ff */
[----:B------:R0:W-:Y:S01]  /*abb0*/  SYNCS.ARRIVE.TRANS64.A1T0 RZ, [R0+URZ+0x28850], RZ ;  /* 0x028850ff00ff79a7 */ /* 0x0001e2000810003f */
[----:B------:R-:W-:Y:S01]  /*abc0*/  VIADD R22, R22, 0xffffffff ;  /* 0xffffffff16167836 */ /* 0x000fe20000000000 */
[----:B------:R-:W-:Y:S01]  /*abd0*/  IADD3 R21, R21, -0x80, RZ ;  /* 0xffffff8015157810 */ /* 0x000fe20007ffe0ff */
[----:B------:R-:W-:-:S04]  /*abe0*/  IMAD.WIDE.U32 R4, R3, UR42, R4 ;  /* 0x0000002a03047c25 */ /* 0x000fc8000f8e0004 */
[----:B------:R-:W-:Y:S02]  /*abf0*/  VIADD R31, R31, 0x80 ;  /* 0x000000801f1f7836 */ /* 0x000fe40000000000 */
[----:B------:R-:W-:Y:S01]  /*ac00*/  UIMAD UR4, UR4, UR6, URZ ;  /* 0x00000006040472a4 */ /* 0x000fe2000f8e023f */
[----:B------:R-:W-:Y:S02]  /*ac10*/  IMAD.MOV.U32 R20, RZ, RZ, R10 ;  /* 0x000000ffff147224 */ /* 0x000fe400078e000a */
[----:B------:R-:W-:Y:S01]  /*ac20*/  IMAD.MOV.U32 R9, RZ, RZ, R8 ;  /* 0x000000ffff097224 */ /* 0x000fe200078e0008 */
[----:B------:R-:W-:-:S03]  /*ac30*/  UIMAD UR4, UR42, UR7, UR4 ;  /* 0x000000072a0472a4 */ /* 0x000fc6000f8e0204 */
[----:B------:R-:W-:Y:S02]  /*ac40*/  ULDC.64 UR6, c[0x0][0x318] ;  /* 0x0000c60000067ab9 */ /* 0x000fe40000000a00 */
[----:B------:R-:W-:Y:S01]  /*ac50*/  LEA R16, P0, R4, UR6, 0x1 ;  /* 0x0000000604107c11 */ /* 0x000fe2000f8008ff */
[----:B------:R-:W-:-:S05]  /*ac60*/  VIADD R3, R5, UR4 ;  /* 0x0000000405037c36 */ /* 0x000fca0008000000 */
[----:B------:R-:W-:Y:S02]  /*ac70*/  LEA.HI.X R2, R4, UR7, R3, 0x1, P0 ;  /* 0x0000000704027c11 */ /* 0x000fe400080f0c03 */
[----:B------:R-:W-:-:S13]  /*ac80*/  ISETP.GT.AND P0, PT, R22, UR48, PT ;  /* 0x0000003016007c0c */ /* 0x000fda000bf04270 */
[----:B0-----:R-:W-:Y:S05]  /*ac90*/  @P0 BRA `(.L_x_68) ;  /* 0xfffffff000240947 */ /* 0x001fea000383ffff */
[----:B------:R-:W-:Y:S05]  /*aca0*/  BSYNC B0 ;  /* 0x0000000000007941 */ /* 0x000fea0003800000 */
.L_x_55:
[----:B------:R-:W-:-:S13]  /*acb0*/  ISETP.NE.AND P0, PT, R18, 0x3, PT ;  /* 0x000000031200780c */ /* 0x000fda0003f05270 */
[----:B------:R-:W-:Y:S05]  /*acc0*/  @!P0 BRA `(.L_x_69) ;  /* 0x0000000000048947 */ /* 0x000fea0003800000 */
[----:B------:R-:W-:Y:S01]  /*acd0*/  BPT.TRAP 0x1 ;  /* 0x000000040000795c */ /* 0x000fe20000300000 */
.L_x_69:
[----:B0-----:R-:W-:Y:S01]  /*ace0*/  LEA R0, R10, UR45, 0x3 ;  /* 0x0000002d0a007c11 */ /* 0x001fe2000f8e18ff */
[----:B------:R-:W-:Y:S01]  /*acf0*/  IMAD.MOV.U32 R3, RZ, RZ, -0x80 ;  /* 0xffffff80ff037424 */ /* 0x000fe200078e00ff */
[----:B------:R-:W-:Y:S01]  /*ad00*/  SHF.L.U32 R5, R8, 0x1f, RZ ;  /* 0x0000001f08057819 */ /* 0x000fe200000006ff */
[----:B------:R-:W-:Y:S01]  /*ad10*/  BSSY B0, `(.L_x_70) ;  /* 0x0000006000007945 */ /* 0x000fe20003800000 */
[----:B------:R-:W-:Y:S01]  /*ad20*/  LEA R6, R10, R19, 0xe ;  /* 0x000000130a067211 */ /* 0x000fe200078e70ff */
[----:B------:R-:W-:Y:S01]  /*ad30*/  IMAD R3, R22, R3, UR43 ;  /* 0x0000002b16037e24 */ /* 0x000fe2000f8e0203 */
[----:B------:R-:W0:Y:S03]  /*ad40*/  SYNCS.PHASECHK.TRANS64.TRYWAIT P0, [R0+URZ+0x28860], R5 ;  /* 0x02886005000075a7 */ /* 0x000e26000800017f */
[----:B------:R-:W-:Y:S01]  /*ad50*/  IMAD.IADD R28, R3, 0x1, -R28 ;  /* 0x00000001031c7824 */ /* 0x000fe200078e0a1c */
[----:B0-----:R-:W-:Y:S06]  /*ad60*/  @!P0 BRA `(.L_x_71) ;  /* 0x0000003400448947 */ /* 0x001fec0003800000 */
.L_x_163:
[----:B------:R-:W-:Y:S05]  /*ad70*/  BSYNC B0 ;  /* 0x0000000000007941 */ /* 0x000fea0003800000 */
.L_x_70:
[----:B------:R-:W-:-:S03]  /*ad80*/  UMOV UR4, 0xffffffff ;  /* 0xffffffff00047882 */ /* 0x000fc60000000000 */
[----:B------:R-:W-:Y:S05]  /*ad90*/  BRA.DIV UR4, `(.L_x_72) ;  /* 0x00000036044c7947 */ /* 0x000fea000b800000 */
[----:B0-----:R-:W0:Y:S01]  /*ada0*/  SHFL.IDX PT, R5, R2, RZ, 0x181f ;  /* 0x00181fff02057589 */ /* 0x001e2200000e0000 */
[----:B------:R-:W-:Y:S01]  /*adb0*/  ULDC UR4, c[0x0][0x2f4] ;  /* 0x0000bd0000047ab9 */ /* 0x000fe20000000800 */
[----:B------:R-:W-:Y:S02]  /*adc0*/  LEA R3, R6, UR45, 0x1 ;  /* 0x0000002d06037c11 */ /* 0x000fe4000f8e08ff */
[----:B------:R-:W1:Y:S01]  /*add0*/  SHFL.IDX PT, R4, R16, RZ, 0x181f ;  /* 0x00181fff10047589 */ /* 0x000e6200000e0000 */
[----:B------:R-:W-:Y:S02]  /*ade0*/  ISETP.GE.AND P1, PT, R26, UR4, PT ;  /* 0x000000041a007c0c */ /* 0x000fe4000bf26270 */
[----:B------:R-:W-:Y:S01]  /*adf0*/  ISETP.GE.AND P0, PT, R25, UR4, PT ;  /* 0x0000000419007c0c */ /* 0x000fe2000bf06270 */
[----:B------:R-:W3:Y:S01]  /*ae00*/  SHFL.IDX PT, R14, R16, 0x1, 0x181f ;  /* 0x00381f00100e7f89 */ /* 0x000ee200000e0000 */
[C---:B------:R-:W-:Y:S02]  /*ae10*/  ISETP.LT.OR P4, PT, R28.reuse, 0x1, P1 ;  /* 0x000000011c00780c */ /* 0x040fe40000f81670 */
[C---:B------:R-:W-:Y:S01]  /*ae20*/  ISETP.LT.OR P5, PT, R28.reuse, 0x1, P0 ;  /* 0x000000011c00780c */ /* 0x040fe200007a1670 */
[----:B------:R-:W4:Y:S01]  /*ae30*/  SHFL.IDX PT, R19, R2, 0x1, 0x181f ;  /* 0x00381f0002137f89 */ /* 0x000f2200000e0000 */
[----:B------:R-:W-:-:S02]  /*ae40*/  ISETP.LT.OR P2, PT, R28, 0x11, P1 ;  /* 0x000000111c00780c */ /* 0x000fc40000f41670 */
[----:B------:R-:W-:Y:S01]  /*ae50*/  ISETP.LT.OR P3, PT, R28, 0x11, P0 ;  /* 0x000000111c00780c */ /* 0x000fe20000761670 */
[----:B------:R-:W-:Y:S04]  /*ae60*/  SHFL.IDX PT, R23, R2, 0x2, 0x181f ;  /* 0x00581f0002177f89 */ /* 0x000fe800000e0000 */
[----:B------:R-:W5:Y:S01]  /*ae70*/  SHFL.IDX PT, R22, R16, 0x2, 0x181f ;  /* 0x00581f0010167f89 */ /* 0x000f6200000e0000 */
[----:B0-----:R-:W-:-:S03]  /*ae80*/  IMAD.MOV.U32 R7, RZ, RZ, R5 ;  /* 0x000000ffff077224 */ /* 0x001fc600078e0005 */
[----:B------:R-:W0:Y:S01]  /*ae90*/  SHFL.IDX PT, R9, R2, 0x4, 0x181f ;  /* 0x00981f0002097f89 */ /* 0x000e2200000e0000 */
[----:B-1----:R-:W-:-:S03]  /*aea0*/  IMAD.MOV.U32 R6, RZ, RZ, R4 ;  /* 0x000000ffff067224 */ /* 0x002fc600078e0004 */
[----:B------:R-:W1:Y:S01]  /*aeb0*/  SHFL.IDX PT, R24, R16, 0x4, 0x181f ;  /* 0x00981f0010187f89 */ /* 0x000e6200000e0000 */
[----:B------:R-:W-:-:S03]  /*aec0*/  IMAD.WIDE.U32 R6, R26, 0x2, R6 ;  /* 0x000000021a067825 */ /* 0x000fc600078e0006 */
[----:B------:R-:W-:Y:S01]  /*aed0*/  SHFL.IDX PT, R21, R2, 0x3, 0x181f ;  /* 0x00781f0002157f89 */ /* 0x000fe200000e0000 */
[----:B---3--:R-:W-:Y:S01]  /*aee0*/  MOV R4, R14 ;  /* 0x0000000e00047202 */ /* 0x008fe20000000f00 */
[----:B----4-:R-:W-:Y:S02]  /*aef0*/  IMAD.MOV.U32 R5, RZ, RZ, R19 ;  /* 0x000000ffff057224 */ /* 0x010fe400078e0013 */
[----:B------:R-:W3:Y:S02]  /*af00*/  SHFL.IDX PT, R20, R16, 0x3, 0x181f ;  /* 0x00781f0010147f89 */ /* 0x000ee400000e0000 */
[----:B------:R-:W-:Y:S02]  /*af10*/  IMAD.WIDE.U32 R4, R26, 0x2, R4 ;  /* 0x000000021a047825 */ /* 0x000fe400078e0004 */
[----:B------:R-:W-:Y:S01]  /*af20*/  LDGSTS.E.BYPASS.LTC128B.128 [R3+0x400], desc[UR38][R6.64], !P4 ;  /* 0x0040000006037fae */ /* 0x000fe2000e101d66 */
[----:B------:R-:W-:Y:S01]  /*af30*/  ISETP.LT.OR P4, PT, R28, 0x21, P1 ;  /* 0x000000211c00780c */ /* 0x000fe20000f81670 */
[----:B-----5:R-:W-:-:S02]  /*af40*/  IMAD.WIDE.U32 R22, R26, 0x2, R22 ;  /* 0x000000021a167825 */ /* 0x020fc400078e0016 */
[----:B------:R4:W-:Y:S01]  /*af50*/  LDGSTS.E.BYPASS.LTC128B.128 [R3+0x4400], desc[UR38][R6.64+0x80], !P5 ;  /* 0x0440008006037fae */ /* 0x0009e2000e901d66 */
[----:B------:R-:W-:-:S03]  /*af60*/  ISETP.LT.OR P5, PT, R28, 0x21, P0 ;  /* 0x000000211c00780c */ /* 0x000fc600007a1670 */
[----:B------:R-:W4:Y:S01]  /*af70*/  SHFL.IDX PT, R14, R16, 0x5, 0x181f ;  /* 0x00b81f00100e7f89 */ /* 0x000f2200000e0000 */
[----:B0-----:R-:W-:Y:S01]  /*af80*/  IMAD.MOV.U32 R13, RZ, RZ, R9 ;  /* 0x000000ffff0d7224 */ /* 0x001fe200078e0009 */
[----:B------:R-:W-:Y:S02]  /*af90*/  MOV R9, RZ ;  /* 0x000000ff00097202 */ /* 0x000fe40000000f00 */
[----:B------:R-:W0:Y:S01]  /*afa0*/  SHFL.IDX PT, R19, R2, 0x5, 0x181f ;  /* 0x00b81f0002137f89 */ /* 0x000e2200000e0000 */
[----:B-1----:R-:W-:-:S03]  /*afb0*/  IMAD.MOV.U32 R12, RZ, RZ, R24 ;  /* 0x000000ffff0c7224 */ /* 0x002fc600078e0018 */
[----:B------:R-:W1:Y:S01]  /*afc0*/  SHFL.IDX PT, R25, R2, 0x6, 0x181f ;  /* 0x00d81f0002197f89 */ /* 0x000e6200000e0000 */
[----:B------:R-:W-:-:S03]  /*afd0*/  IMAD.WIDE.U32 R12, R26, 0x2, R12 ;  /* 0x000000021a0c7825 */ /* 0x000fc600078e000c */
[----:B------:R-:W5:Y:S01]  /*afe0*/  SHFL.IDX PT, R30, R16, 0x6, 0x181f ;  /* 0x00d81f00101e7f89 */ /* 0x000f6200000e0000 */
[----:B---3--:R-:W-:-:S03]  /*aff0*/  IMAD.WIDE.U32 R20, R26, 0x2, R20 ;  /* 0x000000021a147825 */ /* 0x008fc600078e0014 */
[----:B------:R-:W-:Y:S01]  /*b000*/  LDGSTS.E.BYPASS.LTC128B.128 [R3+0xc00], desc[UR38][R4.64], !P2 ;  /* 0x00c0000004037fae */ /* 0x000fe2000d101d66 */
[----:B------:R-:W-:-:S03]  /*b010*/  ISETP.LT.OR P2, PT, R28, 0x31, P1 ;  /* 0x000000311c00780c */ /* 0x000fc60000f41670 */
[----:B------:R1:W-:Y:S01]  /*b020*/  LDGSTS.E.BYPASS.LTC128B.128 [R3+0x4c00], desc[UR38][R4.64+0x80], !P3 ;  /* 0x04c0008004037fae */ /* 0x0003e2000d901d66 */
[----:B------:R-:W-:-:S03]  /*b030*/  ISETP.LT.OR P3, PT, R28, 0x31, P0 ;  /* 0x000000311c00780c */ /* 0x000fc60000761670 */
[----:B------:R3:W-:Y:S01]  /*b040*/  LDGSTS.E.BYPASS.LTC128B.128 [R3+0x1400], desc[UR38][R22.64], !P4 ;  /* 0x0140000016037fae */ /* 0x0007e2000e101d66 */
[C---:B------:R-:W-:Y:S02]  /*b050*/  ISETP.LT.OR P4, PT, R28.reuse, 0x41, P1 ;  /* 0x000000411c00780c */ /* 0x040fe40000f81670 */
[----:B----4-:R-:W-:Y:S01]  /*b060*/  MOV R6, R14 ;  /* 0x0000000e00067202 */ /* 0x010fe20000000f00 */
[----:B------:R3:W-:Y:S01]  /*b070*/  LDGSTS.E.BYPASS.LTC128B.128 [R3+0x5400], desc[UR38][R22.64+0x80], !P5 ;  /* 0x0540008016037fae */ /* 0x0007e2000e901d66 */
[C---:B------:R-:W-:Y:S01]  /*b080*/  ISETP.LT.OR P5, PT, R28.reuse, 0x41, P0 ;  /* 0x000000411c00780c */ /* 0x040fe200007a1670 */
[----:B0-----:R-:W-:Y:S02]  /*b090*/  IMAD.MOV.U32 R7, RZ, RZ, R19 ;  /* 0x000000ffff077224 */ /* 0x001fe400078e0013 */
[----:B------:R3:W-:Y:S01]  /*b0a0*/  LDGSTS.E.BYPASS.LTC128B.128 [R3+0x1c00], desc[UR38][R20.64], !P2 ;  /* 0x01c0000014037fae */ /* 0x0007e2000d101d66 */
[----:B------:R-:W-:Y:S01]  /*b0b0*/  ISETP.LT.OR P2, PT, R28, 0x51, P1 ;  /* 0x000000511c00780c */ /* 0x000fe20000f41670 */
[----:B-1----:R-:W-:-:S02]  /*b0c0*/  IMAD.MOV.U32 R5, RZ, RZ, R25 ;  /* 0x000000ffff057224 */ /* 0x002fc400078e0019 */
[----:B------:R3:W-:Y:S01]  /*b0d0*/  LDGSTS.E.BYPASS.LTC128B.128 [R3+0x5c00], desc[UR38][R20.64+0x80], !P3 ;  /* 0x05c0008014037fae */ /* 0x0007e2000d901d66 */
[C---:B------:R-:W-:Y:S01]  /*b0e0*/  ISETP.LT.OR P3, PT, R28.reuse, 0x51, P0 ;  /* 0x000000511c00780c */ /* 0x040fe20000761670 */
[----:B-----5:R-:W-:Y:S02]  /*b0f0*/  IMAD.MOV.U32 R4, RZ, RZ, R30 ;  /* 0x000000ffff047224 */ /* 0x020fe400078e001e */
[----:B------:R3:W-:Y:S01]  /*b100*/  LDGSTS.E.BYPASS.LTC128B.128 [R3+0x2400], desc[UR38][R12.64], !P4 ;  /* 0x024000000c037fae */ /* 0x0007e2000e101d66 */
[----:B------:R-:W-:Y:S01]  /*b110*/  ISETP.LT.OR P4, PT, R28, 0x61, P1 ;  /* 0x000000611c00780c */ /* 0x000fe20000f81670 */
[----:B------:R-:W-:Y:S02]  /*b120*/  IMAD.WIDE.U32 R6, R26, 0x2, R6 ;  /* 0x000000021a067825 */ /* 0x000fe400078e0006 */
[----:B------:R3:W-:Y:S01]  /*b130*/  LDGSTS.E.BYPASS.LTC128B.128 [R3+0x6400], desc[UR38][R12.64+0x80], !P5 ;  /* 0x064000800c037fae */ /* 0x0007e2000e901d66 */
[----:B------:R-:W-:Y:S01]  /*b140*/  ISETP.LT.OR P5, PT, R28, 0x61, P0 ;  /* 0x000000611c00780c */ /* 0x000fe200007a1670 */
[----:B------:R-:W-:-:S02]  /*b150*/  IMAD.WIDE.U32 R4, R26, 0x2, R4 ;  /* 0x000000021a047825 */ /* 0x000fc400078e0004 */
[----:B------:R3:W-:Y:S04]  /*b160*/  LDGSTS.E.BYPASS.LTC128B.128 [R3+0x2c00], desc[UR38][R6.64], !P2 ;  /* 0x02c0000006037fae */ /* 0x0007e8000d101d66 */
[----:B------:R3:W-:Y:S04]  /*b170*/  LDGSTS.E.BYPASS.LTC128B.128 [R3+0x6c00], desc[UR38][R6.64+0x80], !P3 ;  /* 0x06c0008006037fae */ /* 0x0007e8000d901d66 */
[----:B------:R3:W-:Y:S04]  /*b180*/  LDGSTS.E.BYPASS.LTC128B.128 [R3+0x3400], desc[UR38][R4.64], !P4 ;  /* 0x0340000004037fae */ /* 0x0007e8000e101d66 */
[----:B------:R-:W0:Y:S04]  /*b190*/  SHFL.IDX PT, R2, R2, 0x7, 0x181f ;  /* 0x00f81f0002027f89 */ /* 0x000e2800000e0000 */
[----:B------:R3:W1:Y:S04]  /*b1a0*/  SHFL.IDX PT, R14, R16, 0x7, 0x181f ;  /* 0x00f81f00100e7f89 */ /* 0x00066800000e0000 */
[----:B------:R3:W-:Y:S02]  /*b1b0*/  LDGSTS.E.BYPASS.LTC128B.128 [R3+0x7400], desc[UR38][R4.64+0x80], !P5 ;  /* 0x0740008004037fae */ /* 0x0007e4000e901d66 */
.L_x_181:
[C---:B------:R-:W-:Y:S01]  /*b1c0*/  ISETP.LT.OR P1, PT, R28.reuse, 0x71, P1 ;  /* 0x000000711c00780c */ /* 0x040fe20000f21670 */
[----:B-1-3--:R-:W-:Y:S01]  /*b1d0*/  IMAD.MOV.U32 R4, RZ, RZ, R14 ;  /* 0x000000ffff047224 */ /* 0x00afe200078e000e */
[----:B------:R-:W-:Y:S01]  /*b1e0*/  ISETP.LT.OR P0, PT, R28, 0x71, P0 ;  /* 0x000000711c00780c */ /* 0x000fe20000701670 */
[----:B0-----:R-:W-:Y:S02]  /*b1f0*/  IMAD.MOV.U32 R5, RZ, RZ, R2 ;  /* 0x000000ffff057224 */ /* 0x001fe400078e0002 */
[----:B------:R-:W-:-:S08]  /*b200*/  IMAD.WIDE.U32 R4, R26, 0x2, R4 ;  /* 0x000000021a047825 */ /* 0x000fd000078e0004 */
[----:B------:R-:W-:Y:S01]  /*b210*/  @!PT LDS RZ, [RZ] ;  /* 0x00000000fffff984 */ /* 0x000fe20000000800 */
[----:B------:R-:W-:Y:S01]  /*b220*/  @!PT LDS RZ, [RZ] ;  /* 0x00000000fffff984 */ /* 0x000fe20000000800 */
[----:B------:R-:W-:Y:S01]  /*b230*/  @!PT LDS RZ, [RZ] ;  /* 0x00000000fffff984 */ /* 0x000fe20000000800 */
[----:B------:R0:W-:Y:S04]  /*b240*/  LDGSTS.E.BYPASS.LTC128B.128 [R3+0x3c00], desc[UR38][R4.64], !P1 ;  /* 0x03c0000004037fae */ /* 0x0001e8000c901d66 */
[----:B------:R0:W-:Y:S01]  /*b250*/  LDGSTS.E.BYPASS.LTC128B.128 [R3+0x7c00], desc[UR38][R4.64+0x80], !P0 ;  /* 0x07c0008004037fae */ /* 0x0001e2000c101d66 */
[----:B------:R-:W-:Y:S01]  /*b260*/  PLOP3.LUT P0, PT, PT, PT, PT, 0x80, 0x0 ;  /* 0x000000000000781c */ /* 0x000fe20003f0f070 */
[----:B------:R-:W-:-:S12]  /*b270*/  NOP ;  /* 0x0000000000007918 */ /* 0x000fd80000000000 */
.L_x_73:
        /* <DEDUP_REMOVED lines=10> */
.L_x_74:
[----:B------:R1:W-:Y:S02]  /*b320*/  SYNCS.ARRIVE.TRANS64.A1T0 RZ, [R0+URZ+0x28850], RZ ;  /* 0x028850ff00ff79a7 */ /* 0x0003e4000810003f */
[----:B-1----:R-:W-:-:S05]  /*b330*/  VIADD R0, R10, 0x1 ;  /* 0x000000010a007836 */ /* 0x002fca0000000000 */
[----:B------:R-:W-:-:S04]  /*b340*/  ISETP.NE.AND P0, PT, R0, 0x2, PT ;  /* 0x000000020000780c */ /* 0x000fc80003f05270 */
[----:B0-----:R-:W-:Y:S02]  /*b350*/  SEL R3, RZ, 0x1, P0 ;  /* 0x00000001ff037807 */ /* 0x001fe40000000000 */
[----:B------:R-:W-:Y:S02]  /*b360*/  SEL R0, R0, RZ, P0 ;  /* 0x000000ff00007207 */ /* 0x000fe40000000000 */
[----:B------:R-:W-:-:S07]  /*b370*/  LOP3.LUT R8, R8, R3, RZ, 0x3c, !PT ;  /* 0x0000000308087212 */ /* 0x000fce00078e3cff */
.L_x_40:
[----:B------:R-:W0:Y:S01]  /*b380*/  S2R R3, SR_CgaCtaId ;  /* 0x0000000000037919 */ /* 0x000e220000008800 */
[----:B------:R-:W-:Y:S02]  /*b390*/  MOV R2, 0x400 ;  /* 0x0000040000027802 */ /* 0x000fe40000000f00 */
[----:B------:R-:W-:Y:S02]  /*b3a0*/  SHF.L.U32 R9, R9, 0x1f, RZ ;  /* 0x0000001f09097819 */ /* 0x000fe400000006ff */
[----:B0-----:R-:W-:-:S04]  /*b3b0*/  LEA R7, R3, R2, 0x18 ;  /* 0x0000000203077211 */ /* 0x001fc800078ec0ff */
[----:B------:R-:W0:Y:S02]  /*b3c0*/  SYNCS.PHASECHK.TRANS64.TRYWAIT P0, [R7+URZ+0x28820], R9 ;  /* 0x02882009070075a7 */ /* 0x000e24000800017f */
[----:B0-----:R-:W-:Y:S05]  /*b3d0*/  @!P0 BRA `(.L_x_75) ;  /* 0x0000003800548947 */ /* 0x001fea0003800000 */
.L_x_182:
[----:B------:R-:W-:-:S03]  /*b3e0*/  UMOV UR4, 0xffffffff ;  /* 0xffffffff00047882 */ /* 0x000fc60000000000 */
[----:B------:R-:W-:Y:S05]  /*b3f0*/  BRA.DIV UR4, `(.L_x_76) ;  /* 0x0000003a04607947 */ /* 0x000fea000b800000 */
[----:B------:R1:W3:Y:S02]  /*b400*/  SHFL.IDX PT, R14, R17, RZ, 0x1f ;  /* 0x00001fff110e7589 */ /* 0x0002e400000e0000 */
.L_x_185:
[----:B---3--:R-:W-:-:S13]  /*b410*/  ISETP.NE.AND P0, PT, R14, RZ, PT ;  /* 0x000000ff0e00720c */ /* 0x008fda0003f05270 */
[----:B------:R-:W-:Y:S05]  /*b420*/  @P0 BRA `(.L_x_8) ;  /* 0x0000000000880947 */ /* 0x000fea0003800000 */
[----:B------:R-:W-:-:S03]  /*b430*/  UMOV UR4, 0xffffffff ;  /* 0xffffffff00047882 */ /* 0x000fc60000000000 */
[----:B------:R-:W-:Y:S05]  /*b440*/  BRA.DIV UR4, `(.L_x_77) ;  /* 0x0000003a04747947 */ /* 0x000fea000b800000 */
[----:B------:R-:W-:-:S13]  /*b450*/  ELECT P6, URZ, PT ;  /* 0x00000000003f782f */ /* 0x000fda00038c0000 */
.L_x_188:
[----:B------:R-:W-:Y:S05]  /*b460*/  @!P6 BRA `(.L_x_8) ;  /* 0x000000000078e947 */ /* 0x000fea0003800000 */
[----:B------:R-:W-:-:S06]  /*b470*/  ULOP3.LUT UR4, UR40, 0x2, URZ, 0xfc, !UPT ;  /* 0x0000000228047892 */ /* 0x000fcc000f8efc3f */
[----:B------:R-:W-:-:S04]  /*b480*/  MOV R2, UR4 ;  /* 0x0000000400027c02 */ /* 0x000fc80008000f00 */
[----:B------:R-:W-:-:S13]  /*b490*/  ISETP.NE.AND P0, PT, R2, 0x3, PT ;  /* 0x000000030200780c */ /* 0x000fda0003f05270 */
[----:B------:R-:W-:Y:S05]  /*b4a0*/  @!P0 BRA `(.L_x_78) ;  /* 0x0000000000048947 */ /* 0x000fea0003800000 */
[----:B------:R-:W-:Y:S01]  /*b4b0*/  BPT.TRAP 0x1 ;  /* 0x000000040000795c */ /* 0x000fe20000300000 */
.L_x_78:
[----:B------:R-:W-:Y:S01]  /*b4c0*/  IMAD R5, R0, 0x8, R7 ;  /* 0x0000000800057824 */ /* 0x000fe200078e0207 */
[----:B------:R-:W-:Y:S01]  /*b4d0*/  SHF.L.U32 R2, R8, 0x1f, RZ ;  /* 0x0000001f08027819 */ /* 0x000fe200000006ff */
[----:B------:R-:W-:-:S03]  /*b4e0*/  VIADD R0, R0, 0x1 ;  /* 0x0000000100007836 */ /* 0x000fc60000000000 */
[----:B------:R-:W3:Y:S02]  /*b4f0*/  SYNCS.PHASECHK.TRANS64.TRYWAIT P1, [R5+URZ+0x28840], R2 ;  /* 0x02884002050075a7 */ /* 0x000ee4000802017f */
[----:B------:R-:W-:-:S04]  /*b500*/  ISETP.NE.AND P2, PT, R0, 0x2, PT ;  /* 0x000000020000780c */ /* 0x000fc80003f45270 */
[----:B------:R-:W-:Y:S01]  /*b510*/  SEL R3, RZ, 0x1, P2 ;  /* 0x00000001ff037807 */ /* 0x000fe20001000000 */
[----:B---3--:R-:W-:Y:S08]  /*b520*/  @!P1 BRA `(.L_x_79) ;  /* 0x00000038005c9947 */ /* 0x008ff00003800000 */
.L_x_189:
[----:B------:R-:W-:Y:S02]  /*b530*/  SEL R0, R0, RZ, P2 ;  /* 0x000000ff00007207 */ /* 0x000fe40001000000 */
[----:B------:R-:W-:Y:S01]  /*b540*/  LOP3.LUT R3, R8, R3, RZ, 0x3c, !PT ;  /* 0x0000000308037212 */ /* 0x000fe200078e3cff */
[----:B------:R-:W-:Y:S06]  /*b550*/  @!P0 BRA `(.L_x_80) ;  /* 0x0000000000048947 */ /* 0x000fec0003800000 */
[----:B------:R-:W-:Y:S01]  /*b560*/  BPT.TRAP 0x1 ;  /* 0x000000040000795c */ /* 0x000fe20000300000 */
.L_x_80:
[----:B0-----:R-:W-:Y:S01]  /*b570*/  IMAD R7, R0, 0x8, R7 ;  /* 0x0000000800077824 */ /* 0x001fe200078e0207 */
[----:B------:R-:W-:-:S04]  /*b580*/  SHF.L.U32 R0, R3, 0x1f, RZ ;  /* 0x0000001f03007819 */ /* 0x000fc800000006ff */
[----:B------:R-:W0:Y:S02]  /*b590*/  SYNCS.PHASECHK.TRANS64.TRYWAIT P1, [R7+URZ+0x28840], R0 ;  /* 0x02884000070075a7 */ /* 0x000e24000802017f */
[----:B0-----:R-:W-:Y:S05]  /*b5a0*/  @!P1 BRA `(.L_x_81) ;  /* 0x0000003800509947 */ /* 0x001fea0003800000 */
.L_x_190:
[----:B------:R-:W-:Y:S05]  /*b5b0*/  @!P0 BRA `(.L_x_82) ;  /* 0x0000000000048947 */ /* 0x000fea0003800000 */
[----:B------:R-:W-:Y:S01]  /*b5c0*/  BPT.TRAP 0x1 ;  /* 0x000000040000795c */ /* 0x000fe20000300000 */
.L_x_82:
[----:B------:R-:W4:Y:S02]  /*b5d0*/  SYNCS.PHASECHK.TRANS64.TRYWAIT P1, [R5+URZ+0x28860], R2 ;  /* 0x02886002050075a7 */ /* 0x000f24000802017f */
[----:B----4-:R-:W-:Y:S05]  /*b5e0*/  @!P1 BRA `(.L_x_83) ;  /* 0x0000003800549947 */ /* 0x010fea0003800000 */
.L_x_191:
[----:B------:R-:W-:Y:S05]  /*b5f0*/  @!P0 BRA `(.L_x_84) ;  /* 0x0000000000048947 */ /* 0x000fea0003800000 */
[----:B------:R-:W-:Y:S01]  /*b600*/  BPT.TRAP 0x1 ;  /* 0x000000040000795c */ /* 0x000fe20000300000 */
.L_x_84:
[----:B------:R0:W0:Y:S02]  /*b610*/  SYNCS.PHASECHK.TRANS64.TRYWAIT P0, [R7+URZ+0x28860], R0 ;  /* 0x02886000070075a7 */ /* 0x000024000800017f */
[----:B0-----:R-:W-:Y:S05]  /*b620*/  @!P0 NANOSLEEP.SYNCS 0x989680 ;  /* 0x009896800000895d */ /* 0x001fea0003900000 */
[----:B------:R-:W0:Y:S02]  /*b630*/  @!P0 SYNCS.PHASECHK.TRANS64 P0, [R7+URZ+0x28860], R0 ;  /* 0x02886000070085a7 */ /* 0x000e24000800007f */
[----:B0-----:R-:W-:Y:S05]  /*b640*/  @!P0 BRA `(.L_x_84) ;  /* 0xfffffffc00f08947 */ /* 0x001fea000383ffff */
.L_x_8:
[----:B------:R-:W-:Y:S05]  /*b650*/  BSYNC B6 ;  /* 0x0000000000067941 */ /* 0x000fea0003800000 */
.L_x_5:
[----:B------:R-:W-:Y:S05]  /*b660*/  EXIT ;  /* 0x000000000000794d */ /* 0x000fea0003800000 */
.L_x_12:
[----:B0-----:R-:W-:-:S04]  /*b670*/  MOV R0, UR36 ;  /* 0x0000002400007c02 */ /* 0x001fc80008000f00 */
[----:B------:R0:W1:Y:S03]  /*b680*/  SYNCS.PHASECHK.TRANS64.TRYWAIT P0, [R0+URZ+0x28800], R3 ;  /* 0x02880003000075a7 */ /* 0x000066000800017f */
[----:B-1----:R-:W-:Y:S05]  /*b690*/  @!P0 NANOSLEEP.SYNCS 0x989680 ;  /* 0x009896800000895d */ /* 0x002fea0003900000 */
[----:B------:R-:W1:Y:S02]  /*b6a0*/  @!P0 SYNCS.PHASECHK.TRANS64 P0, [R0+URZ+0x28800], R3 ;  /* 0x02880003000085a7 */ /* 0x000e64000800007f */
[----:B-1----:R-:W-:Y:S05]  /*b6b0*/  @!P0 BRA `(.L_x_12) ;  /* 0xfffffffc00ec8947 */ /* 0x002fea000383ffff */
[----:B------:R-:W-:Y:S05]  /*b6c0*/  BRA `(.L_x_85) ;  /* 0xffffff5800c07947 */ /* 0x000fea000383ffff */
.L_x_16:
[----:B-1----:R-:W-:-:S04]  /*b6d0*/  IMAD.U32 R4, RZ, RZ, UR36 ;  /* 0x00000024ff047e24 */ /* 0x002fc8000f8e00ff */
[----:B------:R1:W2:Y:S03]  /*b6e0*/  SYNCS.PHASECHK.TRANS64.TRYWAIT P1, [R4+URZ+0x28830], R3 ;  /* 0x02883003040075a7 */ /* 0x0002a6000802017f */
[----:B--2---:R-:W-:Y:S05]  /*b6f0*/  @!P1 NANOSLEEP.SYNCS 0x989680 ;  /* 0x009896800000995d */ /* 0x004fea0003900000 */
[----:B------:R-:W2:Y:S02]  /*b700*/  @!P1 SYNCS.PHASECHK.TRANS64 P1, [R4+URZ+0x28830], R3 ;  /* 0x02883003040095a7 */ /* 0x000ea4000802007f */
[----:B--2---:R-:W-:Y:S05]  /*b710*/  @!P1 BRA `(.L_x_16) ;  /* 0xfffffffc00ec9947 */ /* 0x004fea000383ffff */
[----:B------:R-:W-:Y:S05]  /*b720*/  BRA `(.L_x_15) ;  /* 0xffffff5800dc7947 */ /* 0x000fea000383ffff */
.L_x_22:
[----:B-1----:R-:W-:-:S04]  /*b730*/  IMAD.U32 R3, RZ, RZ, UR10 ;  /* 0x0000000aff037e24 */ /* 0x002fc8000f8e00ff */
[----:B------:R1:W2:Y:S03]  /*b740*/  SYNCS.PHASECHK.TRANS64.TRYWAIT P1, [R3+URZ+0x28830], R0 ;  /* 0x02883000030075a7 */ /* 0x0002a6000802017f */
[----:B--2---:R-:W-:Y:S05]  /*b750*/  @!P1 NANOSLEEP.SYNCS 0x989680 ;  /* 0x009896800000995d */ /* 0x004fea0003900000 */
[----:B------:R-:W2:Y:S02]  /*b760*/  @!P1 SYNCS.PHASECHK.TRANS64 P1, [R3+URZ+0x28830], R0 ;  /* 0x02883000030095a7 */ /* 0x000ea4000802007f */
[----:B--2---:R-:W-:Y:S05]  /*b770*/  @!P1 BRA `(.L_x_22) ;  /* 0xfffffffc00ec9947 */ /* 0x004fea000383ffff */
[----:B------:R-:W-:Y:S05]  /*b780*/  BRA `(.L_x_19) ;  /* 0xffffff8000587947 */ /* 0x000fea000383ffff */
.L_x_26:
[----:B-1----:R-:W-:-:S04]  /*b790*/  IMAD.U32 R6, RZ, RZ, UR10 ;  /* 0x0000000aff067e24 */ /* 0x002fc8000f8e00ff */
[----:B------:R1:W2:Y:S03]  /*b7a0*/  SYNCS.PHASECHK.TRANS64.TRYWAIT P1, [R6+URZ+0x28850], R3 ;  /* 0x02885003060075a7 */ /* 0x0002a6000802017f */
[----:B--2---:R-:W-:Y:S05]  /*b7b0*/  @!P1 NANOSLEEP.SYNCS 0x989680 ;  /* 0x009896800000995d */ /* 0x004fea0003900000 */
[----:B------:R-:W2:Y:S02]  /*b7c0*/  @!P1 SYNCS.PHASECHK.TRANS64 P1, [R6+URZ+0x28850], R3 ;  /* 0x02885003060095a7 */ /* 0x000ea4000802007f */
[----:B--2---:R-:W-:Y:S05]  /*b7d0*/  @!P1 BRA `(.L_x_26) ;  /* 0xfffffffc00ec9947 */ /* 0x004fea000383ffff */
[----:B------:R-:W-:Y:S05]  /*b7e0*/  BRA `(.L_x_23) ;  /* 0xffffff8400307947 */ /* 0x000fea000383ffff */
.L_x_33:
[----:B-1----:R-:W-:-:S04]  /*b7f0*/  MOV R5, UR5 ;  /* 0x0000000500057c02 */ /* 0x002fc80008000f00 */
[----:B------:R1:W2:Y:S03]  /*b800*/  SYNCS.PHASECHK.TRANS64.TRYWAIT P1, [R5+URZ+0x28850], R2 ;  /* 0x02885002050075a7 */ /* 0x0002a6000802017f */
[----:B--2---:R-:W-:Y:S05]  /*b810*/  @!P1 NANOSLEEP.SYNCS 0x989680 ;  /* 0x009896800000995d */ /* 0x004fea0003900000 */
[----:B------:R-:W2:Y:S02]  /*b820*/  @!P1 SYNCS.PHASECHK.TRANS64 P1, [R5+URZ+0x28850], R2 ;  /* 0x02885002050095a7 */ /* 0x000ea4000802007f */
[----:B--2---:R-:W-:Y:S05]  /*b830*/  @!P1 BRA `(.L_x_33) ;  /* 0xfffffffc00ec9947 */ /* 0x004fea000383ffff */
[----:B------:R-:W-:Y:S05]  /*b840*/  BRA `(.L_x_32) ;  /* 0xffffffa000247947 */ /* 0x000fea000383ffff */
.L_x_45:
[----:B------:R-:W-:Y:S01]  /*b850*/  IMAD.MOV.U32 R13, RZ, RZ, R17 ;  /* 0x000000ffff0d7224 */ /* 0x000fe200078e0011 */
[----:B------:R-:W-:Y:S01]  /*b860*/  MOV R15, 0xffffffff ;  /* 0xffffffff000f7802 */ /* 0x000fe20000000f00 */
[----:B------:R-:W-:Y:S02]  /*b870*/  IMAD.MOV.U32 R12, RZ, RZ, RZ ;  /* 0x000000ffff0c7224 */ /* 0x000fe400078e00ff */
[----:B------:R-:W-:-:S07]  /*b880*/  IMAD.MOV.U32 R11, RZ, RZ, 0x1f ;  /* 0x0000001fff0b7424 */ /* 0x000fce00078e00ff */
[----:B-----5:R-:W-:Y:S05]  /*b890*/  WARPSYNC.COLLECTIVE R15, `(.L_x_86) ;  /* 0x000000000f087348 */ /* 0x020fea0003c00000 */
[----:B------:R0:W1:Y:S02]  /*b8a0*/  SHFL.IDX P6, R14, R13, R12, R11 ;  /* 0x0000000c0d0e7389 */ /* 0x00006400000c000b */
[----:B01---5:R-:W-:Y:S01]  /*b8b0*/  ENDCOLLECTIVE ;  /* 0x000000000000791b */ /* 0x023fe20003800000 */
.L_x_86:
[----:B------:R-:W-:Y:S05]  /*b8c0*/  BRA `(.L_x_87) ;  /* 0xffffffcc00d07947 */ /* 0x000fea000383ffff */
.L_x_47:
[----:B0-----:R-:W-:-:S04]  /*b8d0*/  IMAD.U32 R10, RZ, RZ, UR45 ;  /* 0x0000002dff0a7e24 */ /* 0x001fc8000f8e00ff */
[----:B------:R0:W1:Y:S03]  /*b8e0*/  SYNCS.PHASECHK.TRANS64.TRYWAIT P0, [R10+URZ+0x28840], R9 ;  /* 0x028840090a0075a7 */ /* 0x000066000800017f */
[----:B-1----:R-:W-:Y:S05]  /*b8f0*/  @!P0 NANOSLEEP.SYNCS 0x989680 ;  /* 0x009896800000895d */ /* 0x002fea0003900000 */
[----:B------:R-:W1:Y:S02]  /*b900*/  @!P0 SYNCS.PHASECHK.TRANS64 P0, [R10+URZ+0x28840], R9 ;  /* 0x028840090a0085a7 */ /* 0x000e64000800007f */
[----:B-1----:R-:W-:Y:S05]  /*b910*/  @!P0 BRA `(.L_x_47) ;  /* 0xfffffffc00ec8947 */ /* 0x002fea000383ffff */
[----:B------:R-:W-:Y:S05]  /*b920*/  BRA `(.L_x_88) ;  /* 0xffffffd0004c7947 */ /* 0x000fea000383ffff */
.L_x_48:
[----:B------:R-:W-:Y:S01]  /*b930*/  BSSY B0, `(.L_x_89) ;  /* 0x0000008000007945 */ /* 0x000fe20003800000 */
[----:B------:R-:W-:Y:S01]  /*b940*/  IMAD.MOV.U32 R13, RZ, RZ, R3 ;  /* 0x000000ffff0d7224 */ /* 0x000fe200078e0003 */
[----:B------:R-:W-:Y:S01]  /*b950*/  MOV R11, 0x181f ;  /* 0x0000181f000b7802 */ /* 0x000fe20000000f00 */
[----:B------:R-:W-:Y:S02]  /*b960*/  IMAD.MOV.U32 R12, RZ, RZ, RZ ;  /* 0x000000ffff0c7224 */ /* 0x000fe400078e00ff */
[----:B------:R-:W-:-:S07]  /*b970*/  IMAD.MOV.U32 R15, RZ, RZ, -0x1 ;  /* 0xffffffffff0f7424 */ /* 0x000fce00078e00ff */
[----:B------:R-:W-:Y:S05]  /*b980*/  WARPSYNC.COLLECTIVE R15, `(.L_x_90) ;  /* 0x000000000f087348 */ /* 0x000fea0003c00000 */
[----:B------:R0:W1:Y:S02]  /*b990*/  SHFL.IDX P6, R14, R13, R12, R11 ;  /* 0x0000000c0d0e7389 */ /* 0x00006400000c000b */
[----:B01----:R-:W-:Y:S01]  /*b9a0*/  ENDCOLLECTIVE ;  /* 0x000000000000791b */ /* 0x003fe20003800000 */
.L_x_90:
[----:B------:R-:W-:Y:S05]  /*b9b0*/  BSYNC B0 ;  /* 0x0000000000007941 */ /* 0x000fea0003800000 */
.L_x_89:
[----:B------:R-:W-:Y:S01]  /*b9c0*/  IMAD.MOV.U32 R13, RZ, RZ, R0 ;  /* 0x000000ffff0d7224 */ /* 0x000fe200078e0000 */
[----:B------:R-:W-:Y:S01]  /*b9d0*/  MOV R12, RZ ;  /* 0x000000ff000c7202 */ /* 0x000fe20000000f00 */
[----:B------:R-:W-:Y:S01]  /*b9e0*/  IMAD.MOV.U32 R11, RZ, RZ, 0x181f ;  /* 0x0000181fff0b7424 */ /* 0x000fe200078e00ff */
[----:B------:R-:W-:Y:S01]  /*b9f0*/  @P0 LEA R9, R19, UR45, 0x1 ;  /* 0x0000002d13090c11 */ /* 0x000fe2000f8e08ff */
[----:B------:R-:W-:Y:S02]  /*ba00*/  IMAD.MOV.U32 R15, RZ, RZ, -0x1 ;  /* 0xffffffffff0f7424 */ /* 0x000fe400078e00ff */
[----:B------:R-:W-:-:S07]  /*ba10*/  IMAD.MOV.U32 R5, RZ, RZ, R14 ;  /* 0x000000ffff057224 */ /* 0x000fce00078e000e */
[----:B------:R-:W-:Y:S05]  /*ba20*/  WARPSYNC.COLLECTIVE R15, `(.L_x_91) ;  /* 0x000000000f087348 */ /* 0x000fea0003c00000 */
[----:B------:R0:W1:Y:S02]  /*ba30*/  SHFL.IDX P6, R14, R13, R12, R11 ;  /* 0x0000000c0d0e7389 */ /* 0x00006400000c000b */
[----:B01----:R-:W-:Y:S01]  /*ba40*/  ENDCOLLECTIVE ;  /* 0x000000000000791b */ /* 0x003fe20003800000 */
.L_x_91:
[----:B------:R-:W-:Y:S01]  /*ba50*/  MOV R13, R3 ;  /* 0x00000003000d7202 */ /* 0x000fe20000000f00 */
[----:B------:R-:W-:Y:S02]  /*ba60*/  IMAD.MOV.U32 R12, RZ, RZ, 0x1 ;  /* 0x00000001ff0c7424 */ /* 0x000fe400078e00ff */
[----:B------:R-:W-:-:S07]  /*ba70*/  IMAD.MOV.U32 R4, RZ, RZ, R14 ;  /* 0x000000ffff047224 */ /* 0x000fce00078e000e */
[----:B------:R-:W-:Y:S05]  /*ba80*/  WARPSYNC.COLLECTIVE R15, `(.L_x_92) ;  /* 0x000000000f087348 */ /* 0x000fea0003c00000 */
[----:B------:R0:W1:Y:S02]  /*ba90*/  SHFL.IDX P6, R14, R13, R12, R11 ;  /* 0x0000000c0d0e7389 */ /* 0x00006400000c000b */
[----:B01----:R-:W-:Y:S01]  /*baa0*/  ENDCOLLECTIVE ;  /* 0x000000000000791b */ /* 0x003fe20003800000 */
.L_x_92:
[----:B------:R-:W-:-:S05]  /*bab0*/  @P0 IMAD.WIDE.U32 R4, R26, 0x2, R4 ;  /* 0x000000021a040825 */ /* 0x000fca00078e0004 */
[----:B------:R-:W-:Y:S01]  /*bac0*/  @!PT LDS RZ, [RZ] ;  /* 0x00000000fffff984 */ /* 0x000fe20000000800 */
[----:B------:R-:W-:Y:S01]  /*bad0*/  @!PT LDS RZ, [RZ] ;  /* 0x00000000fffff984 */ /* 0x000fe20000000800 */
[----:B------:R-:W-:Y:S01]  /*bae0*/  @!PT LDS RZ, [RZ] ;  /* 0x00000000fffff984 */ /* 0x000fe20000000800 */
[----:B------:R0:W-:Y:S04]  /*baf0*/  @P0 LDGSTS.E.BYPASS.LTC128B.128 [R9+0x18400], desc[UR38][R4.64], !P3 ;  /* 0x1840000004090fae */ /* 0x0001e8000d901d66 */
[----:B------:R0:W-:Y:S01]  /*bb00*/  @P0 LDGSTS.E.BYPASS.LTC128B.128 [R9+0x1c400], desc[UR38][R4.64+0x80], !P2 ;  /* 0x1c40008004090fae */ /* 0x0001e2000d101d66 */
[----:B------:R-:W-:Y:S01]  /*bb10*/  ISETP.GE.AND P0, PT, R6, 0x11, PT ;  /* 0x000000110600780c */ /* 0x000fe20003f06270 */
[----:B------:R-:W-:Y:S02]  /*bb20*/  IMAD.MOV.U32 R13, RZ, RZ, R0 ;  /* 0x000000ffff0d7224 */ /* 0x000fe400078e0000 */
[----:B------:R-:W-:-:S10]  /*bb30*/  IMAD.MOV.U32 R8, RZ, RZ, R14 ;  /* 0x000000ffff087224 */ /* 0x000fd400078e000e */
[----:B0-----:R-:W-:-:S07]  /*bb40*/  @P0 LEA R36, R19, UR45, 0x1 ;  /* 0x0000002d13240c11 */ /* 0x001fce000f8e08ff */
[----:B------:R-:W-:Y:S05]  /*bb50*/  WARPSYNC.COLLECTIVE R15, `(.L_x_93) ;  /* 0x000000000f087348 */ /* 0x000fea0003c00000 */
[----:B------:R0:W1:Y:S02]  /*bb60*/  SHFL.IDX P6, R14, R13, R12, R11 ;  /* 0x0000000c0d0e7389 */ /* 0x00006400000c000b */
[----:B01----:R-:W-:Y:S01]  /*bb70*/  ENDCOLLECTIVE ;  /* 0x000000000000791b */ /* 0x003fe20003800000 */
.L_x_93:
[----:B------:R-:W-:Y:S02]  /*bb80*/  IMAD.MOV.U32 R5, RZ, RZ, R8 ;  /* 0x000000ffff057224 */ /* 0x000fe400078e0008 */
[----:B------:R-:W-:Y:S02]  /*bb90*/  IMAD.MOV.U32 R13, RZ, RZ, R3 ;  /* 0x000000ffff0d7224 */ /* 0x000fe400078e0003 */
[----:B------:R-:W-:Y:S01]  /*bba0*/  IMAD.MOV.U32 R12, RZ, RZ, 0x2 ;  /* 0x00000002ff0c7424 */ /* 0x000fe200078e00ff */
[----:B------:R-:W-:-:S07]  /*bbb0*/  MOV R4, R14 ;  /* 0x0000000e00047202 */ /* 0x000fce0000000f00 */
[----:B------:R-:W-:Y:S05]  /*bbc0*/  WARPSYNC.COLLECTIVE R15, `(.L_x_94) ;  /* 0x000000000f087348 */ /* 0x000fea0003c00000 */
[----:B------:R0:W1:Y:S02]  /*bbd0*/  SHFL.IDX P6, R14, R13, R12, R11 ;  /* 0x0000000c0d0e7389 */ /* 0x00006400000c000b */
[----:B01----:R-:W-:Y:S01]  /*bbe0*/  ENDCOLLECTIVE ;  /* 0x000000000000791b */ /* 0x003fe20003800000 */
.L_x_94:
[----:B------:R-:W-:-:S05]  /*bbf0*/  @P0 IMAD.WIDE.U32 R20, R26, 0x2, R4 ;  /* 0x000000021a140825 */ /* 0x000fca00078e0004 */
[----:B------:R-:W-:Y:S01]  /*bc00*/  @!PT LDS RZ, [RZ] ;  /* 0x00000000fffff984 */ /* 0x000fe20000000800 */
[----:B------:R-:W-:Y:S01]  /*bc10*/  @!PT LDS RZ, [RZ] ;  /* 0x00000000fffff984 */ /* 0x000fe20000000800 */
[----:B------:R-:W-:Y:S01]  /*bc20*/  @!PT LDS RZ, [RZ] ;  /* 0x00000000fffff984 */ /* 0x000fe20000000800 */
[----:B------:R0:W-:Y:S04]  /*bc30*/  @P0 LDGSTS.E.BYPASS.LTC128B.128 [R36+0x18c00], desc[UR38][R20.64], !P3 ;  /* 0x18c0000014240fae */ /* 0x0001e8000d901d66 */
[----:B------:R0:W-:Y:S01]  /*bc40*/  @P0 LDGSTS.E.BYPASS.LTC128B.128 [R36+0x1cc00], desc[UR38][R20.64+0x80], !P2 ;  /* 0x1cc0008014240fae */ /* 0x0001e2000d101d66 */
[----:B------:R-:W-:Y:S01]  /*bc50*/  ISETP.GE.AND P0, PT, R6, 0x21, PT ;  /* 0x000000210600780c */ /* 0x000fe20003f06270 */
[----:B------:R-:W-:Y:S01]  /*bc60*/  IMAD.MOV.U32 R13, RZ, RZ, R0 ;  /* 0x000000ffff0d7224 */ /* 0x000fe200078e0000 */
[----:B------:R-:W-:-:S11]  /*bc70*/  MOV R10, R14 ;  /* 0x0000000e000a7202 */ /* 0x000fd60000000f00 */
[----:B0-----:R-:W-:Y:S05]  /*bc80*/  WARPSYNC.COLLECTIVE R15, `(.L_x_95) ;  /* 0x000000000f087348 */ /* 0x001fea0003c00000 */
[----:B------:R1:W2:Y:S02]  /*bc90*/  SHFL.IDX P6, R14, R13, R12, R11 ;  /* 0x0000000c0d0e7389 */ /* 0x0002a400000c000b */
[----:B012---:R-:W-:Y:S01]  /*bca0*/  ENDCOLLECTIVE ;  /* 0x000000000000791b */ /* 0x007fe20003800000 */
.L_x_95:
[----:B------:R-:W-:Y:S01]  /*bcb0*/  MOV R5, R10 ;  /* 0x0000000a00057202 */ /* 0x000fe20000000f00 */
[----:B------:R-:W-:Y:S02]  /*bcc0*/  IMAD.MOV.U32 R13, RZ, RZ, R3 ;  /* 0x000000ffff0d7224 */ /* 0x000fe400078e0003 */
[----:B------:R-:W-:Y:S02]  /*bcd0*/  IMAD.MOV.U32 R12, RZ, RZ, 0x3 ;  /* 0x00000003ff0c7424 */ /* 0x000fe400078e00ff */
[----:B------:R-:W-:-:S07]  /*bce0*/  IMAD.MOV.U32 R37, RZ, RZ, R14 ;  /* 0x000000ffff257224 */ /* 0x000fce00078e000e */
[----:B------:R-:W-:Y:S05]  /*bcf0*/  WARPSYNC.COLLECTIVE R15, `(.L_x_96) ;  /* 0x000000000f087348 */ /* 0x000fea0003c00000 */
[----:B------:R0:W1:Y:S02]  /*bd00*/  SHFL.IDX P6, R14, R13, R12, R11 ;  /* 0x0000000c0d0e7389 */ /* 0x00006400000c000b */
[----:B01----:R-:W-:Y:S01]  /*bd10*/  ENDCOLLECTIVE ;  /* 0x000000000000791b */ /* 0x003fe20003800000 */
.L_x_96:
[----:B------:R-:W-:Y:S01]  /*bd20*/  IMAD.MOV.U32 R4, RZ, RZ, R37 ;  /* 0x000000ffff047224 */ /* 0x000fe200078e0025 */
[----:B------:R-:W-:-:S03]  /*bd30*/  @P0 LEA R37, R19, UR45, 0x1 ;  /* 0x0000002d13250c11 */ /* 0x000fc6000f8e08ff */
[----:B------:R-:W-:-:S05]  /*bd40*/  @P0 IMAD.WIDE.U32 R8, R26, 0x2, R4 ;  /* 0x000000021a080825 */ /* 0x000fca00078e0004 */
[----:B------:R-:W-:Y:S01]  /*bd50*/  @!PT LDS RZ, [RZ] ;  /* 0x00000000fffff984 */ /* 0x000fe20000000800 */
[----:B------:R-:W-:Y:S01]  /*bd60*/  @!PT LDS RZ, [RZ] ;  /* 0x00000000fffff984 */ /* 0x000fe20000000800 */
[----:B------:R-:W-:Y:S01]  /*bd70*/  @!PT LDS RZ, [RZ] ;  /* 0x00000000fffff984 */ /* 0x000fe20000000800 */
[----:B------:R0:W-:Y:S01]  /*bd80*/  @P0 LDGSTS.E.BYPASS.LTC128B.128 [R37+0x19400], desc[UR38][R8.64], !P3 ;  /* 0x1940000008250fae */ /* 0x0001e2000d901d66 */
[----:B------:R-:W-:-:S03]  /*bd90*/  MOV R13, R0 ;  /* 0x00000000000d7202 */ /* 0x000fc60000000f00 */
[----:B------:R0:W-:Y:S01]  /*bda0*/  @P0 LDGSTS.E.BYPASS.LTC128B.128 [R37+0x1d400], desc[UR38][R8.64+0x80], !P2 ;  /* 0x1d40008008250fae */ /* 0x0001e2000d101d66 */
[----:B------:R-:W-:Y:S01]  /*bdb0*/  ISETP.GE.AND P0, PT, R6, 0x31, PT ;  /* 0x000000310600780c */ /* 0x000fe20003f06270 */
[----:B------:R-:W-:-:S12]  /*bdc0*/  IMAD.MOV.U32 R7, RZ, RZ, R14 ;  /* 0x000000ffff077224 */ /* 0x000fd800078e000e */
[----:B0-----:R-:W-:Y:S05]  /*bdd0*/  WARPSYNC.COLLECTIVE R15, `(.L_x_97) ;  /* 0x000000000f087348 */ /* 0x001fea0003c00000 */
[----:B------:R1:W2:Y:S02]  /*bde0*/  SHFL.IDX P6, R14, R13, R12, R11 ;  /* 0x0000000c0d0e7389 */ /* 0x0002a400000c000b */
[----:B012---:R-:W-:Y:S01]  /*bdf0*/  ENDCOLLECTIVE ;  /* 0x000000000000791b */ /* 0x007fe20003800000 */
.L_x_97:
[----:B------:R-:W-:Y:S01]  /*be00*/  IMAD.MOV.U32 R5, RZ, RZ, R7 ;  /* 0x000000ffff057224 */ /* 0x000fe200078e0007 */
[----:B------:R-:W-:Y:S02]  /*be10*/  @P0 LEA R7, R19, UR45, 0x1 ;  /* 0x0000002d13070c11 */ /* 0x000fe4000f8e08ff */
[----:B------:R-:W-:Y:S01]  /*be20*/  MOV R13, R3 ;  /* 0x00000003000d7202 */ /* 0x000fe20000000f00 */
[----:B------:R-:W-:Y:S02]  /*be30*/  IMAD.MOV.U32 R12, RZ, RZ, 0x4 ;  /* 0x00000004ff0c7424 */ /* 0x000fe400078e00ff */
[----:B------:R-:W-:-:S07]  /*be40*/  IMAD.MOV.U32 R32, RZ, RZ, R14 ;  /* 0x000000ffff207224 */ /* 0x000fce00078e000e */
[----:B------:R-:W-:Y:S05]  /*be50*/  WARPSYNC.COLLECTIVE R15, `(.L_x_98) ;  /* 0x000000000f087348 */ /* 0x000fea0003c00000 */
[----:B------:R0:W1:Y:S02]  /*be60*/  SHFL.IDX P6, R14, R13, R12, R11 ;  /* 0x0000000c0d0e7389 */ /* 0x00006400000c000b */
[----:B01----:R-:W-:Y:S01]  /*be70*/  ENDCOLLECTIVE ;  /* 0x000000000000791b */ /* 0x003fe20003800000 */
.L_x_98:
[----:B------:R-:W-:-:S04]  /*be80*/  IMAD.MOV.U32 R4, RZ, RZ, R32 ;  /* 0x000000ffff047224 */ /* 0x000fc800078e0020 */
[----:B------:R-:W-:-:S05]  /*be90*/  @P0 IMAD.WIDE.U32 R4, R26, 0x2, R4 ;  /* 0x000000021a040825 */ /* 0x000fca00078e0004 */
[----:B------:R-:W-:Y:S01]  /*bea0*/  @!PT LDS RZ, [RZ] ;  /* 0x00000000fffff984 */ /* 0x000fe20000000800 */
[----:B------:R-:W-:Y:S01]  /*beb0*/  @!PT LDS RZ, [RZ] ;  /* 0x00000000fffff984 */ /* 0x000fe20000000800 */
[----:B------:R-:W-:Y:S01]  /*bec0*/  @!PT LDS RZ, [RZ] ;  /* 0x00000000fffff984 */ /* 0x000fe20000000800 */
[----:B------:R0:W-:Y:S01]  /*bed0*/  @P0 LDGSTS.E.BYPASS.LTC128B.128 [R7+0x19c00], desc[UR38][R4.64], !P3 ;  /* 0x19c0000004070fae */ /* 0x0001e2000d901d66 */
[----:B------:R-:W-:-:S03]  /*bee0*/  IMAD.MOV.U32 R13, RZ, RZ, R0 ;  /* 0x000000ffff0d7224 */ /* 0x000fc600078e0000 */
[----:B------:R0:W-:Y:S01]  /*bef0*/  @P0 LDGSTS.E.BYPASS.LTC128B.128 [R7+0x1dc00], desc[UR38][R4.64+0x80], !P2 ;  /* 0x1dc0008004070fae */ /* 0x0001e2000d101d66 */
[----:B------:R-:W-:Y:S01]  /*bf00*/  ISETP.GE.AND P0, PT, R6, 0x41, PT ;  /* 0x000000410600780c */ /* 0x000fe20003f06270 */
[----:B------:R-:W-:-:S12]  /*bf10*/  IMAD.MOV.U32 R10, RZ, RZ, R14 ;  /* 0x000000ffff0a7224 */ /* 0x000fd800078e000e */
[----:B0-----:R-:W-:Y:S05]  /*bf20*/  WARPSYNC.COLLECTIVE R15, `(.L_x_99) ;  /* 0x000000000f087348 */ /* 0x001fea0003c00000 */
[----:B------:R1:W2:Y:S02]  /*bf30*/  SHFL.IDX P6, R14, R13, R12, R11 ;  /* 0x0000000c0d0e7389 */ /* 0x0002a400000c000b */
[----:B012---:R-:W-:Y:S01]  /*bf40*/  ENDCOLLECTIVE ;  /* 0x000000000000791b */ /* 0x007fe20003800000 */
.L_x_99:
[----:B------:R-:W-:Y:S01]  /*bf50*/  IMAD.MOV.U32 R5, RZ, RZ, R10 ;  /* 0x000000ffff057224 */ /* 0x000fe200078e000a */
[----:B------:R-:W-:Y:S01]  /*bf60*/  @P0 LEA R10, R19, UR45, 0x1 ;  /* 0x0000002d130a0c11 */ /* 0x000fe2000f8e08ff */
[----:B------:R-:W-:Y:S02]  /*bf70*/  IMAD.MOV.U32 R13, RZ, RZ, R3 ;  /* 0x000000ffff0d7224 */ /* 0x000fe400078e0003 */
[----:B------:R-:W-:Y:S01]  /*bf80*/  IMAD.MOV.U32 R12, RZ, RZ, 0x5 ;  /* 0x00000005ff0c7424 */ /* 0x000fe200078e00ff */
[----:B------:R-:W-:-:S07]  /*bf90*/  MOV R4, R14 ;  /* 0x0000000e00047202 */ /* 0x000fce0000000f00 */
[----:B------:R-:W-:Y:S05]  /*bfa0*/  WARPSYNC.COLLECTIVE R15, `(.L_x_100) ;  /* 0x000000000f087348 */ /* 0x000fea0003c00000 */
[----:B------:R0:W1:Y:S02]  /*bfb0*/  SHFL.IDX P6, R14, R13, R12, R11 ;  /* 0x0000000c0d0e7389 */ /* 0x00006400000c000b */
[----:B01----:R-:W-:Y:S01]  /*bfc0*/  ENDCOLLECTIVE ;  /* 0x000000000000791b */ /* 0x003fe20003800000 */
.L_x_100:
        /* <DEDUP_REMOVED lines=12> */
.L_x_101:
[----:B------:R-:W-:Y:S01]  /*c090*/  MOV R5, R32 ;  /* 0x0000002000057202 */ /* 0x000fe20000000f00 */
[----:B------:R-:W-:Y:S02]  /*c0a0*/  IMAD.MOV.U32 R13, RZ, RZ, R3 ;  /* 0x000000ffff0d7224 */ /* 0x000fe400078e0003 */
[----:B------:R-:W-:Y:S02]  /*c0b0*/  IMAD.MOV.U32 R12, RZ, RZ, 0x6 ;  /* 0x00000006ff0c7424 */ /* 0x000fe400078e00ff */
[----:B------:R-:W-:-:S07]  /*c0c0*/  IMAD.MOV.U32 R37, RZ, RZ, R14 ;  /* 0x000000ffff257224 */ /* 0x000fce00078e000e */
[----:B------:R-:W-:Y:S05]  /*c0d0*/  WARPSYNC.COLLECTIVE R15, `(.L_x_102) ;  /* 0x000000000f087348 */ /* 0x000fea0003c00000 */
[----:B------:R0:W1:Y:S02]  /*c0e0*/  SHFL.IDX P6, R14, R13, R12, R11 ;  /* 0x0000000c0d0e7389 */ /* 0x00006400000c000b */
[----:B01----:R-:W-:Y:S01]  /*c0f0*/  ENDCOLLECTIVE ;  /* 0x000000000000791b */ /* 0x003fe20003800000 */
.L_x_102:
        /* <DEDUP_REMOVED lines=14> */
.L_x_103:
        /* <DEDUP_REMOVED lines=8> */
.L_x_104:
        /* <DEDUP_REMOVED lines=8> */
[----:B------:R-:W-:-:S07]  /*c2e0*/  IMAD.MOV.U32 R3, RZ, RZ, R14 ;  /* 0x000000ffff037224 */ /* 0x000fce00078e000e */
[----:B0-----:R-:W-:Y:S05]  /*c2f0*/  WARPSYNC.COLLECTIVE R15, `(.L_x_105) ;  /* 0x000000000f087348 */ /* 0x001fea0003c00000 */
[----:B------:R1:W2:Y:S02]  /*c300*/  SHFL.IDX P6, R14, R13, R12, R11 ;  /* 0x0000000c0d0e7389 */ /* 0x0002a400000c000b */
[----:B012---:R-:W-:Y:S01]  /*c310*/  ENDCOLLECTIVE ;  /* 0x000000000000791b */ /* 0x007fe20003800000 */
.L_x_105:
[----:B------:R-:W-:Y:S05]  /*c320*/  BRA `(.L_x_106) ;  /* 0xffffffcc00487947 */ /* 0x000fea000383ffff */
.L_x_51:
[----:B------:R-:W-:Y:S01]  /*c330*/  MOV R13, R3 ;  /* 0x00000003000d7202 */ /* 0x000fe20000000f00 */
[----:B------:R-:W-:Y:S02]  /*c340*/  IMAD.MOV.U32 R12, RZ, RZ, RZ ;  /* 0x000000ffff0c7224 */ /* 0x000fe400078e00ff */
[----:B------:R-:W-:Y:S02]  /*c350*/  IMAD.MOV.U32 R11, RZ, RZ, 0x181f ;  /* 0x0000181fff0b7424 */ /* 0x000fe400078e00ff */
[----:B------:R-:W-:Y:S02]  /*c360*/  IMAD.MOV.U32 R15, RZ, RZ, -0x1 ;  /* 0xffffffffff0f7424 */ /* 0x000fe400078e00ff */
[----:B------:R-:W-:-:S07]  /*c370*/  IMAD R35, R35, 0x80, R28 ;  /* 0x0000008023237824 */ /* 0x000fce00078e021c */
[----:B------:R-:W-:Y:S05]  /*c380*/  WARPSYNC.COLLECTIVE R15, `(.L_x_107) ;  /* 0x000000000f087348 */ /* 0x000fea0003c00000 */
[----:B------:R0:W1:Y:S02]  /*c390*/  SHFL.IDX P6, R14, R13, R12, R11 ;  /* 0x0000000c0d0e7389 */ /* 0x00006400000c000b */
[----:B01----:R-:W-:Y:S01]  /*c3a0*/  ENDCOLLECTIVE ;  /* 0x000000000000791b */ /* 0x003fe20003800000 */
.L_x_107:
[----:B------:R-:W-:Y:S01]  /*c3b0*/  IADD3 R7, R35, 0x10, RZ ;  /* 0x0000001023077810 */ /* 0x000fe20007ffe0ff */
[----:B------:R-:W-:Y:S01]  /*c3c0*/  IMAD.MOV.U32 R13, RZ, RZ, R6 ;  /* 0x000000ffff0d7224 */ /* 0x000fe200078e0006 */
[----:B------:R-:W-:-:S07]  /*c3d0*/  MOV R5, R14 ;  /* 0x0000000e00057202 */ /* 0x000fce0000000f00 */
[----:B------:R-:W-:Y:S05]  /*c3e0*/  WARPSYNC.COLLECTIVE R15, `(.L_x_108) ;  /* 0x000000000f087348 */ /* 0x000fea0003c00000 */
[----:B------:R0:W1:Y:S02]  /*c3f0*/  SHFL.IDX P6, R14, R13, R12, R11 ;  /* 0x0000000c0d0e7389 */ /* 0x00006400000c000b */
[----:B01----:R-:W-:Y:S01]  /*c400*/  ENDCOLLECTIVE ;  /* 0x000000000000791b */ /* 0x003fe20003800000 */
.L_x_108:
[----:B------:R-:W-:Y:S02]  /*c410*/  ULDC UR4, c[0x0][0x288] ;  /* 0x0000a20000047ab9 */ /* 0x000fe40000000800 */
[----:B------:R-:W-:-:S05]  /*c420*/  IMAD R0, R0, UR4, RZ ;  /* 0x0000000400007c24 */ /* 0x000fca000f8e02ff */
[----:B------:R-:W-:Y:S01]  /*c430*/  ISETP.GE.AND P2, PT, R35, R0, PT ;  /* 0x000000002300720c */ /* 0x000fe20003f46270 */
[----:B------:R-:W-:Y:S02]  /*c440*/  IMAD.MOV.U32 R13, RZ, RZ, R3 ;  /* 0x000000ffff0d7224 */ /* 0x000fe400078e0003 */
[----:B------:R-:W-:-:S10]  /*c450*/  IMAD.MOV.U32 R12, RZ, RZ, 0x1 ;  /* 0x00000001ff0c7424 */ /* 0x000fd400078e00ff */
[----:B------:R-:W-:Y:S01]  /*c460*/  @!P2 LEA R21, R19, UR45, 0x1 ;  /* 0x0000002d1315ac11 */ /* 0x000fe2000f8e08ff */
[----:B------:R-:W-:-:S07]  /*c470*/  IMAD.MOV.U32 R4, RZ, RZ, R14 ;  /* 0x000000ffff047224 */ /* 0x000fce00078e000e */
[----:B------:R-:W-:Y:S05]  /*c480*/  WARPSYNC.COLLECTIVE R15, `(.L_x_109) ;  /* 0x000000000f087348 */ /* 0x000fea0003c00000 */
[----:B------:R0:W1:Y:S02]  /*c490*/  SHFL.IDX P6, R14, R13, R12, R11 ;  /* 0x0000000c0d0e7389 */ /* 0x00006400000c000b */
[----:B01----:R-:W-:Y:S01]  /*c4a0*/  ENDCOLLECTIVE ;  /* 0x000000000000791b */ /* 0x003fe20003800000 */
.L_x_109:
[----:B------:R-:W-:-:S05]  /*c4b0*/  @!P2 IMAD.WIDE.U32 R4, R26, 0x2, R4 ;  /* 0x000000021a04a825 */ /* 0x000fca00078e0004 */
[----:B------:R-:W-:Y:S01]  /*c4c0*/  @!PT LDS RZ, [RZ] ;  /* 0x00000000fffff984 */ /* 0x000fe20000000800 */
[----:B------:R-:W-:Y:S01]  /*c4d0*/  @!PT LDS RZ, [RZ] ;  /* 0x00000000fffff984 */ /* 0x000fe20000000800 */
[----:B------:R-:W-:Y:S01]  /*c4e0*/  @!PT LDS RZ, [RZ] ;  /* 0x00000000fffff984 */ /* 0x000fe20000000800 */
[----:B------:R0:W-:Y:S04]  /*c4f0*/  @!P2 LDGSTS.E.BYPASS.LTC128B.128 [R21+0x10400], desc[UR38][R4.64], !P0 ;  /* 0x104000000415afae */ /* 0x0001e8000c101d66 */
[----:B------:R0:W-:Y:S01]  /*c500*/  @!P2 LDGSTS.E.BYPASS.LTC128B.128 [R21+0x14400], desc[UR38][R4.64+0x80], !P1 ;  /* 0x144000800415afae */ /* 0x0001e2000c901d66 */
[----:B------:R-:W-:Y:S02]  /*c510*/  ISETP.GE.AND P2, PT, R7, R0, PT ;  /* 0x000000000700720c */ /* 0x000fe40003f46270 */
[----:B------:R-:W-:Y:S01]  /*c520*/  MOV R13, R6 ;  /* 0x00000006000d7202 */ /* 0x000fe20000000f00 */
[----:B------:R-:W-:-:S10]  /*c530*/  IMAD.MOV.U32 R7, RZ, RZ, R14 ;  /* 0x000000ffff077224 */ /* 0x000fd400078e000e */
[----:B0-----:R-:W-:-:S07]  /*c540*/  @!P2 LEA R37, R19, UR45, 0x1 ;  /* 0x0000002d1325ac11 */ /* 0x001fce000f8e08ff */
[----:B------:R-:W-:Y:S05]  /*c550*/  WARPSYNC.COLLECTIVE R15, `(.L_x_110) ;  /* 0x000000000f087348 */ /* 0x000fea0003c00000 */
[----:B------:R0:W1:Y:S02]  /*c560*/  SHFL.IDX P6, R14, R13, R12, R11 ;  /* 0x0000000c0d0e7389 */ /* 0x00006400000c000b */
[----:B01----:R-:W-:Y:S01]  /*c570*/  ENDCOLLECTIVE ;  /* 0x000000000000791b */ /* 0x003fe20003800000 */
.L_x_110:
[----:B------:R-:W-:Y:S01]  /*c580*/  IMAD.MOV.U32 R5, RZ, RZ, R7 ;  /* 0x000000ffff057224 */ /* 0x000fe200078e0007 */
[----:B------:R-:W-:Y:S01]  /*c590*/  MOV R13, R3 ;  /* 0x00000003000d7202 */ /* 0x000fe20000000f00 */
[----:B------:R-:W-:Y:S02]  /*c5a0*/  IMAD.MOV.U32 R12, RZ, RZ, 0x2 ;  /* 0x00000002ff0c7424 */ /* 0x000fe400078e00ff */
[----:B------:R-:W-:-:S07]  /*c5b0*/  IMAD.MOV.U32 R4, RZ, RZ, R14 ;  /* 0x000000ffff047224 */ /* 0x000fce00078e000e */
[----:B------:R-:W-:Y:S05]  /*c5c0*/  WARPSYNC.COLLECTIVE R15, `(.L_x_111) ;  /* 0x000000000f087348 */ /* 0x000fea0003c00000 */
[----:B------:R0:W1:Y:S02]  /*c5d0*/  SHFL.IDX P6, R14, R13, R12, R11 ;  /* 0x0000000c0d0e7389 */ /* 0x00006400000c000b */
[----:B01----:R-:W-:Y:S01]  /*c5e0*/  ENDCOLLECTIVE ;  /* 0x000000000000791b */ /* 0x003fe20003800000 */
.L_x_111:
[----:B------:R-:W-:-:S04]  /*c5f0*/  @!P2 IMAD.WIDE.U32 R8, R26, 0x2, R4 ;  /* 0x000000021a08a825 */ /* 0x000fc800078e0004 */
[----:B------:R-:W-:Y:S01]  /*c600*/  VIADD R5, R35, 0x20 ;  /* 0x0000002023057836 */ /* 0x000fe20000000000 */
[----:B------:R-:W-:Y:S01]  /*c610*/  @!PT LDS RZ, [RZ] ;  /* 0x00000000fffff984 */ /* 0x000fe20000000800 */
[----:B------:R-:W-:Y:S01]  /*c620*/  @!PT LDS RZ, [RZ] ;  /* 0x00000000fffff984 */ /* 0x000fe20000000800 */
[----:B------:R-:W-:Y:S01]  /*c630*/  @!PT LDS RZ, [RZ] ;  /* 0x00000000fffff984 */ /* 0x000fe20000000800 */
[----:B------:R0:W-:Y:S04]  /*c640*/  @!P2 LDGSTS.E.BYPASS.LTC128B.128 [R37+0x10c00], desc[UR38][R8.64], !P0 ;  /* 0x10c000000825afae */ /* 0x0001e8000c101d66 */
[----:B------:R0:W-:Y:S01]  /*c650*/  @!P2 LDGSTS.E.BYPASS.LTC128B.128 [R37+0x14c00], desc[UR38][R8.64+0x80], !P1 ;  /* 0x14c000800825afae */ /* 0x0001e2000c901d66 */
[----:B------:R-:W-:Y:S01]  /*c660*/  ISETP.GE.AND P2, PT, R5, R0, PT ;  /* 0x000000000500720c */ /* 0x000fe20003f46270 */
[----:B------:R-:W-:Y:S02]  /*c670*/  IMAD.MOV.U32 R13, RZ, RZ, R6 ;  /* 0x000000ffff0d7224 */ /* 0x000fe400078e0006 */
[----:B------:R-:W-:-:S10]  /*c680*/  IMAD.MOV.U32 R7, RZ, RZ, R14 ;  /* 0x000000ffff077224 */ /* 0x000fd400078e000e */
[----:B0-----:R-:W-:-:S07]  /*c690*/  @!P2 LEA R21, R19, UR45, 0x1 ;  /* 0x0000002d1315ac11 */ /* 0x001fce000f8e08ff */
[----:B------:R-:W-:Y:S05]  /*c6a0*/  WARPSYNC.COLLECTIVE R15, `(.L_x_112) ;  /* 0x000000000f087348 */ /* 0x000fea0003c00000 */
[----:B------:R0:W1:Y:S02]  /*c6b0*/  SHFL.IDX P6, R14, R13, R12, R11 ;  /* 0x0000000c0d0e7389 */ /* 0x00006400000c000b */
[----:B01----:R-:W-:Y:S01]  /*c6c0*/  ENDCOLLECTIVE ;  /* 0x000000000000791b */ /* 0x003fe20003800000 */
.L_x_112:
[----:B------:R-:W-:Y:S02]  /*c6d0*/  IMAD.MOV.U32 R5, RZ, RZ, R7 ;  /* 0x000000ffff057224 */ /* 0x000fe400078e0007 */
[----:B------:R-:W-:Y:S02]  /*c6e0*/  VIADD R7, R35, 0x30 ;  /* 0x0000003023077836 */ /* 0x000fe40000000000 */
[----:B------:R-:W-:Y:S01]  /*c6f0*/  IMAD.MOV.U32 R13, RZ, RZ, R3 ;  /* 0x000000ffff0d7224 */ /* 0x000fe200078e0003 */
[----:B------:R-:W-:Y:S02]  /*c700*/  MOV R12, 0x3 ;  /* 0x00000003000c7802 */ /* 0x000fe40000000f00 */
[----:B------:R-:W-:-:S07]  /*c710*/  MOV R4, R14 ;  /* 0x0000000e00047202 */ /* 0x000fce0000000f00 */
[----:B------:R-:W-:Y:S05]  /*c720*/  WARPSYNC.COLLECTIVE R15, `(.L_x_113) ;  /* 0x000000000f087348 */ /* 0x000fea0003c00000 */
[----:B------:R0:W1:Y:S02]  /*c730*/  SHFL.IDX P6, R14, R13, R12, R11 ;  /* 0x0000000c0d0e7389 */ /* 0x00006400000c000b */
[----:B01----:R-:W-:Y:S01]  /*c740*/  ENDCOLLECTIVE ;  /* 0x000000000000791b */ /* 0x003fe20003800000 */
.L_x_113:
[----:B------:R-:W-:-:S05]  /*c750*/  @!P2 IMAD.WIDE.U32 R4, R26, 0x2, R4 ;  /* 0x000000021a04a825 */ /* 0x000fca00078e0004 */
        /* <DEDUP_REMOVED lines=8> */
[----:B0-----:R-:W-:Y:S05]  /*c7e0*/  WARPSYNC.COLLECTIVE R15, `(.L_x_114) ;  /* 0x000000000f087348 */ /* 0x001fea0003c00000 */
[----:B------:R1:W2:Y:S02]  /*c7f0*/  SHFL.IDX P6, R14, R13, R12, R11 ;  /* 0x0000000c0d0e7389 */ /* 0x0002a400000c000b */
[----:B012---:R-:W-:Y:S01]  /*c800*/  ENDCOLLECTIVE ;  /* 0x000000000000791b */ /* 0x007fe20003800000 */
.L_x_114:
[----:B------:R-:W-:Y:S02]  /*c810*/  @!P2 LEA R37, R19, UR45, 0x1 ;  /* 0x0000002d1325ac11 */ /* 0x000fe4000f8e08ff */
[----:B------:R-:W-:Y:S01]  /*c820*/  MOV R5, R7 ;  /* 0x0000000700057202 */ /* 0x000fe20000000f00 */
[----:B------:R-:W-:Y:S02]  /*c830*/  IMAD.MOV.U32 R13, RZ, RZ, R3 ;  /* 0x000000ffff0d7224 */ /* 0x000fe400078e0003 */
[----:B------:R-:W-:Y:S02]  /*c840*/  IMAD.MOV.U32 R12, RZ, RZ, 0x4 ;  /* 0x00000004ff0c7424 */ /* 0x000fe400078e00ff */
[----:B------:R-:W-:-:S07]  /*c850*/  IMAD.MOV.U32 R4, RZ, RZ, R14 ;  /* 0x000000ffff047224 */ /* 0x000fce00078e000e */
[----:B------:R-:W-:Y:S05]  /*c860*/  WARPSYNC.COLLECTIVE R15, `(.L_x_115) ;  /* 0x000000000f087348 */ /* 0x000fea0003c00000 */
[----:B------:R0:W1:Y:S02]  /*c870*/  SHFL.IDX P6, R14, R13, R12, R11 ;  /* 0x0000000c0d0e7389 */ /* 0x00006400000c000b */
[----:B01----:R-:W-:Y:S01]  /*c880*/  ENDCOLLECTIVE ;  /* 0x000000000000791b */ /* 0x003fe20003800000 */
.L_x_115:
        /* <DEDUP_REMOVED lines=8> */
[----:B------:R-:W-:Y:S01]  /*c910*/  IMAD.MOV.U32 R13, RZ, RZ, R6 ;  /* 0x000000ffff0d7224 */ /* 0x000fe200078e0006 */
[----:B------:R-:W-:-:S11]  /*c920*/  MOV R7, R14 ;  /* 0x0000000e00077202 */ /* 0x000fd60000000f00 */
[----:B0-----:R-:W-:Y:S05]  /*c930*/  WARPSYNC.COLLECTIVE R15, `(.L_x_116) ;  /* 0x000000000f087348 */ /* 0x001fea0003c00000 */
[----:B------:R1:W2:Y:S02]  /*c940*/  SHFL.IDX P6, R14, R13, R12, R11 ;  /* 0x0000000c0d0e7389 */ /* 0x0002a400000c000b */
[----:B012---:R-:W-:Y:S01]  /*c950*/  ENDCOLLECTIVE ;  /* 0x000000000000791b */ /* 0x007fe20003800000 */
.L_x_116:
[----:B------:R-:W-:Y:S01]  /*c960*/  @!P2 LEA R21, R19, UR45, 0x1 ;  /* 0x0000002d1315ac11 */ /* 0x000fe2000f8e08ff */
[----:B------:R-:W-:Y:S01]  /*c970*/  IMAD.MOV.U32 R5, RZ, RZ, R7 ;  /* 0x000000ffff057224 */ /* 0x000fe200078e0007 */
[----:B------:R-:W-:Y:S01]  /*c980*/  IADD3 R7, R35, 0x50, RZ ;  /* 0x0000005023077810 */ /* 0x000fe20007ffe0ff */
[----:B------:R-:W-:Y:S02]  /*c990*/  IMAD.MOV.U32 R13, RZ, RZ, R3 ;  /* 0x000000ffff0d7224 */ /* 0x000fe400078e0003 */
[----:B------:R-:W-:Y:S02]  /*c9a0*/  IMAD.MOV.U32 R12, RZ, RZ, 0x5 ;  /* 0x00000005ff0c7424 */ /* 0x000fe400078e00ff */
[----:B------:R-:W-:-:S07]  /*c9b0*/  IMAD.MOV.U32 R4, RZ, RZ, R14 ;  /* 0x000000ffff047224 */ /* 0x000fce00078e000e */
[----:B------:R-:W-:Y:S05]  /*c9c0*/  WARPSYNC.COLLECTIVE R15, `(.L_x_117) ;  /* 0x000000000f087348 */ /* 0x000fea0003c00000 */
[----:B------:R0:W1:Y:S02]  /*c9d0*/  SHFL.IDX P6, R14, R13, R12, R11 ;  /* 0x0000000c0d0e7389 */ /* 0x00006400000c000b */
[----:B01----:R-:W-:Y:S01]  /*c9e0*/  ENDCOLLECTIVE ;  /* 0x000000000000791b */ /* 0x003fe20003800000 */
.L_x_117:
        /* <DEDUP_REMOVED lines=13> */
.L_x_118:
[----:B------:R-:W-:Y:S01]  /*cac0*/  IMAD.MOV.U32 R5, RZ, RZ, R7 ;  /* 0x000000ffff057224 */ /* 0x000fe200078e0007 */
[----:B------:R-:W-:Y:S01]  /*cad0*/  MOV R13, R3 ;  /* 0x00000003000d7202 */ /* 0x000fe20000000f00 */
[----:B------:R-:W-:Y:S02]  /*cae0*/  IMAD.MOV.U32 R12, RZ, RZ, 0x6 ;  /* 0x00000006ff0c7424 */ /* 0x000fe400078e00ff */
[----:B------:R-:W-:-:S07]  /*caf0*/  IMAD.MOV.U32 R4, RZ, RZ, R14 ;  /* 0x000000ffff047224 */ /* 0x000fce00078e000e */
[----:B------:R-:W-:Y:S05]  /*cb00*/  WARPSYNC.COLLECTIVE R15, `(.L_x_119) ;  /* 0x000000000f087348 */ /* 0x000fea0003c00000 */
[----:B------:R0:W1:Y:S02]  /*cb10*/  SHFL.IDX P6, R14, R13, R12, R11 ;  /* 0x0000000c0d0e7389 */ /* 0x00006400000c000b */
[----:B01----:R-:W-:Y:S01]  /*cb20*/  ENDCOLLECTIVE ;  /* 0x000000000000791b */ /* 0x003fe20003800000 */
.L_x_119:
        /* <DEDUP_REMOVED lines=13> */
.L_x_120:
[----:B------:R-:W-:Y:S01]  /*cc00*/  IMAD.MOV.U32 R5, RZ, RZ, R7 ;  /* 0x000000ffff057224 */ /* 0x000fe200078e0007 */
[----:B------:R-:W-:Y:S01]  /*cc10*/  @!P2 LEA R7, R19, UR45, 0x1 ;  /* 0x0000002d1307ac11 */ /* 0x000fe2000f8e08ff */
[----:B------:R-:W-:Y:S02]  /*cc20*/  IMAD.MOV.U32 R13, RZ, RZ, R3 ;  /* 0x000000ffff0d7224 */ /* 0x000fe400078e0003 */
[----:B------:R-:W-:Y:S01]  /*cc30*/  IMAD.MOV.U32 R12, RZ, RZ, 0x7 ;  /* 0x00000007ff0c7424 */ /* 0x000fe200078e00ff */
[----:B------:R-:W-:-:S07]  /*cc40*/  MOV R4, R14 ;  /* 0x0000000e00047202 */ /* 0x000fce0000000f00 */
[----:B------:R-:W-:Y:S05]  /*cc50*/  WARPSYNC.COLLECTIVE R15, `(.L_x_121) ;  /* 0x000000000f087348 */ /* 0x000fea0003c00000 */
[----:B------:R0:W1:Y:S02]  /*cc60*/  SHFL.IDX P6, R14, R13, R12, R11 ;  /* 0x0000000c0d0e7389 */ /* 0x00006400000c000b */
[----:B01----:R-:W-:Y:S01]  /*cc70*/  ENDCOLLECTIVE ;  /* 0x000000000000791b */ /* 0x003fe20003800000 */
.L_x_121:
[----:B------:R-:W-:-:S05]  /*cc80*/  @!P2 IMAD.WIDE.U32 R4, R26, 0x2, R4 ;  /* 0x000000021a04a825 */ /* 0x000fca00078e0004 */
[----:B------:R-:W-:Y:S01]  /*cc90*/  @!PT LDS RZ, [RZ] ;  /* 0x00000000fffff984 */ /* 0x000fe20000000800 */
[----:B------:R-:W-:Y:S01]  /*cca0*/  @!PT LDS RZ, [RZ] ;  /* 0x00000000fffff984 */ /* 0x000fe20000000800 */
[----:B------:R-:W-:Y:S01]  /*ccb0*/  @!PT LDS RZ, [RZ] ;  /* 0x00000000fffff984 */ /* 0x000fe20000000800 */
[----:B------:R0:W-:Y:S04]  /*ccc0*/  @!P2 LDGSTS.E.BYPASS.LTC128B.128 [R7+0x13400], desc[UR38][R4.64], !P0 ;  /* 0x134000000407afae */ /* 0x0001e8000c101d66 */
[----:B------:R0:W-:Y:S01]  /*ccd0*/  @!P2 LDGSTS.E.BYPASS.LTC128B.128 [R7+0x17400], desc[UR38][R4.64+0x80], !P1 ;  /* 0x174000800407afae */ /* 0x0001e2000c901d66 */
[----:B------:R-:W-:Y:S01]  /*cce0*/  IMAD.MOV.U32 R13, RZ, RZ, R6 ;  /* 0x000000ffff0d7224 */ /* 0x000fe200078e0006 */
[----:B------:R-:W-:-:S07]  /*ccf0*/  MOV R3, R14 ;  /* 0x0000000e00037202 */ /* 0x000fce0000000f00 */
[----:B0-----:R-:W-:Y:S05]  /*cd00*/  WARPSYNC.COLLECTIVE R15, `(.L_x_122) ;  /* 0x000000000f087348 */ /* 0x001fea0003c00000 */
[----:B------:R1:W2:Y:S02]  /*cd10*/  SHFL.IDX P6, R14, R13, R12, R11 ;  /* 0x0000000c0d0e7389 */ /* 0x0002a400000c000b */
[----:B012---:R-:W-:Y:S01]  /*cd20*/  ENDCOLLECTIVE ;  /* 0x000000000000791b */ /* 0x007fe20003800000 */
.L_x_122:
[----:B------:R-:W-:Y:S05]  /*cd30*/  BRA `(.L_x_123) ;  /* 0xffffffcc00407947 */ /* 0x000fea000383ffff */
.L_x_54:
[----:B0-----:R-:W-:-:S04]  /*cd40*/  IMAD.U32 R3, RZ, RZ, UR45 ;  /* 0x0000002dff037e24 */ /* 0x001fc8000f8e00ff */
[----:B------:R0:W1:Y:S03]  /*cd50*/  SYNCS.PHASECHK.TRANS64.TRYWAIT P0, [R3+URZ+0x28820], R0 ;  /* 0x02882000030075a7 */ /* 0x000066000800017f */
[----:B-1----:R-:W-:Y:S05]  /*cd60*/  @!P0 NANOSLEEP.SYNCS 0x989680 ;  /* 0x009896800000895d */ /* 0x002fea0003900000 */
[----:B------:R-:W1:Y:S02]  /*cd70*/  @!P0 SYNCS.PHASECHK.TRANS64 P0, [R3+URZ+0x28820], R0 ;  /* 0x02882000030085a7 */ /* 0x000e64000800007f */
[----:B-1----:R-:W-:Y:S05]  /*cd80*/  @!P0 BRA `(.L_x_54) ;  /* 0xfffffffc00ec8947 */ /* 0x002fea000383ffff */
[----:B------:R-:W-:Y:S05]  /*cd90*/  BRA `(.L_x_124) ;  /* 0xffffffcc00847947 */ /* 0x000fea000383ffff */
.L_x_58:
[----:B0-----:R0:W1:Y:S02]  /*cda0*/  SYNCS.PHASECHK.TRANS64.TRYWAIT P0, [R34+URZ+0x28840], R3 ;  /* 0x02884003220075a7 */ /* 0x001064000800017f */
[----:B-1----:R-:W-:Y:S05]  /*cdb0*/  @!P0 NANOSLEEP.SYNCS 0x989680 ;  /* 0x009896800000895d */ /* 0x002fea0003900000 */
[----:B------:R-:W1:Y:S02]  /*cdc0*/  @!P0 SYNCS.PHASECHK.TRANS64 P0, [R34+URZ+0x28840], R3 ;  /* 0x02884003220085a7 */ /* 0x000e64000800007f */
[----:B-1----:R-:W-:Y:S05]  /*cdd0*/  @!P0 BRA `(.L_x_58) ;  /* 0xfffffffc00f08947 */ /* 0x002fea000383ffff */
[----:B------:R-:W-:Y:S05]  /*cde0*/  BRA `(.L_x_125) ;  /* 0xffffffd0004c7947 */ /* 0x000fea000383ffff */
.L_x_59:
[----:B------:R-:W-:Y:S01]  /*cdf0*/  BSSY B1, `(.L_x_126) ;  /* 0x0000008000017945 */ /* 0x000fe20003800000 */
[----:B------:R-:W-:Y:S01]  /*ce00*/  IMAD.MOV.U32 R13, RZ, RZ, R5 ;  /* 0x000000ffff0d7224 */ /* 0x000fe200078e0005 */
[----:B------:R-:W-:Y:S01]  /*ce10*/  MOV R12, RZ ;  /* 0x000000ff000c7202 */ /* 0x000fe20000000f00 */
[----:B------:R-:W-:Y:S02]  /*ce20*/  IMAD.MOV.U32 R11, RZ, RZ, 0x181f ;  /* 0x0000181fff0b7424 */ /* 0x000fe400078e00ff */
[----:B------:R-:W-:-:S07]  /*ce30*/  IMAD.MOV.U32 R15, RZ, RZ, -0x1 ;  /* 0xffffffffff0f7424 */ /* 0x000fce00078e00ff */
[----:B------:R-:W-:Y:S05]  /*ce40*/  WARPSYNC.COLLECTIVE R15, `(.L_x_127) ;  /* 0x000000000f087348 */ /* 0x000fea0003c00000 */
[----:B------:R0:W1:Y:S02]  /*ce50*/  SHFL.IDX P6, R14, R13, R12, R11 ;  /* 0x0000000c0d0e7389 */ /* 0x00006400000c000b */
[----:B01----:R-:W-:Y:S01]  /*ce60*/  ENDCOLLECTIVE ;  /* 0x000000000000791b */ /* 0x003fe20003800000 */
.L_x_127:
[----:B------:R-:W-:Y:S05]  /*ce70*/  BSYNC B1 ;  /* 0x0000000000017941 */ /* 0x000fea0003800000 */
.L_x_126:
[----:B------:R-:W-:Y:S01]  /*ce80*/  MOV R13, R6 ;  /* 0x00000006000d7202 */ /* 0x000fe20000000f00 */
[----:B------:R-:W-:Y:S01]  /*ce90*/  IMAD.MOV.U32 R12, RZ, RZ, RZ ;  /* 0x000000ffff0c7224 */ /* 0x000fe200078e00ff */
[----:B------:R-:W-:Y:S01]  /*cea0*/  SHF.L.U32 R3, R26, 0x1, RZ ;  /* 0x000000011a037819 */ /* 0x000fe200000006ff */
[----:B------:R-:W-:Y:S01]  /*ceb0*/  IMAD.MOV.U32 R11, RZ, RZ, 0x181f ;  /* 0x0000181fff0b7424 */ /* 0x000fe200078e00ff */
[----:B------:R-:W-:Y:S01]  /*cec0*/  LEA R4, R4, UR45, 0x1 ;  /* 0x0000002d04047c11 */ /* 0x000fe2000f8e08ff */
[----:B------:R-:W-:Y:S02]  /*ced0*/  IMAD.MOV.U32 R15, RZ, RZ, -0x1 ;  /* 0xffffffffff0f7424 */ /* 0x000fe400078e00ff */
[----:B------:R-:W-:-:S07]  /*cee0*/  IMAD.MOV.U32 R0, RZ, RZ, R14 ;  /* 0x000000ffff007224 */ /* 0x000fce00078e000e */
[----:B------:R-:W-:Y:S05]  /*cef0*/  WARPSYNC.COLLECTIVE R15, `(.L_x_128) ;  /* 0x000000000f087348 */ /* 0x000fea0003c00000 */
[----:B------:R0:W1:Y:S02]  /*cf00*/  SHFL.IDX P6, R14, R13, R12, R11 ;  /* 0x0000000c0d0e7389 */ /* 0x00006400000c000b */
[----:B01----:R-:W-:Y:S01]  /*cf10*/  ENDCOLLECTIVE ;  /* 0x000000000000791b */ /* 0x003fe20003800000 */
.L_x_128:
[----:B------:R-:W-:Y:S02]  /*cf20*/  IMAD.MOV.U32 R13, RZ, RZ, R5 ;  /* 0x000000ffff0d7224 */ /* 0x000fe400078e0005 */
[----:B------:R-:W-:Y:S01]  /*cf30*/  IMAD.MOV.U32 R12, RZ, RZ, 0x1 ;  /* 0x00000001ff0c7424 */ /* 0x000fe200078e00ff */
[----:B------:R-:W-:-:S05]  /*cf40*/  IADD3 R14, P0, R14, R3, RZ ;  /* 0x000000030e0e7210 */ /* 0x000fca0007f1e0ff */
[----:B------:R-:W-:-:S05]  /*cf50*/  IMAD.X R15, RZ, RZ, R0, P0 ;  /* 0x000000ffff0f7224 */ /* 0x000fca00000e0600 */
[----:B------:R-:W-:Y:S01]  /*cf60*/  @!PT LDS RZ, [RZ] ;  /* 0x00000000fffff984 */ /* 0x000fe20000000800 */
[----:B------:R-:W-:Y:S01]  /*cf70*/  @!PT LDS RZ, [RZ] ;  /* 0x00000000fffff984 */ /* 0x000fe20000000800 */
[----:B------:R-:W-:Y:S01]  /*cf80*/  @!PT LDS RZ, [RZ] ;  /* 0x00000000fffff984 */ /* 0x000fe20000000800 */
[----:B------:R-:W-:Y:S04]  /*cf90*/  LDGSTS.E.BYPASS.LTC128B.128 [R4+0x18400], desc[UR38][R14.64], !P4 ;  /* 0x184000000e047fae */ /* 0x000fe8000e101d66 */
[----:B------:R0:W-:Y:S02]  /*cfa0*/  LDGSTS.E.BYPASS.LTC128B.128 [R4+0x1c400], desc[UR38][R14.64+0x80], !P3 ;  /* 0x1c4000800e047fae */ /* 0x0001e4000d901d66 */
[----:B0-----:R-:W-:-:S07]  /*cfb0*/  MOV R15, 0xffffffff ;  /* 0xffffffff000f7802 */ /* 0x001fce0000000f00 */
[----:B------:R-:W-:Y:S05]  /*cfc0*/  WARPSYNC.COLLECTIVE R15, `(.L_x_129) ;  /* 0x000000000f087348 */ /* 0x000fea0003c00000 */
[----:B------:R0:W1:Y:S02]  /*cfd0*/  SHFL.IDX P6, R14, R13, R12, R11 ;  /* 0x0000000c0d0e7389 */ /* 0x00006400000c000b */
[----:B01----:R-:W-:Y:S01]  /*cfe0*/  ENDCOLLECTIVE ;  /* 0x000000000000791b */ /* 0x003fe20003800000 */
.L_x_129:
[----:B------:R-:W-:Y:S02]  /*cff0*/  IMAD.MOV.U32 R13, RZ, RZ, R6 ;  /* 0x000000ffff0d7224 */ /* 0x000fe400078e0006 */
[----:B------:R-:W-:-:S07]  /*d000*/  IMAD.MOV.U32 R0, RZ, RZ, R14 ;  /* 0x000000ffff007224 */ /* 0x000fce00078e000e */
[----:B------:R-:W-:Y:S05]  /*d010*/  WARPSYNC.COLLECTIVE R15, `(.L_x_130) ;  /* 0x000000000f087348 */ /* 0x000fea0003c00000 */
[----:B------:R0:W1:Y:S02]  /*d020*/  SHFL.IDX P6, R14, R13, R12, R11 ;  /* 0x0000000c0d0e7389 */ /* 0x00006400000c000b */
[----:B01----:R-:W-:Y:S01]  /*d030*/  ENDCOLLECTIVE ;  /* 0x000000000000791b */ /* 0x003fe20003800000 */
.L_x_130:
[----:B------:R-:W-:Y:S02]  /*d040*/  IMAD.MOV.U32 R13, RZ, RZ, R5 ;  /* 0x000000ffff0d7224 */ /* 0x000fe400078e0005 */
[----:B------:R-:W-:Y:S02]  /*d050*/  IMAD.MOV.U32 R12, RZ, RZ, 0x2 ;  /* 0x00000002ff0c7424 */ /* 0x000fe400078e00ff */
[----:B------:R-:W-:-:S05]  /*d060*/  IMAD.MOV.U32 R37, RZ, RZ, R14 ;  /* 0x000000ffff257224 */ /* 0x000fca00078e000e */
[----:B------:R-:W-:-:S04]  /*d070*/  IADD3 R14, P0, R37, R3, RZ ;  /* 0x00000003250e7210 */ /* 0x000fc80007f1e0ff */
[----:B------:R-:W-:-:S05]  /*d080*/  IADD3.X R15, RZ, R0, RZ, P0, !PT ;  /* 0x00000000ff0f7210 */ /* 0x000fca00007fe4ff */
[----:B------:R-:W-:Y:S01]  /*d090*/  @!PT LDS RZ, [RZ] ;  /* 0x00000000fffff984 */ /* 0x000fe20000000800 */
[----:B------:R-:W-:Y:S01]  /*d0a0*/  @!PT LDS RZ, [RZ] ;  /* 0x00000000fffff984 */ /* 0x000fe20000000800 */
[----:B------:R-:W-:Y:S01]  /*d0b0*/  @!PT LDS RZ, [RZ] ;  /* 0x00000000fffff984 */ /* 0x000fe20000000800 */
[----:B------:R-:W-:Y:S04]  /*d0c0*/  LDGSTS.E.BYPASS.LTC128B.128 [R4+0x18c00], desc[UR38][R14.64], !P4 ;  /* 0x18c000000e047fae */ /* 0x000fe8000e101d66 */
[----:B------:R0:W-:Y:S02]  /*d0d0*/  LDGSTS.E.BYPASS.LTC128B.128 [R4+0x1cc00], desc[UR38][R14.64+0x80], !P3 ;  /* 0x1cc000800e047fae */ /* 0x0001e4000d901d66 */
[----:B0-----:R-:W-:-:S07]  /*d0e0*/  IMAD.MOV.U32 R15, RZ, RZ, -0x1 ;  /* 0xffffffffff0f7424 */ /* 0x001fce00078e00ff */
[----:B------:R-:W-:Y:S05]  /*d0f0*/  WARPSYNC.COLLECTIVE R15, `(.L_x_131) ;  /* 0x000000000f087348 */ /* 0x000fea0003c00000 */
[----:B------:R0:W1:Y:S02]  /*d100*/  SHFL.IDX P6, R14, R13, R12, R11 ;  /* 0x0000000c0d0e7389 */ /* 0x00006400000c000b */
[----:B01----:R-:W-:Y:S01]  /*d110*/  ENDCOLLECTIVE ;  /* 0x000000000000791b */ /* 0x003fe20003800000 */
.L_x_131:
[----:B------:R-:W-:Y:S01]  /*d120*/  IMAD.MOV.U32 R13, RZ, RZ, R6 ;  /* 0x000000ffff0d7224 */ /* 0x000fe200078e0006 */
[----:B------:R-:W-:-:S07]  /*d130*/  MOV R7, R14 ;  /* 0x0000000e00077202 */ /* 0x000fce0000000f00 */
[----:B------:R-:W-:Y:S05]  /*d140*/  WARPSYNC.COLLECTIVE R15, `(.L_x_132) ;  /* 0x000000000f087348 */ /* 0x000fea0003c00000 */
[----:B------:R0:W1:Y:S02]  /*d150*/  SHFL.IDX P6, R14, R13, R12, R11 ;  /* 0x0000000c0d0e7389 */ /* 0x00006400000c000b */
[----:B01----:R-:W-:Y:S01]  /*d160*/  ENDCOLLECTIVE ;  /* 0x000000000000791b */ /* 0x003fe20003800000 */
.L_x_132:
[----:B------:R-:W-:Y:S01]  /*d170*/  IMAD.MOV.U32 R13, RZ, RZ, R5 ;  /* 0x000000ffff0d7224 */ /* 0x000fe200078e0005 */
[----:B------:R-:W-:Y:S02]  /*d180*/  MOV R12, 0x3 ;  /* 0x00000003000c7802 */ /* 0x000fe40000000f00 */
[----:B------:R-:W-:-:S05]  /*d190*/  IADD3 R14, P0, R14, R3, RZ ;  /* 0x000000030e0e7210 */ /* 0x000fca0007f1e0ff */
[----:B------:R-:W-:-:S05]  /*d1a0*/  IMAD.X R15, RZ, RZ, R7, P0 ;  /* 0x000000ffff0f7224 */ /* 0x000fca00000e0607 */
        /* <DEDUP_REMOVED lines=9> */
.L_x_133:
[----:B------:R-:W-:Y:S02]  /*d240*/  IMAD.MOV.U32 R13, RZ, RZ, R6 ;  /* 0x000000ffff0d7224 */ /* 0x000fe400078e0006 */
[----:B------:R-:W-:-:S07]  /*d250*/  IMAD.MOV.U32 R0, RZ, RZ, R14 ;  /* 0x000000ffff007224 */ /* 0x000fce00078e000e */
[----:B------:R-:W-:Y:S05]  /*d260*/  WARPSYNC.COLLECTIVE R15, `(.L_x_134) ;  /* 0x000000000f087348 */ /* 0x000fea0003c00000 */
[----:B------:R0:W1:Y:S02]  /*d270*/  SHFL.IDX P6, R14, R13, R12, R11 ;  /* 0x0000000c0d0e7389 */ /* 0x00006400000c000b */
[----:B01----:R-:W-:Y:S01]  /*d280*/  ENDCOLLECTIVE ;  /* 0x000000000000791b */ /* 0x003fe20003800000 */
.L_x_134:
[----:B------:R-:W-:Y:S02]  /*d290*/  IMAD.MOV.U32 R13, RZ, RZ, R5 ;  /* 0x000000ffff0d7224 */ /* 0x000fe400078e0005 */
[----:B------:R-:W-:Y:S01]  /*d2a0*/  IMAD.MOV.U32 R12, RZ, RZ, 0x4 ;  /* 0x00000004ff0c7424 */ /* 0x000fe200078e00ff */
[----:B------:R-:W-:-:S04]  /*d2b0*/  MOV R37, R14 ;  /* 0x0000000e00257202 */ /* 0x000fc80000000f00 */
        /* <DEDUP_REMOVED lines=11> */
.L_x_135:
[----:B------:R-:W-:Y:S02]  /*d370*/  IMAD.MOV.U32 R13, RZ, RZ, R6 ;  /* 0x000000ffff0d7224 */ /* 0x000fe400078e0006 */
[----:B------:R-:W-:-:S07]  /*d380*/  IMAD.MOV.U32 R0, RZ, RZ, R14 ;  /* 0x000000ffff007224 */ /* 0x000fce00078e000e */
[----:B------:R-:W-:Y:S05]  /*d390*/  WARPSYNC.COLLECTIVE R15, `(.L_x_136) ;  /* 0x000000000f087348 */ /* 0x000fea0003c00000 */
[----:B------:R0:W1:Y:S02]  /*d3a0*/  SHFL.IDX P6, R14, R13, R12, R11 ;  /* 0x0000000c0d0e7389 */ /* 0x00006400000c000b */
[----:B01----:R-:W-:Y:S01]  /*d3b0*/  ENDCOLLECTIVE ;  /* 0x000000000000791b */ /* 0x003fe20003800000 */
.L_x_136:
[----:B------:R-:W-:Y:S01]  /*d3c0*/  IMAD.MOV.U32 R13, RZ, RZ, R5 ;  /* 0x000000ffff0d7224 */ /* 0x000fe200078e0005 */
[----:B------:R-:W-:Y:S02]  /*d3d0*/  MOV R12, 0x5 ;  /* 0x00000005000c7802 */ /* 0x000fe40000000f00 */
        /* <DEDUP_REMOVED lines=12> */
.L_x_137:
[----:B------:R-:W-:Y:S01]  /*d4a0*/  MOV R13, R6 ;  /* 0x00000006000d7202 */ /* 0x000fe20000000f00 */
[----:B------:R-:W-:-:S07]  /*d4b0*/  IMAD.MOV.U32 R7, RZ, RZ, R14 ;  /* 0x000000ffff077224 */ /* 0x000fce00078e000e */
[----:B------:R-:W-:Y:S05]  /*d4c0*/  WARPSYNC.COLLECTIVE R15, `(.L_x_138) ;  /* 0x000000000f087348 */ /* 0x000fea0003c00000 */
[----:B------:R0:W1:Y:S02]  /*d4d0*/  SHFL.IDX P6, R14, R13, R12, R11 ;  /* 0x0000000c0d0e7389 */ /* 0x00006400000c000b */
[----:B01----:R-:W-:Y:S01]  /*d4e0*/  ENDCOLLECTIVE ;  /* 0x000000000000791b */ /* 0x003fe20003800000 */
.L_x_138:
        /* <DEDUP_REMOVED lines=13> */
.L_x_139:
[----:B------:R-:W-:Y:S01]  /*d5c0*/  MOV R13, R6 ;  /* 0x00000006000d7202 */ /* 0x000fe20000000f00 */
[----:B------:R-:W-:-:S07]  /*d5d0*/  IMAD.MOV.U32 R0, RZ, RZ, R14 ;  /* 0x000000ffff007224 */ /* 0x000fce00078e000e */
[----:B------:R-:W-:Y:S05]  /*d5e0*/  WARPSYNC.COLLECTIVE R15, `(.L_x_140) ;  /* 0x000000000f087348 */ /* 0x000fea0003c00000 */
[----:B------:R0:W1:Y:S02]  /*d5f0*/  SHFL.IDX P6, R14, R13, R12, R11 ;  /* 0x0000000c0d0e7389 */ /* 0x00006400000c000b */
[----:B01----:R-:W-:Y:S01]  /*d600*/  ENDCOLLECTIVE ;  /* 0x000000000000791b */ /* 0x003fe20003800000 */
.L_x_140:
[----:B------:R-:W-:Y:S01]  /*d610*/  MOV R13, R5 ;  /* 0x00000005000d7202 */ /* 0x000fe20000000f00 */
[----:B------:R-:W-:Y:S02]  /*d620*/  IMAD.MOV.U32 R12, RZ, RZ, 0x7 ;  /* 0x00000007ff0c7424 */ /* 0x000fe400078e00ff */
[----:B------:R-:W-:-:S05]  /*d630*/  IMAD.MOV.U32 R37, RZ, RZ, R14 ;  /* 0x000000ffff257224 */ /* 0x000fca00078e000e */
        /* <DEDUP_REMOVED lines=11> */
.L_x_141:
[----:B------:R-:W-:Y:S01]  /*d6f0*/  IMAD.MOV.U32 R13, RZ, RZ, R6 ;  /* 0x000000ffff0d7224 */ /* 0x000fe200078e0006 */
[----:B------:R-:W-:-:S07]  /*d700*/  MOV R5, R14 ;  /* 0x0000000e00057202 */ /* 0x000fce0000000f00 */
[----:B------:R-:W-:Y:S05]  /*d710*/  WARPSYNC.COLLECTIVE R15, `(.L_x_142) ;  /* 0x000000000f087348 */ /* 0x000fea0003c00000 */
[----:B------:R0:W1:Y:S02]  /*d720*/  SHFL.IDX P6, R14, R13, R12, R11 ;  /* 0x0000000c0d0e7389 */ /* 0x00006400000c000b */
[----:B01----:R-:W-:Y:S01]  /*d730*/  ENDCOLLECTIVE ;  /* 0x000000000000791b */ /* 0x003fe20003800000 */
.L_x_142:
[----:B------:R-:W-:Y:S01]  /*d740*/  IMAD.MOV.U32 R6, RZ, RZ, R14 ;  /* 0x000000ffff067224 */ /* 0x000fe200078e000e */
[----:B------:R-:W-:Y:S06]  /*d750*/  BRA `(.L_x_143) ;  /* 0xffffffcc00207947 */ /* 0x000fec000383ffff */
.L_x_64:
[----:B---3--:R3:W4:Y:S02]  /*d760*/  SYNCS.PHASECHK.TRANS64.TRYWAIT P0, [R0+URZ+0x28860], R5 ;  /* 0x02886005000075a7 */ /* 0x008724000800017f */
[----:B----4-:R-:W-:Y:S05]  /*d770*/  @!P0 NANOSLEEP.SYNCS 0x989680 ;  /* 0x009896800000895d */ /* 0x010fea0003900000 */
[----:B------:R-:W4:Y:S02]  /*d780*/  @!P0 SYNCS.PHASECHK.TRANS64 P0, [R0+URZ+0x28860], R5 ;  /* 0x02886005000085a7 */ /* 0x000f24000800007f */
[----:B----4-:R-:W-:Y:S05]  /*d790*/  @!P0 BRA `(.L_x_64) ;  /* 0xfffffffc00f08947 */ /* 0x010fea000383ffff */
[----:B------:R-:W-:Y:S05]  /*d7a0*/  BRA `(.L_x_144) ;  /* 0xffffffcc00787947 */ /* 0x000fea000383ffff */
.L_x_65:
[----:B------:R-:W-:Y:S01]  /*d7b0*/  BSSY B1, `(.L_x_145) ;  /* 0x0000008000017945 */ /* 0x000fe20003800000 */
[----:B0-----:R-:W-:Y:S01]  /*d7c0*/  MOV R13, R2 ;  /* 0x00000002000d7202 */ /* 0x001fe20000000f00 */
[----:B------:R-:W-:Y:S01]  /*d7d0*/  IMAD.MOV.U32 R12, RZ, RZ, RZ ;  /* 0x000000ffff0c7224 */ /* 0x000fe200078e00ff */
[----:B------:R-:W-:Y:S01]  /*d7e0*/  MOV R15, 0xffffffff ;  /* 0xffffffff000f7802 */ /* 0x000fe20000000f00 */
[----:B------:R-:W-:-:S07]  /*d7f0*/  IMAD.MOV.U32 R11, RZ, RZ, 0x181f ;  /* 0x0000181fff0b7424 */ /* 0x000fce00078e00ff */
[----:B--23--:R-:W-:Y:S05]  /*d800*/  WARPSYNC.COLLECTIVE R15, `(.L_x_146) ;  /* 0x000000000f087348 */ /* 0x00cfea0003c00000 */
[----:B------:R0:W1:Y:S02]  /*d810*/  SHFL.IDX P6, R14, R13, R12, R11 ;  /* 0x0000000c0d0e7389 */ /* 0x00006400000c000b */
[----:B0123--:R-:W-:Y:S01]  /*d820*/  ENDCOLLECTIVE ;  /* 0x000000000000791b */ /* 0x00ffe20003800000 */
.L_x_146:
[----:B------:R-:W-:Y:S05]  /*d830*/  BSYNC B1 ;  /* 0x0000000000017941 */ /* 0x000fea0003800000 */
.L_x_145:
[----:B------:R-:W-:Y:S01]  /*d840*/  IMAD.MOV.U32 R13, RZ, RZ, R16 ;  /* 0x000000ffff0d7224 */ /* 0x000fe200078e0010 */
[----:B------:R-:W-:Y:S01]  /*d850*/  MOV R12, RZ ;  /* 0x000000ff000c7202 */ /* 0x000fe20000000f00 */
[----:B------:R-:W-:Y:S01]  /*d860*/  IMAD.MOV.U32 R11, RZ, RZ, 0x181f ;  /* 0x0000181fff0b7424 */ /* 0x000fe200078e00ff */
[----:B------:R-:W-:Y:S01]  /*d870*/  LEA R7, R7, UR45, 0x1 ;  /* 0x0000002d07077c11 */ /* 0x000fe2000f8e08ff */
[----:B------:R-:W-:Y:S02]  /*d880*/  IMAD.MOV.U32 R15, RZ, RZ, -0x1 ;  /* 0xffffffffff0f7424 */ /* 0x000fe400078e00ff */
[----:B------:R-:W-:-:S07]  /*d890*/  IMAD.MOV.U32 R5, RZ, RZ, R14 ;  /* 0x000000ffff057224 */ /* 0x000fce00078e000e */
[----:B------:R-:W-:Y:S05]  /*d8a0*/  WARPSYNC.COLLECTIVE R15, `(.L_x_147) ;  /* 0x000000000f087348 */ /* 0x000fea0003c00000 */
[----:B------:R0:W1:Y:S02]  /*d8b0*/  SHFL.IDX P6, R14, R13, R12, R11 ;  /* 0x0000000c0d0e7389 */ /* 0x00006400000c000b */
[----:B01----:R-:W-:Y:S01]  /*d8c0*/  ENDCOLLECTIVE ;  /* 0x000000000000791b */ /* 0x003fe20003800000 */
.L_x_147:
[----:B------:R-:W-:Y:S02]  /*d8d0*/  IMAD.MOV.U32 R13, RZ, RZ, R2 ;  /* 0x000000ffff0d7224 */ /* 0x000fe400078e0002 */
[----:B------:R-:W-:Y:S01]  /*d8e0*/  IMAD.MOV.U32 R12, RZ, RZ, 0x1 ;  /* 0x00000001ff0c7424 */ /* 0x000fe200078e00ff */
[----:B------:R-:W-:-:S13]  /*d8f0*/  IADD3 R4, P0, R14, R3, RZ ;  /* 0x000000030e047210 */ /* 0x000fda0007f1e0ff */
[----:B------:R-:W-:Y:S05]  /*d900*/  WARPSYNC.COLLECTIVE R15, `(.L_x_148) ;  /* 0x000000000f087348 */ /* 0x000fea0003c00000 */
[----:B------:R0:W1:Y:S02]  /*d910*/  SHFL.IDX P6, R14, R13, R12, R11 ;  /* 0x0000000c0d0e7389 */ /* 0x00006400000c000b */
[----:B01----:R-:W-:Y:S01]  /*d920*/  ENDCOLLECTIVE ;  /* 0x000000000000791b */ /* 0x003fe20003800000 */
.L_x_148:
[----:B------:R-:W-:Y:S02]  /*d930*/  IADD3.X R5, RZ, R5, RZ, P0, !PT ;  /* 0x00000005ff057210 */ /* 0x000fe400007fe4ff */
[----:B------:R-:W-:Y:S01]  /*d940*/  ISETP.LT.OR P0, PT, R31, 0x1, P2 ;  /* 0x000000011f00780c */ /* 0x000fe20001701670 */
[----:B------:R-:W-:-:S12]  /*d950*/  IMAD.MOV.U32 R13, RZ, RZ, R16 ;  /* 0x000000ffff0d7224 */ /* 0x000fd800078e0010 */
[----:B------:R-:W-:Y:S01]  /*d960*/  @!PT LDS RZ, [RZ] ;  /* 0x00000000fffff984 */ /* 0x000fe20000000800 */
[----:B------:R-:W-:Y:S01]  /*d970*/  @!PT LDS RZ, [RZ] ;  /* 0x00000000fffff984 */ /* 0x000fe20000000800 */
[----:B------:R-:W-:Y:S01]  /*d980*/  @!PT LDS RZ, [RZ] ;  /* 0x00000000fffff984 */ /* 0x000fe20000000800 */
[----:B------:R0:W-:Y:S01]  /*d990*/  LDGSTS.E.BYPASS.LTC128B.128 [R7+0x400], desc[UR38][R4.64], !P0 ;  /* 0x0040000004077fae */ /* 0x0001e2000c101d66 */
[----:B------:R-:W-:Y:S02]  /*d9a0*/  ISETP.LT.OR P0, PT, R31, 0x1, P1 ;  /* 0x000000011f00780c */ /* 0x000fe40000f01670 */
[----:B------:R-:W-:-:S11]  /*d9b0*/  MOV R6, R14 ;  /* 0x0000000e00067202 */ /* 0x000fd60000000f00 */
[----:B0-----:R-:W-:Y:S05]  /*d9c0*/  WARPSYNC.COLLECTIVE R15, `(.L_x_149) ;  /* 0x000000000f087348 */ /* 0x001fea0003c00000 */
[----:B------:R1:W2:Y:S02]  /*d9d0*/  SHFL.IDX P6, R14, R13, R12, R11 ;  /* 0x0000000c0d0e7389 */ /* 0x0002a400000c000b */
[----:B012---:R-:W-:Y:S01]  /*d9e0*/  ENDCOLLECTIVE ;  /* 0x000000000000791b */ /* 0x007fe20003800000 */
.L_x_149:
[----:B------:R-:W-:Y:S01]  /*d9f0*/  @!PT LDS RZ, [RZ] ;  /* 0x00000000fffff984 */ /* 0x000fe20000000800 */
[----:B------:R-:W-:Y:S01]  /*da00*/  @!PT LDS RZ, [RZ] ;  /* 0x00000000fffff984 */ /* 0x000fe20000000800 */
[----:B------:R-:W-:Y:S01]  /*da10*/  @!PT LDS RZ, [RZ] ;  /* 0x00000000fffff984 */ /* 0x000fe20000000800 */
[----:B------:R0:W-:Y:S01]  /*da20*/  LDGSTS.E.BYPASS.LTC128B.128 [R7+0x4400], desc[UR38][R4.64+0x80], !P0 ;  /* 0x0440008004077fae */ /* 0x0001e2000c101d66 */
[----:B------:R-:W-:Y:S01]  /*da30*/  MOV R13, R2 ;  /* 0x00000002000d7202 */ /* 0x000fe20000000f00 */
[----:B------:R-:W-:Y:S01]  /*da40*/  IMAD.MOV.U32 R12, RZ, RZ, 0x2 ;  /* 0x00000002ff0c7424 */ /* 0x000fe200078e00ff */
[----:B0-----:R-:W-:-:S13]  /*da50*/  IADD3 R4, P0, R14, R3, RZ ;  /* 0x000000030e047210 */ /* 0x001fda0007f1e0ff */
[----:B------:R-:W-:Y:S05]  /*da60*/  WARPSYNC.COLLECTIVE R15, `(.L_x_150) ;  /* 0x000000000f087348 */ /* 0x000fea0003c00000 */
[----:B------:R0:W1:Y:S02]  /*da70*/  SHFL.IDX P6, R14, R13, R12, R11 ;  /* 0x0000000c0d0e7389 */ /* 0x00006400000c000b */
[----:B01----:R-:W-:Y:S01]  /*da80*/  ENDCOLLECTIVE ;  /* 0x000000000000791b */ /* 0x003fe20003800000 */
.L_x_150:
[----:B------:R-:W-:Y:S01]  /*da90*/  IMAD.X R5, RZ, RZ, R6, P0 ;  /* 0x000000ffff057224 */ /* 0x000fe200000e0606 */
[----:B------:R-:W-:Y:S02]  /*daa0*/  ISETP.LT.OR P0, PT, R31, 0x11, P2 ;  /* 0x000000111f00780c */ /* 0x000fe40001701670 */
[----:B------:R-:W-:-:S11]  /*dab0*/  MOV R13, R16 ;  /* 0x00000010000d7202 */ /* 0x000fd60000000f00 */
[----:B------:R-:W-:Y:S01]  /*dac0*/  @!PT LDS RZ, [RZ] ;  /* 0x00000000fffff984 */ /* 0x000fe20000000800 */
[----:B------:R-:W-:Y:S01]  /*dad0*/  @!PT LDS RZ, [RZ] ;  /* 0x00000000fffff984 */ /* 0x000fe20000000800 */
[----:B------:R-:W-:Y:S01]  /*dae0*/  @!PT LDS RZ, [RZ] ;  /* 0x00000000fffff984 */ /* 0x000fe20000000800 */
[----:B------:R0:W-:Y:S01]  /*daf0*/  LDGSTS.E.BYPASS.LTC128B.128 [R7+0xc00], desc[UR38][R4.64], !P0 ;  /* 0x00c0000004077fae */ /* 0x0001e2000c101d66 */
[----:B------:R-:W-:Y:S01]  /*db00*/  ISETP.LT.OR P0, PT, R31, 0x11, P1 ;  /* 0x000000111f00780c */ /* 0x000fe20000f01670 */
[----:B------:R-:W-:-:S12]  /*db10*/  IMAD.MOV.U32 R6, RZ, RZ, R14 ;  /* 0x000000ffff067224 */ /* 0x000fd800078e000e */
[----:B0-----:R-:W-:Y:S05]  /*db20*/  WARPSYNC.COLLECTIVE R15, `(.L_x_151) ;  /* 0x000000000f087348 */ /* 0x001fea0003c00000 */
[----:B------:R1:W2:Y:S02]  /*db30*/  SHFL.IDX P6, R14, R13, R12, R11 ;  /* 0x0000000c0d0e7389 */ /* 0x0002a400000c000b */
[----:B012---:R-:W-:Y:S01]  /*db40*/  ENDCOLLECTIVE ;  /* 0x000000000000791b */ /* 0x007fe20003800000 */
.L_x_151:
[----:B------:R-:W-:Y:S01]  /*db50*/  @!PT LDS RZ, [RZ] ;  /* 0x00000000fffff984 */ /* 0x000fe20000000800 */
[----:B------:R-:W-:Y:S01]  /*db60*/  @!PT LDS RZ, [RZ] ;  /* 0x00000000fffff984 */ /* 0x000fe20000000800 */
[----:B------:R-:W-:Y:S01]  /*db70*/  @!PT LDS RZ, [RZ] ;  /* 0x00000000fffff984 */ /* 0x000fe20000000800 */
[----:B------:R0:W-:Y:S01]  /*db80*/  LDGSTS.E.BYPASS.LTC128B.128 [R7+0x4c00], desc[UR38][R4.64+0x80], !P0 ;  /* 0x04c0008004077fae */ /* 0x0001e2000c101d66 */
[----:B------:R-:W-:Y:S01]  /*db90*/  IMAD.MOV.U32 R13, RZ, RZ, R2 ;  /* 0x000000ffff0d7224 */ /* 0x000fe200078e0002 */
[----:B------:R-:W-:Y:S02]  /*dba0*/  MOV R12, 0x3 ;  /* 0x00000003000c7802 */ /* 0x000fe40000000f00 */
[----:B0-----:R-:W-:-:S13]  /*dbb0*/  IADD3 R4, P0, R14, R3, RZ ;  /* 0x000000030e047210 */ /* 0x001fda0007f1e0ff */
[----:B------:R-:W-:Y:S05]  /*dbc0*/  WARPSYNC.COLLECTIVE R15, `(.L_x_152) ;  /* 0x000000000f087348 */ /* 0x000fea0003c00000 */
[----:B------:R0:W1:Y:S02]  /*dbd0*/  SHFL.IDX P6, R14, R13, R12, R11 ;  /* 0x0000000c0d0e7389 */ /* 0x00006400000c000b */
[----:B01----:R-:W-:Y:S01]  /*dbe0*/  ENDCOLLECTIVE ;  /* 0x000000000000791b */ /* 0x003fe20003800000 */
.L_x_152:
[----:B------:R-:W-:Y:S01]  /*dbf0*/  IMAD.X R5, RZ, RZ, R6, P0 ;  /* 0x000000ffff057224 */ /* 0x000fe200000e0606 */
[----:B------:R-:W-:Y:S01]  /*dc00*/  ISETP.LT.OR P0, PT, R31, 0x21, P2 ;  /* 0x000000211f00780c */ /* 0x000fe20001701670 */
[----:B------:R-:W-:-:S12]  /*dc10*/  IMAD.MOV.U32 R13, RZ, RZ, R16 ;  /* 0x000000ffff0d7224 */ /* 0x000fd800078e0010 */
        /* <DEDUP_REMOVED lines=9> */
.L_x_153:
[----:B------:R-:W-:Y:S01]  /*dcb0*/  @!PT LDS RZ, [RZ] ;  /* 0x00000000fffff984 */ /* 0x000fe20000000800 */
[----:B------:R-:W-:Y:S01]  /*dcc0*/  @!PT LDS RZ, [RZ] ;  /* 0x00000000fffff984 */ /* 0x000fe20000000800 */
[----:B------:R-:W-:Y:S01]  /*dcd0*/  @!PT LDS RZ, [RZ] ;  /* 0x00000000fffff984 */ /* 0x000fe20000000800 */
[----:B------:R0:W-:Y:S01]  /*dce0*/  LDGSTS.E.BYPASS.LTC128B.128 [R7+0x5400], desc[UR38][R4.64+0x80], !P0 ;  /* 0x0540008004077fae */ /* 0x0001e2000c101d66 */
[----:B------:R-:W-:Y:S02]  /*dcf0*/  IMAD.MOV.U32 R13, RZ, RZ, R2 ;  /* 0x000000ffff0d7224 */ /* 0x000fe400078e0002 */
[----:B------:R-:W-:Y:S01]  /*dd00*/  IMAD.MOV.U32 R12, RZ, RZ, 0x4 ;  /* 0x00000004ff0c7424 */ /* 0x000fe200078e00ff */
[----:B0-----:R-:W-:-:S13]  /*dd10*/  IADD3 R4, P0, R14, R3, RZ ;  /* 0x000000030e047210 */ /* 0x001fda0007f1e0ff */
[----:B------:R-:W-:Y:S05]  /*dd20*/  WARPSYNC.COLLECTIVE R15, `(.L_x_154) ;  /* 0x000000000f087348 */ /* 0x000fea0003c00000 */
[----:B------:R0:W1:Y:S02]  /*dd30*/  SHFL.IDX P6, R14, R13, R12, R11 ;  /* 0x0000000c0d0e7389 */ /* 0x00006400000c000b */
[----:B01----:R-:W-:Y:S01]  /*dd40*/  ENDCOLLECTIVE ;  /* 0x000000000000791b */ /* 0x003fe20003800000 */
.L_x_154:
        /* <DEDUP_REMOVED lines=12> */
.L_x_155:
        /* <DEDUP_REMOVED lines=10> */
.L_x_156:
        /* <DEDUP_REMOVED lines=12> */
.L_x_157:
        /* <DEDUP_REMOVED lines=10> */
.L_x_158:
        /* <DEDUP_REMOVED lines=12> */
.L_x_159:
        /* <DEDUP_REMOVED lines=10> */
.L_x_160:
        /* <DEDUP_REMOVED lines=12> */
.L_x_161:
[----:B------:R-:W-:Y:S01]  /*e230*/  @!PT LDS RZ, [RZ] ;  /* 0x00000000fffff984 */ /* 0x000fe20000000800 */
[----:B------:R-:W-:Y:S01]  /*e240*/  @!PT LDS RZ, [RZ] ;  /* 0x00000000fffff984 */ /* 0x000fe20000000800 */
[----:B------:R-:W-:Y:S01]  /*e250*/  @!PT LDS RZ, [RZ] ;  /* 0x00000000fffff984 */ /* 0x000fe20000000800 */
[----:B------:R0:W-:Y:S01]  /*e260*/  LDGSTS.E.BYPASS.LTC128B.128 [R7+0x7400], desc[UR38][R4.64+0x80], !P0 ;  /* 0x0740008004077fae */ /* 0x0001e2000c101d66 */
[----:B------:R-:W-:Y:S05]  /*e270*/  BRA `(.L_x_162) ;  /* 0xffffffc400c07947 */ /* 0x000fea000383ffff */
.L_x_71:
[----:B0-----:R0:W1:Y:S02]  /*e280*/  SYNCS.PHASECHK.TRANS64.TRYWAIT P0, [R0+URZ+0x28860], R5 ;  /* 0x02886005000075a7 */ /* 0x001064000800017f */
[----:B-1----:R-:W-:Y:S05]  /*e290*/  @!P0 NANOSLEEP.SYNCS 0x989680 ;  /* 0x009896800000895d */ /* 0x002fea0003900000 */
[----:B------:R-:W1:Y:S02]  /*e2a0*/  @!P0 SYNCS.PHASECHK.TRANS64 P0, [R0+URZ+0x28860], R5 ;  /* 0x02886005000085a7 */ /* 0x000e64000800007f */
[----:B-1----:R-:W-:Y:S05]  /*e2b0*/  @!P0 BRA `(.L_x_71) ;  /* 0xfffffffc00f08947 */ /* 0x002fea000383ffff */
[----:B------:R-:W-:Y:S05]  /*e2c0*/  BRA `(.L_x_163) ;  /* 0xffffffc800a87947 */ /* 0x000fea000383ffff */
.L_x_72:
[----:B------:R-:W-:Y:S01]  /*e2d0*/  BSSY B0, `(.L_x_164) ;  /* 0x0000008000007945 */ /* 0x000fe20003800000 */
[----:B------:R-:W-:Y:S01]  /*e2e0*/  IMAD.MOV.U32 R13, RZ, RZ, R2 ;  /* 0x000000ffff0d7224 */ /* 0x000fe200078e0002 */
[----:B------:R-:W-:Y:S01]  /*e2f0*/  MOV R12, RZ ;  /* 0x000000ff000c7202 */ /* 0x000fe20000000f00 */
[----:B------:R-:W-:Y:S02]  /*e300*/  IMAD.MOV.U32 R11, RZ, RZ, 0x181f ;  /* 0x0000181fff0b7424 */ /* 0x000fe400078e00ff */
[----:B------:R-:W-:-:S07]  /*e310*/  IMAD.MOV.U32 R15, RZ, RZ, -0x1 ;  /* 0xffffffffff0f7424 */ /* 0x000fce00078e00ff */
[----:B0-2---:R-:W-:Y:S05]  /*e320*/  WARPSYNC.COLLECTIVE R15, `(.L_x_165) ;  /* 0x000000000f087348 */ /* 0x005fea0003c00000 */
[----:B------:R1:W3:Y:S02]  /*e330*/  SHFL.IDX P6, R14, R13, R12, R11 ;  /* 0x0000000c0d0e7389 */ /* 0x0002e400000c000b */
[----:B0123--:R-:W-:Y:S01]  /*e340*/  ENDCOLLECTIVE ;  /* 0x000000000000791b */ /* 0x00ffe20003800000 */
.L_x_165:
[----:B------:R-:W-:Y:S05]  /*e350*/  BSYNC B0 ;  /* 0x0000000000007941 */ /* 0x000fea0003800000 */
.L_x_164:
[----:B------:R-:W-:Y:S01]  /*e360*/  IMAD.MOV.U32 R13, RZ, RZ, R16 ;  /* 0x000000ffff0d7224 */ /* 0x000fe200078e0010 */
[----:B------:R-:W-:Y:S01]  /*e370*/  MOV R11, 0x181f ;  /* 0x0000181f000b7802 */ /* 0x000fe20000000f00 */
[----:B------:R-:W-:Y:S01]  /*e380*/  IMAD.MOV.U32 R12, RZ, RZ, RZ ;  /* 0x000000ffff0c7224 */ /* 0x000fe200078e00ff */
[----:B------:R-:W-:Y:S01]  /*e390*/  MOV R5, R14 ;  /* 0x0000000e00057202 */ /* 0x000fe20000000f00 */
[----:B------:R-:W-:Y:S01]  /*e3a0*/  IMAD.MOV.U32 R15, RZ, RZ, -0x1 ;  /* 0xffffffffff0f7424 */ /* 0x000fe200078e00ff */
[----:B------:R-:W-:-:S07]  /*e3b0*/  LEA R3, R6, UR45, 0x1 ;  /* 0x0000002d06037c11 */ /* 0x000fce000f8e08ff */
[----:B------:R-:W-:Y:S05]  /*e3c0*/  WARPSYNC.COLLECTIVE R15, `(.L_x_166) ;  /* 0x000000000f087348 */ /* 0x000fea0003c00000 */
[----:B------:R0:W1:Y:S02]  /*e3d0*/  SHFL.IDX P6, R14, R13, R12, R11 ;  /* 0x0000000c0d0e7389 */ /* 0x00006400000c000b */
[----:B01----:R-:W-:Y:S01]  /*e3e0*/  ENDCOLLECTIVE ;  /* 0x000000000000791b */ /* 0x003fe20003800000 */
.L_x_166:
[----:B------:R-:W-:Y:S02]  /*e3f0*/  ULDC UR4, c[0x0][0x2f4] ;  /* 0x0000bd0000047ab9 */ /* 0x000fe40000000800 */
[----:B------:R-:W-:Y:S02]  /*e400*/  ISETP.GE.AND P0, PT, R25, UR4, PT ;  /* 0x0000000419007c0c */ /* 0x000fe4000bf06270 */
[----:B------:R-:W-:Y:S02]  /*e410*/  ISETP.GE.AND P1, PT, R26, UR4, PT ;  /* 0x000000041a007c0c */ /* 0x000fe4000bf26270 */
[C---:B------:R-:W-:Y:S02]  /*e420*/  ISETP.LT.OR P3, PT, R28.reuse, 0x1, P0 ;  /* 0x000000011c00780c */ /* 0x040fe40000761670 */
[----:B------:R-:W-:Y:S02]  /*e430*/  ISETP.LT.OR P2, PT, R28, 0x1, P1 ;  /* 0x000000011c00780c */ /* 0x000fe40000f41670 */
[----:B------:R-:W-:Y:S01]  /*e440*/  MOV R13, R2 ;  /* 0x00000002000d7202 */ /* 0x000fe20000000f00 */
[----:B------:R-:W-:-:S02]  /*e450*/  IMAD.MOV.U32 R12, RZ, RZ, 0x1 ;  /* 0x00000001ff0c7424 */ /* 0x000fc400078e00ff */
[----:B------:R-:W-:-:S08]  /*e460*/  IMAD.MOV.U32 R4, RZ, RZ, R14 ;  /* 0x000000ffff047224 */ /* 0x000fd000078e000e */
[----:B------:R-:W-:Y:S05]  /*e470*/  WARPSYNC.COLLECTIVE R15, `(.L_x_167) ;  /* 0x000000000f087348 */ /* 0x000fea0003c00000 */
[----:B------:R0:W1:Y:S02]  /*e480*/  SHFL.IDX P6, R14, R13, R12, R11 ;  /* 0x0000000c0d0e7389 */ /* 0x00006400000c000b */
[----:B01----:R-:W-:Y:S01]  /*e490*/  ENDCOLLECTIVE ;  /* 0x000000000000791b */ /* 0x003fe20003800000 */
.L_x_167:
[----:B------:R-:W-:-:S05]  /*e4a0*/  IMAD.WIDE.U32 R4, R26, 0x2, R4 ;  /* 0x000000021a047825 */ /* 0x000fca00078e0004 */
[----:B------:R-:W-:Y:S01]  /*e4b0*/  @!PT LDS RZ, [RZ] ;  /* 0x00000000fffff984 */ /* 0x000fe20000000800 */
[----:B------:R-:W-:Y:S01]  /*e4c0*/  @!PT LDS RZ, [RZ] ;  /* 0x00000000fffff984 */ /* 0x000fe20000000800 */
[----:B------:R-:W-:Y:S01]  /*e4d0*/  @!PT LDS RZ, [RZ] ;  /* 0x00000000fffff984 */ /* 0x000fe20000000800 */
[----:B------:R0:W-:Y:S01]  /*e4e0*/  LDGSTS.E.BYPASS.LTC128B.128 [R3+0x400], desc[UR38][R4.64], !P2 ;  /* 0x0040000004037fae */ /* 0x0001e2000d101d66 */
[----:B------:R-:W-:-:S03]  /*e4f0*/  ISETP.LT.OR P2, PT, R28, 0x11, P1 ;  /* 0x000000111c00780c */ /* 0x000fc60000f41670 */
[----:B------:R0:W-:Y:S01]  /*e500*/  LDGSTS.E.BYPASS.LTC128B.128 [R3+0x4400], desc[UR38][R4.64+0x80], !P3 ;  /* 0x0440008004037fae */ /* 0x0001e2000d901d66 */
[----:B------:R-:W-:Y:S02]  /*e510*/  ISETP.LT.OR P3, PT, R28, 0x11, P0 ;  /* 0x000000111c00780c */ /* 0x000fe40000761670 */
[----:B------:R-:W-:Y:S01]  /*e520*/  MOV R13, R16 ;  /* 0x00000010000d7202 */ /* 0x000fe20000000f00 */
[----:B------:R-:W-:-:S10]  /*e530*/  IMAD.MOV.U32 R19, RZ, RZ, R14 ;  /* 0x000000ffff137224 */ /* 0x000fd400078e000e */
[----:B0-----:R-:W-:Y:S05]  /*e540*/  WARPSYNC.COLLECTIVE R15, `(.L_x_168) ;  /* 0x000000000f087348 */ /* 0x001fea0003c00000 */
[----:B------:R1:W2:Y:S02]  /*e550*/  SHFL.IDX P6, R14, R13, R12, R11 ;  /* 0x0000000c0d0e7389 */ /* 0x0002a400000c000b */
[----:B012---:R-:W-:Y:S01]  /*e560*/  ENDCOLLECTIVE ;  /* 0x000000000000791b */ /* 0x007fe20003800000 */
.L_x_168:
[----:B------:R-:W-:Y:S01]  /*e570*/  IMAD.MOV.U32 R5, RZ, RZ, R19 ;  /* 0x000000ffff057224 */ /* 0x000fe200078e0013 */
[----:B------:R-:W-:Y:S01]  /*e580*/  MOV R13, R2 ;  /* 0x00000002000d7202 */ /* 0x000fe20000000f00 */
[----:B------:R-:W-:Y:S02]  /*e590*/  IMAD.MOV.U32 R12, RZ, RZ, 0x2 ;  /* 0x00000002ff0c7424 */ /* 0x000fe400078e00ff */
[----:B------:R-:W-:-:S07]  /*e5a0*/  IMAD.MOV.U32 R4, RZ, RZ, R14 ;  /* 0x000000ffff047224 */ /* 0x000fce00078e000e */
[----:B------:R-:W-:Y:S05]  /*e5b0*/  WARPSYNC.COLLECTIVE R15, `(.L_x_169) ;  /* 0x000000000f087348 */ /* 0x000fea0003c00000 */
[----:B------:R0:W1:Y:S02]  /*e5c0*/  SHFL.IDX P6, R14, R13, R12, R11 ;  /* 0x0000000c0d0e7389 */ /* 0x00006400000c000b */
[----:B01----:R-:W-:Y:S01]  /*e5d0*/  ENDCOLLECTIVE ;  /* 0x000000000000791b */ /* 0x003fe20003800000 */
.L_x_169:
        /* <DEDUP_REMOVED lines=13> */
.L_x_170:
[----:B------:R-:W-:Y:S01]  /*e6b0*/  MOV R5, R23 ;  /* 0x0000001700057202 */ /* 0x000fe20000000f00 */
[----:B------:R-:W-:Y:S02]  /*e6c0*/  IMAD.MOV.U32 R13, RZ, RZ, R2 ;  /* 0x000000ffff0d7224 */ /* 0x000fe400078e0002 */
[----:B------:R-:W-:Y:S02]  /*e6d0*/  IMAD.MOV.U32 R12, RZ, RZ, 0x3 ;  /* 0x00000003ff0c7424 */ /* 0x000fe400078e00ff */
[----:B------:R-:W-:-:S07]  /*e6e0*/  IMAD.MOV.U32 R22, RZ, RZ, R14 ;  /* 0x000000ffff167224 */ /* 0x000fce00078e000e */
[----:B------:R-:W-:Y:S05]  /*e6f0*/  WARPSYNC.COLLECTIVE R15, `(.L_x_171) ;  /* 0x000000000f087348 */ /* 0x000fea0003c00000 */
[----:B------:R0:W1:Y:S02]  /*e700*/  SHFL.IDX P6, R14, R13, R12, R11 ;  /* 0x0000000c0d0e7389 */ /* 0x00006400000c000b */
[----:B01----:R-:W-:Y:S01]  /*e710*/  ENDCOLLECTIVE ;  /* 0x000000000000791b */ /* 0x003fe20003800000 */
.L_x_171:
[----:B------:R-:W-:-:S04]  /*e720*/  IMAD.MOV.U32 R4, RZ, RZ, R22 ;  /* 0x000000ffff047224 */ /* 0x000fc800078e0016 */
[----:B------:R-:W-:-:S05]  /*e730*/  IMAD.WIDE.U32 R4, R26, 0x2, R4 ;  /* 0x000000021a047825 */ /* 0x000fca00078e0004 */
[----:B------:R-:W-:Y:S01]  /*e740*/  @!PT LDS RZ, [RZ] ;  /* 0x00000000fffff984 */ /* 0x000fe20000000800 */
[----:B------:R-:W-:Y:S01]  /*e750*/  @!PT LDS RZ, [RZ] ;  /* 0x00000000fffff984 */ /* 0x000fe20000000800 */
[----:B------:R-:W-:Y:S01]  /*e760*/  @!PT LDS RZ, [RZ] ;  /* 0x00000000fffff984 */ /* 0x000fe20000000800 */
[----:B------:R0:W-:Y:S01]  /*e770*/  LDGSTS.E.BYPASS.LTC128B.128 [R3+0x1400], desc[UR38][R4.64], !P2 ;  /* 0x0140000004037fae */ /* 0x0001e2000d101d66 */
[C---:B------:R-:W-:Y:S01]  /*e780*/  ISETP.LT.OR P2, PT, R28.reuse, 0x31, P1 ;  /* 0x000000311c00780c */ /* 0x040fe20000f41670 */
[----:B------:R-:W-:Y:S02]  /*e790*/  IMAD.MOV.U32 R13, RZ, RZ, R16 ;  /* 0x000000ffff0d7224 */ /* 0x000fe400078e0010 */
[----:B------:R0:W-:Y:S01]  /*e7a0*/  LDGSTS.E.BYPASS.LTC128B.128 [R3+0x5400], desc[UR38][R4.64+0x80], !P3 ;  /* 0x0540008004037fae */ /* 0x0001e2000d901d66 */
[----:B------:R-:W-:Y:S02]  /*e7b0*/  ISETP.LT.OR P3, PT, R28, 0x31, P0 ;  /* 0x000000311c00780c */ /* 0x000fe40000761670 */
[----:B------:R-:W-:-:S11]  /*e7c0*/  MOV R21, R14 ;  /* 0x0000000e00157202 */ /* 0x000fd60000000f00 */
[----:B0-----:R-:W-:Y:S05]  /*e7d0*/  WARPSYNC.COLLECTIVE R15, `(.L_x_172) ;  /* 0x000000000f087348 */ /* 0x001fea0003c00000 */
[----:B------:R1:W2:Y:S02]  /*e7e0*/  SHFL.IDX P6, R14, R13, R12, R11 ;  /* 0x0000000c0d0e7389 */ /* 0x0002a400000c000b */
[----:B012---:R-:W-:Y:S01]  /*e7f0*/  ENDCOLLECTIVE ;  /* 0x000000000000791b */ /* 0x007fe20003800000 */
.L_x_172:
[----:B------:R-:W-:Y:S02]  /*e800*/  IMAD.MOV.U32 R5, RZ, RZ, R21 ;  /* 0x000000ffff057224 */ /* 0x000fe400078e0015 */
[----:B------:R-:W-:Y:S01]  /*e810*/  IMAD.MOV.U32 R13, RZ, RZ, R2 ;  /* 0x000000ffff0d7224 */ /* 0x000fe200078e0002 */
[----:B------:R-:W-:Y:S01]  /*e820*/  MOV R12, 0x4 ;  /* 0x00000004000c7802 */ /* 0x000fe20000000f00 */
[----:B------:R-:W-:-:S07]  /*e830*/  IMAD.MOV.U32 R20, RZ, RZ, R14 ;  /* 0x000000ffff147224 */ /* 0x000fce00078e000e */
[----:B------:R-:W-:Y:S05]  /*e840*/  WARPSYNC.COLLECTIVE R15, `(.L_x_173) ;  /* 0x000000000f087348 */ /* 0x000fea0003c00000 */
[----:B------:R0:W1:Y:S02]  /*e850*/  SHFL.IDX P6, R14, R13, R12, R11 ;  /* 0x0000000c0d0e7389 */ /* 0x00006400000c000b */
[----:B01----:R-:W-:Y:S01]  /*e860*/  ENDCOLLECTIVE ;  /* 0x000000000000791b */ /* 0x003fe20003800000 */
.L_x_173:
[----:B------:R-:W-:-:S05]  /*e870*/  MOV R4, R20 ;  /* 0x0000001400047202 */ /* 0x000fca0000000f00 */
[----:B------:R-:W-:-:S05]  /*e880*/  IMAD.WIDE.U32 R4, R26, 0x2, R4 ;  /* 0x000000021a047825 */ /* 0x000fca00078e0004 */
[----:B------:R-:W-:Y:S01]  /*e890*/  @!PT LDS RZ, [RZ] ;  /* 0x00000000fffff984 */ /* 0x000fe20000000800 */
[----:B------:R-:W-:Y:S01]  /*e8a0*/  @!PT LDS RZ, [RZ] ;  /* 0x00000000fffff984 */ /* 0x000fe20000000800 */
[----:B------:R-:W-:Y:S01]  /*e8b0*/  @!PT LDS RZ, [RZ] ;  /* 0x00000000fffff984 */ /* 0x000fe20000000800 */
[----:B------:R0:W-:Y:S01]  /*e8c0*/  LDGSTS.E.BYPASS.LTC128B.128 [R3+0x1c00], desc[UR38][R4.64], !P2 ;  /* 0x01c0000004037fae */ /* 0x0001e2000d101d66 */
[----:B------:R-:W-:Y:S01]  /*e8d0*/  IMAD.MOV.U32 R13, RZ, RZ, R16 ;  /* 0x000000ffff0d7224 */ /* 0x000fe200078e0010 */
[C---:B------:R-:W-:Y:S02]  /*e8e0*/  ISETP.LT.OR P2, PT, R28.reuse, 0x41, P1 ;  /* 0x000000411c00780c */ /* 0x040fe40000f41670 */
[----:B------:R0:W-:Y:S01]  /*e8f0*/  LDGSTS.E.BYPASS.LTC128B.128 [R3+0x5c00], desc[UR38][R4.64+0x80], !P3 ;  /* 0x05c0008004037fae */ /* 0x0001e2000d901d66 */
[----:B------:R-:W-:Y:S01]  /*e900*/  ISETP.LT.OR P3, PT, R28, 0x41, P0 ;  /* 0x000000411c00780c */ /* 0x000fe20000761670 */
[----:B------:R-:W-:-:S12]  /*e910*/  IMAD.MOV.U32 R9, RZ, RZ, R14 ;  /* 0x000000ffff097224 */ /* 0x000fd800078e000e */
[----:B0-----:R-:W-:Y:S05]  /*e920*/  WARPSYNC.COLLECTIVE R15, `(.L_x_174) ;  /* 0x000000000f087348 */ /* 0x001fea0003c00000 */
[----:B------:R1:W2:Y:S02]  /*e930*/  SHFL.IDX P6, R14, R13, R12, R11 ;  /* 0x0000000c0d0e7389 */ /* 0x0002a400000c000b */
[----:B012---:R-:W-:Y:S01]  /*e940*/  ENDCOLLECTIVE ;  /* 0x000000000000791b */ /* 0x007fe20003800000 */
.L_x_174:
[----:B------:R-:W-:Y:S02]  /*e950*/  IMAD.MOV.U32 R5, RZ, RZ, R9 ;  /* 0x000000ffff057224 */ /* 0x000fe400078e0009 */
[----:B------:R-:W-:Y:S01]  /*e960*/  IMAD.MOV.U32 R9, RZ, RZ, RZ ;  /* 0x000000ffff097224 */ /* 0x000fe200078e00ff */
[----:B------:R-:W-:Y:S01]  /*e970*/  MOV R13, R2 ;  /* 0x00000002000d7202 */ /* 0x000fe20000000f00 */
[----:B------:R-:W-:Y:S01]  /*e980*/  IMAD.MOV.U32 R12, RZ, RZ, 0x5 ;  /* 0x00000005ff0c7424 */ /* 0x000fe200078e00ff */
[----:B------:R-:W-:-:S07]  /*e990*/  MOV R24, R14 ;  /* 0x0000000e00187202 */ /* 0x000fce0000000f00 */
[----:B------:R-:W-:Y:S05]  /*e9a0*/  WARPSYNC.COLLECTIVE R15, `(.L_x_175) ;  /* 0x000000000f087348 */ /* 0x000fea0003c00000 */
[----:B------:R0:W1:Y:S02]  /*e9b0*/  SHFL.IDX P6, R14, R13, R12, R11 ;  /* 0x0000000c0d0e7389 */ /* 0x00006400000c000b */
[----:B01----:R-:W-:Y:S01]  /*e9c0*/  ENDCOLLECTIVE ;  /* 0x000000000000791b */ /* 0x003fe20003800000 */
.L_x_175:
[----:B------:R-:W-:-:S04]  /*e9d0*/  IMAD.MOV.U32 R4, RZ, RZ, R24 ;  /* 0x000000ffff047224 */ /* 0x000fc800078e0018 */
[----:B------:R-:W-:-:S05]  /*e9e0*/  IMAD.WIDE.U32 R4, R26, 0x2, R4 ;  /* 0x000000021a047825 */ /* 0x000fca00078e0004 */
[----:B------:R-:W-:Y:S01]  /*e9f0*/  @!PT LDS RZ, [RZ] ;  /* 0x00000000fffff984 */ /* 0x000fe20000000800 */
[----:B------:R-:W-:Y:S01]  /*ea00*/  @!PT LDS RZ, [RZ] ;  /* 0x00000000fffff984 */ /* 0x000fe20000000800 */
[----:B------:R-:W-:Y:S01]  /*ea10*/  @!PT LDS RZ, [RZ] ;  /* 0x00000000fffff984 */ /* 0x000fe20000000800 */
[----:B------:R0:W-:Y:S01]  /*ea20*/  LDGSTS.E.BYPASS.LTC128B.128 [R3+0x2400], desc[UR38][R4.64], !P2 ;  /* 0x0240000004037fae */ /* 0x0001e2000d101d66 */
[C---:B------:R-:W-:Y:S02]  /*ea30*/  ISETP.LT.OR P2, PT, R28.reuse, 0x51, P1 ;  /* 0x000000511c00780c */ /* 0x040fe40000f41670 */
[----:B------:R-:W-:Y:S01]  /*ea40*/  MOV R13, R16 ;  /* 0x00000010000d7202 */ /* 0x000fe20000000f00 */
[----:B------:R0:W-:Y:S01]  /*ea50*/  LDGSTS.E.BYPASS.LTC128B.128 [R3+0x6400], desc[UR38][R4.64+0x80], !P3 ;  /* 0x0640008004037fae */ /* 0x0001e2000d901d66 */
[----:B------:R-:W-:Y:S01]  /*ea60*/  ISETP.LT.OR P3, PT, R28, 0x51, P0 ;  /* 0x000000511c00780c */ /* 0x000fe20000761670 */
[----:B------:R-:W-:-:S12]  /*ea70*/  IMAD.MOV.U32 R19, RZ, RZ, R14 ;  /* 0x000000ffff137224 */ /* 0x000fd800078e000e */
[----:B0-----:R-:W-:Y:S05]  /*ea80*/  WARPSYNC.COLLECTIVE R15, `(.L_x_176) ;  /* 0x000000000f087348 */ /* 0x001fea0003c00000 */
[----:B------:R1:W2:Y:S02]  /*ea90*/  SHFL.IDX P6, R14, R13, R12, R11 ;  /* 0x0000000c0d0e7389 */ /* 0x0002a400000c000b */
[----:B012---:R-:W-:Y:S01]  /*eaa0*/  ENDCOLLECTIVE ;  /* 0x000000000000791b */ /* 0x007fe20003800000 */
.L_x_176:
[----:B------:R-:W-:Y:S01]  /*eab0*/  IMAD.MOV.U32 R5, RZ, RZ, R19 ;  /* 0x000000ffff057224 */ /* 0x000fe200078e0013 */
[----:B------:R-:W-:Y:S01]  /*eac0*/  MOV R13, R2 ;  /* 0x00000002000d7202 */ /* 0x000fe20000000f00 */
[----:B------:R-:W-:Y:S02]  /*ead0*/  IMAD.MOV.U32 R12, RZ, RZ, 0x6 ;  /* 0x00000006ff0c7424 */ /* 0x000fe400078e00ff */
[----:B------:R-:W-:-:S07]  /*eae0*/  IMAD.MOV.U32 R4, RZ, RZ, R14 ;  /* 0x000000ffff047224 */ /* 0x000fce00078e000e */
[----:B------:R-:W-:Y:S05]  /*eaf0*/  WARPSYNC.COLLECTIVE R15, `(.L_x_177) ;  /* 0x000000000f087348 */ /* 0x000fea0003c00000 */
[----:B------:R0:W1:Y:S02]  /*eb00*/  SHFL.IDX P6, R14, R13, R12, R11 ;  /* 0x0000000c0d0e7389 */ /* 0x00006400000c000b */
[----:B01----:R-:W-:Y:S01]  /*eb10*/  ENDCOLLECTIVE ;  /* 0x000000000000791b */ /* 0x003fe20003800000 */
.L_x_177:
        /* <DEDUP_REMOVED lines=13> */
.L_x_178:
[----:B------:R-:W-:Y:S01]  /*ebf0*/  MOV R5, R25 ;  /* 0x0000001900057202 */ /* 0x000fe20000000f00 */
[----:B------:R-:W-:Y:S02]  /*ec00*/  IMAD.MOV.U32 R13, RZ, RZ, R2 ;  /* 0x000000ffff0d7224 */ /* 0x000fe400078e0002 */
[----:B------:R-:W-:Y:S02]  /*ec10*/  IMAD.MOV.U32 R12, RZ, RZ, 0x7 ;  /* 0x00000007ff0c7424 */ /* 0x000fe400078e00ff */
[----:B------:R-:W-:-:S07]  /*ec20*/  IMAD.MOV.U32 R30, RZ, RZ, R14 ;  /* 0x000000ffff1e7224 */ /* 0x000fce00078e000e */
[----:B------:R-:W-:Y:S05]  /*ec30*/  WARPSYNC.COLLECTIVE R15, `(.L_x_179) ;  /* 0x000000000f087348 */ /* 0x000fea0003c00000 */
[----:B------:R0:W1:Y:S02]  /*ec40*/  SHFL.IDX P6, R14, R13, R12, R11 ;  /* 0x0000000c0d0e7389 */ /* 0x00006400000c000b */
[----:B01----:R-:W-:Y:S01]  /*ec50*/  ENDCOLLECTIVE ;  /* 0x000000000000791b */ /* 0x003fe20003800000 */
.L_x_179:
[----:B------:R-:W-:-:S04]  /*ec60*/  IMAD.MOV.U32 R4, RZ, RZ, R30 ;  /* 0x000000ffff047224 */ /* 0x000fc800078e001e */
[----:B------:R-:W-:-:S05]  /*ec70*/  IMAD.WIDE.U32 R4, R26, 0x2, R4 ;  /* 0x000000021a047825 */ /* 0x000fca00078e0004 */
[----:B------:R-:W-:Y:S01]  /*ec80*/  @!PT LDS RZ, [RZ] ;  /* 0x00000000fffff984 */ /* 0x000fe20000000800 */
[----:B------:R-:W-:Y:S01]  /*ec90*/  @!PT LDS RZ, [RZ] ;  /* 0x00000000fffff984 */ /* 0x000fe20000000800 */
[----:B------:R-:W-:Y:S01]  /*eca0*/  @!PT LDS RZ, [RZ] ;  /* 0x00000000fffff984 */ /* 0x000fe20000000800 */
[----:B------:R0:W-:Y:S01]  /*ecb0*/  LDGSTS.E.BYPASS.LTC128B.128 [R3+0x3400], desc[UR38][R4.64], !P2 ;  /* 0x0340000004037fae */ /* 0x0001e2000d101d66 */
[----:B------:R-:W-:-:S03]  /*ecc0*/  IMAD.MOV.U32 R13, RZ, RZ, R16 ;  /* 0x000000ffff0d7224 */ /* 0x000fc600078e0010 */
[----:B------:R0:W-:Y:S01]  /*ecd0*/  LDGSTS.E.BYPASS.LTC128B.128 [R3+0x7400], desc[UR38][R4.64+0x80], !P3 ;  /* 0x0740008004037fae */ /* 0x0001e2000d901d66 */
[----:B------:R-:W-:-:S07]  /*ece0*/  MOV R2, R14 ;  /* 0x0000000e00027202 */ /* 0x000fce0000000f00 */
[----:B0-----:R-:W-:Y:S05]  /*ecf0*/  WARPSYNC.COLLECTIVE R15, `(.L_x_180) ;  /* 0x000000000f087348 */ /* 0x001fea0003c00000 */
[----:B------:R1:W2:Y:S02]  /*ed00*/  SHFL.IDX P6, R14, R13, R12, R11 ;  /* 0x0000000c0d0e7389 */ /* 0x0002a400000c000b */
[----:B012---:R-:W-:Y:S01]  /*ed10*/  ENDCOLLECTIVE ;  /* 0x000000000000791b */ /* 0x007fe20003800000 */
.L_x_180:
[----:B------:R-:W-:Y:S05]  /*ed20*/  BRA `(.L_x_181) ;  /* 0xffffffc400247947 */ /* 0x000fea000383ffff */
.L_x_75:
[----:B0-----:R0:W1:Y:S02]  /*ed30*/  SYNCS.PHASECHK.TRANS64.TRYWAIT P0, [R7+URZ+0x28820], R9 ;  /* 0x02882009070075a7 */ /* 0x001064000800017f */
[----:B-1----:R-:W-:Y:S05]  /*ed40*/  @!P0 NANOSLEEP.SYNCS 0x989680 ;  /* 0x009896800000895d */ /* 0x002fea0003900000 */
[----:B------:R-:W1:Y:S02]  /*ed50*/  @!P0 SYNCS.PHASECHK.TRANS64 P0, [R7+URZ+0x28820], R9 ;  /* 0x02882009070085a7 */ /* 0x000e64000800007f */
[----:B-1----:R-:W-:Y:S05]  /*ed60*/  @!P0 BRA `(.L_x_75) ;  /* 0xfffffffc00f08947 */ /* 0x002fea000383ffff */
[----:B------:R-:W-:Y:S05]  /*ed70*/  BRA `(.L_x_182) ;  /* 0xffffffc400987947 */ /* 0x000fea000383ffff */
.L_x_76:
[----:B------:R-:W-:Y:S01]  /*ed80*/  BSSY B0, `(.L_x_183) ;  /* 0x0000008000007945 */ /* 0x000fe20003800000 */
[----:B------:R-:W-:Y:S01]  /*ed90*/  MOV R13, R17 ;  /* 0x00000011000d7202 */ /* 0x000fe20000000f00 */
[----:B------:R-:W-:Y:S01]  /*eda0*/  IMAD.MOV.U32 R12, RZ, RZ, RZ ;  /* 0x000000ffff0c7224 */ /* 0x000fe200078e00ff */
[----:B------:R-:W-:Y:S01]  /*edb0*/  MOV R15, 0xffffffff ;  /* 0xffffffff000f7802 */ /* 0x000fe20000000f00 */
[----:B------:R-:W-:-:S07]  /*edc0*/  IMAD.MOV.U32 R11, RZ, RZ, 0x1f ;  /* 0x0000001fff0b7424 */ /* 0x000fce00078e00ff */
[----:B0-2--5:R-:W-:Y:S05]  /*edd0*/  WARPSYNC.COLLECTIVE R15, `(.L_x_184) ;  /* 0x000000000f087348 */ /* 0x025fea0003c00000 */
[----:B------:R1:W3:Y:S02]  /*ede0*/  SHFL.IDX P6, R14, R13, R12, R11 ;  /* 0x0000000c0d0e7389 */ /* 0x0002e400000c000b */
[----:B0123-5:R-:W-:Y:S01]  /*edf0*/  ENDCOLLECTIVE ;  /* 0x000000000000791b */ /* 0x02ffe20003800000 */
.L_x_184:
[----:B------:R-:W-:Y:S05]  /*ee00*/  BSYNC B0 ;  /* 0x0000000000007941 */ /* 0x000fea0003800000 */
.L_x_183:
[----:B------:R-:W-:Y:S05]  /*ee10*/  BRA `(.L_x_185) ;  /* 0xffffffc4007c7947 */ /* 0x000fea000383ffff */
.L_x_77:
[----:B------:R-:W-:Y:S01]  /*ee20*/  BSSY B0, `(.L_x_186) ;  /* 0x0000006000007945 */ /* 0x000fe20003800000 */
[----:B------:R-:W-:-:S07]  /*ee30*/  IMAD.MOV.U32 R15, RZ, RZ, -0x1 ;  /* 0xffffffffff0f7424 */ /* 0x000fce00078e00ff */
[----:B012--5:R-:W-:Y:S05]  /*ee40*/  WARPSYNC.COLLECTIVE R15, `(.L_x_187) ;  /* 0x000000000f0c7348 */ /* 0x027fea0003c00000 */
[----:B------:R-:W-:Y:S02]  /*ee50*/  ELECT P6, UR62, PT ;  /* 0x00000000003e782f */ /* 0x000fe400038c0000 */
[----:B------:R-:W-:Y:S01]  /*ee60*/  MOV R14, UR62 ;  /* 0x0000003e000e7c02 */ /* 0x000fe20008000f00 */
[----:B012--5:R-:W-:Y:S10]  /*ee70*/  ENDCOLLECTIVE ;  /* 0x000000000000791b */ /* 0x027ff40003800000 */
.L_x_187:
[----:B------:R-:W-:Y:S05]  /*ee80*/  BSYNC B0 ;  /* 0x0000000000007941 */ /* 0x000fea0003800000 */
.L_x_186:
[----:B------:R-:W-:Y:S05]  /*ee90*/  BRA `(.L_x_188) ;  /* 0xffffffc400707947 */ /* 0x000fea000383ffff */
.L_x_79:
[----:B---3--:R3:W4:Y:S02]  /*eea0*/  SYNCS.PHASECHK.TRANS64.TRYWAIT P1, [R5+URZ+0x28840], R2 ;  /* 0x02884002050075a7 */ /* 0x008724000802017f */
[----:B----4-:R-:W-:Y:S05]  /*eeb0*/  @!P1 NANOSLEEP.SYNCS 0x989680 ;  /* 0x009896800000995d */ /* 0x010fea0003900000 */
[----:B------:R-:W4:Y:S02]  /*eec0*/  @!P1 SYNCS.PHASECHK.TRANS64 P1, [R5+URZ+0x28840], R2 ;  /* 0x02884002050095a7 */ /* 0x000f24000802007f */
[----:B----4-:R-:W-:Y:S05]  /*eed0*/  @!P1 BRA `(.L_x_79) ;  /* 0xfffffffc00f09947 */ /* 0x010fea000383ffff */
[----:B------:R-:W-:Y:S05]  /*eee0*/  BRA `(.L_x_189) ;  /* 0xffffffc400907947 */ /* 0x000fea000383ffff */
.L_x_81:
[----:B0-----:R0:W4:Y:S02]  /*eef0*/  SYNCS.PHASECHK.TRANS64.TRYWAIT P1, [R7+URZ+0x28840], R0 ;  /* 0x02884000070075a7 */ /* 0x001124000802017f */
[----:B----4-:R-:W-:Y:S05]  /*ef00*/  @!P1 NANOSLEEP.SYNCS 0x989680 ;  /* 0x009896800000995d */ /* 0x010fea0003900000 */
[----:B------:R-:W4:Y:S02]  /*ef10*/  @!P1 SYNCS.PHASECHK.TRANS64 P1, [R7+URZ+0x28840], R0 ;  /* 0x02884000070095a7 */ /* 0x000f24000802007f */
[----:B----4-:R-:W-:Y:S05]  /*ef20*/  @!P1 BRA `(.L_x_81) ;  /* 0xfffffffc00f09947 */ /* 0x010fea000383ffff */
[----:B------:R-:W-:Y:S05]  /*ef30*/  BRA `(.L_x_190) ;  /* 0xffffffc4009c7947 */ /* 0x000fea000383ffff */
.L_x_83:
[----:B----4-:R4:W0:Y:S02]  /*ef40*/  SYNCS.PHASECHK.TRANS64.TRYWAIT P1, [R5+URZ+0x28860], R2 ;  /* 0x02886002050075a7 */ /* 0x010824000802017f */
[----:B0-----:R-:W-:Y:S05]  /*ef50*/  @!P1 NANOSLEEP.SYNCS 0x989680 ;  /* 0x009896800000995d */ /* 0x001fea0003900000 */
[----:B------:R-:W0:Y:S02]  /*ef60*/  @!P1 SYNCS.PHASECHK.TRANS64 P1, [R5+URZ+0x28860], R2 ;  /* 0x02886002050095a7 */ /* 0x000e24000802007f */
[----:B0-----:R-:W-:Y:S05]  /*ef70*/  @!P1 BRA `(.L_x_83) ;  /* 0xfffffffc00f09947 */ /* 0x001fea000383ffff */
[----:B------:R-:W-:Y:S05]  /*ef80*/  BRA `(.L_x_191) ;  /* 0xffffffc400987947 */ /* 0x000fea000383ffff */
.L_x_192:
[----:B------:R-:W-:-:S00]  /*ef90*/  BRA `(.L_x_192) ;  /* 0xfffffffc00fc7947 */ /* 0x000fc0000383ffff */
[----:B------:R-:W-:-:S00]  /*efa0*/  NOP ;  /* 0x0000000000007918 */ /* 0x000fc00000000000 */
        /* <DEDUP_REMOVED lines=13> */
.L_x_3542:


//--------------------- .text._ZN7cutlass13device_kernelIN5flash11enable_sm90INS1_16FlashAttnFwdSm90INS1_25CollectiveMainloopFwdSm90ILi2EN4cute5tupleIJNS5_1CILi1EEES8_S8_EEENS6_IJNS7_ILi128EEESA_SA_EEELi128ENS_6half_tEfNS_4arch4Sm90ELb0ELb0ELb0ELb1ELb1ELb0ELb0ELb1ELb1ELb1ELb1ELb0EEENS1_21CollectiveEpilogueFwdISB_S9_SC_SE_Li256ELb1ELb1ELb1ELb0EEENS1_36VarlenDynamicPersistentTileSchedulerILi128ELi128ELi256ELi128ELb1ELb1ELb1ELb0ELb1ELb1EEEEEEEEEvNT_6ParamsE --------------------------
	.section	.text._ZN7cutlass13device_kernelIN5flash11enable_sm90INS1_16FlashAttnFwdSm90INS1_25CollectiveMainloopFwdSm90ILi2EN4cute5tupleIJNS5_1CILi1EEES8_S8_EEENS6_IJNS7_ILi128EEESA_SA_EEELi128ENS_6half_tEfNS_4arch4Sm90ELb0ELb0ELb0ELb1ELb1ELb0ELb0ELb1ELb1ELb1ELb1ELb0EEENS1_21CollectiveEpilogueFwdISB_S9_SC_SE_Li256ELb1ELb1ELb1ELb0EEENS1_36VarlenDynamicPersistentTileSchedulerILi128ELi128ELi256ELi128ELb1ELb1ELb1ELb0ELb1ELb1EEEEEEEEEvNT_6ParamsE,"ax",@progbits
	.align	128
.text._ZN7cutlass13device_kernelIN5flash11enable_sm90INS1_16FlashAttnFwdSm90INS1_25CollectiveMainloopFwdSm90ILi2EN4cute5tupleIJNS5_1CILi1EEES8_S8_EEENS6_IJNS7_ILi128EEESA_SA_EEELi128ENS_6half_tEfNS_4arch4Sm90ELb0ELb0ELb0ELb1ELb1ELb0ELb0ELb1ELb1ELb1ELb1ELb0EEENS1_21CollectiveEpilogueFwdISB_S9_SC_SE_Li256ELb1ELb1ELb1ELb0EEENS1_36VarlenDynamicPersistentTileSchedulerILi128ELi128ELi256ELi128ELb1ELb1ELb1ELb0ELb1ELb1EEEEEEEEEvNT_6ParamsE:
        .type           _ZN7cutlass13device_kernelIN5flash11enable_sm90INS1_16FlashAttnFwdSm90INS1_25CollectiveMainloopFwdSm90ILi2EN4cute5tupleIJNS5_1CILi1EEES8_S8_EEENS6_IJNS7_ILi128EEESA_SA_EEELi128ENS_6half_tEfNS_4arch4Sm90ELb0ELb0ELb0ELb1ELb1ELb0ELb0ELb1ELb1ELb1ELb1ELb0EEENS1_21CollectiveEpilogueFwdISB_S9_SC_SE_Li256ELb1ELb1ELb1ELb0EEENS1_36VarlenDynamicPersistentTileSchedulerILi128ELi128ELi256ELi128ELb1ELb1ELb1ELb0ELb1ELb1EEEEEEEEEvNT_6ParamsE,@function
        .size           _ZN7cutlass13device_kernelIN5flash11enable_sm90INS1_16FlashAttnFwdSm90INS1_25CollectiveMainloopFwdSm90ILi2EN4cute5tupleIJNS5_1CILi1EEES8_S8_EEENS6_IJNS7_ILi128EEESA_SA_EEELi128ENS_6half_tEfNS_4arch4Sm90ELb0ELb0ELb0ELb1ELb1ELb0ELb0ELb1ELb1ELb1ELb1ELb0EEENS1_21CollectiveEpilogueFwdISB_S9_SC_SE_Li256ELb1ELb1ELb1ELb0EEENS1_36VarlenDynamicPersistentTileSchedulerILi128ELi128ELi256ELi128ELb1ELb1ELb1ELb0ELb1ELb1EEEEEEEEEvNT_6ParamsE,(.L_x_3543 - _ZN7cutlass13device_kernelIN5flash11enable_sm90INS1_16FlashAttnFwdSm90INS1_25CollectiveMainloopFwdSm90ILi2EN4cute5tupleIJNS5_1CILi1EEES8_S8_EEENS6_IJNS7_ILi128EEESA_SA_EEELi128ENS_6half_tEfNS_4arch4Sm90ELb0ELb0ELb0ELb1ELb1ELb0ELb0ELb1ELb1ELb1ELb1ELb0EEENS1_21CollectiveEpilogueFwdISB_S9_SC_SE_Li256ELb1ELb1ELb1ELb0EEENS1_36VarlenDynamicPersistentTileSchedulerILi128ELi128ELi256ELi128ELb1ELb1ELb1ELb0ELb1ELb1EEEEEEEEEvNT_6ParamsE)
        .other          _ZN7cutlass13device_kernelIN5flash11enable_sm90INS1_16FlashAttnFwdSm90INS1_25CollectiveMainloopFwdSm90ILi2EN4cute5tupleIJNS5_1CILi1EEES8_S8_EEENS6_IJNS7_ILi128EEESA_SA_EEELi128ENS_6half_tEfNS_4arch4Sm90ELb0ELb0ELb0ELb1ELb1ELb0ELb0ELb1ELb1ELb1ELb1ELb0EEENS1_21CollectiveEpilogueFwdISB_S9_SC_SE_Li256ELb1ELb1ELb1ELb0EEENS1_36VarlenDynamicPersistentTileSchedulerILi128ELi128ELi256ELi128ELb1ELb1ELb1ELb0ELb1ELb1EEEEEEEEEvNT_6ParamsE,@"STO_CUDA_ENTRY STV_DEFAULT"
_ZN7cutlass13device_kernelIN5flash11enable_sm90INS1_16FlashAttnFwdSm90INS1_25CollectiveMainloopFwdSm90ILi2EN4cute5tupleIJNS5_1CILi1EEES8_S8_EEENS6_IJNS7_ILi128EEESA_SA_EEELi128ENS_6half_tEfNS_4arch4Sm90ELb0ELb0ELb0ELb1ELb1ELb0ELb0ELb1ELb1ELb1ELb1ELb0EEENS1_21CollectiveEpilogueFwdISB_S9_SC_SE_Li256ELb1ELb1ELb1ELb0EEENS1_36VarlenDynamicPersistentTileSchedulerILi128ELi128ELi256ELi128ELb1ELb1ELb1ELb0ELb1ELb1EEEEEEEEEvNT_6ParamsE:
[----:B------:R-:W0:Y:S02]  /*0000*/  LDC R1, c[0x0][0x28] ;  /* 0x00000a00ff017b82 */ /* 0x000e240000000800 */
[----:B0-----:R-:W-:Y:S01]  /*0010*/  VIADD R1, R1, 0xffffffd8 ;  /* 0xffffffd801017836 */ /* 0x001fe20000000000 */
[----:B------:R-:W0:Y:S01]  /*0020*/  S2R R3, SR_TID.X ;  /* 0x0000000000037919 */ /* 0x000e220000002100 */
[----:B------:R-:W-:Y:S01]  /*0030*/  ELECT P0, URZ, PT ;  /* 0x00000000003f782f */ /* 0x000fe20003800000 */
[----:B------:R-:W-:Y:S01]  /*0040*/  UMOV UR4, 0x80 ;  /* 0x0000008000047882 */ /* 0x000fe20000000000 */
[----:B------:R-:W-:Y:S01]  /*0050*/  UMOV UR7, 0x100 ;  /* 0x0000010000077882 */ /* 0x000fe20000000000 */
[--C-:B0-----:R-:W-:Y:S02]  /*0060*/  SHF.R.U32.HI R0, RZ, 0x5, R3.reuse ;  /* 0x00000005ff007819 */ /* 0x101fe40000011603 */
[----:B------:R-:W-:-:S03]  /*0070*/  SHF.R.U32.HI R3, RZ, 0x7, R3 ;  /* 0x00000007ff037819 */ /* 0x000fc60000011603 */
[----:B------:R-:W0:Y:S02]  /*0080*/  SHFL.IDX PT, R2, R0, RZ, 0x1f ;  /* 0x00001fff00027589 */ /* 0x000e2400000e0000 */
[C---:B0-----:R-:W-:Y:S02]  /*0090*/  ISETP.NE.OR P0, PT, R2.reuse, RZ, !P0 ;  /* 0x000000ff0200720c */ /* 0x041fe40004705670 */
[----:B------:R-:W-:Y:S02]  /*00a0*/  ISETP.NE.AND P1, PT, R2, RZ, PT ;  /* 0x000000ff0200720c */ /* 0x000fe40003f25270 */
[----:B------:R0:W1:Y:S09]  /*00b0*/  SHFL.IDX PT, R2, R3, RZ, 0x1f ;  /* 0x00001fff03027589 */ /* 0x00007200000e0000 */
[----:B------:R-:W-:Y:S01]  /*00c0*/  VOTEU.ALL UP0, P0 ;  /* 0x00000000003f7886 */ /* 0x000fe20000000000 */
[----:B------:R-:W-:-:S04]  /*00d0*/  VOTEU.ALL UP1, P0 ;  /* 0x00000000003f7886 */ /* 0x000fc80000020000 */
[----:B------:R-:W2:Y:S01]  /*00e0*/  @!UP0 S2UR UR8, SR_CgaCtaId ;  /* 0x00000000000889c3 */ /* 0x000ea20000008800 */
[----:B------:R-:W-:Y:S01]  /*00f0*/  @!UP0 UMOV UR6, 0x400 ;  /* 0x0000040000068882 */ /* 0x000fe20000000000 */
[----:B------:R-:W-:-:S04]  /*0100*/  @!UP0 UIADD3 UR4, -UR4, 0x100000, URZ ;  /* 0x0010000004048890 */ /* 0x000fc8000fffe13f */
[----:B------:R-:W-:Y:S02]  /*0110*/  @!UP0 USHF.L.U32 UR5, UR4, 0xb, URZ ;  /* 0x0000000b04058899 */ /* 0x000fe4000800063f */
[----:B------:R-:W-:Y:S02]  /*0120*/  @!UP0 USHF.L.U32 UR4, UR4, 0x1, URZ ;  /* 0x0000000104048899 */ /* 0x000fe4000800063f */
[----:B--2---:R-:W-:Y:S02]  /*0130*/  @!UP0 ULEA UR8, UR8, UR6, 0x18 ;  /* 0x0000000608088291 */ /* 0x004fe4000f8ec03f */
[----:B------:R-:W-:-:S04]  /*0140*/  @!UP0 UIADD3 UR6, -UR7, 0x100000, URZ ;  /* 0x0010000007068890 */ /* 0x000fc8000fffe13f */
[----:B------:R-:W-:Y:S02]  /*0150*/  @!UP0 USHF.L.U32 UR7, UR6, 0xb, URZ ;  /* 0x0000000b06078899 */ /* 0x000fe4000800063f */
[----:B------:R-:W-:Y:S01]  /*0160*/  @!UP0 USHF.L.U32 UR6, UR6, 0x1, URZ ;  /* 0x0000000106068899 */ /* 0x000fe2000800063f */
[----:B------:R-:W-:-:S05]  /*0170*/  VOTEU.ALL UP0, P0 ;  /* 0x00000000003f7886 */ /* 0x000fca0000000000 */
[----:B------:R0:W2:Y:S06]  /*0180*/  @!UP0 SYNCS.EXCH.64 URZ, [UR8+0x28800], UR4 ;  /* 0x02880004083f85b2 */ /* 0x0000ac0008000100 */
[----:B------:R0:W3:Y:S02]  /*0190*/  @!UP1 SYNCS.EXCH.64 URZ, [UR8+0x28820], UR6 ;  /* 0x02882006083f95b2 */ /* 0x0000e40008000100 */
[----:B01----:R-:W-:Y:S05]  /*01a0*/  @P1 BRA `(.L_x_193) ;  /* 0x0000000000481947 */ /* 0x003fea0003800000 */
        /* <DEDUP_REMOVED lines=13> */
[----:B0-----:R0:W1:Y:S08]  /*0280*/  SYNCS.EXCH.64 URZ, [UR8+0x28830], UR4 ;  /* 0x02883004083f75b2 */ /* 0x0010700008000100 */
[----:B------:R0:W4:Y:S01]  /*0290*/  SYNCS.EXCH.64 URZ, [UR8+0x28840], UR6 ;  /* 0x02884006083f75b2 */ /* 0x0001220008000100 */
[----:B------:R0:W0:Y:S01]  /*02a0*/  SYNCS.EXCH.64 URZ, [UR8+0x28838], UR4 ;  /* 0x02883804083f75b2 */ /* 0x0000220008000100 */
[----:B------:R0:W0:Y:S01]  /*02b0*/  SYNCS.EXCH.64 URZ, [UR8+0x28848], UR6 ;  /* 0x02884806083f75b2 */ /* 0x0000220008000100 */
[----:B------:R-:W-:Y:S01]  /*02c0*/  NOP ;  /* 0x0000000000007918 */ /* 0x000fe20000000000 */
.L_x_193:
        /* <DEDUP_REMOVED lines=22> */
.L_x_194:
        /* <DEDUP_REMOVED lines=18> */
.L_x_195:
        /* <DEDUP_REMOVED lines=22> */
.L_x_196:
        /* <DEDUP_REMOVED lines=22> */
.L_x_197:
[----:B------:R-:W-:Y:S01]  /*0810*/  ISETP.NE.AND P0, PT, R2, RZ, PT ;  /* 0x000000ff0200720c */ /* 0x000fe20003f05270 */
[----:B------:R-:W-:Y:S01]  /*0820*/  IMAD.MOV.U32 R2, RZ, RZ, 0x1 ;  /* 0x00000001ff027424 */ /* 0x000fe200078e00ff */
[----:B------:R-:W-:Y:S01]  /*0830*/  NOP ;  /* 0x0000000000007918 */ /* 0x000fe20000000000 */
[----:B------:R-:W-:-:S03]  /*0840*/  ULDC.64 UR36, c[0x0][0x208] ;  /* 0x0000820000247ab9 */ /* 0x000fc60000000a00 */
[----:B------:R-:W-:-:S05]  /*0850*/  SEL R2, R2, 0x2, !P0 ;  /* 0x0000000202027807 */ /* 0x000fca0004000000 */
[----:B------:R0:W-:Y:S02]  /*0860*/  STL [R1+0x4], R2 ;  /* 0x0000040201007387 */ /* 0x0001e40000100800 */
[----:B01234-:R-:W-:Y:S06]  /*0870*/  BAR.SYNC.DEFER_BLOCKING 0x0 ;  /* 0x0000000000007b1d */ /* 0x01ffec0000010000 */
[----:B------:R-:W-:Y:S05]  /*0880*/  @!P0 BRA `(.L_x_198) ;  /* 0x0000008c00588947 */ /* 0x000fea0003800000 */
.L_x_199:
[----:B------:R-:W-:-:S08]  /*0890*/  NOP ;  /* 0x0000000000007918 */ /* 0x000fd00000000000 */
[----:B------:R-:W0:Y:S02]  /*08a0*/  USETMAXREG.TRY_ALLOC.CTAPOOL UP0, 0xe8 ;  /* 0x000000e8000079c8 */ /* 0x000e240008000600 */
[----:B0-----:R-:W-:-:S13]  /*08b0*/  PLOP3.LUT P0, PT, PT, PT, UP0, 0x80, 0x0 ;  /* 0x000000000000781c */ /* 0x001fda0003f0f008 */
[----:B------:R-:W-:Y:S05]  /*08c0*/  @!P0 BRA `(.L_x_199) ;  /* 0xfffffffc00f08947 */ /* 0x000fea000383ffff */
[----:B------:R-:W0:Y:S01]  /*08d0*/  S2R R2, SR_TID.X ;  /* 0x0000000000027919 */ /* 0x000e220000002100 */
[----:B------:R-:W1:Y:S01]  /*08e0*/  S2UR UR5, SR_CgaCtaId ;  /* 0x00000000000579c3 */ /* 0x000e620000008800 */
[----:B------:R-:W-:-:S07]  /*08f0*/  UMOV UR4, 0x400 ;  /* 0x0000040000047882 */ /* 0x000fce0000000000 */
[----:B------:R-:W-:Y:S06]  /*0900*/  BAR.ARV 0x8, 0x180 ;  /* 0x0206000000007b1d */ /* 0x000fec0000002000 */
[----:B-1----:R-:W-:Y:S01]  /*0910*/  ULEA UR4, UR5, UR4, 0x18 ;  /* 0x0000000405047291 */ /* 0x002fe2000f8ec03f */
[----:B0-----:R-:W-:-:S04]  /*0920*/  LOP3.LUT R0, R2, 0xffffff80, RZ, 0xc0, !PT ;  /* 0xffffff8002007812 */ /* 0x001fc800078ec0ff */
[----:B------:R-:W-:-:S13]  /*0930*/  ISETP.NE.AND P0, PT, R0, 0x80, PT ;  /* 0x000000800000780c */ /* 0x000fda0003f05270 */
[----:B------:R-:W-:Y:S08]  /*0940*/  @!P0 BAR.ARV 0x9, 0x100 ;  /* 0x0244000000008b1d */ /* 0x000ff00000002000 */
[----:B------:R-:W-:Y:S06]  /*0950*/  BAR.SYNC.DEFER_BLOCKING 0x5, 0x180 ;  /* 0x0146000000007b1d */ /* 0x000fec0000010000 */
[----:B------:R-:W0:Y:S01]  /*0960*/  LDS.128 R16, [UR4+0x288d0] ;  /* 0x0288d004ff107984 */ /* 0x000e220008000c00 */
[----:B------:R-:W-:Y:S01]  /*0970*/  ULDC UR4, c[0x0][0xc3c] ;  /* 0x00030f0000047ab9 */ /* 0x000fe20000000800 */
[----:B------:R-:W-:Y:S06]  /*0980*/  BAR.ARV 0x4, 0x180 ;  /* 0x0106000000007b1d */ /* 0x000fec0000002000 */
[----:B0-----:R-:W-:-:S13]  /*0990*/  ISETP.GE.AND P0, PT, R19, UR4, PT ;  /* 0x0000000413007c0c */ /* 0x001fda000bf06270 */
[----:B------:R-:W-:Y:S05]  /*09a0*/  @P0 EXIT ;  /* 0x000000000000094d */ /* 0x000fea0003800000 */
[----:B------:R-:W2:Y:S01]  /*09b0*/  LDL.LU R10, [R1+0x4] ;  /* 0x00000400010a7983 */ /* 0x000ea20000300800 */
[----:B------:R-:W-:-:S05]  /*09c0*/  VIADD R228, R2, 0xffffff80 ;  /* 0xffffff8002e47836 */ /* 0x000fca0000000000 */
[----:B------:R-:W-:-:S04]  /*09d0*/  SHF.R.S32.HI R3, RZ, 0x1f, R228 ;  /* 0x0000001fff037819 */ /* 0x000fc800000114e4 */
[----:B------:R-:W-:-:S04]  /*09e0*/  LEA.HI R5, R3, R228, RZ, 0x7 ;  /* 0x000000e403057211 */ /* 0x000fc800078f38ff */
[----:B------:R-:W-:-:S05]  /*09f0*/  LOP3.LUT R7, R5, 0xffffff80, RZ, 0xc0, !PT ;  /* 0xffffff8005077812 */ /* 0x000fca00078ec0ff */
[----:B------:R-:W-:-:S05]  /*0a00*/  IMAD.IADD R206, R228, 0x1, -R7 ;  /* 0x00000001e4ce7824 */ /* 0x000fca00078e0a07 */
[----:B------:R-:W-:-:S04]  /*0a10*/  SHF.R.S32.HI R11, RZ, 0x1f, R206 ;  /* 0x0000001fff0b7819 */ /* 0x000fc800000114ce */
[----:B------:R-:W-:-:S04]  /*0a20*/  LEA.HI R4, R11, R206, RZ, 0x2 ;  /* 0x000000ce0b047211 */ /* 0x000fc800078f10ff */
[--C-:B------:R-:W-:Y:S02]  /*0a30*/  SHF.R.S32.HI R6, RZ, 0x2, R4.reuse ;  /* 0x00000002ff067819 */ /* 0x100fe40000011404 */
[----:B------:R-:W-:Y:S02]  /*0a40*/  SHF.R.S32.HI R9, RZ, 0x1f, R4 ;  /* 0x0000001fff097819 */ /* 0x000fe40000011404 */
[----:B------:R-:W-:Y:S02]  /*0a50*/  LEA.HI R0, R3, R228, RZ, 0x4 ;  /* 0x000000e403007211 */ /* 0x000fe400078f20ff */
[----:B------:R-:W-:Y:S02]  /*0a60*/  LEA.HI R9, R9, R6, RZ, 0x3 ;  /* 0x0000000609097211 */ /* 0x000fe400078f18ff */
[----:B------:R-:W-:Y:S02]  /*0a70*/  LEA.HI R2, R3, R228, RZ, 0x5 ;  /* 0x000000e403027211 */ /* 0x000fe400078f28ff */
[----:B------:R-:W-:-:S02]  /*0a80*/  LOP3.LUT R13, R9, 0xfffffff8, RZ, 0xc0, !PT ;  /* 0xfffffff8090d7812 */ /* 0x000fc400078ec0ff */
[----:B------:R-:W-:Y:S01]  /*0a90*/  SHF.R.S32.HI R9, RZ, 0x4, R0 ;  /* 0x00000004ff097819 */ /* 0x000fe20000011400 */
[----:B------:R-:W-:Y:S01]  /*0aa0*/  IMAD.SHL.U32 R2, R2, 0x20, RZ ;  /* 0x0000002002027824 */ /* 0x000fe200078e00ff */
[C---:B------:R-:W-:Y:S02]  /*0ab0*/  LOP3.LUT R7, R0.reuse, 0x3fffff0, RZ, 0xc0, !PT ;  /* 0x03fffff000077812 */ /* 0x040fe400078ec0ff */
[----:B------:R-:W-:Y:S02]  /*0ac0*/  LEA.HI R0, R0, R9, RZ, 0x1 ;  /* 0x0000000900007211 */ /* 0x000fe400078f08ff */
[----:B------:R-:W-:Y:S01]  /*0ad0*/  LOP3.LUT R2, R2, 0xfffffc00, RZ, 0xc0, !PT ;  /* 0xfffffc0002027812 */ /* 0x000fe200078ec0ff */
[----:B------:R-:W-:Y:S01]  /*0ae0*/  IMAD.IADD R7, R228, 0x1, -R7 ;  /* 0x00000001e4077824 */ /* 0x000fe200078e0a07 */
[----:B------:R-:W-:Y:S02]  /*0af0*/  LOP3.LUT R0, R0, 0x1ffffffe, RZ, 0xc0, !PT ;  /* 0x1ffffffe00007812 */ /* 0x000fe400078ec0ff */
[CC--:B------:R-:W-:Y:S01]  /*0b00*/  LEA.HI R8, R3.reuse, R228.reuse, RZ, 0x2 ;  /* 0x000000e403087211 */ /* 0x0c0fe200078f10ff */
[----:B------:R-:W-:Y:S01]  /*0b10*/  IMAD.IADD R6, R6, 0x1, -R13 ;  /* 0x0000000106067824 */ /* 0x000fe200078e0a0d */
[----:B------:R-:W-:Y:S01]  /*0b20*/  LEA.HI R3, R3, R228, RZ, 0x3 ;  /* 0x000000e403037211 */ /* 0x000fe200078f18ff */
[----:B------:R-:W-:Y:S01]  /*0b30*/  IMAD R7, R7, 0x40, R2 ;  /* 0x0000004007077824 */ /* 0x000fe200078e0202 */
[----:B------:R-:W-:Y:S01]  /*0b40*/  LOP3.LUT R13, R8, 0xfffffffc, RZ, 0xc0, !PT ;  /* 0xfffffffc080d7812 */ /* 0x000fe200078ec0ff */
[----:B------:R-:W-:Y:S01]  /*0b50*/  IMAD.IADD R0, R9, 0x1, -R0 ;  /* 0x0000000109007824 */ /* 0x000fe200078e0a00 */
[----:B------:R-:W-:-:S02]  /*0b60*/  SHF.R.S32.HI R222, RZ, 0x7, R5 ;  /* 0x00000007ffde7819 */ /* 0x000fc40000011405 */
[----:B------:R-:W-:Y:S01]  /*0b70*/  LOP3.LUT R9, R4, 0x7ffffffc, RZ, 0xc0, !PT ;  /* 0x7ffffffc04097812 */ /* 0x000fe200078ec0ff */
[----:B------:R-:W-:Y:S01]  /*0b80*/  IMAD R225, R0, 0x8, R7 ;  /* 0x0000000800e17824 */ /* 0x000fe200078e0207 */
[----:B------:R-:W-:Y:S01]  /*0b90*/  LOP3.LUT R7, R3, 0xfffffff8, RZ, 0xc0, !PT ;  /* 0xfffffff803077812 */ /* 0x000fe200078ec0ff */
[C---:B------:R-:W-:Y:S01]  /*0ba0*/  IMAD.IADD R13, R228.reuse, 0x1, -R13 ;  /* 0x00000001e40d7824 */ /* 0x040fe200078e0a0d */
[----:B------:R-:W-:Y:S02]  /*0bb0*/  LEA.HI R11, R11, R206, RZ, 0x5 ;  /* 0x000000ce0b0b7211 */ /* 0x000fe400078f28ff */
[----:B------:R-:W-:Y:S01]  /*0bc0*/  LEA.HI R5, R5, R222, RZ, 0x1 ;  /* 0x000000de05057211 */ /* 0x000fe200078f08ff */
[----:B------:R-:W-:Y:S01]  /*0bd0*/  IMAD.IADD R154, R228, 0x1, -R7 ;  /* 0x00000001e49a7824 */ /* 0x000fe200078e0a07 */
[----:B------:R-:W-:Y:S01]  /*0be0*/  SHF.R.S32.HI R11, RZ, 0x5, R11 ;  /* 0x00000005ff0b7819 */ /* 0x000fe2000001140b */
[----:B------:R-:W-:Y:S01]  /*0bf0*/  IMAD.IADD R9, R206, 0x1, -R9 ;  /* 0x00000001ce097824 */ /* 0x000fe200078e0a09 */
[----:B------:R-:W-:-:S02]  /*0c00*/  LEA.HI R2, R13, R13, RZ, 0x1 ;  /* 0x0000000d0d027211 */ /* 0x000fc400078f08ff */
[----:B------:R-:W-:Y:S01]  /*0c10*/  LOP3.LUT R5, R5, 0x3fffffe, RZ, 0xc0, !PT ;  /* 0x03fffffe05057812 */ /* 0x000fe200078ec0ff */
[----:B------:R-:W-:Y:S01]  /*0c20*/  IMAD.SHL.U32 R153, R154, 0x8, RZ ;  /* 0x000000089a997824 */ /* 0x000fe200078e00ff */
[----:B------:R-:W-:Y:S01]  /*0c30*/  LOP3.LUT R2, R2, 0x1ffffffe, RZ, 0xc0, !PT ;  /* 0x1ffffffe02027812 */ /* 0x000fe200078ec0ff */
[----:B------:R-:W-:Y:S02]  /*0c40*/  IMAD.SHL.U32 R203, R9, 0x2, RZ ;  /* 0x0000000209cb7824 */ /* 0x000fe400078e00ff */
[----:B------:R-:W-:Y:S02]  /*0c50*/  IMAD R6, R11, 0x10, R6 ;  /* 0x000000100b067824 */ /* 0x000fe400078e0206 */
[----:B------:R-:W-:Y:S01]  /*0c60*/  IMAD.IADD R5, R222, 0x1, -R5 ;  /* 0x00000001de057824 */ /* 0x000fe200078e0a05 */
[----:B------:R-:W-:Y:S01]  /*0c70*/  IADD3 R193, R203, 0x40, RZ ;  /* 0x00000040cbc17810 */ /* 0x000fe20007ffe0ff */
[----:B------:R-:W-:Y:S02]  /*0c80*/  VIADD R23, R153, 0x40 ;  /* 0x0000004099177836 */ /* 0x000fe40000000000 */
[----:B------:R-:W-:-:S02]  /*0c90*/  VIADD R200, R203, 0x8 ;  /* 0x00000008cbc87836 */ /* 0x000fc40000000000 */
[C---:B------:R-:W-:Y:S02]  /*0ca0*/  VIADD R199, R203.reuse, 0x10 ;  /* 0x00000010cbc77836 */ /* 0x040fe40000000000 */
[C---:B------:R-:W-:Y:S02]  /*0cb0*/  VIADD R198, R203.reuse, 0x18 ;  /* 0x00000018cbc67836 */ /* 0x040fe40000000000 */
[C---:B------:R-:W-:Y:S02]  /*0cc0*/  VIADD R197, R203.reuse, 0x20 ;  /* 0x00000020cbc57836 */ /* 0x040fe40000000000 */
[C---:B------:R-:W-:Y:S02]  /*0cd0*/  VIADD R196, R203.reuse, 0x28 ;  /* 0x00000028cbc47836 */ /* 0x040fe40000000000 */
[C---:B------:R-:W-:Y:S02]  /*0ce0*/  VIADD R195, R203.reuse, 0x30 ;  /* 0x00000030cbc37836 */ /* 0x040fe40000000000 */
[----:B------:R-:W-:-:S02]  /*0cf0*/  VIADD R194, R203, 0x38 ;  /* 0x00000038cbc27836 */ /* 0x000fc40000000000 */
[C---:B------:R-:W-:Y:S02]  /*0d00*/  VIADD R192, R203.reuse, 0x48 ;  /* 0x00000048cbc07836 */ /* 0x040fe40000000000 */
[C---:B------:R-:W-:Y:S02]  /*0d10*/  VIADD R191, R203.reuse, 0x50 ;  /* 0x00000050cbbf7836 */ /* 0x040fe40000000000 */
[C---:B------:R-:W-:Y:S02]  /*0d20*/  VIADD R190, R203.reuse, 0x58 ;  /* 0x00000058cbbe7836 */ /* 0x040fe40000000000 */
[C---:B------:R-:W-:Y:S02]  /*0d30*/  VIADD R189, R203.reuse, 0x60 ;  /* 0x00000060cbbd7836 */ /* 0x040fe40000000000 */
[C---:B------:R-:W-:Y:S02]  /*0d40*/  VIADD R188, R203.reuse, 0x68 ;  /* 0x00000068cbbc7836 */ /* 0x040fe40000000000 */
[----:B------:R-:W-:-:S02]  /*0d50*/  VIADD R155, R203, 0x70 ;  /* 0x00000070cb9b7836 */ /* 0x000fc40000000000 */
[----:B------:R-:W-:Y:S02]  /*0d60*/  VIADD R22, R203, 0x78 ;  /* 0x00000078cb167836 */ /* 0x000fe40000000000 */
[----:B------:R-:W-:Y:S02]  /*0d70*/  IMAD.IADD R2, R13, 0x1, -R2 ;  /* 0x000000010d027824 */ /* 0x000fe400078e0a02 */
[----:B------:R-:W-:Y:S01]  /*0d80*/  IMAD R223, R5, 0x40, R6 ;  /* 0x0000004005df7824 */ /* 0x000fe200078e0206 */
[----:B------:R-:W-:Y:S01]  /*0d90*/  MOV R5, R17 ;  /* 0x0000001100057202 */ /* 0x000fe20000000f00 */
[----:B------:R-:W-:Y:S01]  /*0da0*/  IMAD.MOV.U32 R6, RZ, RZ, R18 ;  /* 0x000000ffff067224 */ /* 0x000fe200078e0012 */
[----:B------:R-:W-:Y:S01]  /*0db0*/  SHF.R.S32.HI R204, RZ, 0x3, R3 ;  /* 0x00000003ffcc7819 */ /* 0x000fe20000011403 */
[----:B------:R-:W-:Y:S01]  /*0dc0*/  IMAD.MOV.U32 R7, RZ, RZ, R19 ;  /* 0x000000ffff077224 */ /* 0x000fe200078e0013 */
[----:B------:R-:W-:Y:S01]  /*0dd0*/  SHF.R.S32.HI R227, RZ, 0x1f, R153 ;  /* 0x0000001fffe37819 */ /* 0x000fe20000011499 */
[----:B------:R-:W-:Y:S01]  /*0de0*/  IMAD.MOV.U32 R205, RZ, RZ, RZ ;  /* 0x000000ffffcd7224 */ /* 0x000fe200078e00ff */
[----:B------:R-:W-:Y:S01]  /*0df0*/  SHF.R.S32.HI R226, RZ, 0x1f, R23 ;  /* 0x0000001fffe27819 */ /* 0x000fe20000011417 */
[----:B------:R-:W-:Y:S01]  /*0e00*/  IMAD R224, R2, 0x8, R223 ;  /* 0x0000000802e07824 */ /* 0x000fe200078e02df */
[----:B------:R-:W-:-:S02]  /*0e10*/  SHF.R.S32.HI R221, RZ, 0x1f, R200 ;  /* 0x0000001fffdd7819 */ /* 0x000fc400000114c8 */
[----:B------:R-:W-:Y:S02]  /*0e20*/  SHF.R.S32.HI R220, RZ, 0x1f, R199 ;  /* 0x0000001fffdc7819 */ /* 0x000fe400000114c7 */
[----:B------:R-:W-:Y:S02]  /*0e30*/  SHF.R.S32.HI R219, RZ, 0x1f, R198 ;  /* 0x0000001fffdb7819 */ /* 0x000fe400000114c6 */
[----:B------:R-:W-:Y:S02]  /*0e40*/  SHF.R.S32.HI R218, RZ, 0x1f, R197 ;  /* 0x0000001fffda7819 */ /* 0x000fe400000114c5 */
[----:B------:R-:W-:Y:S02]  /*0e50*/  SHF.R.S32.HI R217, RZ, 0x1f, R196 ;  /* 0x0000001fffd97819 */ /* 0x000fe400000114c4 */
[----:B------:R-:W-:Y:S02]  /*0e60*/  SHF.R.S32.HI R216, RZ, 0x1f, R195 ;  /* 0x0000001fffd87819 */ /* 0x000fe400000114c3 */
        /* <DEDUP_REMOVED lines=8> */
[----:B------:R-:W-:Y:S01]  /*0ef0*/  SHF.R.S32.HI R207, RZ, 0x1f, R22 ;  /* 0x0000001fffcf7819 */ /* 0x000fe20000011416 */
[----:B------:R-:W-:Y:S01]  /*0f00*/  UMOV UR38, URZ ;  /* 0x0000003f00267c82 */ /* 0x000fe20008000000 */
[----:B------:R-:W-:Y:S01]  /*0f10*/  UMOV UR39, URZ ;  /* 0x0000003f00277c82 */ /* 0x000fe20008000000 */
[----:B--2---:R-:W-:-:S07]  /*0f20*/  LOP3.LUT R152, R10, 0x1, RZ, 0xfc, !PT ;  /* 0x000000010a987812 */ /* 0x004fce00078efcff */
.L_x_249:
[----:B0-2-4-:R-:W0:Y:S01]  /*0f30*/  LDC.64 R2, c[0x0][0xc88] ;  /* 0x00032200ff027b82 */ /* 0x015e220000000a00 */
[----:B------:R-:W-:-:S07]  /*0f40*/  ULDC.64 UR4, c[0x0][0xa28] ;  /* 0x00028a0000047ab9 */ /* 0x000fce0000000a00 */
[----:B------:R-:W1:Y:S08]  /*0f50*/  LDC.64 R10, c[0x0][0x418] ;  /* 0x00010600ff0a7b82 */ /* 0x000e700000000a00 */
[----:B------:R-:W2:Y:S01]  /*0f60*/  LDC R0, c[0x0][0x424] ;  /* 0x00010900ff007b82 */ /* 0x000ea20000000800 */
[----:B0-----:R-:W-:-:S07]  /*0f70*/  IMAD.WIDE R2, R7, 0x4, R2 ;  /* 0x0000000407027825 */ /* 0x001fce00078e0202 */
[----:B------:R-:W0:Y:S01]  /*0f80*/  LDC R13, c[0x0][0x2f0] ;  /* 0x0000bc00ff0d7b82 */ /* 0x000e220000000800 */
[----:B---3--:R-:W3:Y:S01]  /*0f90*/  LDG.E R19, desc[UR36][R2.64] ;  /* 0x0000002402137981 */ /* 0x008ee2000c1e1900 */
[----:B------:R-:W-:Y:S01]  /*0fa0*/  ISETP.NE.U32.AND P0, PT, RZ, UR4, PT ;  /* 0x00000004ff007c0c */ /* 0x000fe2000bf05070 */
[----:B------:R-:W-:-:S03]  /*0fb0*/  IMAD.MOV.U32 R7, RZ, RZ, RZ ;  /* 0x000000ffff077224 */ /* 0x000fc600078e00ff */
[----:B------:R-:W-:Y:S02]  /*0fc0*/  ISETP.NE.AND.EX P0, PT, RZ, UR5, PT, P0 ;  /* 0x00000005ff007c0c */ /* 0x000fe4000bf05300 */
[----:B---3--:R-:W-:-:S11]  /*0fd0*/  SHF.R.S32.HI R202, RZ, 0x1f, R19 ;  /* 0x0000001fffca7819 */ /* 0x008fd60000011413 */
[----:B------:R-:W-:-:S04]  /*0fe0*/  @P0 LEA R8, P1, R19, UR4, 0x2 ;  /* 0x0000000413080c11 */ /* 0x000fc8000f8210ff */
[----:B------:R-:W-:Y:S01]  /*0ff0*/  @P0 LEA.HI.X R9, R19, UR5, R202, 0x2, P1 ;  /* 0x0000000513090c11 */ /* 0x000fe200088f14ca */
[----:B------:R-:W-:Y:S02]  /*1000*/  ULDC.64 UR4, c[0x0][0xa20] ;  /* 0x0002880000047ab9 */ /* 0x000fe40000000a00 */
[----:B------:R-:W-:Y:S02]  /*1010*/  ISETP.NE.U32.AND P1, PT, RZ, UR4, PT ;  /* 0x00000004ff007c0c */ /* 0x000fe4000bf25070 */
[----:B------:R3:W5:Y:S01]  /*1020*/  @P0 LDG.E R7, desc[UR36][R8.64] ;  /* 0x0000002408070981 */ /* 0x000762000c1e1900 */
[----:B-1----:R-:W-:Y:S02]  /*1030*/  ISETP.NE.U32.AND P0, PT, R10, RZ, PT ;  /* 0x000000ff0a00720c */ /* 0x002fe40003f05070 */
[----:B------:R-:W-:Y:S02]  /*1040*/  ISETP.NE.AND.EX P1, PT, RZ, UR5, PT, P1 ;  /* 0x00000005ff007c0c */ /* 0x000fe4000bf25310 */
[----:B------:R-:W-:-:S04]  /*1050*/  ISETP.NE.AND.EX P0, PT, R11, RZ, PT, P0 ;  /* 0x000000ff0b00720c */ /* 0x000fc80003f05300 */
[----:B--2---:R-:W-:-:S05]  /*1060*/  SEL R0, R0, 0x1, P0 ;  /* 0x0000000100007807 */ /* 0x004fca0000000000 */
[----:B0-----:R-:W-:Y:S02]  /*1070*/  IMAD R98, R0, R13, RZ ;  /* 0x0000000d00627224 */ /* 0x001fe400078e02ff */
[----:B------:R-:W-:-:S04]  /*1080*/  @P1 LEA R2, P2, R19, UR4, 0x2 ;  /* 0x0000000413021c11 */ /* 0x000fc8000f8410ff */
[----:B------:R-:W-:-:S05]  /*1090*/  @P1 LEA.HI.X R3, R19, UR5, R202, 0x2, P2 ;  /* 0x0000000513031c11 */ /* 0x000fca00090f14ca */
[----:B------:R3:W5:Y:S01]  /*10a0*/  @P1 LDG.E R98, desc[UR36][R2.64] ;  /* 0x0000002402621981 */ /* 0x000762000c1e1900 */
[----:B------:R-:W-:Y:S05]  /*10b0*/  @P1 BRA `(.L_x_200) ;  /* 0x0000000000241947 */ /* 0x000fea0003800000 */
[----:B------:R-:W-:Y:S02]  /*10c0*/  ULDC.64 UR4, c[0x0][0xa08] ;  /* 0x0002820000047ab9 */ /* 0x000fe40000000a00 */
[----:B------:R-:W-:-:S04]  /*10d0*/  ISETP.NE.U32.AND P0, PT, RZ, UR4, PT ;  /* 0x00000004ff007c0c */ /* 0x000fc8000bf05070 */
[----:B------:R-:W-:-:S13]  /*10e0*/  ISETP.NE.AND.EX P0, PT, RZ, UR5, PT, P0 ;  /* 0x00000005ff007c0c */ /* 0x000fda000bf05300 */
[----:B------:R-:W-:Y:S05]  /*10f0*/  @!P0 BRA `(.L_x_200) ;  /* 0x0000000000148947 */ /* 0x000fea0003800000 */
[----:B---3--:R-:W0:Y:S02]  /*1100*/  LDC.64 R2, c[0x0][0xa08] ;  /* 0x00028200ff027b82 */ /* 0x008e240000000a00 */
[----:B0-----:R-:W-:-:S05]  /*1110*/  IMAD.WIDE R2, R19, 0x4, R2 ;  /* 0x0000000413027825 */ /* 0x001fca00078e0202 */
[----:B-----5:R-:W2:Y:S04]  /*1120*/  LDG.E R98, desc[UR36][R2.64] ;  /* 0x0000002402627981 */ /* 0x020ea8000c1e1900 */
[----:B------:R-:W2:Y:S02]  /*1130*/  LDG.E R9, desc[UR36][R2.64+0x4] ;  /* 0x0000042402097981 */ /* 0x000ea4000c1e1900 */
[----:B--2---:R-:W-:-:S07]  /*1140*/  IMAD.IADD R98, R9, 0x1, -R98 ;  /* 0x0000000109627824 */ /* 0x004fce00078e0a62 */
.L_x_200:
[----:B-----5:R-:W-:Y:S01]  /*1150*/  IMAD.IADD R98, R98, 0x1, -R7 ;  /* 0x0000000162627824 */ /* 0x020fe200078e0a07 */
[C---:B---3--:R-:W-:Y:S01]  /*1160*/  LOP3.LUT R2, R6.reuse, 0xff000000, RZ, 0xc0, !PT ;  /* 0xff00000006027812 */ /* 0x048fe200078ec0ff */
[----:B------:R-:W-:Y:S01]  /*1170*/  IMAD.MOV.U32 R88, RZ, RZ, RZ ;  /* 0x000000ffff587224 */ /* 0x000fe200078e00ff */
[----:B------:R-:W-:Y:S01]  /*1180*/  LOP3.LUT R0, R6, 0xff0000, RZ, 0xc0, !PT ;  /* 0x00ff000006007812 */ /* 0x000fe200078ec0ff */
[C---:B------:R-:W-:Y:S01]  /*1190*/  VIADD R4, R98.reuse, 0x7f ;  /* 0x0000007f62047836 */ /* 0x040fe20000000000 */
[----:B------:R-:W-:Y:S02]  /*11a0*/  ISETP.GE.AND P0, PT, R98, 0x1, PT ;  /* 0x000000016200780c */ /* 0x000fe40003f06270 */
[----:B------:R-:W-:Y:S02]  /*11b0*/  SHF.R.U32.HI R3, RZ, 0x8, R2 ;  /* 0x00000008ff037819 */ /* 0x000fe40000011602 */
[----:B------:R-:W-:Y:S02]  /*11c0*/  SHF.R.S32.HI R7, RZ, 0x1f, R4 ;  /* 0x0000001fff077819 */ /* 0x000fe40000011404 */
[----:B------:R-:W-:-:S02]  /*11d0*/  LEA.HI R0, R0, R3, RZ, 0x10 ;  /* 0x0000000300007211 */ /* 0x000fc400078f80ff */
[----:B------:R-:W-:Y:S02]  /*11e0*/  LEA.HI R7, R7, R4, RZ, 0x7 ;  /* 0x0000000407077211 */ /* 0x000fe400078f38ff */
[----:B------:R-:W-:Y:S02]  /*11f0*/  LOP3.LUT R201, R0, 0xff, RZ, 0xc0, !PT ;  /* 0x000000ff00c97812 */ /* 0x000fe400078ec0ff */
[----:B------:R-:W-:Y:S02]  /*1200*/  SHF.R.U32.HI R18, RZ, 0x10, R0 ;  /* 0x00000010ff127819 */ /* 0x000fe40000011600 */
[----:B------:R-:W-:Y:S01]  /*1210*/  SHF.R.S32.HI R8, RZ, 0x7, R7 ;  /* 0x00000007ff087819 */ /* 0x000fe20000011407 */
[----:B------:R-:W-:Y:S06]  /*1220*/  @!P0 BRA `(.L_x_201) ;  /* 0x0000000000788947 */ /* 0x000fec0003800000 */
[----:B------:R-:W0:Y:S01]  /*1230*/  LDC R3, c[0x0][0x9f0] ;  /* 0x00027c00ff037b82 */ /* 0x000e220000000800 */
[----:B------:R-:W-:-:S04]  /*1240*/  ISETP.NE.AND P0, PT, R18, RZ, PT ;  /* 0x000000ff1200720c */ /* 0x000fc80003f05270 */
[----:B0-----:R-:W-:-:S04]  /*1250*/  SEL R11, R18, R3, P0 ;  /* 0x00000003120b7207 */ /* 0x001fc80000000000 */
[-C--:B------:R-:W-:Y:S02]  /*1260*/  IABS R7, R11.reuse ;  /* 0x0000000b00077213 */ /* 0x080fe40000000000 */
[----:B------:R-:W-:Y:S02]  /*1270*/  IADD3 R0, R8, -0x1, R11 ;  /* 0xffffffff08007810 */ /* 0x000fe40007ffe00b */
[----:B------:R-:W0:Y:S01]  /*1280*/  I2F.RP R4, R7 ;  /* 0x0000000700047306 */ /* 0x000e220000209400 */
[----:B------:R-:W-:-:S04]  /*1290*/  IABS R12, R11 ;  /* 0x0000000b000c7213 */ /* 0x000fc80000000000 */
[----:B------:R-:W-:-:S03]  /*12a0*/  IADD3 R12, RZ, -R12, RZ ;  /* 0x8000000cff0c7210 */ /* 0x000fc60007ffe0ff */
[----:B0-----:R-:W0:Y:S02]  /*12b0*/  MUFU.RCP R4, R4 ;  /* 0x0000000400047308 */ /* 0x001e240000001000 */
[----:B0-----:R-:W-:Y:S01]  /*12c0*/  VIADD R2, R4, 0xffffffe ;  /* 0x0ffffffe04027836 */ /* 0x001fe20000000000 */
[----:B------:R-:W-:Y:S02]  /*12d0*/  IABS R4, R0 ;  /* 0x0000000000047213 */ /* 0x000fe40000000000 */
[----:B------:R-:W-:-:S03]  /*12e0*/  LOP3.LUT R0, R0, R11, RZ, 0x3c, !PT ;  /* 0x0000000b00007212 */ /* 0x000fc600078e3cff */
[----:B------:R0:W1:Y:S01]  /*12f0*/  F2I.FTZ.U32.TRUNC.NTZ R3, R2 ;  /* 0x0000000200037305 */ /* 0x000062000021f000 */
[----:B------:R-:W-:Y:S01]  /*1300*/  ISETP.GE.AND P2, PT, R0, RZ, PT ;  /* 0x000000ff0000720c */ /* 0x000fe20003f46270 */
[----:B0-----:R-:W-:Y:S02]  /*1310*/  IMAD.MOV.U32 R2, RZ, RZ, RZ ;  /* 0x000000ffff027224 */ /* 0x001fe400078e00ff */
[----:B-1----:R-:W-:-:S04]  /*1320*/  IMAD.MOV R10, RZ, RZ, -R3 ;  /* 0x000000ffff0a7224 */ /* 0x002fc800078e0a03 */
[----:B------:R-:W-:-:S04]  /*1330*/  IMAD R9, R10, R7, RZ ;  /* 0x000000070a097224 */ /* 0x000fc800078e02ff */
[----:B------:R-:W-:-:S04]  /*1340*/  IMAD.HI.U32 R3, R3, R9, R2 ;  /* 0x0000000903037227 */ /* 0x000fc800078e0002 */
[----:B------:R-:W-:Y:S02]  /*1350*/  IMAD.MOV.U32 R2, RZ, RZ, R12 ;  /* 0x000000ffff027224 */ /* 0x000fe400078e000c */
[----:B------:R-:W-:-:S04]  /*1360*/  IMAD.HI.U32 R3, R3, R4, RZ ;  /* 0x0000000403037227 */ /* 0x000fc800078e00ff */
[----:B------:R-:W-:-:S05]  /*1370*/  IMAD R2, R3, R2, R4 ;  /* 0x0000000203027224 */ /* 0x000fca00078e0204 */
[----:B------:R-:W-:-:S13]  /*1380*/  ISETP.GT.U32.AND P1, PT, R7, R2, PT ;  /* 0x000000020700720c */ /* 0x000fda0003f24070 */
[----:B------:R-:W-:Y:S02]  /*1390*/  @!P1 IMAD.IADD R2, R2, 0x1, -R7 ;  /* 0x0000000102029824 */ /* 0x000fe400078e0a07 */
[----:B------:R-:W-:Y:S01]  /*13a0*/  @!P1 VIADD R3, R3, 0x1 ;  /* 0x0000000103039836 */ /* 0x000fe20000000000 */
[----:B------:R-:W-:Y:S02]  /*13b0*/  ISETP.NE.AND P1, PT, R11, RZ, PT ;  /* 0x000000ff0b00720c */ /* 0x000fe40003f25270 */
[----:B------:R-:W-:-:S13]  /*13c0*/  ISETP.GE.U32.AND P0, PT, R2, R7, PT ;  /* 0x000000070200720c */ /* 0x000fda0003f06070 */
[----:B------:R-:W-:-:S04]  /*13d0*/  @P0 VIADD R3, R3, 0x1 ;  /* 0x0000000103030836 */ /* 0x000fc80000000000 */
[----:B------:R-:W-:Y:S01]  /*13e0*/  @!P2 IMAD.MOV R3, RZ, RZ, -R3 ;  /* 0x000000ffff03a224 */ /* 0x000fe200078e0a03 */
[----:B------:R-:W-:-:S05]  /*13f0*/  @!P1 LOP3.LUT R3, RZ, R11, RZ, 0x33, !PT ;  /* 0x0000000bff039212 */ /* 0x000fca00078e33ff */
[----:B------:R-:W-:-:S07]  /*1400*/  IMAD.MOV.U32 R88, RZ, RZ, R3 ;  /* 0x000000ffff587224 */ /* 0x000fce00078e0003 */
.L_x_201:
[-C--:B------:R-:W-:Y:S01]  /*1410*/  IMAD R17, R201, R88.reuse, RZ ;  /* 0x00000058c9117224 */ /* 0x080fe200078e02ff */
[----:B------:R-:W-:Y:S01]  /*1420*/  LOP3.LUT R2, R6, 0xffff, RZ, 0xc0, !PT ;  /* 0x0000ffff06027812 */ /* 0x000fe200078ec0ff */
[----:B------:R-:W-:Y:S01]  /*1430*/  IMAD.MOV.U32 R16, RZ, RZ, R5 ;  /* 0x000000ffff107224 */ /* 0x000fe200078e0005 */
[----:B------:R-:W-:Y:S02]  /*1440*/  PLOP3.LUT P0, PT, PT, PT, PT, 0x80, 0x0 ;  /* 0x000000000000781c */ /* 0x000fe40003f0f070 */
[----:B------:R-:W-:Y:S02]  /*1450*/  CS2R R156, SRZ ;  /* 0x00000000009c7805 */ /* 0x000fe4000001ff00 */
[----:B------:R-:W-:Y:S02]  /*1460*/  VIADDMNMX R88, R17, R88, R8, PT ;  /* 0x0000005811587246 */ /* 0x000fe40003800108 */
[----:B------:R-:W-:Y:S02]  /*1470*/  CS2R R150, SRZ ;  /* 0x0000000000967805 */ /* 0x000fe4000001ff00 */
[----:B------:R-:W-:-:S02]  /*1480*/  CS2R R64, SRZ ;  /* 0x0000000000407805 */ /* 0x000fc4000001ff00 */
[----:B------:R-:W-:Y:S02]  /*1490*/  CS2R R96, SRZ ;  /* 0x0000000000607805 */ /* 0x000fe4000001ff00 */
[----:B------:R-:W-:Y:S02]  /*14a0*/  ISETP.GT.AND P1, PT, R88, R17, PT ;  /* 0x000000115800720c */ /* 0x000fe40003f24270 */
        /* <DEDUP_REMOVED lines=30> */
[----:B------:R-:W0:Y:S01]  /*1690*/  SHFL.IDX PT, R0, R222, RZ, 0x1f ;  /* 0x00001fffde007589 */ /* 0x000e2200000e0000 */
[----:B------:R-:W1:Y:S01]  /*16a0*/  S2UR UR40, SR_CgaCtaId ;  /* 0x00000000002879c3 */ /* 0x000e620000008800 */
[----:B------:R-:W-:Y:S01]  /*16b0*/  UMOV UR5, 0x400 ;  /* 0x0000040000057882 */ /* 0x000fe20000000000 */
[----:B0-----:R-:W-:Y:S01]  /*16c0*/  R2UR UR41, R0 ;  /* 0x00000000002972ca */ /* 0x001fe200000e0000 */
[----:B-1----:R-:W-:-:S04]  /*16d0*/  ULEA UR42, UR40, UR5, 0x18 ;  /* 0x00000005282a7291 */ /* 0x002fc8000f8ec03f */
[----:B------:R-:W-:-:S04]  /*16e0*/  UIADD3 UR5, UR42, 0x10400, URZ ;  /* 0x000104002a057890 */ /* 0x000fc8000fffe03f */
[----:B------:R-:W-:-:S04]  /*16f0*/  ULOP3.LUT UP0, URZ, UR5, 0x3ff, URZ, 0xc0, !UPT ;  /* 0x000003ff053f7892 */ /* 0x000fc8000f80c03f */
[----:B------:R-:W-:Y:S02]  /*1700*/  ULEA.HI UR4, UR41, UR41, URZ, 0x1 ;  /* 0x0000002929047291 */ /* 0x000fe4000f8f083f */
[----:B------:R-:W-:Y:S02]  /*1710*/  PLOP3.LUT P0, PT, PT, PT, UP0, 0x80, 0x0 ;  /* 0x000000000000781c */ /* 0x000fe40003f0f008 */
        /* <DEDUP_REMOVED lines=14> */
[----:B------:R-:W-:Y:S01]  /*1800*/  MOV R12, 0x1 ;  /* 0x00000001000c7802 */ /* 0x000fe20000000f00 */
[----:B------:R-:W-:Y:S02]  /*1810*/  IMAD.U32 R6, RZ, RZ, UR4 ;  /* 0x00000004ff067e24 */ /* 0x000fe4000f8e00ff */
[----:B------:R-:W-:-:S02]  /*1820*/  IMAD.U32 R7, RZ, RZ, UR5 ;  /* 0x00000005ff077e24 */ /* 0x000fc4000f8e00ff */
[----:B------:R-:W-:Y:S02]  /*1830*/  IMAD.U32 R11, RZ, RZ, UR7 ;  /* 0x00000007ff0b7e24 */ /* 0x000fe4000f8e00ff */
[----:B------:R-:W-:Y:S02]  /*1840*/  IMAD.MOV.U32 R8, RZ, RZ, 0x70 ;  /* 0x00000070ff087424 */ /* 0x000fe400078e00ff */
[----:B0-----:R-:W-:-:S07]  /*1850*/  IMAD.MOV.U32 R13, RZ, RZ, RZ ;  /* 0x000000ffff0d7224 */ /* 0x001fce00078e00ff */
[----:B------:R-:W-:-:S07]  /*1860*/  LEPC R20, `(.L_x_203) ;  /* 0x000000001014794e */ /* 0x000fce0000000000 */
[----:B-1----:R-:W-:Y:S05]  /*1870*/  CALL.ABS.NOINC R14 ;  /* 0x000000000e007343 */ /* 0x002fea0003c00000 */
.L_x_203:
[----:B------:R-:W-:Y:S02]  /*1880*/  LEA.HI R0, R205, R205, RZ, 0x1 ;  /* 0x000000cdcd007211 */ /* 0x000fe400078f08ff */
[----:B------:R-:W-:Y:S02]  /*1890*/  ISETP.NE.AND P0, PT, R152, 0x3, PT ;  /* 0x000000039800780c */ /* 0x000fe40003f05270 */
[----:B------:R-:W-:-:S05]  /*18a0*/  LOP3.LUT R0, R0, 0xfffffffe, RZ, 0xc0, !PT ;  /* 0xfffffffe00007812 */ /* 0x000fca00078ec0ff */
[----:B------:R-:W-:-:S05]  /*18b0*/  IMAD.IADD R0, R205, 0x1, -R0 ;  /* 0x00000001cd007824 */ /* 0x000fca00078e0a00 */
[----:B------:R-:W-:-:S04]  /*18c0*/  SHF.L.U32 R0, R0, 0x1f, RZ ;  /* 0x0000001f00007819 */ /* 0x000fc800000006ff */
[----:B------:R-:W0:Y:S02]  /*18d0*/  SYNCS.PHASECHK.TRANS64.TRYWAIT P1, [UR42+0x28800], R0 ;  /* 0x02880000ff0075a7 */ /* 0x000e24000802016a */
[----:B0-----:R-:W-:Y:S05]  /*18e0*/  @!P1 BRA `(.L_x_204) ;  /* 0x000000d400e49947 */ /* 0x001fea0003800000 */
.L_x_334:
[----:B------:R-:W-:Y:S05]  /*18f0*/  @!P0 BRA `(.L_x_205) ;  /* 0x0000000000048947 */ /* 0x000fea0003800000 */
[----:B------:R-:W-:Y:S01]  /*1900*/  BPT.TRAP 0x1 ;  /* 0x000000040000795c */ /* 0x000fe20000300000 */
.L_x_205:
[----:B------:R-:W-:Y:S02]  /*1910*/  IMAD.U32 R4, RZ, RZ, UR39 ;  /* 0x00000027ff047e24 */ /* 0x000fe4000f8e00ff */
[----:B0-----:R-:W-:-:S03]  /*1920*/  IMAD.U32 R3, RZ, RZ, UR38 ;  /* 0x00000026ff037e24 */ /* 0x001fc6000f8e00ff */
[----:B------:R-:W-:Y:S02]  /*1930*/  LEA R4, R4, UR42, 0x3 ;  /* 0x0000002a04047c11 */ /* 0x000fe4000f8e18ff */
[----:B------:R-:W-:-:S04]  /*1940*/  SHF.L.U32 R3, R3, 0x1f, RZ ;  /* 0x0000001f03037819 */ /* 0x000fc800000006ff */
[----:B------:R0:W1:Y:S01]  /*1950*/  SYNCS.PHASECHK.TRANS64.TRYWAIT P1, [R4+URZ+0x28830], R3 ;  /* 0x02883003040075a7 */ /* 0x000062000802017f */
[----:B------:R-:W-:Y:S05]  /*1960*/  @!P0 BRA `(.L_x_206) ;  /* 0x0000000000048947 */ /* 0x000fea0003800000 */
[----:B------:R-:W-:Y:S01]  /*1970*/  BPT.TRAP 0x1 ;  /* 0x000000040000795c */ /* 0x000fe20000300000 */
.L_x_206:
[----:B------:R-:W-:Y:S01]  /*1980*/  IMAD.MOV.U32 R151, RZ, RZ, RZ ;  /* 0x000000ffff977224 */ /* 0x000fe200078e00ff */
[----:B-1----:R-:W-:Y:S06]  /*1990*/  @P1 BRA `(.L_x_207) ;  /* 0x0000000000081947 */ /* 0x002fec0003800000 */
[----:B------:R-:W1:Y:S02]  /*19a0*/  SYNCS.PHASECHK.TRANS64.TRYWAIT P1, [R4+URZ+0x28830], R3 ;  /* 0x02883003040075a7 */ /* 0x000e64000802017f */
[----:B-1----:R-:W-:Y:S05]  /*19b0*/  @!P1 BRA `(.L_x_208) ;  /* 0x000000d400c89947 */ /* 0x002fea0003800000 */
.L_x_207:
[----:B------:R-:W-:Y:S05]  /*19c0*/  WARPSYNC.ALL ;  /* 0x0000000000007948 */ /* 0x000fea0003800000 */
[----:B------:R-:W-:Y:S01]  /*19d0*/  UIADD3 UR4, UR42, 0x18400, URZ ;  /* 0x000184002a047890 */ /* 0x000fe2000fffe03f */
[----:B------:R-:W-:Y:S01]  /*19e0*/  WARPGROUP.ARRIVE ;  /* 0x00000000000079c5 */ /* 0x000fe20000000000 */
[----:B------:R-:W-:Y:S02]  /*19f0*/  ULOP3.LUT UR32, UR43, 0x10000, URZ, 0xfc, !UPT ;  /* 0x000100002b207892 */ /* 0x000fe4000f8efc3f */
[----:B------:R-:W-:Y:S01]  /*1a00*/  USHF.R.U32.HI UR4, URZ, 0x4, UR4 ;  /* 0x000000043f047899 */ /* 0x000fe20008011604 */
[----:B------:R-:W-:Y:S01]  /*1a10*/  UMOV UR33, 0x40000040 ;  /* 0x4000004000217882 */ /* 0x000fe20000000000 */
[----:B------:R-:W-:-:S02]  /*1a20*/  UMOV UR35, 0x40000040 ;  /* 0x4000004000237882 */ /* 0x000fc40000000000 */
[----:B------:R-:W-:Y:S01]  /*1a30*/  ULOP3.LUT UR4, UR4, 0x3fff, URZ, 0xc0, !UPT ;  /* 0x00003fff04047892 */ /* 0x000fe2000f8ec03f */
[----:B------:R-:W-:Y:S01]  /*1a40*/  UMOV UR5, 0x40000040 ;  /* 0x4000004000057882 */ /* 0x000fe20000000000 */
[----:B------:R-:W-:Y:S02]  /*1a50*/  UMOV UR7, 0x40000040 ;  /* 0x4000004000077882 */ /* 0x000fe40000000000 */
[----:B------:R-:W-:Y:S02]  /*1a60*/  ULOP3.LUT UR42, UR4, 0x10000, URZ, 0xfc, !UPT ;  /* 0x00010000042a7892 */ /* 0x000fe4000f8efc3f */
[----:B------:R-:W-:Y:S02]  /*1a70*/  UIADD3 UR4, UR32, 0x2, URZ ;  /* 0x0000000220047890 */ /* 0x000fe4000fffe03f */
[----:B------:R-:W-:Y:S02]  /*1a80*/  ULEA UR34, UR39, UR42, 0xb ;  /* 0x0000002a27227291 */ /* 0x000fe4000f8e583f */
[----:B------:R-:W-:-:S02]  /*1a90*/  UIADD3 UR8, UR32, 0x4, URZ ;  /* 0x0000000420087890 */ /* 0x000fc4000fffe03f */
[----:B------:R-:W-:Y:S02]  /*1aa0*/  UIADD3 UR6, UR34, 0x2, URZ ;  /* 0x0000000222067890 */ /* 0x000fe4000fffe03f */
[----:B------:R-:W-:Y:S01]  /*1ab0*/  UIADD3 UR10, UR34, 0x4, URZ ;  /* 0x00000004220a7890 */ /* 0x000fe2000fffe03f */
[----:B------:R-:W-:Y:S02]  /*1ac0*/  UMOV UR9, 0x40000040 ;  /* 0x4000004000097882 */ /* 0x000fe40000000000 */
[----:B------:R-:W-:Y:S01]  /*1ad0*/  HGMMA.64x128x16.F32 R24, gdesc[UR32], RZ, !UPT, gsb0 ;  /* 0x01e00000201879f0 */ /* 0x000fe2000c0008ff */
        /* <DEDUP_REMOVED lines=43> */
[----:B------:R-:W-:Y:S05]  /*1d90*/  @!P0 BRA `(.L_x_209) ;  /* 0x0000000000048947 */ /* 0x000fea0003800000 */
[----:B------:R-:W-:Y:S01]  /*1da0*/  BPT.TRAP 0x1 ;  /* 0x000000040000795c */ /* 0x000fe20000300000 */
.L_x_209:
[----:B01----:R-:W-:Y:S01]  /*1db0*/  IADD3 R3, R98, 0x80, -R203 ;  /* 0x0000008062037810 */ /* 0x003fe20007ffe8cb */
[----:B------:R-:W-:Y:S01]  /*1dc0*/  ULDC UR6, c[0x0][0x988] ;  /* 0x0002620000067ab9 */ /* 0x000fe20000000800 */
[----:B------:R-:W-:Y:S01]  /*1dd0*/  P2R R90, PR, RZ, 0x1 ;  /* 0x00000001ff5a7803 */ /* 0x000fe20000000000 */
[----:B------:R-:W-:Y:S01]  /*1de0*/  IMAD.MOV.U32 R150, RZ, RZ, R151 ;  /* 0x000000ffff967224 */ /* 0x000fe200078e0097 */
        /* <DEDUP_REMOVED lines=15> */
[--C-:B------:R-:W-:Y:S01]  /*1ee0*/  IMAD.MOV.U32 R143, RZ, RZ, R151.reuse ;  /* 0x000000ffff8f7224 */ /* 0x100fe200078e0097 */
[----:B------:R-:W-:Y:S01]  /*1ef0*/  ISETP.GT.AND P2, PT, R6, 0x9, PT ;  /* 0x000000090600780c */ /* 0x000fe20003f44270 */
[--C-:B------:R-:W-:Y:S01]  /*1f00*/  IMAD.MOV.U32 R141, RZ, RZ, R151.reuse ;  /* 0x000000ffff8d7224 */ /* 0x100fe200078e0097 */
[----:B------:R-:W-:Y:S01]  /*1f10*/  FSEL R127, R28, -INF , P1 ;  /* 0xff8000001c7f7808 */ /* 0x000fe20000800000 */
[--C-:B------:R-:W-:Y:S01]  /*1f20*/  IMAD.MOV.U32 R140, RZ, RZ, R151.reuse ;  /* 0x000000ffff8c7224 */ /* 0x100fe200078e0097 */
[----:B------:R-:W-:Y:S01]  /*1f30*/  FMNMX.FTZ R0, R113, R125, !PT ;  /* 0x0000007d71007209 */ /* 0x000fe20007810000 */
[--C-:B------:R-:W-:Y:S01]  /*1f40*/  IMAD.MOV.U32 R139, RZ, RZ, R151.reuse ;  /* 0x000000ffff8b7224 */ /* 0x100fe200078e0097 */
[C---:B------:R-:W-:Y:S01]  /*1f50*/  ISETP.GT.AND P6, PT, R6.reuse, 0x10, PT ;  /* 0x000000100600780c */ /* 0x040fe20003fc4270 */
[--C-:B------:R-:W-:Y:S01]  /*1f60*/  IMAD.MOV.U32 R138, RZ, RZ, R151.reuse ;  /* 0x000000ffff8a7224 */ /* 0x100fe200078e0097 */
[----:B------:R-:W-:Y:S01]  /*1f70*/  FSEL R129, R29, -INF , P2 ;  /* 0xff8000001d817808 */ /* 0x000fe20001000000 */
[--C-:B------:R-:W-:Y:S01]  /*1f80*/  IMAD.MOV.U32 R137, RZ, RZ, R151.reuse ;  /* 0x000000ffff897224 */ /* 0x100fe200078e0097 */
[----:B------:R-:W-:Y:S01]  /*1f90*/  FMNMX.FTZ R0, R127, R0, !PT ;  /* 0x000000007f007209 */ /* 0x000fe20007810000 */
[--C-:B------:R-:W-:Y:S01]  /*1fa0*/  IMAD.MOV.U32 R136, RZ, RZ, R151.reuse ;  /* 0x000000ffff887224 */ /* 0x100fe200078e0097 */
[----:B------:R-:W-:Y:S01]  /*1fb0*/  ISETP.GT.AND P5, PT, R6, 0x11, PT ;  /* 0x000000110600780c */ /* 0x000fe20003fa4270 */
[--C-:B------:R-:W-:Y:S01]  /*1fc0*/  IMAD.MOV.U32 R134, RZ, RZ, R151.reuse ;  /* 0x000000ffff867224 */ /* 0x100fe200078e0097 */
[----:B------:R-:W-:Y:S01]  /*1fd0*/  FSEL R131, R32, -INF , P6 ;  /* 0xff80000020837808 */ /* 0x000fe20003000000 */
[--C-:B------:R-:W-:Y:S01]  /*1fe0*/  IMAD.MOV.U32 R132, RZ, RZ, R151.reuse ;  /* 0x000000ffff847224 */ /* 0x100fe200078e0097 */
[----:B------:R-:W-:Y:S01]  /*1ff0*/  FMNMX.FTZ R0, R129, R0, !PT ;  /* 0x0000000081007209 */ /* 0x000fe20007810000 */
[--C-:B------:R-:W-:Y:S01]  /*2000*/  IMAD.MOV.U32 R130, RZ, RZ, R151.reuse ;  /* 0x000000ffff827224 */ /* 0x100fe200078e0097 */
[----:B------:R-:W-:Y:S01]  /*2010*/  FSEL R5, R26, -INF , P4 ;  /* 0xff8000001a057808 */ /* 0x000fe20002000000 */
[--C-:B------:R-:W-:Y:S01]  /*2020*/  IMAD.MOV.U32 R128, RZ, RZ, R151.reuse ;  /* 0x000000ffff807224 */ /* 0x100fe200078e0097 */
[C---:B------:R-:W-:Y:S01]  /*2030*/  ISETP.GT.AND P4, PT, R6.reuse, 0x18, PT ;  /* 0x000000180600780c */ /* 0x040fe20003f84270 */
[--C-:B------:R-:W-:Y:S01]  /*2040*/  IMAD.MOV.U32 R124, RZ, RZ, R151.reuse ;  /* 0x000000ffff7c7224 */ /* 0x100fe200078e0097 */
[----:B------:R-:W-:Y:S01]  /*2050*/  FSEL R133, R33, -INF , P5 ;  /* 0xff80000021857808 */ /* 0x000fe20002800000 */
[--C-:B------:R-:W-:Y:S01]  /*2060*/  IMAD.MOV.U32 R122, RZ, RZ, R151.reuse ;  /* 0x000000ffff7a7224 */ /* 0x100fe200078e0097 */
[----:B------:R-:W-:Y:S01]  /*2070*/  FMNMX.FTZ R0, R131, R0, !PT ;  /* 0x0000000083007209 */ /* 0x000fe20007810000 */
        /* <DEDUP_REMOVED lines=24> */
[----:B------:R-:W-:Y:S01]  /*2200*/  IMAD.MOV.U32 R92, RZ, RZ, R151 ;  /* 0x000000ffff5c7224 */ /* 0x000fe200078e0097 */
[----:B------:R-:W-:-:S02]  /*2210*/  FSEL R11, R34, -INF , P6 ;  /* 0xff800000220b7808 */ /* 0x000fc40003000000 */
[C---:B------:R-:W-:Y:S02]  /*2220*/  ISETP.GT.AND P6, PT, R6.reuse, 0x28, PT ;  /* 0x000000280600780c */ /* 0x040fe40003fc4270 */
[----:B------:R-:W-:Y:S02]  /*2230*/  FSEL R117, R41, -INF , P2 ;  /* 0xff80000029757808 */ /* 0x000fe40001000000 */
[----:B------:R-:W-:Y:S02]  /*2240*/  FMNMX.FTZ R0, R123, R0, !PT ;  /* 0x000000007b007209 */ /* 0x000fe40007810000 */
[----:B------:R-:W-:Y:S02]  /*2250*/  FSEL R35, R35, -INF , P5 ;  /* 0xff80000023237808 */ /* 0x000fe40002800000 */
[----:B------:R-:W-:Y:S02]  /*2260*/  ISETP.GT.AND P5, PT, R6, 0x29, PT ;  /* 0x000000290600780c */ /* 0x000fe40003fa4270 */
[----:B------:R-:W-:-:S02]  /*2270*/  FSEL R121, R44, -INF , P6 ;  /* 0xff8000002c797808 */ /* 0x000fc40003000000 */
[----:B------:R-:W-:Y:S02]  /*2280*/  FMNMX.FTZ R0, R117, R0, !PT ;  /* 0x0000000075007209 */ /* 0x000fe40007810000 */
[----:B------:R-:W-:Y:S02]  /*2290*/  FSEL R13, R38, -INF , P4 ;  /* 0xff800000260d7808 */ /* 0x000fe40002000000 */
[----:B------:R-:W-:Y:S02]  /*22a0*/  ISETP.GT.AND P4, PT, R6, 0x30, PT ;  /* 0x000000300600780c */ /* 0x000fe40003f84270 */
[----:B------:R-:W-:Y:S02]  /*22b0*/  FSEL R119, R45, -INF , P5 ;  /* 0xff8000002d777808 */ /* 0x000fe40002800000 */
[----:B------:R-:W-:Y:S02]  /*22c0*/  FMNMX.FTZ R0, R121, R0, !PT ;  /* 0x0000000079007209 */ /* 0x000fe40007810000 */
[----:B------:R-:W-:-:S02]  /*22d0*/  FSEL R39, R39, -INF , P3 ;  /* 0xff80000027277808 */ /* 0x000fc40001800000 */
[----:B------:R-:W-:Y:S02]  /*22e0*/  ISETP.GT.AND P3, PT, R6, 0x31, PT ;  /* 0x000000310600780c */ /* 0x000fe40003f64270 */
        /* <DEDUP_REMOVED lines=38> */
[----:B------:R-:W-:Y:S02]  /*2550*/  ISETP.GT.AND P0, PT, R6, 0x59, PT ;  /* 0x000000590600780c */ /* 0x000fe40003f04270 */
[----:B------:R-:W-:Y:S02]  /*2560*/  FSEL R89, R68, -INF , P6 ;  /* 0xff80000044597808 */ /* 0x000fe40003000000 */
[----:B------:R-:W-:-:S02]  /*2570*/  FMNMX.FTZ R0, R65, R0, !PT ;  /* 0x0000000041007209 */ /* 0x000fc40007810000 */
[----:B------:R-:W-:Y:S02]  /*2580*/  FSEL R59, R59, -INF , P5 ;  /* 0xff8000003b3b7808 */ /* 0x000fe40002800000 */
[C---:B------:R-:W-:Y:S02]  /*2590*/  ISETP.GT.AND P5, PT, R6.reuse, 0x60, PT ;  /* 0x000000600600780c */ /* 0x040fe40003fa4270 */
[----:B------:R-:W-:Y:S02]  /*25a0*/  FSEL R97, R69, -INF , P0 ;  /* 0xff80000045617808 */ /* 0x000fe40000000000 */
[----:B------:R-:W-:Y:S02]  /*25b0*/  FMNMX.FTZ R0, R89, R0, !PT ;  /* 0x0000000059007209 */ /* 0x000fe40007810000 */
        /* <DEDUP_REMOVED lines=12> */
[----:B------:R-:W-:Y:S02]  /*2680*/  FSEL R105, R77, -INF , P2 ;  /* 0xff8000004d697808 */ /* 0x000fe40001000000 */
[----:B------:R-:W-:-:S02]  /*2690*/  FMNMX.FTZ R0, R103, R0, !PT ;  /* 0x0000000067007209 */ /* 0x000fc40007810000 */
[----:B------:R-:W-:Y:S02]  /*26a0*/  ISETP.GT.AND P3, PT, R6, 0x70, PT ;  /* 0x000000700600780c */ /* 0x000fe40003f64270 */
[----:B------:R-:W-:Y:S02]  /*26b0*/  FSEL R37, R62, -INF , P4 ;  /* 0xff8000003e257808 */ /* 0x000fe40002000000 */
[----:B------:R-:W-:Y:S02]  /*26c0*/  FSEL R107, R80, -INF , P3 ;  /* 0xff800000506b7808 */ /* 0x000fe40001800000 */
[----:B------:R-:W-:Y:S02]  /*26d0*/  FMNMX.FTZ R0, R105, R0, !PT ;  /* 0x0000000069007209 */ /* 0x000fe40007810000 */
[----:B------:R-:W-:Y:S02]  /*26e0*/  ISETP.GT.AND P4, PT, R6, 0x71, PT ;  /* 0x000000710600780c */ /* 0x000fe40003f84270 */
[----:B------:R-:W-:-:S02]  /*26f0*/  FMNMX.FTZ R0, R107, R0, !PT ;  /* 0x000000006b007209 */ /* 0x000fc40007810000 */
[----:B------:R-:W-:Y:S02]  /*2700*/  FSEL R111, R81, -INF , P4 ;  /* 0xff800000516f7808 */ /* 0x000fe40002000000 */
[----:B------:R-:W-:Y:S02]  /*2710*/  ISETP.GT.AND P5, PT, R6, 0x78, PT ;  /* 0x000000780600780c */ /* 0x000fe40003fa4270 */
[----:B------:R-:W-:Y:S02]  /*2720*/  FMNMX.FTZ R0, R111, R0, !PT ;  /* 0x000000006f007209 */ /* 0x000fe40007810000 */
[----:B------:R-:W-:Y:S02]  /*2730*/  FSEL R109, R84, -INF , P5 ;  /* 0xff800000546d7808 */ /* 0x000fe40002800000 */
[----:B------:R-:W-:Y:S02]  /*2740*/  ISETP.GT.AND P6, PT, R6, 0x79, PT ;  /* 0x000000790600780c */ /* 0x000fe40003fc4270 */
[----:B------:R-:W-:-:S02]  /*2750*/  FMNMX.FTZ R0, R109, R0, !PT ;  /* 0x000000006d007209 */ /* 0x000fc40007810000 */
[----:B------:R-:W-:Y:S02]  /*2760*/  FSEL R85, R85, -INF , P6 ;  /* 0xff80000055557808 */ /* 0x000fe40003000000 */
[----:B------:R-:W-:Y:S02]  /*2770*/  P2R R20, PR, RZ, 0x4 ;  /* 0x00000004ff147803 */ /* 0x000fe40000000000 */
[----:B------:R-:W-:Y:S01]  /*2780*/  FMNMX.FTZ R8, R85, R0, !PT ;  /* 0x0000000055087209 */ /* 0x000fe20007810000 */
[----:B------:R-:W-:Y:S01]  /*2790*/  IMAD.U32 R0, RZ, RZ, UR6 ;  /* 0x00000006ff007e24 */ /* 0x000fe2000f8e00ff */
[C---:B------:R-:W-:Y:S02]  /*27a0*/  ISETP.GT.AND P2, PT, R6.reuse, 0x58, PT ;  /* 0x000000580600780c */ /* 0x040fe40003f44270 */
[----:B------:R-:W-:Y:S01]  /*27b0*/  P2R R24, PR, RZ, 0x2 ;  /* 0x00000002ff187803 */ /* 0x000fe20000000000 */
[----:B------:R-:W0:Y:S01]  /*27c0*/  SHFL.BFLY PT, R3, R8, 0x2, 0x1f ;  /* 0x0c401f0008037f89 */ /* 0x000e2200000e0000 */
[----:B------:R-:W-:-:S02]  /*27d0*/  ISETP.GT.AND P1, PT, R6, 0x59, PT ;  /* 0x000000590600780c */ /* 0x000fc40003f24270 */
[----:B------:R-:W-:Y:S02]  /*27e0*/  FSEL R69, R70, -INF , P2 ;  /* 0xff80000046457808 */ /* 0x000fe40001000000 */
[----:B------:R-:W-:Y:S02]  /*27f0*/  P2R R26, PR, RZ, 0x1 ;  /* 0x00000001ff1a7803 */ /* 0x000fe40000000000 */
[----:B------:R-:W-:Y:S02]  /*2800*/  ISETP.GT.AND P0, PT, R6, 0x60, PT ;  /* 0x000000600600780c */ /* 0x000fe40003f04270 */
[----:B------:R-:W-:Y:S02]  /*2810*/  FSEL R71, R71, -INF , P1 ;  /* 0xff80000047477808 */ /* 0x000fe40000800000 */
[----:B------:R-:W-:Y:S02]  /*2820*/  P2R R14, PR, RZ, 0x8 ;  /* 0x00000008ff0e7803 */ /* 0x000fe40000000000 */
[----:B------:R-:W-:-:S02]  /*2830*/  FSEL R73, R74, -INF , P0 ;  /* 0xff8000004a497808 */ /* 0x000fc40000000000 */
[----:B------:R-:W-:Y:S02]  /*2840*/  ISETP.NE.AND P0, PT, R26, RZ, PT ;  /* 0x000000ff1a00720c */ /* 0x000fe40003f05270 */
[----:B------:R-:W-:Y:S02]  /*2850*/  ISETP.NE.AND P1, PT, R24, RZ, PT ;  /* 0x000000ff1800720c */ /* 0x000fe40003f25270 */
[----:B------:R-:W-:Y:S02]  /*2860*/  FSEL R75, R75, -INF , P0 ;  /* 0xff8000004b4b7808 */ /* 0x000fe40000000000 */
[----:B------:R-:W-:Y:S02]  /*2870*/  ISETP.NE.AND P2, PT, R20, RZ, PT ;  /* 0x000000ff1400720c */ /* 0x000fe40003f45270 */
[----:B------:R-:W-:Y:S02]  /*2880*/  FSEL R83, R83, -INF , P4 ;  /* 0xff80000053537808 */ /* 0x000fe40002000000 */
[----:B0-----:R-:W-:-:S02]  /*2890*/  FMNMX.FTZ R10, R8, R3, !PT ;  /* 0x00000003080a7209 */ /* 0x001fc40007810000 */
[----:B------:R-:W-:Y:S02]  /*28a0*/  FMNMX.FTZ R8, R5, R27, !PT ;  /* 0x0000001b05087209 */ /* 0x000fe40007810000 */
[----:B------:R-:W-:Y:S01]  /*28b0*/  FSEL R79, R79, -INF , P2 ;  /* 0xff8000004f4f7808 */ /* 0x000fe20001000000 */
[----:B------:R-:W0:Y:S01]  /*28c0*/  SHFL.BFLY PT, R3, R10, 0x1, 0x1f ;  /* 0x0c201f000a037f89 */ /* 0x000e2200000e0000 */
[----:B------:R-:W-:Y:S02]  /*28d0*/  FMNMX.FTZ R8, R9, R8, !PT ;  /* 0x0000000809087209 */ /* 0x000fe40007810000 */
[----:B------:R-:W-:Y:S02]  /*28e0*/  FSEL R87, R87, -INF , P6 ;  /* 0xff80000057577808 */ /* 0x000fe40003000000 */
[----:B------:R-:W-:Y:S02]  /*28f0*/  FMNMX.FTZ R8, R31, R8, !PT ;  /* 0x000000081f087209 */ /* 0x000fe40007810000 */
[----:B------:R-:W-:-:S02]  /*2900*/  R2UR UR6, R4 ;  /* 0x00000000040672ca */ /* 0x000fc400000e0000 */
[----:B------:R-:W-:Y:S02]  /*2910*/  FMNMX.FTZ R8, R11, R8, !PT ;  /* 0x000000080b087209 */ /* 0x000fe40007810000 */
[----:B------:R-:W-:Y:S01]  /*2920*/  ISETP.NE.AND P0, PT, R90, RZ, PT ;  /* 0x000000ff5a00720c */ /* 0x000fe20003f05270 */
[----:B------:R-:W-:Y:S01]  /*2930*/  IMAD.MOV.U32 R90, RZ, RZ, R151 ;  /* 0x000000ffff5a7224 */ /* 0x000fe200078e0097 */
[----:B------:R-:W-:Y:S02]  /*2940*/  FMNMX.FTZ R8, R35, R8, !PT ;  /* 0x0000000823087209 */ /* 0x000fe40007810000 */
[----:B------:R-:W-:Y:S02]  /*2950*/  MOV R94, R151 ;  /* 0x00000097005e7202 */ /* 0x000fe40000000f00 */
[----:B------:R-:W-:-:S03]  /*2960*/  FMNMX.FTZ R8, R13, R8, !PT ;  /* 0x000000080d087209 */ /* 0x000fc60007810000 */
[----:B------:R-:W-:Y:S01]  /*2970*/  UIADD3 UR6, UR6, 0x28840, URZ ;  /* 0x0002884006067890 */ /* 0x000fe2000fffe03f */
[----:B------:R-:W-:Y:S02]  /*2980*/  FMNMX.FTZ R8, R39, R8, !PT ;  /* 0x0000000827087209 */ /* 0x000fe40007810000 */
[----:B0-----:R-:W-:Y:S01]  /*2990*/  FMNMX.FTZ R3, R10, R3, !PT ;  /* 0x000000030a037209 */ /* 0x001fe20007810000 */
[----:B------:R-:W-:Y:S01]  /*29a0*/  UPRMT UR6, UR40, 0x654, UR6 ;  /* 0x0000065428067896 */ /* 0x000fe20008000006 */
[----:B------:R-:W-:Y:S02]  /*29b0*/  FMNMX.FTZ R8, R15, R8, !PT ;  /* 0x000000080f087209 */ /* 0x000fe40007810000 */
[C---:B------:R-:W-:Y:S01]  /*29c0*/  FSETP.NEU.FTZ.AND P3, PT, R3.reuse, -INF , PT ;  /* 0xff8000000300780b */ /* 0x040fe20003f7d000 */
[----:B------:R-:W-:Y:S01]  /*29d0*/  FMUL.FTZ R12, R3, R0 ;  /* 0x00000000030c7220 */ /* 0x000fe20000410000 */
[----:B------:R-:W-:-:S04]  /*29e0*/  FMNMX.FTZ R8, R43, R8, !PT ;  /* 0x000000082b087209 */ /* 0x000fc80007810000 */
[----:B------:R-:W-:Y:S01]  /*29f0*/  FMNMX.FTZ R8, R21, R8, !PT ;  /* 0x0000000815087209 */ /* 0x000fe20007810000 */
[----:B------:R-:W-:Y:S01]  /*2a00*/  SYNCS.ARRIVE.TRANS64.RED.A1T0 RZ, [UR6], RZ ;  /* 0x000000ffffff79a7 */ /* 0x000fe20008100406 */
[----:B------:R-:W-:Y:S02]  /*2a10*/  FSEL R6, R12, RZ, P3 ;  /* 0x000000ff0c067208 */ /* 0x000fe40001800000 */
[----:B------:R-:W-:Y:S02]  /*2a20*/  FMNMX.FTZ R8, R47, R8, !PT ;  /* 0x000000082f087209 */ /* 0x000fe40007810000 */
[----:B------:R-:W-:Y:S01]  /*2a30*/  ISETP.NE.AND P3, PT, R14, RZ, PT ;  /* 0x000000ff0e00720c */ /* 0x000fe20003f65270 */
[--C-:B------:R-:W-:Y:S01]  /*2a40*/  FFMA.FTZ R170, R93, R0, -R6.reuse ;  /* 0x000000005daa7223 */ /* 0x100fe20000010806 */
        /* <DEDUP_REMOVED lines=27> */
[--C-:B------:R-:W-:Y:S01]  /*2c00*/  FFMA.FTZ R113, R133, R0, -R6.reuse ;  /* 0x0000000085717223 */ /* 0x100fe20000010806 */
[----:B------:R-:W-:Y:S01]  /*2c10*/  FMNMX.FTZ R8, R63, R8, !PT ;  /* 0x000000083f087209 */ /* 0x000fe20007810000 */
[----:B------:R-:W1:Y:S01]  /*2c20*/  MUFU.EX2 R158, R158 ;  /* 0x0000009e009e7308 */ /* 0x000e620000000800 */
[-CC-:B------:R-:W-:Y:S01]  /*2c30*/  FFMA.FTZ R162, R135, R0.reuse, -R6.reuse ;  /* 0x0000000087a27223 */ /* 0x180fe20000010806 */
[--C-:B------:R-:W-:Y:S01]  /*2c40*/  FFMA.FTZ R115, R115, R0, -R6.reuse ;  /* 0x0000000073737223 */ /* 0x100fe20000010806 */
[----:B------:R-:W-:Y:S01]  /*2c50*/  FMNMX.FTZ R8, R41, R8, !PT ;  /* 0x0000000829087209 */ /* 0x000fe20007810000 */
[-CC-:B------:R-:W-:Y:S01]  /*2c60*/  FFMA.FTZ R164, R123, R0.reuse, -R6.reuse ;  /* 0x000000007ba47223 */ /* 0x180fe20000010806 */
[-CC-:B------:R-:W-:Y:S01]  /*2c70*/  FFMA.FTZ R117, R117, R0.reuse, -R6.reuse ;  /* 0x0000000075757223 */ /* 0x180fe20000010806 */
[--C-:B------:R-:W-:Y:S01]  /*2c80*/  FFMA.FTZ R119, R119, R0, -R6.reuse ;  /* 0x0000000077777223 */ /* 0x100fe20000010806 */
[----:B------:R-:W-:Y:S01]  /*2c90*/  FMNMX.FTZ R8, R67, R8, !PT ;  /* 0x0000000843087209 */ /* 0x000fe20007810000 */
[----:B------:R-:W2:Y:S01]  /*2ca0*/  MUFU.EX2 R81, R81 ;  /* 0x0000005100517308 */ /* 0x000ea20000000800 */
[-CC-:B------:R-:W-:Y:S01]  /*2cb0*/  FFMA.FTZ R91, R91, R0.reuse, -R6.reuse ;  /* 0x000000005b5b7223 */ /* 0x180fe20000010806 */
[--C-:B------:R-:W-:Y:S01]  /*2cc0*/  FFMA.FTZ R53, R53, R0, -R6.reuse ;  /* 0x0000000035357223 */ /* 0x100fe20000010806 */
[----:B------:R-:W-:Y:S01]  /*2cd0*/  FMNMX.FTZ R8, R69, R8, !PT ;  /* 0x0000000845087209 */ /* 0x000fe20007810000 */
[-CC-:B------:R-:W-:Y:S01]  /*2ce0*/  FFMA.FTZ R180, R99, R0.reuse, -R6.reuse ;  /* 0x0000000063b47223 */ /* 0x180fe20000010806 */
        /* <DEDUP_REMOVED lines=8> */
[----:B------:R-:W-:Y:S01]  /*2d70*/  FFMA.FTZ R85, R85, R0, -R6 ;  /* 0x0000000055557223 */ /* 0x000fe20000010806 */
[----:B------:R-:W3:Y:S01]  /*2d80*/  MUFU.EX2 R160, R160 ;  /* 0x000000a000a07308 */ /* 0x000ee20000000800 */
[----:B------:R-:W-:Y:S01]  /*2d90*/  FMNMX.FTZ R8, R75, R8, !PT ;  /* 0x000000084b087209 */ /* 0x000fe20007810000 */
[----:B------:R-:W-:-:S02]  /*2da0*/  IMAD.MOV.U32 R135, RZ, RZ, R151 ;  /* 0x000000ffff877224 */ /* 0x000fc400078e0097 */
[--C-:B------:R-:W-:Y:S01]  /*2db0*/  IMAD.MOV.U32 R133, RZ, RZ, R151.reuse ;  /* 0x000000ffff857224 */ /* 0x100fe200078e0097 */
[----:B------:R-:W-:Y:S01]  /*2dc0*/  FMNMX.FTZ R8, R93, R8, !PT ;  /* 0x000000085d087209 */ /* 0x000fe20007810000 */
[--C-:B------:R-:W-:Y:S02]  /*2dd0*/  IMAD.MOV.U32 R131, RZ, RZ, R151.reuse ;  /* 0x000000ffff837224 */ /* 0x100fe400078e0097 */
[----:B------:R-:W4:Y:S01]  /*2de0*/  MUFU.EX2 R113, R113 ;  /* 0x0000007100717308 */ /* 0x000f220000000800 */
[----:B------:R-:W-:Y:S01]  /*2df0*/  FMNMX.FTZ R8, R79, R8, !PT ;  /* 0x000000084f087209 */ /* 0x000fe20007810000 */
[--C-:B------:R-:W-:Y:S02]  /*2e00*/  IMAD.MOV.U32 R129, RZ, RZ, R151.reuse ;  /* 0x000000ffff817224 */ /* 0x100fe400078e0097 */
[--C-:B------:R-:W-:Y:S01]  /*2e10*/  IMAD.MOV.U32 R127, RZ, RZ, R151.reuse ;  /* 0x000000ffff7f7224 */ /* 0x100fe200078e0097 */
[----:B------:R-:W-:Y:S01]  /*2e20*/  FMNMX.FTZ R8, R95, R8, !PT ;  /* 0x000000085f087209 */ /* 0x000fe20007810000 */
[----:B------:R-:W-:-:S02]  /*2e30*/  IMAD.MOV.U32 R125, RZ, RZ, R151 ;  /* 0x000000ffff7d7224 */ /* 0x000fc400078e0097 */
[----:B------:R-:W5:Y:S01]  /*2e40*/  MUFU.EX2 R162, R162 ;  /* 0x000000a200a27308 */ /* 0x000f620000000800 */
[----:B------:R-:W-:Y:S01]  /*2e50*/  FMNMX.FTZ R8, R83, R8, !PT ;  /* 0x0000000853087209 */ /* 0x000fe20007810000 */
[--C-:B------:R-:W-:Y:S02]  /*2e60*/  IMAD.MOV.U32 R123, RZ, RZ, R151.reuse ;  /* 0x000000ffff7b7224 */ /* 0x100fe400078e0097 */
[--C-:B------:R-:W-:Y:S01]  /*2e70*/  IMAD.MOV.U32 R111, RZ, RZ, R151.reuse ;  /* 0x000000ffff6f7224 */ /* 0x100fe200078e0097 */
[----:B------:R-:W-:Y:S01]  /*2e80*/  FMNMX.FTZ R8, R121, R8, !PT ;  /* 0x0000000879087209 */ /* 0x000fe20007810000 */
[--C-:B------:R-:W-:Y:S02]  /*2e90*/  IMAD.MOV.U32 R109, RZ, RZ, R151.reuse ;  /* 0x000000ffff6d7224 */ /* 0x100fe400078e0097 */
[----:B------:R-:W5:Y:S01]  /*2ea0*/  MUFU.EX2 R115, R115 ;  /* 0x0000007300737308 */ /* 0x000f620000000800 */
[----:B------:R-:W-:Y:S01]  /*2eb0*/  FMNMX.FTZ R8, R87, R8, !PT ;  /* 0x0000000857087209 */ /* 0x000fe20007810000 */
[----:B------:R-:W-:-:S02]  /*2ec0*/  IMAD.MOV.U32 R107, RZ, RZ, R151 ;  /* 0x000000ffff6b7224 */ /* 0x000fc400078e0097 */
[--C-:B------:R-:W-:Y:S02]  /*2ed0*/  IMAD.MOV.U32 R105, RZ, RZ, R151.reuse ;  /* 0x000000ffff697224 */ /* 0x100fe400078e0097 */
[----:B------:R-:W0:Y:S01]  /*2ee0*/  SHFL.BFLY PT, R7, R8, 0x2, 0x1f ;  /* 0x0c401f0008077f89 */ /* 0x000e2200000e0000 */
[--C-:B------:R-:W-:Y:S01]  /*2ef0*/  IMAD.MOV.U32 R103, RZ, RZ, R151.reuse ;  /* 0x000000ffff677224 */ /* 0x100fe200078e0097 */
[----:B------:R-:W-:Y:S01]  /*2f00*/  MUFU.EX2 R164, R164 ;  /* 0x000000a400a47308 */ /* 0x000fe20000000800 */
[--C-:B------:R-:W-:Y:S02]  /*2f10*/  IMAD.MOV.U32 R101, RZ, RZ, R151.reuse ;  /* 0x000000ffff657224 */ /* 0x100fe400078e0097 */
[----:B------:R-:W-:-:S05]  /*2f20*/  IMAD.MOV.U32 R99, RZ, RZ, R151 ;  /* 0x000000ffff637224 */ /* 0x000fca00078e0097 */
[----:B------:R-:W-:Y:S08]  /*2f30*/  MUFU.EX2 R117, R117 ;  /* 0x0000007500757308 */ /* 0x000ff00000000800 */
[----:B------:R-:W-:Y:S01]  /*2f40*/  MUFU.EX2 R166, R166 ;  /* 0x000000a600a67308 */ /* 0x000fe20000000800 */
[----:B0-----:R-:W-:-:S07]  /*2f50*/  FMNMX.FTZ R10, R8, R7, !PT ;  /* 0x00000007080a7209 */ /* 0x001fce0007810000 */
[----:B------:R-:W-:Y:S01]  /*2f60*/  MUFU.EX2 R119, R119 ;  /* 0x0000007700777308 */ /* 0x000fe20000000800 */
[----:B------:R-:W0:Y:S07]  /*2f70*/  SHFL.BFLY PT, R7, R10, 0x1, 0x1f ;  /* 0x0c201f000a077f89 */ /* 0x000e2e00000e0000 */
[----:B------:R-:W-:Y:S08]  /*2f80*/  MUFU.EX2 R168, R168 ;  /* 0x000000a800a87308 */ /* 0x000ff00000000800 */
[----:B------:R-:W-:Y:S08]  /*2f90*/  MUFU.EX2 R91, R91 ;  /* 0x0000005b005b7308 */ /* 0x000ff00000000800 */
[----:B------:R-:W-:Y:S01]  /*2fa0*/  MUFU.EX2 R170, R170 ;  /* 0x000000aa00aa7308 */ /* 0x000fe20000000800 */
[----:B0-----:R-:W-:-:S04]  /*2fb0*/  FMNMX.FTZ R7, R10, R7, !PT ;  /* 0x000000070a077209 */ /* 0x001fc80007810000 */
[C---:B------:R-:W-:Y:S01]  /*2fc0*/  FSETP.NEU.FTZ.AND P1, PT, R7.reuse, -INF , PT ;  /* 0xff8000000700780b */ /* 0x040fe20003f3d000 */
[----:B------:R-:W-:Y:S02]  /*2fd0*/  FMUL.FTZ R8, R7, R0 ;  /* 0x0000000007087220 */ /* 0x000fe40000410000 */
[----:B------:R-:W-:Y:S03]  /*2fe0*/  MUFU.EX2 R53, R53 ;  /* 0x0000003500357308 */ /* 0x000fe60000000800 */
[----:B------:R-:W-:-:S05]  /*2ff0*/  FSEL R30, R8, RZ, P1 ;  /* 0x000000ff081e7208 */ /* 0x000fca0000800000 */
[----:B------:R-:W-:Y:S01]  /*3000*/  MUFU.EX2 R172, R172 ;  /* 0x000000ac00ac7308 */ /* 0x000fe20000000800 */
[-CC-:B------:R-:W-:Y:S01]  /*3010*/  FFMA.FTZ R157, R5, R0.reuse, -R30.reuse ;  /* 0x00000000059d7223 */ /* 0x180fe2000001081e */
[-CC-:B------:R-:W-:Y:S01]  /*3020*/  FFMA.FTZ R6, R27, R0.reuse, -R30.reuse ;  /* 0x000000001b067223 */ /* 0x180fe2000001081e */
[-CC-:B------:R-:W-:Y:S01]  /*3030*/  FFMA.FTZ R159, R9, R0.reuse, -R30.reuse ;  /* 0x00000000099f7223 */ /* 0x180fe2000001081e */
[----:B------:R-:W-:Y:S01]  /*3040*/  FADD.FTZ R5, R156, R77 ;  /* 0x0000004d9c057221 */ /* 0x000fe20000010000 */
[-CC-:B------:R-:W-:Y:S01]  /*3050*/  FFMA.FTZ R8, R31, R0.reuse, -R30.reuse ;  /* 0x000000001f087223 */ /* 0x180fe2000001081e */
[-CC-:B------:R-:W-:Y:S01]  /*3060*/  FFMA.FTZ R161, R11, R0.reuse, -R30.reuse ;  /* 0x000000000ba17223 */ /* 0x180fe2000001081e */
[-CC-:B------:R-:W-:Y:S01]  /*3070*/  FFMA.FTZ R10, R35, R0.reuse, -R30.reuse ;  /* 0x00000000230a7223 */ /* 0x180fe2000001081e */
[----:B------:R-:W-:Y:S01]  /*3080*/  MUFU.EX2 R157, R157 ;  /* 0x0000009d009d7308 */ /* 0x000fe20000000800 */
[----:B-1----:R-:W-:Y:S01]  /*3090*/  FADD.FTZ R28, R158, R5 ;  /* 0x000000059e1c7221 */ /* 0x002fe20000010000 */
[-CC-:B------:R-:W-:Y:S01]  /*30a0*/  FFMA.FTZ R163, R13, R0.reuse, -R30.reuse ;  /* 0x000000000da37223 */ /* 0x180fe2000001081e */
[-CC-:B------:R-:W-:Y:S01]  /*30b0*/  FFMA.FTZ R12, R39, R0.reuse, -R30.reuse ;  /* 0x00000000270c7223 */ /* 0x180fe2000001081e */
[-C--:B------:R-:W-:Y:S01]  /*30c0*/  FFMA.FTZ R165, R15, R0.reuse, -R30 ;  /* 0x000000000fa57223 */ /* 0x080fe2000001081e */
[----:B--2---:R-:W-:Y:S01]  /*30d0*/  FADD.FTZ R5, R81, R28 ;  /* 0x0000001c51057221 */ /* 0x004fe20000010000 */
[-CC-:B------:R-:W-:Y:S01]  /*30e0*/  FFMA.FTZ R14, R43, R0.reuse, -R30.reuse ;  /* 0x000000002b0e7223 */ /* 0x180fe2000001081e */
[-CC-:B------:R-:W-:Y:S01]  /*30f0*/  FFMA.FTZ R167, R21, R0.reuse, -R30.reuse ;  /* 0x0000000015a77223 */ /* 0x180fe2000001081e */
[----:B------:R-:W0:Y:S01]  /*3100*/  MUFU.EX2 R6, R6 ;  /* 0x0000000600067308 */ /* 0x000e220000000800 */
[----:B---3--:R-:W-:Y:S01]  /*3110*/  FADD.FTZ R32, R160, R5 ;  /* 0x00000005a0207221 */ /* 0x008fe20000010000 */
[-CC-:B------:R-:W-:Y:S01]  /*3120*/  FFMA.FTZ R20, R47, R0.reuse, -R30.reuse ;  /* 0x000000002f147223 */ /* 0x180fe2000001081e */
[-CC-:B------:R-:W-:Y:S01]  /*3130*/  FFMA.FTZ R169, R25, R0.reuse, -R30.reuse ;  /* 0x0000000019a97223 */ /* 0x180fe2000001081e */
[-C--:B------:R-:W-:Y:S01]  /*3140*/  FFMA.FTZ R24, R51, R0.reuse, -R30 ;  /* 0x0000000033187223 */ /* 0x080fe2000001081e */
[----:B----4-:R-:W-:Y:S01]  /*3150*/  FADD.FTZ R5, R113, R32 ;  /* 0x0000002071057221 */ /* 0x010fe20000010000 */
[-CC-:B------:R-:W-:Y:S01]  /*3160*/  FFMA.FTZ R171, R29, R0.reuse, -R30.reuse ;  /* 0x000000001dab7223 */ /* 0x180fe2000001081e */
[-CC-:B------:R-:W-:Y:S01]  /*3170*/  FFMA.FTZ R26, R55, R0.reuse, -R30.reuse ;  /* 0x00000000371a7223 */ /* 0x180fe2000001081e */
[----:B------:R-:W1:Y:S01]  /*3180*/  MUFU.EX2 R159, R159 ;  /* 0x0000009f009f7308 */ /* 0x000e620000000800 */
[----:B-----5:R-:W-:Y:S01]  /*3190*/  FADD.FTZ R34, R162, R5 ;  /* 0x00000005a2227221 */ /* 0x020fe20000010000 */
[-CC-:B------:R-:W-:Y:S01]  /*31a0*/  FFMA.FTZ R173, R33, R0.reuse, -R30.reuse ;  /* 0x0000000021ad7223 */ /* 0x180fe2000001081e */
[-CC-:B------:R-:W-:Y:S01]  /*31b0*/  FFMA.FTZ R28, R59, R0.reuse, -R30.reuse ;  /* 0x000000003b1c7223 */ /* 0x180fe2000001081e */
[-C--:B------:R-:W-:Y:S01]  /*31c0*/  FFMA.FTZ R175, R37, R0.reuse, -R30 ;  /* 0x0000000025af7223 */ /* 0x080fe2000001081e */
[----:B------:R-:W-:Y:S01]  /*31d0*/  FADD.FTZ R9, R115, R34 ;  /* 0x0000002273097221 */ /* 0x000fe20000010000 */
[-CC-:B------:R-:W-:Y:S01]  /*31e0*/  FFMA.FTZ R63, R63, R0.reuse, -R30.reuse ;  /* 0x000000003f3f7223 */ /* 0x180fe2000001081e */
[-C--:B------:R-:W-:Y:S01]  /*31f0*/  FFMA.FTZ R41, R41, R0.reuse, -R30 ;  /* 0x0000000029297223 */ /* 0x080fe2000001081e */
[----:B------:R-:W2:Y:S01]  /*3200*/  MUFU.EX2 R8, R8 ;  /* 0x0000000800087308 */ /* 0x000ea20000000800 */
[----:B0-----:R-:W-:Y:S01]  /*3210*/  FADD.FTZ R32, R157, R6 ;  /* 0x000000069d207221 */ /* 0x001fe20000010000 */
[----:B------:R-:W-:Y:S01]  /*3220*/  FADD.FTZ R36, R164, R9 ;  /* 0x00000009a4247221 */ /* 0x000fe20000010000 */
[-CC-:B------:R-:W-:Y:S01]  /*3230*/  FFMA.FTZ R67, R67, R0.reuse, -R30.reuse ;  /* 0x0000000043437223 */ /* 0x180fe2000001081e */
[-CC-:B------:R-:W-:Y:S01]  /*3240*/  FFMA.FTZ R69, R69, R0.reuse, -R30.reuse ;  /* 0x0000000045457223 */ /* 0x180fe2000001081e */
[-C--:B------:R-:W-:Y:S01]  /*3250*/  FFMA.FTZ R71, R71, R0.reuse, -R30 ;  /* 0x0000000047477223 */ /* 0x080fe2000001081e */
[----:B------:R-:W-:Y:S01]  /*3260*/  FADD.FTZ R9, R117, R36 ;  /* 0x0000002475097221 */ /* 0x000fe20000010000 */
[-C--:B------:R-:W-:Y:S01]  /*3270*/  FFMA.FTZ R73, R73, R0.reuse, -R30 ;  /* 0x0000000049497223 */ /* 0x080fe2000001081e */
[----:B------:R-:W0:Y:S01]  /*3280*/  MUFU.EX2 R161, R161 ;  /* 0x000000a100a17308 */ /* 0x000e220000000800 */
[----:B-1----:R-:W-:Y:S01]  /*3290*/  FADD.FTZ R5, R159, R32 ;  /* 0x000000209f057221 */ /* 0x002fe20000010000 */
[----:B------:R-:W-:Y:S01]  /*32a0*/  FADD.FTZ R36, R166, R9 ;  /* 0x00000009a6247221 */ /* 0x000fe20000010000 */
[-CC-:B------:R-:W-:Y:S01]  /*32b0*/  FFMA.FTZ R75, R75, R0.reuse, -R30.reuse ;  /* 0x000000004b4b7223 */ /* 0x180fe2000001081e */
[-CC-:B------:R-:W-:Y:S01]  /*32c0*/  FFMA.FTZ R93, R93, R0.reuse, -R30.reuse ;  /* 0x000000005d5d7223 */ /* 0x180fe2000001081e */
[-C--:B------:R-:W-:Y:S01]  /*32d0*/  FFMA.FTZ R79, R79, R0.reuse, -R30 ;  /* 0x000000004f4f7223 */ /* 0x080fe2000001081e */
[----:B------:R-:W-:Y:S01]  /*32e0*/  FADD.FTZ R9, R119, R36 ;  /* 0x0000002477097221 */ /* 0x000fe20000010000 */
[-CC-:B------:R-:W-:Y:S01]  /*32f0*/  FFMA.FTZ R95, R95, R0.reuse, -R30.reuse ;  /* 0x000000005f5f7223 */ /* 0x180fe2000001081e */
[----:B------:R-:W1:Y:S01]  /*3300*/  MUFU.EX2 R10, R10 ;  /* 0x0000000a000a7308 */ /* 0x000e620000000800 */
[----:B--2---:R-:W-:Y:S01]  /*3310*/  FADD.FTZ R34, R8, R5 ;  /* 0x0000000508227221 */ /* 0x004fe20000010000 */
[----:B------:R-:W-:Y:S01]  /*3320*/  FADD.FTZ R38, R168, R9 ;  /* 0x00000009a8267221 */ /* 0x000fe20000010000 */
[-CC-:B------:R-:W-:Y:S01]  /*3330*/  FFMA.FTZ R83, R83, R0.reuse, -R30.reuse ;  /* 0x0000000053537223 */ /* 0x180fe2000001081e */
[-CC-:B------:R-:W-:Y:S01]  /*3340*/  FFMA.FTZ R121, R121, R0.reuse, -R30.reuse ;  /* 0x0000000079797223 */ /* 0x180fe2000001081e */
[----:B------:R-:W-:Y:S01]  /*3350*/  FFMA.FTZ R87, R87, R0, -R30 ;  /* 0x0000000057577223 */ /* 0x000fe2000001081e */
[----:B------:R-:W-:Y:S01]  /*3360*/  FADD.FTZ R9, R91, R38 ;  /* 0x000000265b097221 */ /* 0x000fe20000010000 */
[----:B------:R-:W-:Y:S01]  /*3370*/  F2FP.F16.F32.PACK_AB R159, R8, R159 ;  /* 0x0000009f089f723e */ /* 0x000fe200000000ff */
[----:B------:R-:W2:Y:S01]  /*3380*/  MUFU.EX2 R163, R163 ;  /* 0x000000a300a37308 */ /* 0x000ea20000000800 */
[----:B0-----:R-:W-:Y:S01]  /*3390*/  FADD.FTZ R5, R161, R34 ;  /* 0x00000022a1057221 */ /* 0x001fe20000010000 */
[----:B------:R-:W-:-:S02]  /*33a0*/  F2FP.F16.F32.PACK_AB R157, R6, R157 ;  /* 0x0000009d069d723e */ /* 0x000fc400000000ff */
[----:B------:R-:W-:Y:S01]  /*33b0*/  F2FP.F16.F32.PACK_AB R160, R113, R160 ;  /* 0x000000a071a0723e */ /* 0x000fe200000000ff */
[--C-:B------:R-:W-:Y:S01]  /*33c0*/  IMAD.MOV.U32 R113, RZ, RZ, R151.reuse ;  /* 0x000000ffff717224 */ /* 0x100fe200078e0097 */
[----:B------:R-:W-:Y:S01]  /*33d0*/  F2FP.F16.F32.PACK_AB R162, R115, R162 ;  /* 0x000000a273a2723e */ /* 0x000fe200000000ff */
[----:B------:R-:W-:Y:S01]  /*33e0*/  IMAD.MOV.U32 R115, RZ, RZ, R151 ;  /* 0x000000ffff737224 */ /* 0x000fe200078e0097 */
[----:B------:R-:W0:Y:S01]  /*33f0*/  MUFU.EX2 R12, R12 ;  /* 0x0000000c000c7308 */ /* 0x000e220000000800 */
[----:B-1----:R-:W-:Y:S01]  /*3400*/  FADD.FTZ R34, R10, R5 ;  /* 0x000000050a227221 */ /* 0x002fe20000010000 */
[----:B------:R-:W-:Y:S01]  /*3410*/  F2FP.F16.F32.PACK_AB R164, R117, R164 ;  /* 0x000000a475a4723e */ /* 0x000fe200000000ff */
[--C-:B------:R-:W-:Y:S01]  /*3420*/  IMAD.MOV.U32 R117, RZ, RZ, R151.reuse ;  /* 0x000000ffff757224 */ /* 0x100fe200078e0097 */
[----:B------:R-:W-:Y:S01]  /*3430*/  F2FP.F16.F32.PACK_AB R166, R119, R166 ;  /* 0x000000a677a6723e */ /* 0x000fe200000000ff */
[--C-:B------:R-:W-:Y:S01]  /*3440*/  IMAD.MOV.U32 R119, RZ, RZ, R151.reuse ;  /* 0x000000ffff777224 */ /* 0x100fe200078e0097 */
[----:B------:R-:W-:Y:S01]  /*3450*/  F2FP.F16.F32.PACK_AB R168, R91, R168 ;  /* 0x000000a85ba8723e */ /* 0x000fe200000000ff */
[----:B------:R-:W-:Y:S01]  /*3460*/  IMAD.MOV.U32 R91, RZ, RZ, R151 ;  /* 0x000000ffff5b7224 */ /* 0x000fe200078e0097 */
[----:B------:R-:W1:Y:S01]  /*3470*/  MUFU.EX2 R165, R165 ;  /* 0x000000a500a57308 */ /* 0x000e620000000800 */
[----:B--2---:R-:W-:Y:S01]  /*3480*/  FADD.FTZ R5, R163, R34 ;  /* 0x00000022a3057221 */ /* 0x004fe20000010000 */
[----:B------:R-:W-:-:S02]  /*3490*/  F2FP.F16.F32.PACK_AB R156, R77, R156 ;  /* 0x0000009c4d9c723e */ /* 0x000fc400000000ff */
[----:B------:R-:W-:Y:S02]  /*34a0*/  F2FP.F16.F32.PACK_AB R158, R81, R158 ;  /* 0x0000009e519e723e */ /* 0x000fe400000000ff */
[----:B------:R-:W-:Y:S02]  /*34b0*/  F2FP.F16.F32.PACK_AB R161, R10, R161 ;  /* 0x000000a10aa1723e */ /* 0x000fe400000000ff */
[----:B------:R-:W2:Y:S01]  /*34c0*/  MUFU.EX2 R14, R14 ;  /* 0x0000000e000e7308 */ /* 0x000ea20000000800 */
[C---:B0-----:R-:W-:Y:S01]  /*34d0*/  FADD.FTZ R36, R12.reuse, R5 ;  /* 0x000000050c247221 */ /* 0x041fe20000010000 */
[----:B------:R-:W-:-:S06]  /*34e0*/  F2FP.F16.F32.PACK_AB R163, R12, R163 ;  /* 0x000000a30ca3723e */ /* 0x000fcc00000000ff */
[----:B------:R-:W0:Y:S01]  /*34f0*/  MUFU.EX2 R167, R167 ;  /* 0x000000a700a77308 */ /* 0x000e220000000800 */
[----:B-1----:R-:W-:Y:S01]  /*3500*/  FADD.FTZ R5, R165, R36 ;  /* 0x00000024a5057221 */ /* 0x002fe20000010000 */
[----:B------:R-:W-:Y:S01]  /*3510*/  FADD.FTZ R36, R170, R9 ;  /* 0x00000009aa247221 */ /* 0x000fe20000010000 */
[----:B------:R-:W-:-:S03]  /*3520*/  F2FP.F16.F32.PACK_AB R170, R53, R170 ;  /* 0x000000aa35aa723e */ /* 0x000fc600000000ff */
[----:B------:R-:W-:Y:S02]  /*3530*/  FADD.FTZ R9, R53, R36 ;  /* 0x0000002435097221 */ /* 0x000fe40000010000 */
[----:B------:R-:W1:Y:S01]  /*3540*/  MUFU.EX2 R20, R20 ;  /* 0x0000001400147308 */ /* 0x000e620000000800 */
[----:B--2---:R-:W-:Y:S01]  /*3550*/  FADD.FTZ R4, R14, R5 ;  /* 0x000000050e047221 */ /* 0x004fe20000010000 */
[----:B------:R-:W-:Y:S01]  /*3560*/  FADD.FTZ R38, R172, R9 ;  /* 0x00000009ac267221 */ /* 0x000fe20000010000 */
[----:B------:R-:W-:-:S05]  /*3570*/  F2FP.F16.F32.PACK_AB R165, R14, R165 ;  /* 0x000000a50ea5723e */ /* 0x000fca00000000ff */
[----:B------:R-:W2:Y:S01]  /*3580*/  MUFU.EX2 R169, R169 ;  /* 0x000000a900a97308 */ /* 0x000ea20000000800 */
[----:B0-----:R-:W-:-:S07]  /*3590*/  FADD.FTZ R5, R167, R4 ;  /* 0x00000004a7057221 */ /* 0x001fce0000010000 */
[----:B------:R-:W0:Y:S01]  /*35a0*/  MUFU.EX2 R49, R49 ;  /* 0x0000003100317308 */ /* 0x000e220000000800 */
[C---:B-1----:R-:W-:Y:S01]  /*35b0*/  FADD.FTZ R36, R20.reuse, R5 ;  /* 0x0000000514247221 */ /* 0x042fe20000010000 */
[----:B------:R-:W-:-:S06]  /*35c0*/  F2FP.F16.F32.PACK_AB R167, R20, R167 ;  /* 0x000000a714a7723e */ /* 0x000fcc00000000ff */
[----:B------:R-:W1:Y:S01]  /*35d0*/  MUFU.EX2 R24, R24 ;  /* 0x0000001800187308 */ /* 0x000e620000000800 */
[----:B--2---:R-:W-:-:S07]  /*35e0*/  FADD.FTZ R5, R169, R36 ;  /* 0x00000024a9057221 */ /* 0x004fce0000010000 */
        /* <DEDUP_REMOVED lines=25> */
[----:B------:R-:W-:-:S06]  /*3780*/  F2FP.F16.F32.PACK_AB R173, R28, R173 ;  /* 0x000000ad1cad723e */ /* 0x000fcc00000000ff */
[----:B------:R-:W0:Y:S01]  /*3790*/  MUFU.EX2 R61, R61 ;  /* 0x0000003d003d7308 */ /* 0x000e220000000800 */
[----:B-1----:R-:W-:-:S07]  /*37a0*/  FADD.FTZ R38, R178, R9 ;  /* 0x00000009b2267221 */ /* 0x002fce0000010000 */
        /* <DEDUP_REMOVED lines=24> */
[----:B------:R-:W-:Y:S01]  /*3930*/  F2FP.F16.F32.PACK_AB R182, R89, R182 ;  /* 0x000000b659b6723e */ /* 0x000fe200000000ff */
[----:B------:R-:W-:-:S05]  /*3940*/  IMAD.MOV.U32 R89, RZ, RZ, R151 ;  /* 0x000000ffff597224 */ /* 0x000fca00078e0097 */
        /* <DEDUP_REMOVED lines=9> */
[----:B------:R-:W-:Y:S01]  /*39e0*/  F2FP.F16.F32.PACK_AB R184, R97, R184 ;  /* 0x000000b861b8723e */ /* 0x000fe200000000ff */
[----:B------:R-:W-:-:S05]  /*39f0*/  IMAD.MOV.U32 R97, RZ, RZ, R151 ;  /* 0x000000ffff617224 */ /* 0x000fca00078e0097 */
        /* <DEDUP_REMOVED lines=9> */
[----:B------:R-:W-:Y:S01]  /*3a90*/  F2FP.F16.F32.PACK_AB R183, R36, R93 ;  /* 0x0000005d24b7723e */ /* 0x000fe200000000ff */
[----:B------:R-:W-:-:S05]  /*3aa0*/  IMAD.MOV.U32 R93, RZ, RZ, R151 ;  /* 0x000000ffff5d7224 */ /* 0x000fca00078e0097 */
[----:B------:R-:W1:Y:S01]  /*3ab0*/  MUFU.EX2 R121, R121 ;  /* 0x0000007900797308 */ /* 0x000e620000000800 */
[----:B--2---:R-:W-:-:S07]  /*3ac0*/  FADD.FTZ R9, R95, R8 ;  /* 0x000000085f097221 */ /* 0x004fce0000010000 */
[----:B------:R-:W2:Y:S01]  /*3ad0*/  MUFU.EX2 R6, R87 ;  /* 0x0000005700067308 */ /* 0x000ea20000000800 */
[C---:B0-----:R-:W-:Y:S01]  /*3ae0*/  FADD.FTZ R8, R38.reuse, R9 ;  /* 0x0000000926087221 */ /* 0x041fe20000010000 */
[----:B------:R-:W-:Y:S01]  /*3af0*/  F2FP.F16.F32.PACK_AB R185, R38, R95 ;  /* 0x0000005f26b9723e */ /* 0x000fe200000000ff */
[----:B------:R-:W-:-:S05]  /*3b00*/  IMAD.MOV.U32 R95, RZ, RZ, R151 ;  /* 0x000000ffff5f7224 */ /* 0x000fca00078e0097 */
[----:B------:R-:W0:Y:S01]  /*3b10*/  MUFU.EX2 R85, R85 ;  /* 0x0000005500557308 */ /* 0x000e220000000800 */
[----:B-1----:R-:W-:Y:S01]  /*3b20*/  FADD.FTZ R9, R121, R8 ;  /* 0x0000000879097221 */ /* 0x002fe20000010000 */
[----:B------:R-:W-:Y:S02]  /*3b30*/  VIADD R8, R88, 0xfffffffe ;  /* 0xfffffffe58087836 */ /* 0x000fe40000000000 */
[----:B------:R-:W-:-:S03]  /*3b40*/  IMAD.MOV.U32 R88, RZ, RZ, R151 ;  /* 0x000000ffff587224 */ /* 0x000fc600078e0097 */
[----:B------:R-:W-:Y:S02]  /*3b50*/  ISETP.GE.AND P1, PT, R8, R17, PT ;  /* 0x000000110800720c */ /* 0x000fe40003f26270 */
[C---:B--2---:R-:W-:Y:S01]  /*3b60*/  F2FP.F16.F32.PACK_AB R187, R6.reuse, R121 ;  /* 0x0000007906bb723e */ /* 0x044fe200000000ff */
[----:B------:R-:W-:Y:S01]  /*3b70*/  FADD.FTZ R4, R6, R9 ;  /* 0x0000000906047221 */ /* 0x000fe20000010000 */
[----:B------:R-:W-:Y:S02]  /*3b80*/  IMAD.MOV.U32 R121, RZ, RZ, R151 ;  /* 0x000000ffff797224 */ /* 0x000fe400078e0097 */
[C---:B0-----:R-:W-:Y:S01]  /*3b90*/  FADD.FTZ R5, R85.reuse, R42 ;  /* 0x0000002a55057221 */ /* 0x041fe20000010000 */
[----:B------:R-:W-:-:S06]  /*3ba0*/  F2FP.F16.F32.PACK_AB R186, R85, R186 ;  /* 0x000000ba55ba723e */ /* 0x000fcc00000000ff */
[----:B------:R-:W-:Y:S05]  /*3bb0*/  @!P1 BRA `(.L_x_210) ;  /* 0x0000002000c49947 */ /* 0x000fea0003800000 */
[----:B------:R-:W-:Y:S01]  /*3bc0*/  IMAD.MOV.U32 R9, RZ, RZ, R7 ;  /* 0x000000ffff097224 */ /* 0x000fe200078e0007 */
[----:B------:R-:W-:Y:S01]  /*3bd0*/  CS2R R150, SRZ ;  /* 0x0000000000967805 */ /* 0x000fe2000001ff00 */
        /* <DEDUP_REMOVED lines=31> */
[----:B------:R-:W-:Y:S01]  /*3dd0*/  CS2R R88, SRZ ;  /* 0x0000000000587805 */ /* 0x000fe2000001ff00 */
[----:B------:R-:W-:Y:S01]  /*3de0*/  UMOV UR43, UR38 ;  /* 0x00000026002b7c82 */ /* 0x000fe20008000000 */
[----:B------:R-:W-:-:S05]  /*3df0*/  UMOV UR40, UR39 ;  /* 0x0000002700287c82 */ /* 0x000fca0008000000 */
.L_x_221:
[----:B------:R-:W-:Y:S01]  /*3e00*/  ISETP.NE.AND P2, PT, RZ, UR41, PT ;  /* 0x00000029ff007c0c */ /* 0x000fe2000bf45270 */
[----:B------:R-:W-:-:S04]  /*3e10*/  UISETP.NE.AND UP0, UPT, UR40, 0x1, UPT ;  /* 0x000000012800788c */ /* 0x000fc8000bf05270 */
[----:B------:R-:W-:-:S04]  /*3e20*/  USEL UR38, URZ, 0x1, UP0 ;  /* 0x000000013f267887 */ /* 0x000fc80008000000 */
[----:B------:R-:W-:-:S04]  /*3e30*/  ULOP3.LUT UR38, UR43, UR38, URZ, 0x3c, !UPT ;  /* 0x000000262b267292 */ /* 0x000fc8000f8e3c3f */
[----:B------:R-:W-:Y:S08]  /*3e40*/  @P2 BRA `(.L_x_211) ;  /* 0x0000000000442947 */ /* 0x000ff00003800000 */
[----:B------:R-:W-:Y:S05]  /*3e50*/  @!P0 BRA `(.L_x_212) ;  /* 0x0000000000048947 */ /* 0x000fea0003800000 */
[----:B------:R-:W-:Y:S01]  /*3e60*/  BPT.TRAP 0x1 ;  /* 0x000000040000795c */ /* 0x000fe20000300000 */
.L_x_212:
[----:B------:R-:W0:Y:S01]  /*3e70*/  S2UR UR10, SR_CgaCtaId ;  /* 0x00000000000a79c3 */ /* 0x000e220000008800 */
[----:B------:R-:W-:Y:S01]  /*3e80*/  UIADD3 UR6, UR40, 0x1, URZ ;  /* 0x0000000128067890 */ /* 0x000fe2000fffe03f */
[----:B------:R-:W-:Y:S01]  /*3e90*/  IMAD.U32 R0, RZ, RZ, UR38 ;  /* 0x00000026ff007e24 */ /* 0x000fe2000f8e00ff */
[----:B------:R-:W-:Y:S02]  /*3ea0*/  UMOV UR7, 0x400 ;  /* 0x0000040000077882 */ /* 0x000fe40000000000 */
[----:B------:R-:W-:Y:S02]  /*3eb0*/  UISETP.NE.AND UP0, UPT, UR6, 0x2, UPT ;  /* 0x000000020600788c */ /* 0x000fe4000bf05270 */
[----:B------:R-:W-:Y:S02]  /*3ec0*/  SHF.L.U32 R0, R0, 0x1f, RZ ;  /* 0x0000001f00007819 */ /* 0x000fe400000006ff */
[----:B------:R-:W-:Y:S02]  /*3ed0*/  USEL UR6, UR6, URZ, UP0 ;  /* 0x0000003f06067287 */ /* 0x000fe40008000000 */
[----:B0-----:R-:W-:-:S04]  /*3ee0*/  ULEA UR7, UR10, UR7, 0x18 ;  /* 0x000000070a077291 */ /* 0x001fc8000f8ec03f */
[----:B------:R-:W-:-:S09]  /*3ef0*/  ULEA UR6, UR6, UR7, 0x3 ;  /* 0x0000000706067291 */ /* 0x000fd2000f8e183f */
[----:B------:R0:W1:Y:S01]  /*3f00*/  SYNCS.PHASECHK.TRANS64.TRYWAIT P1, [UR6+0x28830], R0 ;  /* 0x02883000ff0075a7 */ /* 0x0000620008020146 */
[----:B------:R-:W-:Y:S05]  /*3f10*/  @!P0 BRA `(.L_x_213) ;  /* 0x0000000000048947 */ /* 0x000fea0003800000 */
[----:B------:R-:W-:Y:S01]  /*3f20*/  BPT.TRAP 0x1 ;  /* 0x000000040000795c */ /* 0x000fe20000300000 */
.L_x_213:
[----:B-1----:R-:W-:Y:S05]  /*3f30*/  @P1 BRA `(.L_x_211) ;  /* 0x0000000000081947 */ /* 0x002fea0003800000 */
[----:B------:R-:W1:Y:S02]  /*3f40*/  SYNCS.PHASECHK.TRANS64.TRYWAIT P1, [UR6+0x28830], R0 ;  /* 0x02883000ff0075a7 */ /* 0x000e640008020146 */
[----:B-1----:R-:W-:Y:S05]  /*3f50*/  @!P1 BRA `(.L_x_214) ;  /* 0x000000b000749947 */ /* 0x002fea0003800000 */
.L_x_211:
[----:B-1----:R-:W1:Y:S01]  /*3f60*/  S2R R3, SR_TID.X ;  /* 0x0000000000037919 */ /* 0x002e620000002100 */
[----:B------:R-:W-:Y:S01]  /*3f70*/  UIADD3 UR39, UR40, 0x1, URZ ;  /* 0x0000000128277890 */ /* 0x000fe2000fffe03f */
[----:B------:R-:W-:Y:S01]  /*3f80*/  UMOV UR35, 0x40000040 ;  /* 0x4000004000237882 */ /* 0x000fe20000000000 */
[----:B------:R-:W-:Y:S02]  /*3f90*/  UMOV UR7, 0x40000040 ;  /* 0x4000004000077882 */ /* 0x000fe40000000000 */
[----:B------:R-:W-:Y:S01]  /*3fa0*/  UISETP.NE.AND UP0, UPT, UR39, 0x2, UPT ;  /* 0x000000022700788c */ /* 0x000fe2000bf05270 */
[----:B------:R-:W-:Y:S01]  /*3fb0*/  UMOV UR11, 0x40000040 ;  /* 0x40000040000b7882 */ /* 0x000fe20000000000 */
[----:B------:R-:W-:Y:S02]  /*3fc0*/  UMOV UR15, 0x40000040 ;  /* 0x40000040000f7882 */ /* 0x000fe40000000000 */
[----:B------:R-:W-:Y:S01]  /*3fd0*/  USEL UR39, UR39, URZ, UP0 ;  /* 0x0000003f27277287 */ /* 0x000fe20008000000 */
[----:B------:R-:W-:Y:S01]  /*3fe0*/  UMOV UR19, 0x40000040 ;  /* 0x4000004000137882 */ /* 0x000fe20000000000 */
[----:B------:R-:W-:-:S02]  /*3ff0*/  UMOV UR23, 0x40000040 ;  /* 0x4000004000177882 */ /* 0x000fc40000000000 */
[----:B------:R-:W-:Y:S01]  /*4000*/  ULEA UR34, UR39, UR42, 0xb ;  /* 0x0000002a27227291 */ /* 0x000fe2000f8e583f */
[----:B------:R-:W-:Y:S01]  /*4010*/  UMOV UR27, 0x40000040 ;  /* 0x40000040001b7882 */ /* 0x000fe20000000000 */
[----:B------:R-:W-:Y:S02]  /*4020*/  UMOV UR31, 0x40000040 ;  /* 0x40000040001f7882 */ /* 0x000fe40000000000 */
[----:B------:R-:W-:Y:S02]  /*4030*/  UIADD3 UR6, UR34, 0x2, URZ ;  /* 0x0000000222067890 */ /* 0x000fe4000fffe03f */
[----:B------:R-:W-:Y:S02]  /*4040*/  UIADD3 UR10, UR34, 0x4, URZ ;  /* 0x00000004220a7890 */ /* 0x000fe4000fffe03f */
[----:B------:R-:W-:Y:S02]  /*4050*/  UIADD3 UR14, UR34, 0x6, URZ ;  /* 0x00000006220e7890 */ /* 0x000fe4000fffe03f */
[----:B------:R-:W-:-:S02]  /*4060*/  UIADD3 UR18, UR34, 0x400, URZ ;  /* 0x0000040022127890 */ /* 0x000fc4000fffe03f */
[----:B------:R-:W-:Y:S02]  /*4070*/  UIADD3 UR22, UR34, 0x402, URZ ;  /* 0x0000040222167890 */ /* 0x000fe4000fffe03f */
[----:B------:R-:W-:Y:S02]  /*4080*/  UIADD3 UR26, UR34, 0x404, URZ ;  /* 0x00000404221a7890 */ /* 0x000fe4000fffe03f */
[----:B------:R-:W-:Y:S01]  /*4090*/  UIADD3 UR30, UR34, 0x406, URZ ;  /* 0x00000406221e7890 */ /* 0x000fe2000fffe03f */
[----:B-1----:R-:W-:-:S05]  /*40a0*/  SHF.R.U32.HI R3, RZ, 0x7, R3 ;  /* 0x00000007ff037819 */ /* 0x002fca0000011603 */
[----:B0-----:R-:W-:-:S05]  /*40b0*/  VIADD R0, R3, 0x8 ;  /* 0x0000000803007836 */ /* 0x001fca0000000000 */
[----:B------:R0:W-:Y:S06]  /*40c0*/  BAR.SYNC.DEFER_BLOCKING R0, 0x100 ;  /* 0x000400000000751d */ /* 0x0001ec0000010000 */
[----:B------:R-:W-:-:S06]  /*40d0*/  WARPGROUP.ARRIVE ;  /* 0x00000000000079c5 */ /* 0x000fcc0000000000 */
[----:B------:R-:W-:Y:S03]  /*40e0*/  HGMMA.64x128x16.F32 R24, gdesc[UR32], RZ, !UPT, gsb0 ;  /* 0x01e00000201879f0 */ /* 0x000fe6000c0008ff */
        /* <DEDUP_REMOVED lines=22> */
[----:B0-----:R-:W-:Y:S05]  /*4250*/  @P2 BRA `(.L_x_215) ;  /* 0x0000000000382947 */ /* 0x001fea0003800000 */
[----:B------:R-:W-:Y:S05]  /*4260*/  @!P0 BRA `(.L_x_216) ;  /* 0x0000000000048947 */ /* 0x000fea0003800000 */
[----:B------:R-:W-:Y:S01]  /*4270*/  BPT.TRAP 0x1 ;  /* 0x000000040000795c */ /* 0x000fe20000300000 */
.L_x_216:
[----:B------:R-:W0:Y:S01]  /*4280*/  S2UR UR7, SR_CgaCtaId ;  /* 0x00000000000779c3 */ /* 0x000e220000008800 */
[----:B------:R-:W-:Y:S01]  /*4290*/  UMOV UR6, 0x400 ;  /* 0x0000040000067882 */ /* 0x000fe20000000000 */
[----:B------:R-:W-:-:S05]  /*42a0*/  IMAD.U32 R0, RZ, RZ, UR43 ;  /* 0x0000002bff007e24 */ /* 0x000fca000f8e00ff */
[----:B------:R-:W-:Y:S01]  /*42b0*/  SHF.L.U32 R0, R0, 0x1f, RZ ;  /* 0x0000001f00007819 */ /* 0x000fe200000006ff */
[----:B0-----:R-:W-:-:S04]  /*42c0*/  ULEA UR6, UR7, UR6, 0x18 ;  /* 0x0000000607067291 */ /* 0x001fc8000f8ec03f */
[----:B------:R-:W-:-:S09]  /*42d0*/  ULEA UR6, UR40, UR6, 0x3 ;  /* 0x0000000628067291 */ /* 0x000fd2000f8e183f */
[----:B------:R0:W1:Y:S01]  /*42e0*/  SYNCS.PHASECHK.TRANS64.TRYWAIT P1, [UR6+0x28850], R0 ;  /* 0x02885000ff0075a7 */ /* 0x0000620008020146 */
[----:B------:R-:W-:Y:S05]  /*42f0*/  @!P0 BRA `(.L_x_217) ;  /* 0x0000000000048947 */ /* 0x000fea0003800000 */
[----:B------:R-:W-:Y:S01]  /*4300*/  BPT.TRAP 0x1 ;  /* 0x000000040000795c */ /* 0x000fe20000300000 */
.L_x_217:
[----:B-1----:R-:W-:Y:S05]  /*4310*/  @P1 BRA `(.L_x_215) ;  /* 0x0000000000081947 */ /* 0x002fea0003800000 */
[----:B------:R-:W1:Y:S02]  /*4320*/  SYNCS.PHASECHK.TRANS64.TRYWAIT P1, [UR6+0x28850], R0 ;  /* 0x02885000ff0075a7 */ /* 0x000e640008020146 */
[----:B-1----:R-:W-:Y:S05]  /*4330*/  @!P1 BRA `(.L_x_218) ;  /* 0x000000ac00949947 */ /* 0x002fea0003800000 */
.L_x_215:
[----:B------:R-:W2:Y:S01]  /*4340*/  S2UR UR6, SR_CgaCtaId ;  /* 0x00000000000679c3 */ /* 0x000ea20000008800 */
[----:B------:R-:W-:Y:S01]  /*4350*/  UMOV UR7, 0x400 ;  /* 0x0000040000077882 */ /* 0x000fe20000000000 */
[----:B------:R-:W-:Y:S01]  /*4360*/  WARPGROUP.ARRIVE ;  /* 0x00000000000079c5 */ /* 0x000fe20000000000 */
[----:B------:R-:W-:-:S05]  /*4370*/  UMOV UR15, 0x40000040 ;  /* 0x40000040000f7882 */ /* 0x000fca0000000000 */
[----:B-1----:R-:W1:Y:S01]  /*4380*/  S2R R3, SR_TID.X ;  /* 0x0000000000037919 */ /* 0x002e620000002100 */
[----:B--2---:R-:W-:-:S04]  /*4390*/  ULEA UR11, UR6, UR7, 0x18 ;  /* 0x00000007060b7291 */ /* 0x004fc8000f8ec03f */
[----:B------:R-:W-:-:S04]  /*43a0*/  UIADD3 UR7, UR11, 0x400, URZ ;  /* 0x000004000b077890 */ /* 0x000fc8000fffe03f */
[----:B------:R-:W-:-:S04]  /*43b0*/  USHF.R.U32.HI UR7, URZ, 0x4, UR7 ;  /* 0x000000043f077899 */ /* 0x000fc80008011607 */
[----:B------:R-:W-:Y:S01]  /*43c0*/  ULOP3.LUT UR7, UR7, 0x3fff, URZ, 0xc0, !UPT ;  /* 0x00003fff07077892 */ /* 0x000fe2000f8ec03f */
[----:B-1----:R-:W-:-:S03]  /*43d0*/  SHF.R.U32.HI R3, RZ, 0x7, R3 ;  /* 0x00000007ff037819 */ /* 0x002fc60000011603 */
[----:B------:R-:W-:Y:S01]  /*43e0*/  ULOP3.LUT UR7, UR7, 0x4000000, URZ, 0xfc, !UPT ;  /* 0x0400000007077892 */ /* 0x000fe2000f8efc3f */
[----:B0-----:R-:W-:-:S03]  /*43f0*/  IADD3 R0, -R3, 0xb, RZ ;  /* 0x0000000b03007810 */ /* 0x001fc60007ffe1ff */
        /* <DEDUP_REMOVED lines=43> */
.L_x_219:
[----:B0-----:R-:W-:Y:S01]  /*46b0*/  FMNMX.FTZ R0, R24, R6, !PT ;  /* 0x0000000618007209 */ /* 0x001fe20007810000 */
[----:B------:R-:W-:Y:S01]  /*46c0*/  ULEA UR7, UR39, UR11, 0x3 ;  /* 0x0000000b27077291 */ /* 0x000fe2000f8e183f */
[----:B------:R-:W-:Y:S02]  /*46d0*/  FMNMX.FTZ R10, R26, R9, !PT ;  /* 0x000000091a0a7209 */ /* 0x000fe40007810000 */
[----:B------:R-:W-:Y:S01]  /*46e0*/  FMNMX.FTZ R3, R25, R0, !PT ;  /* 0x0000000019037209 */ /* 0x000fe20007810000 */
[----:B------:R-:W-:Y:S01]  /*46f0*/  UIADD3 UR7, UR7, 0x28840, URZ ;  /* 0x0002884007077890 */ /* 0x000fe2000fffe03f */
[----:B------:R-:W-:Y:S02]  /*4700*/  FMNMX.FTZ R7, R27, R10, !PT ;  /* 0x0000000a1b077209 */ /* 0x000fe40007810000 */
[----:B------:R-:W-:Y:S01]  /*4710*/  FMNMX.FTZ R0, R28, R3, !PT ;  /* 0x000000031c007209 */ /* 0x000fe20007810000 */
[----:B------:R-:W-:Y:S01]  /*4720*/  UPRMT UR7, UR6, 0x654, UR7 ;  /* 0x0000065406077896 */ /* 0x000fe20008000007 */
[----:B------:R-:W-:-:S02]  /*4730*/  FMNMX.FTZ R10, R30, R7, !PT ;  /* 0x000000071e0a7209 */ /* 0x000fc40007810000 */
[----:B------:R-:W-:Y:S02]  /*4740*/  FMNMX.FTZ R3, R29, R0, !PT ;  /* 0x000000001d037209 */ /* 0x000fe40007810000 */
[----:B------:R-:W-:Y:S02]  /*4750*/  FMNMX.FTZ R7, R31, R10, !PT ;  /* 0x0000000a1f077209 */ /* 0x000fe40007810000 */
[----:B------:R-:W-:Y:S02]  /*4760*/  FMNMX.FTZ R0, R32, R3, !PT ;  /* 0x0000000320007209 */ /* 0x000fe40007810000 */
[----:B------:R-:W-:Y:S01]  /*4770*/  FMNMX.FTZ R10, R34, R7, !PT ;  /* 0x00000007220a7209 */ /* 0x000fe20007810000 */
[----:B------:R-:W-:Y:S01]  /*4780*/  SYNCS.ARRIVE.TRANS64.RED.A1T0 RZ, [UR7], RZ ;  /* 0x000000ffffff79a7 */ /* 0x000fe20008100407 */
        /* <DEDUP_REMOVED lines=53> */
[----:B------:R-:W-:-:S03]  /*4ae0*/  FMNMX.FTZ R10, R87, R10, !PT ;  /* 0x0000000a570a7209 */ /* 0x000fc60007810000 */
[----:B------:R-:W0:Y:S04]  /*4af0*/  SHFL.BFLY PT, R0, R11, 0x2, 0x1f ;  /* 0x0c401f000b007f89 */ /* 0x000e2800000e0000 */
[----:B------:R-:W1:Y:S01]  /*4b00*/  SHFL.BFLY PT, R3, R10, 0x2, 0x1f ;  /* 0x0c401f000a037f89 */ /* 0x000e6200000e0000 */
[----:B0-----:R-:W-:Y:S02]  /*4b10*/  FMNMX.FTZ R12, R11, R0, !PT ;  /* 0x000000000b0c7209 */ /* 0x001fe40007810000 */
[----:B------:R-:W0:Y:S01]  /*4b20*/  LDC R0, c[0x0][0x988] ;  /* 0x00026200ff007b82 */ /* 0x000e220000000800 */
[----:B-1----:R-:W-:Y:S02]  /*4b30*/  FMNMX.FTZ R13, R10, R3, !PT ;  /* 0x000000030a0d7209 */ /* 0x002fe40007810000 */
[----:B------:R-:W1:Y:S04]  /*4b40*/  SHFL.BFLY PT, R3, R12, 0x1, 0x1f ;  /* 0x0c201f000c037f89 */ /* 0x000e6800000e0000 */
[----:B------:R-:W2:Y:S01]  /*4b50*/  SHFL.BFLY PT, R14, R13, 0x1, 0x1f ;  /* 0x0c201f000d0e7f89 */ /* 0x000ea200000e0000 */
[----:B-1----:R-:W-:-:S02]  /*4b60*/  FMNMX.FTZ R3, R12, R3, !PT ;  /* 0x000000030c037209 */ /* 0x002fc40007810000 */
[----:B--2---:R-:W-:-:S03]  /*4b70*/  FMNMX.FTZ R7, R13, R14, !PT ;  /* 0x0000000e0d077209 */ /* 0x004fc60007810000 */
[C---:B0-----:R-:W-:Y:S01]  /*4b80*/  FMUL.FTZ R157, R3.reuse, R0 ;  /* 0x00000000039d7220 */ /* 0x041fe20000410000 */
[----:B------:R-:W-:-:S03]  /*4b90*/  FADD.FTZ R15, -R3, R6 ;  /* 0x00000006030f7221 */ /* 0x000fc60000010100 */
[-CC-:B------:R-:W-:Y:S01]  /*4ba0*/  FFMA.FTZ R165, R41, R0.reuse, -R157.reuse ;  /* 0x0000000029a57223 */ /* 0x180fe2000001089d */
[-C--:B------:R-:W-:Y:S01]  /*4bb0*/  FFMA.FTZ R41, R53, R0.reuse, -R157 ;  /* 0x0000000035297223 */ /* 0x080fe2000001089d */
[C---:B------:R-:W-:Y:S01]  /*4bc0*/  FADD.FTZ R9, -R7.reuse, R9 ;  /* 0x0000000907097221 */ /* 0x040fe20000010100 */
[-C--:B------:R-:W-:Y:S01]  /*4bd0*/  FMUL.FTZ R53, R7, R0.reuse ;  /* 0x0000000007357220 */ /* 0x080fe20000410000 */
[-C--:B------:R-:W-:Y:S01]  /*4be0*/  FMUL.FTZ R6, R15, R0.reuse ;  /* 0x000000000f067220 */ /* 0x080fe20000410000 */
[-C--:B------:R-:W-:Y:S01]  /*4bf0*/  FFMA.FTZ R11, R24, R0.reuse, -R157 ;  /* 0x00000000180b7223 */ /* 0x080fe2000001089d */
[-C--:B------:R-:W-:Y:S01]  /*4c00*/  FMUL.FTZ R9, R9, R0.reuse ;  /* 0x0000000009097220 */ /* 0x080fe20000410000 */
[-C--:B------:R-:W-:Y:S01]  /*4c10*/  FFMA.FTZ R10, R26, R0.reuse, -R53 ;  /* 0x000000001a0a7223 */ /* 0x080fe20000010835 */
[-CC-:B------:R-:W-:Y:S01]  /*4c20*/  FFMA.FTZ R167, R45, R0.reuse, -R157.reuse ;  /* 0x000000002da77223 */ /* 0x180fe2000001089d */
        /* <DEDUP_REMOVED lines=27> */
[-C--:B------:R-:W-:Y:S01]  /*4de0*/  FFMA.FTZ R49, R85, R0.reuse, -R157 ;  /* 0x0000000055317223 */ /* 0x080fe2000001089d */
        /* <DEDUP_REMOVED lines=26> */
[----:B0-----:R-:W-:Y:S01]  /*4f90*/  FFMA.FTZ R5, R6, R5, R11 ;  /* 0x0000000506057223 */ /* 0x001fe2000001000b */
[-CC-:B------:R-:W-:Y:S01]  /*4fa0*/  FFMA.FTZ R183, R78, R0.reuse, -R53.reuse ;  /* 0x000000004eb77223 */ /* 0x180fe20000010835 */
[-CC-:B------:R-:W-:Y:S01]  /*4fb0*/  FFMA.FTZ R185, R82, R0.reuse, -R53.reuse ;  /* 0x0000000052b97223 */ /* 0x180fe20000010835 */
[----:B------:R-:W-:-:S04]  /*4fc0*/  FFMA.FTZ R187, R86, R0, -R53 ;  /* 0x0000000056bb7223 */ /* 0x000fc80000010835 */
[----:B------:R-:W0:Y:S08]  /*4fd0*/  MUFU.EX2 R156, R156 ;  /* 0x0000009c009c7308 */ /* 0x000e300000000800 */
[----:B------:R-:W2:Y:S01]  /*4fe0*/  MUFU.EX2 R157, R157 ;  /* 0x0000009d009d7308 */ /* 0x000ea20000000800 */
[----:B-1----:R-:W-:-:S07]  /*4ff0*/  FFMA.FTZ R4, R9, R4, R10 ;  /* 0x0000000409047223 */ /* 0x002fce000001000a */
        /* <DEDUP_REMOVED lines=20> */
[----:B------:R-:W-:-:S06]  /*5140*/  FFMA.FTZ R36, R67, R0, -R53 ;  /* 0x0000000043247223 */ /* 0x000fcc0000010835 */
        /* <DEDUP_REMOVED lines=16> */
[----:B------:R-:W-:-:S06]  /*5250*/  FFMA.FTZ R38, R71, R0, -R53 ;  /* 0x0000000047267223 */ /* 0x000fcc0000010835 */
        /* <DEDUP_REMOVED lines=47> */
[----:B--2---:R-:W-:Y:S01]  /*5550*/  FADD.FTZ R47, R29, R44 ;  /* 0x0000002c1d2f7221 */ /* 0x004fe20000010000 */
[----:B------:R-:W-:-:S06]  /*5560*/  FFMA.FTZ R44, R83, R0, -R53 ;  /* 0x00000000532c7223 */ /* 0x000fcc0000010835 */
        /* <DEDUP_REMOVED lines=39> */
[----:B0-----:R-:W-:-:S03]  /*57e0*/  FADD.FTZ R5, R49, R48 ;  /* 0x0000003031057221 */ /* 0x001fc60000010000 */
[----:B--2---:R-:W-:Y:S01]  /*57f0*/  FADD.FTZ R4, R46, R47 ;  /* 0x0000002f2e047221 */ /* 0x004fe20000010000 */
[----:B------:R-:W-:Y:S06]  /*5800*/  @!P0 BRA `(.L_x_220) ;  /* 0x0000000000048947 */ /* 0x000fec0003800000 */
[----:B------:R-:W-:Y:S01]  /*5810*/  BPT.TRAP 0x1 ;  /* 0x000000040000795c */ /* 0x000fe20000300000 */
.L_x_220:
[----:B------:R-:W-:Y:S01]  /*5820*/  ULEA UR7, UR40, UR11, 0x3 ;  /* 0x0000000b28077291 */ /* 0x000fe2000f8e183f */
[----:B------:R-:W-:Y:S01]  /*5830*/  ISETP.GT.AND P1, PT, R8, R17, PT ;  /* 0x000000110800720c */ /* 0x000fe20003f24270 */
[----:B------:R-:W-:Y:S01]  /*5840*/  UMOV UR43, UR38 ;  /* 0x00000026002b7c82 */ /* 0x000fe20008000000 */
[----:B------:R-:W-:Y:S01]  /*5850*/  UMOV UR40, UR39 ;  /* 0x0000002700287c82 */ /* 0x000fe20008000000 */
[----:B------:R-:W-:Y:S01]  /*5860*/  UIADD3 UR7, UR7, 0x28860, URZ ;  /* 0x0002886007077890 */ /* 0x000fe2000fffe03f */
[----:B------:R-:W-:Y:S01]  /*5870*/  F2FP.F16.F32.PACK_AB R158, R159, R158 ;  /* 0x0000009e9f9e723e */ /* 0x000fe200000000ff */
[----:B------:R-:W-:Y:S01]  /*5880*/  FMUL.FTZ R88, R88, R6 ;  /* 0x0000000658587220 */ /* 0x000fe20000410000 */
[----:B------:R-:W-:Y:S01]  /*5890*/  F2FP.F16.F32.PACK_AB R160, R161, R160 ;  /* 0x000000a0a1a0723e */ /* 0x000fe200000000ff */
[----:B------:R-:W-:Y:S01]  /*58a0*/  UPRMT UR7, UR6, 0x654, UR7 ;  /* 0x0000065406077896 */ /* 0x000fe20008000007 */
        /* <DEDUP_REMOVED lines=67> */
[----:B------:R-:W-:Y:S01]  /*5ce0*/  F2FP.F16.F32.PACK_AB R156, R156, R11 ;  /* 0x0000000b9c9c723e */ /* 0x000fe200000000ff */
[----:B------:R-:W-:Y:S01]  /*5cf0*/  VIADD R8, R8, 0xffffffff ;  /* 0xffffffff08087836 */ /* 0x000fe20000000000 */
[----:B------:R-:W-:Y:S01]  /*5d00*/  F2FP.F16.F32.PACK_AB R157, R157, R10 ;  /* 0x0000000a9d9d723e */ /* 0x000fe200000000ff */
[----:B------:R-:W-:Y:S01]  /*5d10*/  IMAD.MOV.U32 R9, RZ, RZ, R7 ;  /* 0x000000ffff097224 */ /* 0x000fe200078e0007 */
[----:B------:R-:W-:Y:S01]  /*5d20*/  F2FP.F16.F32.PACK_AB R159, R27, R12 ;  /* 0x0000000c1b9f723e */ /* 0x000fe200000000ff */
[----:B------:R-:W-:Y:S01]  /*5d30*/  IMAD.MOV.U32 R6, RZ, RZ, R3 ;  /* 0x000000ffff067224 */ /* 0x000fe200078e0003 */
[----:B------:R-:W-:-:S02]  /*5d40*/  F2FP.F16.F32.PACK_AB R161, R31, R14 ;  /* 0x0000000e1fa1723e */ /* 0x000fc400000000ff */
[----:B------:R-:W-:Y:S02]  /*5d50*/  F2FP.F16.F32.PACK_AB R163, R35, R20 ;  /* 0x0000001423a3723e */ /* 0x000fe400000000ff */
[----:B------:R-:W-:Y:S02]  /*5d60*/  F2FP.F16.F32.PACK_AB R165, R39, R24 ;  /* 0x0000001827a5723e */ /* 0x000fe400000000ff */
[----:B------:R-:W-:Y:S02]  /*5d70*/  F2FP.F16.F32.PACK_AB R167, R43, R26 ;  /* 0x0000001a2ba7723e */ /* 0x000fe400000000ff */
[----:B------:R-:W-:Y:S02]  /*5d80*/  F2FP.F16.F32.PACK_AB R168, R45, R168 ;  /* 0x000000a82da8723e */ /* 0x000fe400000000ff */
[----:B------:R-:W-:Y:S02]  /*5d90*/  F2FP.F16.F32.PACK_AB R169, R28, R169 ;  /* 0x000000a91ca9723e */ /* 0x000fe400000000ff */
        /* <DEDUP_REMOVED lines=17> */
[----:B------:R-:W-:Y:S01]  /*5eb0*/  F2FP.F16.F32.PACK_AB R187, R46, R187 ;  /* 0x000000bb2ebb723e */ /* 0x000fe200000000ff */
[----:B------:R-:W-:Y:S06]  /*5ec0*/  @P1 BRA `(.L_x_221) ;  /* 0xffffffdc00cc1947 */ /* 0x000fec000383ffff */
.L_x_210:
[----:B------:R-:W-:Y:S06]  /*5ed0*/  BAR.ARV 0x8, 0x180 ;  /* 0x0206000000007b1d */ /* 0x000fec0000002000 */
[----:B------:R-:W-:Y:S05]  /*5ee0*/  @!P0 BRA `(.L_x_222) ;  /* 0x0000000000048947 */ /* 0x000fea0003800000 */
[----:B------:R-:W-:Y:S01]  /*5ef0*/  BPT.TRAP 0x1 ;  /* 0x000000040000795c */ /* 0x000fe20000300000 */
.L_x_222:
        /* <DEDUP_REMOVED lines=9> */
.L_x_223:
[----:B-1----:R-:W-:Y:S05]  /*5f90*/  @P1 BRA `(.L_x_224) ;  /* 0x0000000000081947 */ /* 0x002fea0003800000 */
[----:B------:R-:W1:Y:S02]  /*5fa0*/  SYNCS.PHASECHK.TRANS64.TRYWAIT P1, [UR5+0x28850], R6 ;  /* 0x02885006ff0075a7 */ /* 0x000e640008020145 */
[----:B-1----:R-:W-:Y:S05]  /*5fb0*/  @!P1 BRA `(.L_x_225) ;  /* 0x00000090008c9947 */ /* 0x002fea0003800000 */
.L_x_224:
[----:B------:R-:W-:Y:S01]  /*5fc0*/  UIADD3 UR4, UR4, 0x400, URZ ;  /* 0x0000040004047890 */ /* 0x000fe2000fffe03f */
[----:B------:R-:W-:Y:S01]  /*5fd0*/  WARPGROUP.ARRIVE ;  /* 0x00000000000079c5 */ /* 0x000fe20000000000 */
[----:B------:R-:W-:Y:S01]  /*5fe0*/  UMOV UR11, 0x40000040 ;  /* 0x40000040000b7882 */ /* 0x000fe20000000000 */
[----:B01----:R-:W0:Y:S01]  /*5ff0*/  SHFL.BFLY PT, R6, R5, 0x2, 0x1f ;  /* 0x0c401f0005067f89 */ /* 0x003e2200000e0000 */
[----:B------:R-:W-:Y:S01]  /*6000*/  USHF.R.U32.HI UR4, URZ, 0x4, UR4 ;  /* 0x000000043f047899 */ /* 0x000fe20008011604 */
[----:B------:R-:W-:Y:S02]  /*6010*/  MOV R65, RZ ;  /* 0x000000ff00417202 */ /* 0x000fe40000000f00 */
[----:B------:R-:W1:Y:S01]  /*6020*/  SHFL.BFLY PT, R9, R4, 0x2, 0x1f ;  /* 0x0c401f0004097f89 */ /* 0x000e6200000e0000 */
[----:B------:R-:W-:-:S04]  /*6030*/  ULOP3.LUT UR4, UR4, 0x3fff, URZ, 0xc0, !UPT ;  /* 0x00003fff04047892 */ /* 0x000fc8000f8ec03f */
[----:B------:R-:W-:-:S04]  /*6040*/  ULOP3.LUT UR4, UR4, 0x4000000, URZ, 0xfc, !UPT ;  /* 0x0400000004047892 */ /* 0x000fc8000f8efc3f */
[----:B------:R-:W-:-:S04]  /*6050*/  ULEA UR4, UR39, UR4, 0xb ;  /* 0x0000000427047291 */ /* 0x000fc8000f8e583f */
[----:B------:R-:W-:-:S03]  /*6060*/  UIADD3 UR6, UR4, 0x80, URZ ;  /* 0x0000008004067890 */ /* 0x000fc6000fffe03f */
[----:B------:R-:W-:Y:S02]  /*6070*/  UMOV UR10, UR4 ;  /* 0x00000004000a7c82 */ /* 0x000fe40008000000 */
[----:B------:R-:W-:Y:S01]  /*6080*/  HGMMA.64x128x16.F32 R88, R156, gdesc[UR8].tnspB, R88, gsb0 ;  /* 0x41e000089c587df0 */ /* 0x000fe20008000858 */
[----:B------:R-:W-:Y:S01]  /*6090*/  UMOV UR11, 0x40000040 ;  /* 0x40000040000b7882 */ /* 0x000fe20000000000 */
[----:B------:R-:W-:Y:S01]  /*60a0*/  UMOV UR10, UR6 ;  /* 0x00000006000a7c82 */ /* 0x000fe20008000000 */
[----:B------:R-:W-:Y:S01]  /*60b0*/  UIADD3 UR6, UR4, 0x100, URZ ;  /* 0x0000010004067890 */ /* 0x000fe2000fffe03f */
[----:B0-----:R-:W-:Y:S01]  /*60c0*/  FADD.FTZ R6, R6, R5 ;  /* 0x0000000506067221 */ /* 0x001fe20000010000 */
[----:B-1----:R-:W-:-:S04]  /*60d0*/  FADD.FTZ R8, R9, R4 ;  /* 0x0000000409087221 */ /* 0x002fc80000010000 */
[----:B------:R-:W0:Y:S04]  /*60e0*/  SHFL.BFLY PT, R9, R6, 0x1, 0x1f ;  /* 0x0c201f0006097f89 */ /* 0x000e2800000e0000 */
[----:B------:R-:W1:Y:S01]  /*60f0*/  SHFL.BFLY PT, R11, R8, 0x1, 0x1f ;  /* 0x0c201f00080b7f89 */ /* 0x000e6200000e0000 */
[----:B0-----:R-:W-:Y:S01]  /*6100*/  FADD.FTZ R12, R6, R9 ;  /* 0x00000009060c7221 */ /* 0x001fe20000010000 */
[----:B------:R-:W-:Y:S02]  /*6110*/  IMAD.MOV.U32 R9, RZ, RZ, RZ ;  /* 0x000000ffff097224 */ /* 0x000fe400078e00ff */
[----:B-1----:R-:W-:Y:S02]  /*6120*/  FADD.FTZ R11, R8, R11 ;  /* 0x0000000b080b7221 */ /* 0x002fe40000010000 */
[----:B------:R-:W-:-:S03]  /*6130*/  FSETP.NE.FTZ.AND P1, PT, R12, RZ, PT ;  /* 0x000000ff0c00720b */ /* 0x000fc60003f35000 */
[----:B------:R-:W-:-:S10]  /*6140*/  FSETP.NE.FTZ.AND P2, PT, R11, RZ, PT ;  /* 0x000000ff0b00720b */ /* 0x000fd40003f55000 */
[----:B------:R-:W0:Y:S01]  /*6150*/  @P1 MUFU.LG2 R5, R12 ;  /* 0x0000000c00051308 */ /* 0x000e220000000c00 */
[C---:B------:R-:W-:Y:S02]  /*6160*/  @P1 FMUL.FTZ R4, R0.reuse, 0.69314718246459960938 ;  /* 0x3f31721800041820 */ /* 0x040fe40000410000 */
[----:B------:R-:W-:-:S05]  /*6170*/  @P2 FMUL.FTZ R13, R0, 0.69314718246459960938 ;  /* 0x3f317218000d2820 */ /* 0x000fca0000410000 */
[----:B------:R-:W1:Y:S08]  /*6180*/  @P2 MUFU.LG2 R10, R11 ;  /* 0x0000000b000a2308 */ /* 0x000e700000000c00 */
[----:B------:R2:W3:Y:S01]  /*6190*/  @P1 MUFU.RCP R65, R12 ;  /* 0x0000000c00411308 */ /* 0x0004e20000001000 */
[----:B0-----:R-:W-:-:S07]  /*61a0*/  @P1 FMUL.FTZ R5, R5, 0.69314718246459960938 ;  /* 0x3f31721805051820 */ /* 0x001fce0000410000 */
[----:B------:R2:W0:Y:S01]  /*61b0*/  @P2 MUFU.RCP R9, R11 ;  /* 0x0000000b00092308 */ /* 0x0004220000001000 */
[----:B-1----:R-:W-:Y:S01]  /*61c0*/  @P2 FMUL.FTZ R10, R10, 0.69314718246459960938 ;  /* 0x3f3172180a0a2820 */ /* 0x002fe20000410000 */
[----:B------:R-:W-:Y:S02]  /*61d0*/  WARPGROUP.DEPBAR.LE gsb0, 0x0 ;  /* 0x00008000000079c5 */ /* 0x000fe40000010000 */
[----:B------:R-:W-:Y:S01]  /*61e0*/  WARPGROUP.ARRIVE ;  /* 0x00000000000079c5 */ /* 0x000fe20000000000 */
[----:B------:R-:W-:Y:S02]  /*61f0*/  IMAD.MOV.U32 R156, RZ, RZ, -0x800000 ;  /* 0xff800000ff9c7424 */ /* 0x000fe400078e00ff */
[----:B------:R-:W-:Y:S01]  /*6200*/  @P1 FFMA.FTZ R156, R4, R3, R5 ;  /* 0x00000003049c1223 */ /* 0x000fe20000010005 */
[----:B------:R-:W-:Y:S02]  /*6210*/  IMAD.MOV.U32 R157, RZ, RZ, -0x800000 ;  /* 0xff800000ff9d7424 */ /* 0x000fe400078e00ff */
[----:B------:R-:W-:Y:S01]  /*6220*/  @P2 FFMA.FTZ R157, R13, R7, R10 ;  /* 0x000000070d9d2223 */ /* 0x000fe2000001000a */
[----:B------:R-:W-:Y:S01]  /*6230*/  HGMMA.64x128x16.F32 R88, R160, gdesc[UR8].tnspB, R88, gsb0 ;  /* 0x41e00008a0587df0 */ /* 0x000fe20008000858 */
[----:B------:R-:W-:Y:S01]  /*6240*/  UMOV UR10, UR6 ;  /* 0x00000006000a7c82 */ /* 0x000fe20008000000 */
[----:B------:R-:W-:Y:S01]  /*6250*/  UMOV UR11, 0x40000040 ;  /* 0x40000040000b7882 */ /* 0x000fe20000000000 */
[----:B------:R-:W-:Y:S01]  /*6260*/  UIADD3 UR6, UR4, 0x180, URZ ;  /* 0x0000018004067890 */ /* 0x000fe2000fffe03f */
[----:B------:R-:W-:-:S02]  /*6270*/  WARPGROUP.DEPBAR.LE gsb0, 0x0 ;  /* 0x00008000000079c5 */ /* 0x000fc40000010000 */
        /* <DEDUP_REMOVED lines=34> */
.L_x_226:
[----:B------:R-:W-:Y:S01]  /*64a0*/  UIADD3 UR4, UR5, 0x28860, URZ ;  /* 0x0002886005047890 */ /* 0x000fe2000fffe03f */
[-C--:B------:R-:W-:Y:S01]  /*64b0*/  FMUL.FTZ R20, R88, R65.reuse ;  /* 0x0000004158147220 */ /* 0x080fe20000410000 */
[----:B------:R-:W-:Y:S01]  /*64c0*/  UIADD3 UR39, UR39, 0x1, URZ ;  /* 0x0000000127277890 */ /* 0x000fe2000fffe03f */
[-C--:B------:R-:W-:Y:S01]  /*64d0*/  FMUL.FTZ R21, R89, R65.reuse ;  /* 0x0000004159157220 */ /* 0x080fe20000410000 */
[----:B------:R-:W-:Y:S01]  /*64e0*/  UPRMT UR4, UR7, 0x654, UR4 ;  /* 0x0000065407047896 */ /* 0x000fe20008000004 */
[-C--:B------:R-:W-:Y:S01]  /*64f0*/  FMUL.FTZ R36, R92, R65.reuse ;  /* 0x000000415c247220 */ /* 0x080fe20000410000 */
[----:B------:R-:W-:Y:S01]  /*6500*/  UISETP.NE.AND UP0, UPT, UR39, 0x2, UPT ;  /* 0x000000022700788c */ /* 0x000fe2000bf05270 */
        /* <DEDUP_REMOVED lines=32> */
[----:B------:R-:W-:Y:S01]  /*6710*/  FMUL.FTZ R69, R95, R9 ;  /* 0x000000095f457220 */ /* 0x000fe20000410000 */
[----:B------:R-:W-:Y:S01]  /*6720*/  USEL UR4, URZ, 0x1, UP0 ;  /* 0x000000013f047887 */ /* 0x000fe20008000000 */
        /* <DEDUP_REMOVED lines=30> */
[----:B------:R-:W-:Y:S01]  /*6910*/  VIADD R205, R205, 0x1 ;  /* 0x00000001cdcd7836 */ /* 0x000fe20000000000 */
[----:B------:R-:W-:-:S02]  /*6920*/  USEL UR39, UR39, URZ, UP0 ;  /* 0x0000003f27277287 */ /* 0x000fc40008000000 */
[----:B------:R-:W-:-:S12]  /*6930*/  ULOP3.LUT UR38, UR38, UR4, URZ, 0x3c, !UPT ;  /* 0x0000000426267292 */ /* 0x000fd8000f8e3c3f */
.L_x_202:
[----:B------:R-:W0:Y:S01]  /*6940*/  S2R R3, SR_CgaCtaId ;  /* 0x0000000000037919 */ /* 0x000e220000008800 */
[----:B------:R-:W-:Y:S01]  /*6950*/  MOV R0, 0x400 ;  /* 0x0000040000007802 */ /* 0x000fe20000000f00 */
[----:B------:R-:W-:Y:S01]  /*6960*/  BSSY B0, `(.L_x_227) ;  /* 0x00002c4000007945 */ /* 0x000fe20003800000 */
[----:B------:R-:W-:Y:S02]  /*6970*/  BAR.SYNC.DEFER_BLOCKING 0x5, 0x180 ;  /* 0x0146000000007b1d */ /* 0x000fe40000010000 */
[----:B0-----:R-:W-:-:S05]  /*6980*/  LEA R0, R3, R0, 0x18 ;  /* 0x0000000003007211 */ /* 0x001fca00078ec0ff */
[----:B------:R0:W1:Y:S01]  /*6990*/  LDS.128 R4, [R0+0x288d0] ;  /* 0x0288d00000047984 */ /* 0x0000620000000c00 */
[----:B------:R-:W-:Y:S06]  /*69a0*/  BAR.ARV 0x4, 0x180 ;  /* 0x0106000000007b1d */ /* 0x000fec0000002000 */
[----:B------:R-:W-:Y:S05]  /*69b0*/  @P0 BRA `(.L_x_228) ;  /* 0x00000020001c0947 */ /* 0x000fea0003800000 */
[----:B------:R-:W2:Y:S01]  /*69c0*/  S2R R3, SR_SWINHI ;  /* 0x0000000000037919 */ /* 0x000ea20000002f00 */
[C---:B------:R-:W-:Y:S01]  /*69d0*/  IMAD.SHL.U32 R105, R19.reuse, 0x4, RZ ;  /* 0x0000000413697824 */ /* 0x040fe200078e00ff */
[----:B------:R-:W-:Y:S01]  /*69e0*/  SHF.L.U64.HI R104, R19, 0x2, R202 ;  /* 0x0000000213687819 */ /* 0x000fe200000102ca */
[----:B------:R-:W-:Y:S01]  /*69f0*/  ULDC.64 UR4, c[0x0][0xc08] ;  /* 0x0003020000047ab9 */ /* 0x000fe20000000a00 */
[----:B------:R-:W-:Y:S02]  /*6a00*/  MOV R88, R0 ;  /* 0x0000000000587202 */ /* 0x000fe40000000f00 */
[----:B--2---:R-:W-:-:S03]  /*6a10*/  MOV R89, R3 ;  /* 0x0000000300597202 */ /* 0x004fc60000000f00 */
[----:B------:R-:W-:-:S03]  /*6a20*/  IMAD.WIDE R12, R225, 0x2, R88 ;  /* 0x00000002e10c7825 */ /* 0x000fc600078e0258 */
[C---:B------:R-:W-:Y:S02]  /*6a30*/  LOP3.LUT R3, R12.reuse, 0x380, RZ, 0xc0, !PT ;  /* 0x000003800c037812 */ /* 0x040fe400078ec0ff */
[C---:B------:R-:W-:Y:S02]  /*6a40*/  IADD3 R15, P2, R12.reuse, 0x4020, RZ ;  /* 0x000040200c0f7810 */ /* 0x040fe40007f5e0ff */
[----:B------:R-:W-:Y:S02]  /*6a50*/  SHF.R.U64 R3, R3, 0x3, RZ ;  /* 0x0000000303037819 */ /* 0x000fe400000012ff */
[C---:B------:R-:W-:Y:S01]  /*6a60*/  IADD3 R8, P3, R12.reuse, 0x4000, RZ ;  /* 0x000040000c087810 */ /* 0x040fe20007f7e0ff */
[--C-:B------:R-:W-:Y:S01]  /*6a70*/  IMAD.X R33, RZ, RZ, R13.reuse, P2 ;  /* 0x000000ffff217224 */ /* 0x100fe200010e060d */
[----:B------:R-:W-:Y:S01]  /*6a80*/  BAR.SYNC.DEFER_BLOCKING 0x1, 0x100 ;  /* 0x0044000000007b1d */ /* 0x000fe20000010000 */
[C---:B------:R-:W-:Y:S02]  /*6a90*/  IADD3 R101, P0, R12.reuse, 0x4060, RZ ;  /* 0x000040600c657810 */ /* 0x040fe40007f1e0ff */
[C---:B------:R-:W-:Y:S01]  /*6aa0*/  IADD3 R99, P1, R12.reuse, 0x4040, RZ ;  /* 0x000040400c637810 */ /* 0x040fe20007f3e0ff */
[--C-:B------:R-:W-:Y:S01]  /*6ab0*/  IMAD.X R29, RZ, RZ, R13.reuse, P3 ;  /* 0x000000ffff1d7224 */ /* 0x100fe200018e060d */
[C---:B-1----:R-:W-:Y:S01]  /*6ac0*/  IADD3 R4, P6, R12.reuse, 0x20, RZ ;  /* 0x000000200c047810 */ /* 0x042fe20007fde0ff */
[--C-:B------:R-:W-:Y:S01]  /*6ad0*/  IMAD.X R31, RZ, RZ, R13.reuse, P0 ;  /* 0x000000ffff1f7224 */ /* 0x100fe200000e060d */
[C---:B------:R-:W-:Y:S01]  /*6ae0*/  IADD3 R35, P4, R12.reuse, 0x60, RZ ;  /* 0x000000600c237810 */ /* 0x040fe20007f9e0ff */
[--C-:B------:R-:W-:Y:S01]  /*6af0*/  IMAD.X R27, RZ, RZ, R13.reuse, P1 ;  /* 0x000000ffff1b7224 */ /* 0x100fe200008e060d */
[----:B------:R-:W-:Y:S01]  /*6b00*/  IADD3 R17, P5, R12, 0x40, RZ ;  /* 0x000000400c117810 */ /* 0x000fe20007fbe0ff */
[--C-:B------:R-:W-:Y:S01]  /*6b10*/  IMAD.X R25, RZ, RZ, R13.reuse, P6 ;  /* 0x000000ffff197224 */ /* 0x100fe200030e060d */
[----:B------:R-:W-:Y:S01]  /*6b20*/  LOP3.LUT R12, R3, R12, RZ, 0x3c, !PT ;  /* 0x0000000c030c7212 */ /* 0x000fe200078e3cff */
[--C-:B------:R-:W-:Y:S01]  /*6b30*/  IMAD.X R11, RZ, RZ, R13.reuse, P4 ;  /* 0x000000ffff0b7224 */ /* 0x100fe200020e060d */
[----:B------:R-:W-:Y:S01]  /*6b40*/  LOP3.LUT R10, R15, 0x380, RZ, 0xc0, !PT ;  /* 0x000003800f0a7812 */ /* 0x000fe200078ec0ff */
[----:B------:R-:W-:Y:S01]  /*6b50*/  IMAD.X R9, RZ, RZ, R13, P5 ;  /* 0x000000ffff097224 */ /* 0x000fe200028e060d */
[----:B------:R-:W-:-:S02]  /*6b60*/  LOP3.LUT R3, R8, 0x380, RZ, 0xc0, !PT ;  /* 0x0000038008037812 */ /* 0x000fc400078ec0ff */
[----:B------:R-:W-:Y:S02]  /*6b70*/  SHF.R.U64 R10, R10, 0x3, RZ ;  /* 0x000000030a0a7819 */ /* 0x000fe400000012ff */
[----:B------:R-:W-:Y:S02]  /*6b80*/  SHF.R.U64 R3, R3, 0x3, RZ ;  /* 0x0000000303037819 */ /* 0x000fe400000012ff */
[----:B------:R-:W-:Y:S02]  /*6b90*/  LOP3.LUT R14, R99, 0x380, RZ, 0xc0, !PT ;  /* 0x00000380630e7812 */ /* 0x000fe400078ec0ff */
[----:B------:R-:W-:Y:S02]  /*6ba0*/  LOP3.LUT R32, R10, R15, RZ, 0x3c, !PT ;  /* 0x0000000f0a207212 */ /* 0x000fe400078e3cff */
[----:B------:R-:W-:Y:S02]  /*6bb0*/  LOP3.LUT R28, R3, R8, RZ, 0x3c, !PT ;  /* 0x00000008031c7212 */ /* 0x000fe400078e3cff */
[----:B------:R-:W-:-:S02]  /*6bc0*/  LOP3.LUT R24, R101, 0x380, RZ, 0xc0, !PT ;  /* 0x0000038065187812 */ /* 0x000fc400078ec0ff */
[----:B------:R-:W-:Y:S02]  /*6bd0*/  LOP3.LUT R10, R35, 0x380, RZ, 0xc0, !PT ;  /* 0x00000380230a7812 */ /* 0x000fe400078ec0ff */
[----:B------:R-:W-:Y:S02]  /*6be0*/  LOP3.LUT R8, R17, 0x380, RZ, 0xc0, !PT ;  /* 0x0000038011087812 */ /* 0x000fe400078ec0ff */
[----:B------:R-:W-:Y:S02]  /*6bf0*/  LOP3.LUT R3, R4, 0x380, RZ, 0xc0, !PT ;  /* 0x0000038004037812 */ /* 0x000fe400078ec0ff */
[----:B------:R-:W-:Y:S02]  /*6c00*/  SHF.R.U64 R14, R14, 0x3, RZ ;  /* 0x000000030e0e7819 */ /* 0x000fe400000012ff */
[----:B------:R-:W-:Y:S02]  /*6c10*/  SHF.R.U64 R24, R24, 0x3, RZ ;  /* 0x0000000318187819 */ /* 0x000fe400000012ff */
[----:B------:R-:W-:-:S02]  /*6c20*/  SHF.R.U64 R10, R10, 0x3, RZ ;  /* 0x000000030a0a7819 */ /* 0x000fc400000012ff */
[----:B------:R-:W-:Y:S02]  /*6c30*/  SHF.R.U64 R8, R8, 0x3, RZ ;  /* 0x0000000308087819 */ /* 0x000fe400000012ff */
[----:B------:R-:W-:Y:S02]  /*6c40*/  SHF.R.U64 R3, R3, 0x3, RZ ;  /* 0x0000000303037819 */ /* 0x000fe400000012ff */
[----:B------:R-:W-:Y:S02]  /*6c50*/  LOP3.LUT R26, R14, R99, RZ, 0x3c, !PT ;  /* 0x000000630e1a7212 */ /* 0x000fe400078e3cff */
[----:B------:R-:W-:Y:S01]  /*6c60*/  MOV R34, R12 ;  /* 0x0000000c00227202 */ /* 0x000fe20000000f00 */
[----:B------:R-:W1:Y:S01]  /*6c70*/  LDC.64 R98, c[0x0][0xc00] ;  /* 0x00030000ff627b82 */ /* 0x000e620000000a00 */
[----:B------:R-:W-:Y:S02]  /*6c80*/  LOP3.LUT R30, R24, R101, RZ, 0x3c, !PT ;  /* 0x00000065181e7212 */ /* 0x000fe400078e3cff */
[----:B------:R-:W-:-:S02]  /*6c90*/  F2FP.F16.F32.PACK_AB R12, R21, R20 ;  /* 0x00000014150c723e */ /* 0x000fc400000000ff */
[----:B------:R-:W-:Y:S02]  /*6ca0*/  F2FP.F16.F32.PACK_AB R13, R67, R66 ;  /* 0x00000042430d723e */ /* 0x000fe400000000ff */
[----:B------:R-:W-:Y:S02]  /*6cb0*/  F2FP.F16.F32.PACK_AB R14, R37, R36 ;  /* 0x00000024250e723e */ /* 0x000fe400000000ff */
[----:B------:R-:W-:Y:S02]  /*6cc0*/  F2FP.F16.F32.PACK_AB R15, R69, R68 ;  /* 0x00000044450f723e */ /* 0x000fe400000000ff */
[----:B------:R-:W-:Y:S02]  /*6cd0*/  LOP3.LUT R10, R10, R35, RZ, 0x3c, !PT ;  /* 0x000000230a0a7212 */ /* 0x000fe400078e3cff */
[----:B------:R-:W-:Y:S01]  /*6ce0*/  LOP3.LUT R8, R8, R17, RZ, 0x3c, !PT ;  /* 0x0000001108087212 */ /* 0x000fe200078e3cff */
[----:B------:R2:W-:Y:S01]  /*6cf0*/  STSM.16.M88.4 [R34], R12 ;  /* 0x0000000c22007844 */ /* 0x0005e20000000200 */
[----:B------:R-:W-:-:S02]  /*6d00*/  LOP3.LUT R24, R3, R4, RZ, 0x3c, !PT ;  /* 0x0000000403187212 */ /* 0x000fc400078e3cff */
[----:B------:R-:W-:Y:S02]  /*6d10*/  MOV R101, R10 ;  /* 0x0000000a00657202 */ /* 0x000fe40000000f00 */
[----:B------:R-:W-:Y:S02]  /*6d20*/  MOV R102, R8 ;  /* 0x0000000800667202 */ /* 0x000fe40000000f00 */
[----:B------:R-:W-:Y:S02]  /*6d30*/  MOV R103, R24 ;  /* 0x0000001800677202 */ /* 0x000fe40000000f00 */
[----:B------:R-:W-:Y:S02]  /*6d40*/  F2FP.F16.F32.PACK_AB R8, R39, R38 ;  /* 0x000000262708723e */ /* 0x000fe400000000ff */
[----:B------:R-:W-:Y:S02]  /*6d50*/  F2FP.F16.F32.PACK_AB R9, R71, R70 ;  /* 0x000000464709723e */ /* 0x000fe400000000ff */
[----:B------:R-:W-:-:S02]  /*6d60*/  F2FP.F16.F32.PACK_AB R10, R41, R40 ;  /* 0x00000028290a723e */ /* 0x000fc400000000ff */
[----:B------:R-:W-:Y:S02]  /*6d70*/  F2FP.F16.F32.PACK_AB R11, R73, R72 ;  /* 0x00000048490b723e */ /* 0x000fe400000000ff */
[----:B--2---:R-:W-:Y:S02]  /*6d80*/  F2FP.F16.F32.PACK_AB R12, R43, R42 ;  /* 0x0000002a2b0c723e */ /* 0x004fe400000000ff */
[----:B------:R-:W-:Y:S01]  /*6d90*/  F2FP.F16.F32.PACK_AB R13, R75, R74 ;  /* 0x0000004a4b0d723e */ /* 0x000fe200000000ff */
[----:B------:R2:W-:Y:S01]  /*6da0*/  STSM.16.M88.4 [R103], R8 ;  /* 0x0000000867007844 */ /* 0x0005e20000000200 */
[----:B------:R-:W-:Y:S02]  /*6db0*/  F2FP.F16.F32.PACK_AB R14, R45, R44 ;  /* 0x0000002c2d0e723e */ /* 0x000fe400000000ff */
[----:B------:R-:W-:Y:S02]  /*6dc0*/  F2FP.F16.F32.PACK_AB R15, R77, R76 ;  /* 0x0000004c4d0f723e */ /* 0x000fe400000000ff */
[----:B------:R-:W-:-:S02]  /*6dd0*/  MOV R17, R26 ;  /* 0x0000001a00117202 */ /* 0x000fc40000000f00 */
[----:B------:R-:W-:Y:S01]  /*6de0*/  MOV R3, R30 ;  /* 0x0000001e00037202 */ /* 0x000fe20000000f00 */
[----:B------:R3:W-:Y:S01]  /*6df0*/  STSM.16.M88.4 [R102], R12 ;  /* 0x0000000c66007844 */ /* 0x0007e20000000200 */
[----:B------:R-:W-:Y:S02]  /*6e00*/  MOV R4, R28 ;  /* 0x0000001c00047202 */ /* 0x000fe40000000f00 */
[----:B------:R-:W-:Y:S02]  /*6e10*/  F2FP.F16.F32.PACK_AB R24, R47, R46 ;  /* 0x0000002e2f18723e */ /* 0x000fe400000000ff */
[----:B------:R-:W-:Y:S02]  /*6e20*/  F2FP.F16.F32.PACK_AB R25, R79, R78 ;  /* 0x0000004e4f19723e */ /* 0x000fe400000000ff */
[----:B------:R-:W-:Y:S02]  /*6e30*/  F2FP.F16.F32.PACK_AB R26, R49, R48 ;  /* 0x00000030311a723e */ /* 0x000fe400000000ff */
[----:B------:R-:W-:-:S02]  /*6e40*/  F2FP.F16.F32.PACK_AB R27, R81, R80 ;  /* 0x00000050511b723e */ /* 0x000fc400000000ff */
[----:B------:R-:W-:Y:S02]  /*6e50*/  F2FP.F16.F32.PACK_AB R28, R51, R50 ;  /* 0x00000032331c723e */ /* 0x000fe400000000ff */
[----:B------:R-:W-:Y:S01]  /*6e60*/  F2FP.F16.F32.PACK_AB R29, R83, R82 ;  /* 0x00000052531d723e */ /* 0x000fe200000000ff */
[----:B------:R-:W-:Y:S01]  /*6e70*/  STSM.16.M88.4 [R101], R24 ;  /* 0x0000001865007844 */ /* 0x000fe20000000200 */
[----:B------:R-:W-:Y:S02]  /*6e80*/  F2FP.F16.F32.PACK_AB R30, R53, R52 ;  /* 0x00000034351e723e */ /* 0x000fe400000000ff */
[----:B------:R-:W-:Y:S02]  /*6e90*/  F2FP.F16.F32.PACK_AB R31, R85, R84 ;  /* 0x00000054551f723e */ /* 0x000fe400000000ff */
[----:B------:R-:W-:Y:S02]  /*6ea0*/  MOV R100, R32 ;  /* 0x0000002000647202 */ /* 0x000fe40000000f00 */
[----:B------:R-:W-:Y:S01]  /*6eb0*/  F2FP.F16.F32.PACK_AB R32, R55, R54 ;  /* 0x000000363720723e */ /* 0x000fe200000000ff */
[----:B------:R4:W-:Y:S01]  /*6ec0*/  STSM.16.M88.4 [R4], R28 ;  /* 0x0000001c04007844 */ /* 0x0009e20000000200 */
[----:B------:R-:W-:-:S02]  /*6ed0*/  F2FP.F16.F32.PACK_AB R33, R87, R86 ;  /* 0x000000565721723e */ /* 0x000fc400000000ff */
[----:B------:R-:W-:Y:S02]  /*6ee0*/  F2FP.F16.F32.PACK_AB R34, R57, R56 ;  /* 0x000000383922723e */ /* 0x000fe400000000ff */
[----:B------:R-:W-:Y:S02]  /*6ef0*/  F2FP.F16.F32.PACK_AB R35, R91, R90 ;  /* 0x0000005a5b23723e */ /* 0x000fe400000000ff */
[----:B--2---:R-:W-:Y:S02]  /*6f00*/  F2FP.F16.F32.PACK_AB R8, R59, R58 ;  /* 0x0000003a3b08723e */ /* 0x004fe400000000ff */
[----:B------:R-:W-:Y:S01]  /*6f10*/  F2FP.F16.F32.PACK_AB R9, R93, R92 ;  /* 0x0000005c5d09723e */ /* 0x000fe200000000ff */
[----:B------:R-:W-:Y:S01]  /*6f20*/  STSM.16.M88.4 [R100], R32 ;  /* 0x0000002064007844 */ /* 0x000fe20000000200 */
[----:B------:R-:W-:Y:S02]  /*6f30*/  F2FP.F16.F32.PACK_AB R10, R61, R60 ;  /* 0x0000003c3d0a723e */ /* 0x000fe400000000ff */
[----:B------:R-:W-:-:S02]  /*6f40*/  F2FP.F16.F32.PACK_AB R11, R95, R94 ;  /* 0x0000005e5f0b723e */ /* 0x000fc400000000ff */
[----:B---3--:R-:W-:Y:S01]  /*6f50*/  F2FP.F16.F32.PACK_AB R12, R63, R62 ;  /* 0x0000003e3f0c723e */ /* 0x008fe200000000ff */
[----:B----4-:R-:W-:Y:S01]  /*6f60*/  IMAD.MOV.U32 R4, RZ, RZ, RZ ;  /* 0x000000ffff047224 */ /* 0x010fe200078e00ff */
[----:B------:R-:W-:Y:S01]  /*6f70*/  F2FP.F16.F32.PACK_AB R13, R97, R96 ;  /* 0x00000060610d723e */ /* 0x000fe200000000ff */
[----:B------:R2:W-:Y:S01]  /*6f80*/  STSM.16.M88.4 [R17], R8 ;  /* 0x0000000811007844 */ /* 0x0005e20000000200 */
[----:B------:R-:W-:Y:S02]  /*6f90*/  F2FP.F16.F32.PACK_AB R14, R65, R64 ;  /* 0x00000040410e723e */ /* 0x000fe400000000ff */
[----:B------:R-:W-:Y:S02]  /*6fa0*/  F2FP.F16.F32.PACK_AB R15, R151, R150 ;  /* 0x00000096970f723e */ /* 0x000fe400000000ff */
[----:B-1----:R-:W-:Y:S02]  /*6fb0*/  ISETP.NE.U32.AND P0, PT, R98, RZ, PT ;  /* 0x000000ff6200720c */ /* 0x002fe40003f05070 */
[----:B------:R-:W-:Y:S01]  /*6fc0*/  IADD3 R24, P1, R105, R98, RZ ;  /* 0x0000006269187210 */ /* 0x000fe20007f3e0ff */
[----:B------:R1:W-:Y:S01]  /*6fd0*/  STSM.16.M88.4 [R3], R12 ;  /* 0x0000000c03007844 */ /* 0x0003e20000000200 */
[----:B------:R-:W-:Y:S01]  /*6fe0*/  BAR.SYNC.DEFER_BLOCKING 0x1, 0x100 ;  /* 0x0044000000007b1d */ /* 0x000fe20000010000 */
[----:B------:R-:W-:-:S02]  /*6ff0*/  ISETP.NE.AND.EX P0, PT, R99, RZ, PT, P0 ;  /* 0x000000ff6300720c */ /* 0x000fc40003f05300 */
[----:B------:R-:W-:-:S05]  /*7000*/  IMAD.X R25, R104, 0x1, R99, P1 ;  /* 0x0000000168197824 */ /* 0x000fca00008e0663 */
[----:B--2---:R-:W2:Y:S08]  /*7010*/  LDC R9, c[0x0][0xad4] ;  /* 0x0002b500ff097b82 */ /* 0x004eb00000000800 */
[----:B-1----:R-:W1:Y:S01]  /*7020*/  LDC R3, c[0x0][0xbe8] ;  /* 0x0002fa00ff037b82 */ /* 0x002e620000000800 */
[----:B------:R-:W3:Y:S01]  /*7030*/  @P0 LDG.E R4, desc[UR36][R24.64] ;  /* 0x0000002418040981 */ /* 0x000ee2000c1e1900 */
[----:B------:R-:W-:-:S04]  /*7040*/  ISETP.NE.U32.AND P1, PT, RZ, UR4, PT ;  /* 0x00000004ff007c0c */ /* 0x000fc8000bf25070 */
[----:B------:R-:W-:-:S13]  /*7050*/  ISETP.NE.AND.EX P1, PT, RZ, UR5, PT, P1 ;  /* 0x00000005ff007c0c */ /* 0x000fda000bf25310 */
[----:B------:R-:W-:Y:S01]  /*7060*/  @P1 IADD3 R26, P2, R105, UR4, RZ ;  /* 0x00000004691a1c10 */ /* 0x000fe2000ff5e0ff */
[----:B------:R-:W-:Y:S01]  /*7070*/  ULDC UR4, c[0x0][0xa88] ;  /* 0x0002a20000047ab9 */ /* 0x000fe20000000800 */
[----:B------:R-:W-:Y:S01]  /*7080*/  MOV R29, 0x9b8 ;  /* 0x000009b8001d7802 */ /* 0x000fe20000000f00 */
[----:B------:R-:W-:Y:S01]  /*7090*/  IMAD.U32 R28, RZ, RZ, UR4 ;  /* 0x00000004ff1c7e24 */ /* 0x000fe2000f8e00ff */
[----:B------:R-:W-:Y:S02]  /*70a0*/  @P1 IADD3.X R27, R104, UR5, RZ, P2, !PT ;  /* 0x00000005681b1c10 */ /* 0x000fe400097fe4ff */
[C---:B------:R-:W-:Y:S02]  /*70b0*/  ISETP.NE.AND P2, PT, R18.reuse, RZ, PT ;  /* 0x000000ff1200720c */ /* 0x040fe40003f45270 */
[----:B-1----:R-:W-:Y:S01]  /*70c0*/  ISETP.NE.AND P4, PT, R3, 0x1, PT ;  /* 0x000000010300780c */ /* 0x002fe20003f85270 */
[----:B------:R1:W5:Y:S01]  /*70d0*/  @P1 LDG.E R28, desc[UR36][R26.64] ;  /* 0x000000241a1c1981 */ /* 0x000362000c1e1900 */
[----:B--2---:R-:W-:-:S02]  /*70e0*/  SEL R9, R18, R9, P2 ;  /* 0x0000000912097207 */ /* 0x004fc40001000000 */
[----:B------:R-:W-:Y:S02]  /*70f0*/  ISETP.NE.U32.AND P2, PT, R98, RZ, PT ;  /* 0x000000ff6200720c */ /* 0x000fe40003f45070 */
[----:B------:R-:W-:Y:S02]  /*7100*/  ISETP.GT.AND P3, PT, R9, 0x1, PT ;  /* 0x000000010900780c */ /* 0x000fe40003f64270 */
[----:B------:R-:W-:Y:S01]  /*7110*/  ISETP.NE.AND.EX P2, PT, R99, RZ, PT, P2 ;  /* 0x000000ff6300720c */ /* 0x000fe20003f45320 */
[----:B------:R-:W2:Y:S01]  /*7120*/  LDC.64 R8, c[0x0][0xba8] ;  /* 0x0002ea00ff087b82 */ /* 0x000ea20000000a00 */
[----:B------:R-:W-:Y:S01]  /*7130*/  SEL R29, R29, 0x978, P3 ;  /* 0x000009781d1d7807 */ /* 0x000fe20001800000 */
[----:B------:R-:W-:Y:S01]  /*7140*/  IMAD R99, R16, 0x80, R224 ;  /* 0x0000008010637824 */ /* 0x000fe200078e02e0 */
[----:B------:R-:W-:Y:S02]  /*7150*/  SEL R19, R19, RZ, !P2 ;  /* 0x000000ff13137207 */ /* 0x000fe40005000000 */
[----:B------:R-:W-:-:S03]  /*7160*/  SEL R17, R202, RZ, !P2 ;  /* 0x000000ffca117207 */ /* 0x000fc60005000000 */
[----:B------:R-:W4:Y:S08]  /*7170*/  LDC.64 R14, c[0x0][R29+0x220] ;  /* 0x000088001d0e7b82 */ /* 0x000f300000000a00 */
[----:B------:R-:W1:Y:S08]  /*7180*/  LDC.64 R10, c[0x0][R29+0x218] ;  /* 0x000086001d0a7b82 */ /* 0x000e700000000a00 */
[----:B------:R-:W0:Y:S08]  /*7190*/  @P4 LDC R18, c[0x0][0xbec] ;  /* 0x0002fb00ff124b82 */ /* 0x000e300000000800 */
[----:B------:R-:W0:Y:S01]  /*71a0*/  @P4 LDC R35, c[0x0][0xbf0] ;  /* 0x0002fc00ff234b82 */ /* 0x000e220000000800 */
[----:B----4-:R-:W-:-:S04]  /*71b0*/  IMAD R15, R15, R19, RZ ;  /* 0x000000130f0f7224 */ /* 0x010fc800078e02ff */
[C---:B------:R-:W-:Y:S01]  /*71c0*/  IMAD R33, R14.reuse, R17, R15 ;  /* 0x000000110e217224 */ /* 0x040fe200078e020f */
[----:B------:R-:W-:Y:S01]  /*71d0*/  SEL R17, R201, RZ, P3 ;  /* 0x000000ffc9117207 */ /* 0x000fe20001800000 */
[----:B------:R-:W-:Y:S01]  /*71e0*/  IMAD.WIDE.U32 R14, R14, R19, RZ ;  /* 0x000000130e0e7225 */ /* 0x000fe200078e00ff */
[----:B------:R-:W4:Y:S03]  /*71f0*/  LDC.64 R12, c[0x0][R29+0x228] ;  /* 0x00008a001d0c7b82 */ /* 0x000f260000000a00 */
[----:B-1----:R-:W-:-:S04]  /*7200*/  IMAD.WIDE.U32 R26, R10, R2, RZ ;  /* 0x000000020a1a7225 */ /* 0x002fc800078e00ff */
[----:B------:R-:W-:Y:S01]  /*7210*/  IMAD R31, R11, R2, RZ ;  /* 0x000000020b1f7224 */ /* 0x000fe200078e02ff */
[----:B--2---:R-:W1:Y:S01]  /*7220*/  @!P3 LDC R8, c[0x0][0xb50] ;  /* 0x0002d400ff08bb82 */ /* 0x004e620000000800 */
[----:B------:R-:W-:Y:S02]  /*7230*/  IMAD.IADD R33, R15, 0x1, R33 ;  /* 0x000000010f217824 */ /* 0x000fe400078e0221 */
[----:B------:R-:W-:Y:S02]  /*7240*/  IMAD.MOV.U32 R15, RZ, RZ, R99 ;  /* 0x000000ffff0f7224 */ /* 0x000fe400078e0063 */
[----:B------:R-:W-:-:S03]  /*7250*/  IMAD.IADD R31, R27, 0x1, R31 ;  /* 0x000000011b1f7824 */ /* 0x000fc600078e021f */
[----:B------:R-:W2:Y:S01]  /*7260*/  LDC.64 R10, c[0x0][R29+0x210] ;  /* 0x000084001d0a7b82 */ /* 0x000ea20000000a00 */
[----:B----4-:R-:W-:-:S07]  /*7270*/  IMAD R27, R13, R17, RZ ;  /* 0x000000110d1b7224 */ /* 0x010fce00078e02ff */
[----:B------:R-:W4:Y:S01]  /*7280*/  @!P3 LDC R9, c[0x0][0xb54] ;  /* 0x0002d500ff09bb82 */ /* 0x000f220000000800 */
[----:B------:R-:W-:-:S04]  /*7290*/  IMAD.WIDE.U32 R12, R12, R17, RZ ;  /* 0x000000110c0c7225 */ /* 0x000fc800078e00ff */
[----:B------:R-:W-:Y:S01]  /*72a0*/  IMAD.IADD R27, R13, 0x1, R27 ;  /* 0x000000010d1b7824 */ /* 0x000fe200078e021b */
[--C-:B---3--:R-:W-:Y:S01]  /*72b0*/  IADD3 R26, P2, P5, R14, R26, R4.reuse ;  /* 0x0000001a0e1a7210 */ /* 0x108fe20007d5e004 */
[----:B0-----:R-:W-:Y:S01]  /*72c0*/  @P4 IMAD.HI.U32 R14, R99, R18, RZ ;  /* 0x00000012630e4227 */ /* 0x001fe200078e00ff */
[----:B------:R-:W-:-:S04]  /*72d0*/  SHF.R.S32.HI R18, RZ, 0x1f, R4 ;  /* 0x0000001fff127819 */ /* 0x000fc80000011404 */
[----:B------:R-:W-:Y:S02]  /*72e0*/  @P4 SHF.R.U32.HI R15, RZ, R35, R14 ;  /* 0x00000023ff0f4219 */ /* 0x000fe4000001160e */
[----:B------:R-:W-:Y:S02]  /*72f0*/  IADD3.X R14, R33, R31, R18, P2, P5 ;  /* 0x0000001f210e7210 */ /* 0x000fe400017ea412 */
[----:B------:R-:W-:Y:S01]  /*7300*/  IADD3 R12, P2, P5, R15, R26, R12 ;  /* 0x0000001a0f0c7210 */ /* 0x000fe20007d5e00c */
[--C-:B------:R-:W-:Y:S01]  /*7310*/  IMAD.MOV R30, RZ, RZ, -R15.reuse ;  /* 0x000000ffff1e7224 */ /* 0x100fe200078e0a0f */
[----:B------:R-:W-:-:S03]  /*7320*/  SHF.R.S32.HI R13, RZ, 0x1f, R15 ;  /* 0x0000001fff0d7819 */ /* 0x000fc6000001140f */
[----:B------:R-:W-:Y:S01]  /*7330*/  IMAD R15, R3, R30, R99 ;  /* 0x0000001e030f7224 */ /* 0x000fe200078e0263 */
[----:B------:R-:W-:-:S03]  /*7340*/  IADD3.X R13, R13, R14, R27, P2, P5 ;  /* 0x0000000e0d0d7210 */ /* 0x000fc600017ea41b */
[----:B--2---:R-:W-:Y:S01]  /*7350*/  IMAD R11, R11, R15, RZ ;  /* 0x0000000f0b0b7224 */ /* 0x004fe200078e02ff */
[----:B------:R-:W-:-:S05]  /*7360*/  SHF.R.S32.HI R17, RZ, 0x1f, R15 ;  /* 0x0000001fff117819 */ /* 0x000fca000001140f */
[C---:B------:R-:W-:Y:S02]  /*7370*/  IMAD R17, R10.reuse, R17, R11 ;  /* 0x000000110a117224 */ /* 0x040fe400078e020b */
[----:B------:R-:W-:-:S04]  /*7380*/  IMAD.WIDE.U32 R10, R10, R15, R12 ;  /* 0x0000000f0a0a7225 */ /* 0x000fc800078e000c */
[----:B------:R-:W-:Y:S01]  /*7390*/  IMAD.IADD R11, R11, 0x1, R17 ;  /* 0x000000010b0b7824 */ /* 0x000fe200078e0211 */
[----:B-1----:R-:W-:-:S04]  /*73a0*/  LEA R13, P2, R10, R8, 0x2 ;  /* 0x000000080a0d7211 */ /* 0x002fc800078410ff */
[----:B----4-:R-:W-:Y:S01]  /*73b0*/  LEA.HI.X R14, R10, R9, R11, 0x2, P2 ;  /* 0x000000090a0e7211 */ /* 0x010fe200010f140b */
[----:B------:R-:W-:Y:S08]  /*73c0*/  @P1 BRA `(.L_x_229) ;  /* 0x0000000000101947 */ /* 0x000ff00003800000 */
[----:B------:R-:W-:Y:S05]  /*73d0*/  @!P0 BRA `(.L_x_229) ;  /* 0x00000000000c8947 */ /* 0x000fea0003800000 */
[----:B------:R-:W2:Y:S04]  /*73e0*/  LDG.E R9, desc[UR36][R24.64] ;  /* 0x0000002418097981 */ /* 0x000ea8000c1e1900 */
[----:B-----5:R-:W2:Y:S02]  /*73f0*/  LDG.E R28, desc[UR36][R24.64+0x4] ;  /* 0x00000424181c7981 */ /* 0x020ea4000c1e1900 */
[----:B--2---:R-:W-:-:S07]  /*7400*/  IMAD.IADD R28, R28, 0x1, -R9 ;  /* 0x000000011c1c7824 */ /* 0x004fce00078e0a09 */
.L_x_229:
[----:B------:R-:W-:Y:S01]  /*7410*/  SHFL.IDX PT, R8, R13, RZ, 0x1c1f ;  /* 0x001c1fff0d087589 */ /* 0x000fe200000e0000 */
[----:B------:R-:W-:Y:S01]  /*7420*/  IMAD R24, R16, 0x80, R223 ;  /* 0x0000008010187824 */ /* 0x000fe200078e02df */
[----:B------:R-:W-:Y:S01]  /*7430*/  LOP3.LUT P0, RZ, R206, 0x3, RZ, 0xc0, !PT ;  /* 0x00000003ceff7812 */ /* 0x000fe2000780c0ff */
[----:B-----5:R-:W-:Y:S01]  /*7440*/  IMAD R17, R28, R3, RZ ;  /* 0x000000031c117224 */ /* 0x020fe200078e02ff */
[----:B------:R-:W0:Y:S01]  /*7450*/  SHFL.IDX PT, R9, R14, RZ, 0x1c1f ;  /* 0x001c1fff0e097589 */ /* 0x000e2200000e0000 */
[----:B------:R-:W-:-:S03]  /*7460*/  VIADD R12, R24, 0x8 ;  /* 0x00000008180c7836 */ /* 0x000fc60000000000 */
[----:B------:R-:W-:Y:S01]  /*7470*/  SHFL.IDX PT, R10, R13, 0x1, 0x1c1f ;  /* 0x003c1f000d0a7f89 */ /* 0x000fe200000e0000 */
[-C--:B------:R-:W-:Y:S02]  /*7480*/  ISETP.GE.OR P1, PT, R24, R17.reuse, P0 ;  /* 0x000000111800720c */ /* 0x080fe40000726670 */
[-C--:B------:R-:W-:Y:S01]  /*7490*/  ISETP.GE.OR P0, PT, R12, R17.reuse, P0 ;  /* 0x000000110c00720c */ /* 0x080fe20000706670 */
[----:B------:R-:W1:Y:S01]  /*74a0*/  SHFL.IDX PT, R11, R14, 0x1, 0x1c1f ;  /* 0x003c1f000e0b7f89 */ /* 0x000e6200000e0000 */
[----:B------:R-:W-:-:S09]  /*74b0*/  ISETP.GE.AND P2, PT, R24, R17, PT ;  /* 0x000000111800720c */ /* 0x000fd20003f46270 */
[----:B0-----:R0:W-:Y:S04]  /*74c0*/  @!P1 ST.E desc[UR36][R8.64], R156 ;  /* 0x0000009c08009985 */ /* 0x0011e8000c101924 */
[----:B-1----:R0:W-:Y:S01]  /*74d0*/  @!P0 ST.E desc[UR36][R10.64], R157 ;  /* 0x0000009d0a008985 */ /* 0x0021e2000c101924 */
[----:B------:R-:W-:Y:S01]  /*74e0*/  ISETP.GE.AND P0, PT, R12, R17, PT ;  /* 0x000000110c00720c */ /* 0x000fe20003f06270 */
[----:B------:R-:W-:-:S12]  /*74f0*/  @P3 BRA `(.L_x_230) ;  /* 0x00000008007c3947 */ /* 0x000fd80003800000 */
[----:B0-----:R-:W-:Y:S01]  /*7500*/  IMAD R9, R204, 0x40, R153 ;  /* 0x00000040cc097824 */ /* 0x001fe200078e0299 */
[----:B------:R-:W0:Y:S01]  /*7510*/  @P4 LDC R51, c[0x0][0xbec] ;  /* 0x0002fb00ff334b82 */ /* 0x000e220000000800 */
[----:B------:R-:W-:Y:S02]  /*7520*/  ULDC.64 UR4, c[0x0][0xaa0] ;  /* 0x0002a80000047ab9 */ /* 0x000fe40000000a00 */
[----:B------:R-:W-:-:S04]  /*7530*/  IMAD.WIDE R88, R9, 0x2, R88 ;  /* 0x0000000209587825 */ /* 0x000fc800078e0258 */
[----:B------:R-:W-:Y:S01]  /*7540*/  IMAD R21, R18, UR4, RZ ;  /* 0x0000000412157c24 */ /* 0x000fe2000f8e02ff */
[----:B------:R-:W1:Y:S01]  /*7550*/  @P4 LDC R53, c[0x0][0xbf0] ;  /* 0x0002fc00ff354b82 */ /* 0x000e620000000800 */
[----:B------:R-:W-:Y:S02]  /*7560*/  IADD3 R13, P6, R88, 0x1000, RZ ;  /* 0x00001000580d7810 */ /* 0x000fe40007fde0ff */
[----:B------:R-:W-:Y:S01]  /*7570*/  IMAD R49, R4, UR5, R21 ;  /* 0x0000000504317c24 */ /* 0x000fe2000f8e0215 */
[----:B------:R-:W-:Y:S01]  /*7580*/  IADD3 R25, P5, R88, 0x2000, RZ ;  /* 0x0000200058197810 */ /* 0x000fe20007fbe0ff */
[----:B------:R-:W-:Y:S01]  /*7590*/  IMAD.WIDE.U32 R20, R4, UR4, RZ ;  /* 0x0000000404147c25 */ /* 0x000fe2000f8e00ff */
[----:B------:R-:W-:Y:S01]  /*75a0*/  LOP3.LUT R12, R13, 0x380, RZ, 0xc0, !PT ;  /* 0x000003800d0c7812 */ /* 0x000fe200078ec0ff */
[----:B------:R-:W-:Y:S01]  /*75b0*/  ULDC.64 UR4, c[0x0][0xae8] ;  /* 0x0002ba0000047ab9 */ /* 0x000fe20000000a00 */
[----:B------:R-:W-:Y:S01]  /*75c0*/  IADD3 R29, P3, R88, 0x3000, RZ ;  /* 0x00003000581d7810 */ /* 0x000fe20007f7e0ff */
[----:B------:R-:W-:Y:S01]  /*75d0*/  IMAD.IADD R21, R21, 0x1, R49 ;  /* 0x0000000115157824 */ /* 0x000fe200078e0231 */
[----:B------:R-:W-:Y:S01]  /*75e0*/  SHF.R.U64 R12, R12, 0x3, RZ ;  /* 0x000000030c0c7819 */ /* 0x000fe200000012ff */
[----:B------:R-:W-:Y:S01]  /*75f0*/  IMAD R49, R154, 0x20, R204 ;  /* 0x000000209a317824 */ /* 0x000fe200078e02cc */
[----:B------:R-:W-:Y:S01]  /*7600*/  IADD3 R33, P2, R88, 0x4000, RZ ;  /* 0x0000400058217810 */ /* 0x000fe20007f5e0ff */
[----:B------:R-:W-:Y:S01]  /*7610*/  IMAD.WIDE.U32 R20, R2, UR4, R20 ;  /* 0x0000000402147c25 */ /* 0x000fe2000f8e0014 */
[----:B------:R-:W-:-:S02]  /*7620*/  LOP3.LUT R12, R12, R13, RZ, 0x3c, !PT ;  /* 0x0000000d0c0c7212 */ /* 0x000fc400078e3cff */
[----:B------:R-:W-:Y:S01]  /*7630*/  IADD3 R37, P1, R88, 0x5000, RZ ;  /* 0x0000500058257810 */ /* 0x000fe20007f3e0ff */
[----:B------:R-:W-:Y:S01]  /*7640*/  IMAD R48, R16, 0x80, R49 ;  /* 0x0000008010307824 */ /* 0x000fe200078e0231 */
[C---:B------:R-:W-:Y:S01]  /*7650*/  IADD3 R41, P0, R88.reuse, 0x6000, RZ ;  /* 0x0000600058297810 */ /* 0x040fe20007f1e0ff */
[----:B------:R-:W-:Y:S01]  /*7660*/  IMAD.X R13, RZ, RZ, R89, P6 ;  /* 0x000000ffff0d7224 */ /* 0x000fe200030e0659 */
[----:B------:R-:W-:Y:S01]  /*7670*/  IADD3 R9, P6, R88, 0x7000, RZ ;  /* 0x0000700058097810 */ /* 0x000fe20007fde0ff */
[----:B------:R-:W-:Y:S01]  /*7680*/  IMAD R21, R2, UR5, R21 ;  /* 0x0000000502157c24 */ /* 0x000fe2000f8e0215 */
[----:B------:R-:W-:Y:S01]  /*7690*/  SHF.R.S32.HI R4, RZ, 0x1f, R19 ;  /* 0x0000001fff047819 */ /* 0x000fe20000011413 */
[----:B0-----:R-:W-:Y:S01]  /*76a0*/  @P4 IMAD.HI.U32 R2, R48, R51, RZ ;  /* 0x0000003330024227 */ /* 0x001fe200078e00ff */
[----:B------:R-:W-:Y:S01]  /*76b0*/  LOP3.LUT R24, R25, 0x380, RZ, 0xc0, !PT ;  /* 0x0000038019187812 */ /* 0x000fe200078ec0ff */
[----:B------:R-:W-:Y:S01]  /*76c0*/  ULDC.64 UR4, c[0x0][0xaf0] ;  /* 0x0002bc0000047ab9 */ /* 0x000fe20000000a00 */
[----:B------:R-:W-:-:S02]  /*76d0*/  LOP3.LUT R28, R29, 0x380, RZ, 0xc0, !PT ;  /* 0x000003801d1c7812 */ /* 0x000fc400078ec0ff */
[----:B------:R-:W-:Y:S02]  /*76e0*/  LOP3.LUT R32, R33, 0x380, RZ, 0xc0, !PT ;  /* 0x0000038021207812 */ /* 0x000fe400078ec0ff */
[----:B------:R-:W-:Y:S01]  /*76f0*/  LOP3.LUT R36, R37, 0x380, RZ, 0xc0, !PT ;  /* 0x0000038025247812 */ /* 0x000fe200078ec0ff */
[----:B------:R-:W-:Y:S01]  /*7700*/  IMAD.MOV.U32 R49, RZ, RZ, R48 ;  /* 0x000000ffff317224 */ /* 0x000fe200078e0030 */
[----:B------:R-:W-:Y:S01]  /*7710*/  LOP3.LUT R40, R41, 0x380, RZ, 0xc0, !PT ;  /* 0x0000038029287812 */ /* 0x000fe200078ec0ff */
[----:B------:R-:W-:Y:S01]  /*7720*/  IMAD.X R45, RZ, RZ, R89, P6 ;  /* 0x000000ffff2d7224 */ /* 0x000fe200030e0659 */
[----:B------:R-:W-:Y:S02]  /*7730*/  LOP3.LUT R8, R9, 0x380, RZ, 0xc0, !PT ;  /* 0x0000038009087812 */ /* 0x000fe400078ec0ff */
[----:B------:R-:W-:Y:S01]  /*7740*/  LOP3.LUT R11, R88, 0x380, RZ, 0xc0, !PT ;  /* 0x00000380580b7812 */ /* 0x000fe200078ec0ff */
[----:B------:R-:W-:Y:S01]  /*7750*/  IMAD R4, R4, UR4, RZ ;  /* 0x0000000404047c24 */ /* 0x000fe2000f8e02ff */
[----:B------:R-:W-:Y:S01]  /*7760*/  SHF.R.U64 R24, R24, 0x3, RZ ;  /* 0x0000000318187819 */ /* 0x000fe200000012ff */
[----:B------:R-:W5:Y:S01]  /*7770*/  LD.E.128 R12, desc[UR36][R12.64] ;  /* 0x000000240c0c7980 */ /* 0x000f62000c101d00 */
[----:B------:R-:W-:-:S02]  /*7780*/  SHF.R.U64 R28, R28, 0x3, RZ ;  /* 0x000000031c1c7819 */ /* 0x000fc400000012ff */
[----:B------:R-:W-:Y:S02]  /*7790*/  SHF.R.U64 R32, R32, 0x3, RZ ;  /* 0x0000000320207819 */ /* 0x000fe400000012ff */
[----:B------:R-:W-:Y:S02]  /*77a0*/  SHF.R.U64 R36, R36, 0x3, RZ ;  /* 0x0000000324247819 */ /* 0x000fe400000012ff */
[----:B------:R-:W-:Y:S02]  /*77b0*/  SHF.R.U64 R40, R40, 0x3, RZ ;  /* 0x0000000328287819 */ /* 0x000fe400000012ff */
[----:B-1----:R-:W-:Y:S02]  /*77c0*/  @P4 SHF.R.U32.HI R49, RZ, R53, R2 ;  /* 0x00000035ff314219 */ /* 0x002fe40000011602 */
[----:B------:R-:W-:Y:S02]  /*77d0*/  SHF.R.U64 R8, R8, 0x3, RZ ;  /* 0x0000000308087819 */ /* 0x000fe400000012ff */
[----:B------:R-:W-:Y:S01]  /*77e0*/  SHF.R.U64 R11, R11, 0x3, RZ ;  /* 0x000000030b0b7819 */ /* 0x000fe200000012ff */
[----:B------:R-:W-:Y:S01]  /*77f0*/  IMAD R51, R19, UR5, R4 ;  /* 0x0000000513337c24 */ /* 0x000fe2000f8e0204 */
[----:B------:R-:W-:Y:S01]  /*7800*/  LOP3.LUT R24, R24, R25, RZ, 0x3c, !PT ;  /* 0x0000001918187212 */ /* 0x000fe200078e3cff */
[--C-:B------:R-:W-:Y:S01]  /*7810*/  IMAD.X R25, RZ, RZ, R89.reuse, P5 ;  /* 0x000000ffff197224 */ /* 0x100fe200028e0659 */
[----:B------:R-:W-:Y:S01]  /*7820*/  LOP3.LUT R28, R28, R29, RZ, 0x3c, !PT ;  /* 0x0000001d1c1c7212 */ /* 0x000fe200078e3cff */
[--C-:B------:R-:W-:Y:S01]  /*7830*/  IMAD.X R29, RZ, RZ, R89.reuse, P3 ;  /* 0x000000ffff1d7224 */ /* 0x100fe200018e0659 */
[----:B------:R-:W-:Y:S01]  /*7840*/  LOP3.LUT R32, R32, R33, RZ, 0x3c, !PT ;  /* 0x0000002120207212 */ /* 0x000fe200078e3cff */
[----:B------:R-:W-:Y:S01]  /*7850*/  IMAD.X R33, RZ, RZ, R89, P2 ;  /* 0x000000ffff217224 */ /* 0x000fe200010e0659 */
[----:B------:R-:W-:Y:S01]  /*7860*/  LOP3.LUT R36, R36, R37, RZ, 0x3c, !PT ;  /* 0x0000002524247212 */ /* 0x000fe200078e3cff */
[----:B------:R-:W-:Y:S01]  /*7870*/  IMAD.MOV R4, RZ, RZ, -R49 ;  /* 0x000000ffff047224 */ /* 0x000fe200078e0a31 */
[----:B------:R-:W-:Y:S01]  /*7880*/  LOP3.LUT R40, R40, R41, RZ, 0x3c, !PT ;  /* 0x0000002928287212 */ /* 0x000fe200078e3cff */
[----:B------:R-:W-:Y:S01]  /*7890*/  IMAD.X R41, RZ, RZ, R89, P0 ;  /* 0x000000ffff297224 */ /* 0x000fe200000e0659 */
[----:B------:R-:W-:-:S02]  /*78a0*/  IADD3.X R37, RZ, R89, RZ, P1, !PT ;  /* 0x00000059ff257210 */ /* 0x000fc40000ffe4ff */
[----:B------:R-:W-:Y:S02]  /*78b0*/  LOP3.LUT R44, R8, R9, RZ, 0x3c, !PT ;  /* 0x00000009082c7212 */ /* 0x000fe400078e3cff */
[----:B------:R-:W-:Y:S01]  /*78c0*/  SHF.R.S32.HI R2, RZ, 0x1f, R49 ;  /* 0x0000001fff027819 */ /* 0x000fe20000011431 */
[----:B------:R-:W-:Y:S01]  /*78d0*/  IMAD.WIDE.U32 R18, R19, UR4, R20 ;  /* 0x0000000413127c25 */ /* 0x000fe2000f8e0014 */
[----:B------:R-:W-:Y:S01]  /*78e0*/  LOP3.LUT R88, R11, R88, RZ, 0x3c, !PT ;  /* 0x000000580b587212 */ /* 0x000fe200078e3cff */
[----:B------:R-:W-:Y:S01]  /*78f0*/  ULDC.64 UR4, c[0x0][0xae0] ;  /* 0x0002b80000047ab9 */ /* 0x000fe20000000a00 */
[----:B------:R-:W5:Y:S01]  /*7900*/  LD.E.128 R24, desc[UR36][R24.64] ;  /* 0x0000002418187980 */ /* 0x000f62000c101d00 */
[----:B------:R-:W-:Y:S02]  /*7910*/  IMAD R21, R3, R4, R48 ;  /* 0x0000000403157224 */ /* 0x000fe400078e0230 */
[----:B------:R-:W-:Y:S01]  /*7920*/  IMAD R2, R2, UR4, RZ ;  /* 0x0000000402027c24 */ /* 0x000fe2000f8e02ff */
[----:B------:R0:W5:Y:S01]  /*7930*/  LD.E.128 R8, desc[UR36][R88.64] ;  /* 0x0000002458087980 */ /* 0x000162000c101d00 */
[----:B------:R-:W-:-:S03]  /*7940*/  IMAD.IADD R19, R19, 0x1, R51 ;  /* 0x0000000113137824 */ /* 0x000fc600078e0233 */
[----:B------:R-:W5:Y:S01]  /*7950*/  LD.E.128 R28, desc[UR36][R28.64] ;  /* 0x000000241c1c7980 */ /* 0x000f62000c101d00 */
[----:B------:R-:W-:-:S03]  /*7960*/  IMAD R51, R49, UR5, R2 ;  /* 0x0000000531337c24 */ /* 0x000fc6000f8e0202 */
[----:B------:R-:W5:Y:S01]  /*7970*/  LD.E.128 R32, desc[UR36][R32.64] ;  /* 0x0000002420207980 */ /* 0x000f62000c101d00 */
[----:B------:R-:W-:-:S03]  /*7980*/  SHF.R.S32.HI R4, RZ, 0x1f, R21 ;  /* 0x0000001fff047819 */ /* 0x000fc60000011415 */
[----:B------:R-:W5:Y:S04]  /*7990*/  LD.E.128 R36, desc[UR36][R36.64] ;  /* 0x0000002424247980 */ /* 0x000f68000c101d00 */
[----:B------:R-:W5:Y:S04]  /*79a0*/  LD.E.128 R40, desc[UR36][R40.64] ;  /* 0x0000002428287980 */ /* 0x000f68000c101d00 */
[----:B------:R-:W5:Y:S01]  /*79b0*/  LD.E.128 R44, desc[UR36][R44.64] ;  /* 0x000000242c2c7980 */ /* 0x000f62000c101d00 */
[----:B------:R-:W-:Y:S01]  /*79c0*/  IMAD.WIDE.U32 R2, R49, UR4, R18 ;  /* 0x0000000431027c25 */ /* 0x000fe2000f8e0012 */
[----:B------:R-:W-:Y:S01]  /*79d0*/  ULDC.64 UR4, c[0x0][0xad8] ;  /* 0x0002b60000047ab9 */ /* 0x000fe20000000a00 */
[----:B------:R-:W-:Y:S01]  /*79e0*/  @!PT LDS RZ, [RZ] ;  /* 0x00000000fffff984 */ /* 0x000fe20000000800 */
[----:B------:R-:W-:Y:S01]  /*79f0*/  @!PT LDS RZ, [RZ] ;  /* 0x00000000fffff984 */ /* 0x000fe20000000800 */
[----:B------:R-:W-:Y:S01]  /*7a00*/  @!PT LDS RZ, [RZ] ;  /* 0x00000000fffff984 */ /* 0x000fe20000000800 */
[----:B------:R-:W-:Y:S01]  /*7a10*/  @!PT LDS RZ, [RZ] ;  /* 0x00000000fffff984 */ /* 0x000fe20000000800 */
[----:B------:R1:W-:Y:S06]  /*7a20*/  MEMBAR.ALL.CTA ;  /* 0x0000000000007992 */ /* 0x0003ec0000008000 */
[----:B-1----:R-:W1:Y:S01]  /*7a30*/  FENCE.VIEW.ASYNC.S ;  /* 0x00000000000073c6 */ /* 0x002e620000000000 */
[----:B------:R-:W-:-:S02]  /*7a40*/  IMAD R20, R16, 0x80, R204 ;  /* 0x0000008010147824 */ /* 0x000fc400078e02cc */
[----:B------:R-:W-:Y:S02]  /*7a50*/  IMAD.IADD R3, R3, 0x1, R51 ;  /* 0x0000000103037824 */ /* 0x000fe400078e0233 */
[----:B------:R-:W-:Y:S02]  /*7a60*/  IMAD R16, R4, UR4, RZ ;  /* 0x0000000404107c24 */ /* 0x000fe4000f8e02ff */
[----:B------:R-:W-:Y:S02]  /*7a70*/  VIADD R4, R20, 0x20 ;  /* 0x0000002014047836 */ /* 0x000fe40000000000 */
[C---:B------:R-:W-:Y:S02]  /*7a80*/  IMAD R19, R21.reuse, UR5, R16 ;  /* 0x0000000515137c24 */ /* 0x040fe4000f8e0210 */
[----:B------:R-:W-:Y:S01]  /*7a90*/  IMAD.WIDE.U32 R2, R21, UR4, R2 ;  /* 0x0000000415027c25 */ /* 0x000fe2000f8e0002 */
[-C--:B------:R-:W-:Y:S01]  /*7aa0*/  ISETP.GE.AND P0, PT, R4, R17.reuse, PT ;  /* 0x000000110400720c */ /* 0x080fe20003f06270 */
[----:B------:R-:W-:Y:S01]  /*7ab0*/  ULDC.64 UR4, c[0x0][0xa80] ;  /* 0x0002a00000047ab9 */ /* 0x000fe20000000a00 */
[----:B------:R-:W-:Y:S01]  /*7ac0*/  ISETP.GE.AND P2, PT, R20, R17, PT ;  /* 0x000000111400720c */ /* 0x000fe20003f46270 */
[----:B------:R-:W-:-:S02]  /*7ad0*/  VIADD R0, R0, 0x28820 ;  /* 0x0002882000007836 */ /* 0x000fc40000000000 */
[----:B------:R-:W-:Y:S01]  /*7ae0*/  VIADD R4, R20, 0x40 ;  /* 0x0000004014047836 */ /* 0x000fe20000000000 */
[----:B------:R-:W-:Y:S01]  /*7af0*/  LEA R16, P3, R2, UR4, 0x1 ;  /* 0x0000000402107c11 */ /* 0x000fe2000f8608ff */
[----:B------:R-:W-:Y:S01]  /*7b00*/  IMAD.IADD R3, R3, 0x1, R19 ;  /* 0x0000000103037824 */ /* 0x000fe200078e0213 */
[----:B------:R-:W-:Y:S02]  /*7b10*/  PRMT R0, RZ, 0x654, R0 ;  /* 0x00000654ff007816 */ /* 0x000fe40000000000 */
[----:B------:R-:W-:Y:S02]  /*7b20*/  ISETP.GE.AND P1, PT, R4, R17, PT ;  /* 0x000000110400720c */ /* 0x000fe40003f26270 */
[----:B------:R-:W-:Y:S01]  /*7b30*/  LEA.HI.X R4, R2, UR5, R3, 0x1, P3 ;  /* 0x0000000502047c11 */ /* 0x000fe200098f0c03 */
[----:B-1----:R1:W-:Y:S01]  /*7b40*/  SYNCS.ARRIVE.TRANS64.RED.A1T0 RZ, [R0+URZ], RZ ;  /* 0x000000ff00ff79a7 */ /* 0x0023e2000810043f */
[----:B------:R0:W2:Y:S01]  /*7b50*/  SHFL.IDX PT, R18, R16, RZ, 0x181f ;  /* 0x00181fff10127589 */ /* 0x0000a200000e0000 */
[----:B------:R-:W-:Y:S03]  /*7b60*/  BSSY B1, `(.L_x_231) ;  /* 0x000000c000017945 */ /* 0x000fe60003800000 */
[----:B-1----:R0:W1:Y:S01]  /*7b70*/  SHFL.IDX PT, R0, R4, RZ, 0x181f ;  /* 0x00181fff04007589 */ /* 0x00206200000e0000 */
[----:B------:R-:W-:Y:S05]  /*7b80*/  @P2 BRA `(.L_x_232) ;  /* 0x0000000000242947 */ /* 0x000fea0003800000 */
[----:B------:R-:W-:Y:S02]  /*7b90*/  ULDC UR4, c[0x0][0xac8] ;  /* 0x0002b20000047ab9 */ /* 0x000fe40000000800 */
[----:B------:R-:W-:Y:S02]  /*7ba0*/  ISETP.GE.AND P2, PT, R153, UR4, PT ;  /* 0x0000000499007c0c */ /* 0x000fe4000bf46270 */
[----:B------:R-:W-:-:S11]  /*7bb0*/  ISETP.GE.AND P3, PT, R23, UR4, PT ;  /* 0x0000000417007c0c */ /* 0x000fd6000bf66270 */
[-C--:B--2---:R-:W-:Y:S02]  /*7bc0*/  @!P2 LEA R2, P4, R153, R18.reuse, 0x1 ;  /* 0x000000129902a211 */ /* 0x084fe400078808ff */
[----:B------:R-:W-:Y:S02]  /*7bd0*/  @!P3 LEA R18, P5, R23, R18, 0x1 ;  /* 0x000000121712b211 */ /* 0x000fe400078a08ff */
[-C--:B-1----:R-:W-:Y:S02]  /*7be0*/  @!P2 LEA.HI.X R3, R153, R0.reuse, R227, 0x1, P4 ;  /* 0x000000009903a211 */ /* 0x082fe400020f0ce3 */
[----:B------:R-:W-:-:S03]  /*7bf0*/  @!P3 LEA.HI.X R19, R23, R0, R226, 0x1, P5 ;  /* 0x000000001713b211 */ /* 0x000fc600028f0ce2 */
[----:B-----5:R3:W-:Y:S04]  /*7c00*/  @!P2 ST.E.128 desc[UR36][R2.64], R8 ;  /* 0x000000080200a985 */ /* 0x0207e8000c101d24 */
[----:B------:R3:W-:Y:S02]  /*7c10*/  @!P3 ST.E.128 desc[UR36][R18.64], R32 ;  /* 0x000000201200b985 */ /* 0x0007e4000c101d24 */
.L_x_232:
[----:B------:R-:W-:Y:S05]  /*7c20*/  BSYNC B1 ;  /* 0x0000000000017941 */ /* 0x000fea0003800000 */
.L_x_231:
[----:B-1----:R1:W4:Y:S01]  /*7c30*/  SHFL.IDX PT, R0, R4, 0x1, 0x181f ;  /* 0x00381f0004007f89 */ /* 0x00232200000e0000 */
[----:B------:R-:W-:Y:S03]  /*7c40*/  BSSY B1, `(.L_x_233) ;  /* 0x000000c000017945 */ /* 0x000fe60003800000 */
[----:B---3-5:R1:W3:Y:S01]  /*7c50*/  SHFL.IDX PT, R8, R16, 0x1, 0x181f ;  /* 0x00381f0010087f89 */ /* 0x0282e200000e0000 */
[----:B------:R-:W-:Y:S05]  /*7c60*/  @P0 BRA `(.L_x_234) ;  /* 0x0000000000240947 */ /* 0x000fea0003800000 */
[----:B------:R-:W-:Y:S02]  /*7c70*/  ULDC UR4, c[0x0][0xac8] ;  /* 0x0002b20000047ab9 */ /* 0x000fe40000000800 */
[----:B------:R-:W-:Y:S02]  /*7c80*/  ISETP.GE.AND P3, PT, R153, UR4, PT ;  /* 0x0000000499007c0c */ /* 0x000fe4000bf66270 */
[----:B------:R-:W-:-:S11]  /*7c90*/  ISETP.GE.AND P4, PT, R23, UR4, PT ;  /* 0x0000000417007c0c */ /* 0x000fd6000bf86270 */
[-C--:B---3--:R-:W-:Y:S02]  /*7ca0*/  @!P3 LEA R2, P0, R153, R8.reuse, 0x1 ;  /* 0x000000089902b211 */ /* 0x088fe400078008ff */
[----:B------:R-:W-:Y:S02]  /*7cb0*/  @!P4 LEA R8, P2, R23, R8, 0x1 ;  /* 0x000000081708c211 */ /* 0x000fe400078408ff */
[-C--:B----4-:R-:W-:Y:S02]  /*7cc0*/  @!P3 LEA.HI.X R3, R153, R0.reuse, R227, 0x1, P0 ;  /* 0x000000009903b211 */ /* 0x090fe400000f0ce3 */
[----:B------:R-:W-:-:S03]  /*7cd0*/  @!P4 LEA.HI.X R9, R23, R0, R226, 0x1, P2 ;  /* 0x000000001709c211 */ /* 0x000fc600010f0ce2 */
[----:B------:R3:W-:Y:S04]  /*7ce0*/  @!P3 ST.E.128 desc[UR36][R2.64], R12 ;  /* 0x0000000c0200b985 */ /* 0x0007e8000c101d24 */
[----:B------:R3:W-:Y:S02]  /*7cf0*/  @!P4 ST.E.128 desc[UR36][R8.64], R36 ;  /* 0x000000240800c985 */ /* 0x0007e4000c101d24 */
.L_x_234:
[----:B------:R-:W-:Y:S05]  /*7d00*/  BSYNC B1 ;  /* 0x0000000000017941 */ /* 0x000fea0003800000 */
.L_x_233:
[----:B----4-:R4:W0:Y:S01]  /*7d10*/  SHFL.IDX PT, R0, R4, 0x2, 0x181f ;  /* 0x00581f0004007f89 */ /* 0x01082200000e0000 */
[----:B------:R-:W-:Y:S03]  /*7d20*/  BSSY B1, `(.L_x_235) ;  /* 0x000000c000017945 */ /* 0x000fe60003800000 */
[----:B---3--:R4:W3:Y:S01]  /*7d30*/  SHFL.IDX PT, R8, R16, 0x2, 0x181f ;  /* 0x00581f0010087f89 */ /* 0x0088e200000e0000 */
[----:B------:R-:W-:Y:S05]  /*7d40*/  @P1 BRA `(.L_x_236) ;  /* 0x0000000000241947 */ /* 0x000fea0003800000 */
[----:B------:R-:W-:Y:S02]  /*7d50*/  ULDC UR4, c[0x0][0xac8] ;  /* 0x0002b20000047ab9 */ /* 0x000fe40000000800 */
[----:B------:R-:W-:Y:S02]  /*7d60*/  ISETP.GE.AND P2, PT, R153, UR4, PT ;  /* 0x0000000499007c0c */ /* 0x000fe4000bf46270 */
[----:B------:R-:W-:-:S11]  /*7d70*/  ISETP.GE.AND P3, PT, R23, UR4, PT ;  /* 0x0000000417007c0c */ /* 0x000fd6000bf66270 */
[-C--:B---3--:R-:W-:Y:S02]  /*7d80*/  @!P2 LEA R2, P0, R153, R8.reuse, 0x1 ;  /* 0x000000089902a211 */ /* 0x088fe400078008ff */
[----:B------:R-:W-:Y:S02]  /*7d90*/  @!P3 LEA R8, P1, R23, R8, 0x1 ;  /* 0x000000081708b211 */ /* 0x000fe400078208ff */
[-C--:B0-----:R-:W-:Y:S02]  /*7da0*/  @!P2 LEA.HI.X R3, R153, R0.reuse, R227, 0x1, P0 ;  /* 0x000000009903a211 */ /* 0x081fe400000f0ce3 */
[----:B------:R-:W-:-:S03]  /*7db0*/  @!P3 LEA.HI.X R9, R23, R0, R226, 0x1, P1 ;  /* 0x000000001709b211 */ /* 0x000fc600008f0ce2 */
[----:B------:R0:W-:Y:S04]  /*7dc0*/  @!P2 ST.E.128 desc[UR36][R2.64], R24 ;  /* 0x000000180200a985 */ /* 0x0001e8000c101d24 */
[----:B------:R0:W-:Y:S02]  /*7dd0*/  @!P3 ST.E.128 desc[UR36][R8.64], R40 ;  /* 0x000000280800b985 */ /* 0x0001e4000c101d24 */
.L_x_236:
[----:B------:R-:W-:Y:S05]  /*7de0*/  BSYNC B1 ;  /* 0x0000000000017941 */ /* 0x000fea0003800000 */
.L_x_235:
[----:B0-----:R-:W-:Y:S01]  /*7df0*/  VIADD R0, R20, 0x60 ;  /* 0x0000006014007836 */ /* 0x001fe20000000000 */
[----:B-1--4-:R-:W0:Y:S04]  /*7e00*/  SHFL.IDX PT, R4, R4, 0x3, 0x181f ;  /* 0x00781f0004047f89 */ /* 0x012e2800000e0000 */
[----:B------:R-:W-:Y:S01]  /*7e10*/  ISETP.GE.AND P0, PT, R0, R17, PT ;  /* 0x000000110000720c */ /* 0x000fe20003f06270 */
[----:B------:R-:W1:-:S12]  /*7e20*/  SHFL.IDX PT, R16, R16, 0x3, 0x181f ;  /* 0x00781f0010107f89 */ /* 0x000e5800000e0000 */
[----:B------:R-:W-:Y:S05]  /*7e30*/  @P0 BRA `(.L_x_237) ;  /* 0x0000001400d80947 */ /* 0x000fea0003800000 */
[----:B------:R-:W-:Y:S02]  /*7e40*/  ULDC UR4, c[0x0][0xac8] ;  /* 0x0002b20000047ab9 */ /* 0x000fe40000000800 */
[----:B------:R-:W-:-:S13]  /*7e50*/  ISETP.GE.AND P1, PT, R153, UR4, PT ;  /* 0x0000000499007c0c */ /* 0x000fda000bf26270 */
[----:B-1----:R-:W-:-:S04]  /*7e60*/  @!P1 LEA R2, P0, R153, R16, 0x1 ;  /* 0x0000001099029211 */ /* 0x002fc800078008ff */
[----:B0-----:R-:W-:Y:S02]  /*7e70*/  @!P1 LEA.HI.X R3, R153, R4, R227, 0x1, P0 ;  /* 0x0000000499039211 */ /* 0x001fe400000f0ce3 */
[----:B------:R-:W-:-:S03]  /*7e80*/  ISETP.GE.AND P0, PT, R23, UR4, PT ;  /* 0x0000000417007c0c */ /* 0x000fc6000bf06270 */
[----:B------:R0:W-:Y:S10]  /*7e90*/  @!P1 ST.E.128 desc[UR36][R2.64], R28 ;  /* 0x0000001c02009985 */ /* 0x0001f4000c101d24 */
[----:B------:R-:W-:Y:S05]  /*7ea0*/  @P0 BRA `(.L_x_237) ;  /* 0x0000001400bc0947 */ /* 0x000fea0003800000 */
[----:B0-----:R-:W-:-:S04]  /*7eb0*/  LEA R2, P0, R23, R16, 0x1 ;  /* 0x0000001017027211 */ /* 0x001fc800078008ff */
[----:B------:R-:W-:-:S05]  /*7ec0*/  LEA.HI.X R3, R23, R4, R226, 0x1, P0 ;  /* 0x0000000417037211 */ /* 0x000fca00000f0ce2 */
[----:B------:R0:W-:Y:S01]  /*7ed0*/  ST.E.128 desc[UR36][R2.64], R44 ;  /* 0x0000002c02007985 */ /* 0x0001e2000c101d24 */
[----:B------:R-:W-:Y:S05]  /*7ee0*/  BRA `(.L_x_237) ;  /* 0x0000001400ac7947 */ /* 0x000fea0003800000 */
.L_x_230:
[----:B0-----:R-:W0:Y:S01]  /*7ef0*/  @P4 LDC R10, c[0x0][0xbec] ;  /* 0x0002fb00ff0a4b82 */ /* 0x001e220000000800 */
[----:B------:R-:W-:Y:S01]  /*7f00*/  ULDC.64 UR4, c[0x0][0xb08] ;  /* 0x0002c20000047ab9 */ /* 0x000fe20000000a00 */
[----:B------:R-:W-:Y:S01]  /*7f10*/  ULDC.64 UR6, c[0x0][0xb30] ;  /* 0x0002cc0000067ab9 */ /* 0x000fe20000000a00 */
[----:B------:R-:W-:Y:S01]  /*7f20*/  IMAD R11, R18, UR4, RZ ;  /* 0x00000004120b7c24 */ /* 0x000fe2000f8e02ff */
[----:B------:R-:W-:Y:S01]  /*7f30*/  BSSY B1, `(.L_x_238) ;  /* 0x000006a000017945 */ /* 0x000fe20003800000 */
[----:B------:R-:W-:-:S03]  /*7f40*/  IMAD.WIDE.U32 R8, R4, UR4, RZ ;  /* 0x0000000404087c25 */ /* 0x000fc6000f8e00ff */
[----:B------:R-:W1:Y:S01]  /*7f50*/  @P4 LDC R15, c[0x0][0xbf0] ;  /* 0x0002fc00ff0f4b82 */ /* 0x000e620000000800 */
[----:B------:R-:W-:Y:S01]  /*7f60*/  IMAD R11, R4, UR5, R11 ;  /* 0x00000005040b7c24 */ /* 0x000fe2000f8e020b */
[----:B------:R-:W-:Y:S01]  /*7f70*/  ULDC.64 UR4, c[0x0][0xb38] ;  /* 0x0002ce0000047ab9 */ /* 0x000fe20000000a00 */
[----:B------:R-:W-:-:S03]  /*7f80*/  SHF.R.S32.HI R4, RZ, 0x1f, R19 ;  /* 0x0000001fff047819 */ /* 0x000fc60000011413 */
[----:B------:R-:W-:Y:S01]  /*7f90*/  IADD3 R9, R9, R11, RZ ;  /* 0x0000000b09097210 */ /* 0x000fe20007ffe0ff */
[----:B------:R-:W-:Y:S02]  /*7fa0*/  IMAD.MOV.U32 R11, RZ, RZ, R99 ;  /* 0x000000ffff0b7224 */ /* 0x000fe400078e0063 */
[----:B------:R-:W-:-:S04]  /*7fb0*/  IMAD.WIDE.U32 R8, R2, UR4, R8 ;  /* 0x0000000402087c25 */ /* 0x000fc8000f8e0008 */
[----:B------:R-:W-:Y:S01]  /*7fc0*/  IMAD R9, R2, UR5, R9 ;  /* 0x0000000502097c24 */ /* 0x000fe2000f8e0209 */
[----:B------:R-:W-:Y:S01]  /*7fd0*/  ULDC.64 UR4, c[0x0][0xb40] ;  /* 0x0002d00000047ab9 */ /* 0x000fe20000000a00 */
[----:B0-----:R-:W-:-:S04]  /*7fe0*/  @P4 IMAD.HI.U32 R10, R99, R10, RZ ;  /* 0x0000000a630a4227 */ /* 0x001fc800078e00ff */
[----:B------:R-:W-:Y:S02]  /*7ff0*/  IMAD R2, R4, UR4, RZ ;  /* 0x0000000404027c24 */ /* 0x000fe4000f8e02ff */
[----:B------:R-:W-:Y:S01]  /*8000*/  IMAD.WIDE.U32 R8, R19, UR4, R8 ;  /* 0x0000000413087c25 */ /* 0x000fe2000f8e0008 */
[----:B-1----:R-:W-:-:S03]  /*8010*/  @P4 SHF.R.U32.HI R11, RZ, R15, R10 ;  /* 0x0000000fff0b4219 */ /* 0x002fc6000001160a */
[----:B------:R-:W-:Y:S01]  /*8020*/  IMAD R13, R19, UR5, R2 ;  /* 0x00000005130d7c24 */ /* 0x000fe2000f8e0202 */
[----:B------:R-:W-:Y:S01]  /*8030*/  ULDC.64 UR4, c[0x0][0xb48] ;  /* 0x0002d20000047ab9 */ /* 0x000fe20000000a00 */
[--C-:B------:R-:W-:Y:S01]  /*8040*/  IMAD.MOV R4, RZ, RZ, -R11.reuse ;  /* 0x000000ffff047224 */ /* 0x100fe200078e0a0b */
[----:B------:R-:W-:Y:S01]  /*8050*/  SHF.R.S32.HI R2, RZ, 0x1f, R11 ;  /* 0x0000001fff027819 */ /* 0x000fe2000001140b */
[----:B------:R-:W-:Y:S02]  /*8060*/  IMAD.IADD R9, R9, 0x1, R13 ;  /* 0x0000000109097824 */ /* 0x000fe400078e020d */
[----:B------:R-:W-:Y:S02]  /*8070*/  IMAD R13, R3, R4, R99 ;  /* 0x00000004030d7224 */ /* 0x000fe400078e0263 */
[----:B------:R-:W-:-:S03]  /*8080*/  IMAD.WIDE.U32 R8, R201, UR4, R8 ;  /* 0x00000004c9087c25 */ /* 0x000fc6000f8e0008 */
[----:B------:R-:W-:Y:S01]  /*8090*/  SHF.R.S32.HI R4, RZ, 0x1f, R13 ;  /* 0x0000001fff047819 */ /* 0x000fe2000001140d */
[----:B------:R-:W-:Y:S02]  /*80a0*/  IMAD R2, R2, UR6, RZ ;  /* 0x0000000602027c24 */ /* 0x000fe4000f8e02ff */
[----:B------:R-:W-:Y:S01]  /*80b0*/  IMAD R9, R201, UR5, R9 ;  /* 0x00000005c9097c24 */ /* 0x000fe2000f8e0209 */
[----:B------:R-:W-:Y:S01]  /*80c0*/  ULDC.64 UR4, c[0x0][0xb28] ;  /* 0x0002ca0000047ab9 */ /* 0x000fe20000000a00 */
[C---:B------:R-:W-:Y:S02]  /*80d0*/  IMAD R15, R11.reuse, UR7, R2 ;  /* 0x000000070b0f7c24 */ /* 0x040fe4000f8e0202 */
[----:B------:R-:W-:-:S04]  /*80e0*/  IMAD.WIDE.U32 R2, R11, UR6, R8 ;  /* 0x000000060b027c25 */ /* 0x000fc8000f8e0008 */
[----:B------:R-:W-:Y:S02]  /*80f0*/  IMAD R4, R4, UR4, RZ ;  /* 0x0000000404047c24 */ /* 0x000fe4000f8e02ff */
[----:B------:R-:W-:Y:S02]  /*8100*/  IMAD.IADD R3, R3, 0x1, R15 ;  /* 0x0000000103037824 */ /* 0x000fe400078e020f */
[C---:B------:R-:W-:Y:S02]  /*8110*/  IMAD R9, R13.reuse, UR5, R4 ;  /* 0x000000050d097c24 */ /* 0x040fe4000f8e0204 */
[----:B------:R-:W-:Y:S01]  /*8120*/  IMAD.WIDE.U32 R2, R13, UR4, R2 ;  /* 0x000000040d027c25 */ /* 0x000fe2000f8e0002 */
[----:B------:R-:W-:-:S03]  /*8130*/  ULDC.64 UR4, c[0x0][0xb00] ;  /* 0x0002c00000047ab9 */ /* 0x000fc60000000a00 */
[----:B------:R-:W-:Y:S01]  /*8140*/  VIADD R4, R0, 0x28820 ;  /* 0x0002882000047836 */ /* 0x000fe20000000000 */
[----:B------:R-:W-:Y:S01]  /*8150*/  LEA R0, P1, R2, UR4, 0x2 ;  /* 0x0000000402007c11 */ /* 0x000fe2000f8210ff */
[----:B------:R-:W-:-:S03]  /*8160*/  IMAD.IADD R3, R3, 0x1, R9 ;  /* 0x0000000103037824 */ /* 0x000fc600078e0209 */
[----:B------:R-:W-:Y:S02]  /*8170*/  PRMT R8, RZ, 0x654, R4 ;  /* 0x00000654ff087816 */ /* 0x000fe40000000004 */
[----:B------:R-:W-:Y:S02]  /*8180*/  LEA.HI.X R4, R2, UR5, R3, 0x2, P1 ;  /* 0x0000000502047c11 */ /* 0x000fe400088f1403 */
[----:B------:R0:W-:Y:S03]  /*8190*/  SYNCS.ARRIVE.TRANS64.RED.A1T0 RZ, [R8+URZ], RZ ;  /* 0x000000ff08ff79a7 */ /* 0x0001e6000810043f */
[----:B------:R1:W2:Y:S04]  /*81a0*/  SHFL.IDX PT, R9, R4, RZ, 0x1c1f ;  /* 0x001c1fff04097589 */ /* 0x0002a800000e0000 */
[----:B0-----:R1:W0:Y:S01]  /*81b0*/  SHFL.IDX PT, R8, R0, RZ, 0x1c1f ;  /* 0x001c1fff00087589 */ /* 0x00122200000e0000 */
[----:B------:R-:W-:Y:S05]  /*81c0*/  @P2 BRA `(.L_x_239) ;  /* 0x0000000400002947 */ /* 0x000fea0003800000 */
[----:B------:R-:W-:Y:S02]  /*81d0*/  ULDC UR4, c[0x0][0xac8] ;  /* 0x0002b20000047ab9 */ /* 0x000fe40000000800 */
[----:B------:R-:W-:Y:S02]  /*81e0*/  ISETP.GE.AND P3, PT, R200, UR4, PT ;  /* 0x00000004c8007c0c */ /* 0x000fe4000bf66270 */
[----:B------:R-:W-:Y:S02]  /*81f0*/  ISETP.GE.AND P1, PT, R203, UR4, PT ;  /* 0x00000004cb007c0c */ /* 0x000fe4000bf26270 */
[----:B------:R-:W-:Y:S02]  /*8200*/  ISETP.GE.AND P4, PT, R199, UR4, PT ;  /* 0x00000004c7007c0c */ /* 0x000fe4000bf86270 */
[----:B------:R-:W-:-:S07]  /*8210*/  ISETP.GE.AND P2, PT, R198, UR4, PT ;  /* 0x00000004c6007c0c */ /* 0x000fce000bf46270 */
[CC--:B0-----:R-:W-:Y:S02]  /*8220*/  @!P3 LEA R10, P5, R200.reuse, R8.reuse, 0x2 ;  /* 0x00000008c80ab211 */ /* 0x0c1fe400078a10ff */
[----:B--2---:R-:W-:Y:S02]  /*8230*/  @!P1 IMAD.WIDE R2, R203, 0x4, R8 ;  /* 0x00000004cb029825 */ /* 0x004fe400078e0208 */
[----:B------:R-:W-:Y:S02]  /*8240*/  @!P3 LEA.HI.X R11, R200, R9, R221, 0x2, P5 ;  /* 0x00000009c80bb211 */ /* 0x000fe400028f14dd */
[-C--:B------:R-:W-:Y:S01]  /*8250*/  @!P4 LEA R12, P5, R199, R8.reuse, 0x2 ;  /* 0x00000008c70cc211 */ /* 0x080fe200078a10ff */
[----:B------:R0:W-:Y:S01]  /*8260*/  @!P1 ST.E.64 desc[UR36][R2.64], R20 ;  /* 0x0000001402009985 */ /* 0x0001e2000c101b24 */
[----:B------:R-:W-:Y:S02]  /*8270*/  ISETP.GE.AND P1, PT, R197, UR4, PT ;  /* 0x00000004c5007c0c */ /* 0x000fe4000bf26270 */
[----:B------:R-:W-:Y:S01]  /*8280*/  @!P2 LEA R14, P6, R198, R8, 0x2 ;  /* 0x00000008c60ea211 */ /* 0x000fe200078c10ff */
[----:B------:R2:W-:Y:S01]  /*8290*/  @!P3 ST.E.64 desc[UR36][R10.64], R36 ;  /* 0x000000240a00b985 */ /* 0x0005e2000c101b24 */
[----:B------:R-:W-:-:S02]  /*82a0*/  ISETP.GE.AND P3, PT, R196, UR4, PT ;  /* 0x00000004c4007c0c */ /* 0x000fc4000bf66270 */
[-C--:B------:R-:W-:Y:S02]  /*82b0*/  @!P4 LEA.HI.X R13, R199, R9.reuse, R220, 0x2, P5 ;  /* 0x00000009c70dc211 */ /* 0x080fe400028f14dc */
[----:B------:R-:W-:Y:S02]  /*82c0*/  @!P2 LEA.HI.X R15, R198, R9, R219, 0x2, P6 ;  /* 0x00000009c60fa211 */ /* 0x000fe400030f14db */
[----:B------:R-:W-:Y:S01]  /*82d0*/  ISETP.GE.AND P5, PT, R195, UR4, PT ;  /* 0x00000004c3007c0c */ /* 0x000fe2000bfa6270 */
[----:B------:R3:W-:Y:S02]  /*82e0*/  @!P4 ST.E.64 desc[UR36][R12.64], R38 ;  /* 0x000000260c00c985 */ /* 0x0007e4000c101b24 */
[----:B------:R-:W-:Y:S02]  /*82f0*/  @!P1 LEA R16, P4, R197, R8, 0x2 ;  /* 0x00000008c5109211 */ /* 0x000fe400078810ff */
[----:B------:R4:W-:Y:S01]  /*8300*/  @!P2 ST.E.64 desc[UR36][R14.64], R40 ;  /* 0x000000280e00a985 */ /* 0x0009e2000c101b24 */
[----:B------:R-:W-:-:S02]  /*8310*/  ISETP.GE.AND P2, PT, R194, UR4, PT ;  /* 0x00000004c2007c0c */ /* 0x000fc4000bf46270 */
[CC--:B0-----:R-:W-:Y:S02]  /*8320*/  @!P3 LEA R2, P6, R196.reuse, R8.reuse, 0x2 ;  /* 0x00000008c402b211 */ /* 0x0c1fe400078c10ff */
[-C--:B------:R-:W-:Y:S02]  /*8330*/  @!P1 LEA.HI.X R17, R197, R9.reuse, R218, 0x2, P4 ;  /* 0x00000009c5119211 */ /* 0x080fe400020f14da */
[----:B------:R-:W-:Y:S02]  /*8340*/  @!P3 LEA.HI.X R3, R196, R9, R217, 0x2, P6 ;  /* 0x00000009c403b211 */ /* 0x000fe400030f14d9 */
[----:B------:R-:W-:Y:S01]  /*8350*/  ISETP.GE.AND P4, PT, R193, UR4, PT ;  /* 0x00000004c1007c0c */ /* 0x000fe2000bf86270 */
[----:B------:R0:W-:Y:S01]  /*8360*/  @!P1 ST.E.64 desc[UR36][R16.64], R42 ;  /* 0x0000002a10009985 */ /* 0x0001e2000c101b24 */
[----:B--2---:R-:W-:-:S03]  /*8370*/  @!P5 LEA R10, P1, R195, R8, 0x2 ;  /* 0x00000008c30ad211 */ /* 0x004fc600078210ff */
[----:B------:R2:W-:Y:S01]  /*8380*/  @!P3 ST.E.64 desc[UR36][R2.64], R44 ;  /* 0x0000002c0200b985 */ /* 0x0005e2000c101b24 */
[-C--:B---3--:R-:W-:Y:S02]  /*8390*/  @!P2 LEA R12, P6, R194, R8.reuse, 0x2 ;  /* 0x00000008c20ca211 */ /* 0x088fe400078c10ff */
[----:B------:R-:W-:Y:S02]  /*83a0*/  ISETP.GE.AND P3, PT, R192, UR4, PT ;  /* 0x00000004c0007c0c */ /* 0x000fe4000bf66270 */
[-C--:B------:R-:W-:Y:S02]  /*83b0*/  @!P5 LEA.HI.X R11, R195, R9.reuse, R216, 0x2, P1 ;  /* 0x00000009c30bd211 */ /* 0x080fe400008f14d8 */
[----:B------:R-:W-:Y:S02]  /*83c0*/  ISETP.GE.AND P1, PT, R191, UR4, PT ;  /* 0x00000004bf007c0c */ /* 0x000fe4000bf26270 */
[----:B------:R-:W-:Y:S01]  /*83d0*/  @!P2 LEA.HI.X R13, R194, R9, R215, 0x2, P6 ;  /* 0x00000009c20da211 */ /* 0x000fe200030f14d7 */
[----:B------:R3:W-:Y:S01]  /*83e0*/  @!P5 ST.E.64 desc[UR36][R10.64], R46 ;  /* 0x0000002e0a00d985 */ /* 0x0007e2000c101b24 */
[----:B----4-:R-:W-:-:S03]  /*83f0*/  @!P4 LEA R14, P6, R193, R8, 0x2 ;  /* 0x00000008c10ec211 */ /* 0x010fc600078c10ff */
[----:B------:R4:W-:Y:S01]  /*8400*/  @!P2 ST.E.64 desc[UR36][R12.64], R48 ;  /* 0x000000300c00a985 */ /* 0x0009e2000c101b24 */
[----:B------:R-:W-:Y:S02]  /*8410*/  ISETP.GE.AND P2, PT, R190, UR4, PT ;  /* 0x00000004be007c0c */ /* 0x000fe4000bf46270 */
[-C--:B------:R-:W-:Y:S02]  /*8420*/  @!P4 LEA.HI.X R15, R193, R9.reuse, R214, 0x2, P6 ;  /* 0x00000009c10fc211 */ /* 0x080fe400030f14d6 */
[CC--:B0-----:R-:W-:Y:S02]  /*8430*/  @!P3 LEA R16, P5, R192.reuse, R8.reuse, 0x2 ;  /* 0x00000008c010b211 */ /* 0x0c1fe400078a10ff */
[----:B--2---:R-:W-:Y:S01]  /*8440*/  @!P1 LEA R2, P6, R191, R8, 0x2 ;  /* 0x00000008bf029211 */ /* 0x004fe200078c10ff */
[----:B------:R0:W-:Y:S01]  /*8450*/  @!P4 ST.E.64 desc[UR36][R14.64], R50 ;  /* 0x000000320e00c985 */ /* 0x0001e2000c101b24 */
[----:B------:R-:W-:Y:S02]  /*8460*/  @!P3 LEA.HI.X R17, R192, R9, R213, 0x2, P5 ;  /* 0x00000009c011b211 */ /* 0x000fe400028f14d5 */
[----:B------:R-:W-:-:S02]  /*8470*/  ISETP.GE.AND P4, PT, R189, UR4, PT ;  /* 0x00000004bd007c0c */ /* 0x000fc4000bf86270 */
[-C--:B------:R-:W-:Y:S01]  /*8480*/  @!P1 LEA.HI.X R3, R191, R9.reuse, R212, 0x2, P6 ;  /* 0x00000009bf039211 */ /* 0x080fe200030f14d4 */
[----:B------:R2:W-:Y:S01]  /*8490*/  @!P3 ST.E.64 desc[UR36][R16.64], R52 ;  /* 0x000000341000b985 */ /* 0x0005e2000c101b24 */
[----:B------:R-:W-:Y:S02]  /*84a0*/  ISETP.GE.AND P5, PT, R188, UR4, PT ;  /* 0x00000004bc007c0c */ /* 0x000fe4000bfa6270 */
[----:B---3--:R-:W-:Y:S01]  /*84b0*/  @!P2 LEA R10, P6, R190, R8, 0x2 ;  /* 0x00000008be0aa211 */ /* 0x008fe200078c10ff */
[----:B------:R3:W-:Y:S01]  /*84c0*/  @!P1 ST.E.64 desc[UR36][R2.64], R54 ;  /* 0x0000003602009985 */ /* 0x0007e2000c101b24 */
[----:B------:R-:W-:Y:S02]  /*84d0*/  ISETP.GE.AND P3, PT, R155, UR4, PT ;  /* 0x000000049b007c0c */ /* 0x000fe4000bf66270 */
[----:B------:R-:W-:Y:S02]  /*84e0*/  ISETP.GE.AND P1, PT, R22, UR4, PT ;  /* 0x0000000416007c0c */ /* 0x000fe4000bf26270 */
[----:B------:R-:W-:-:S02]  /*84f0*/  @!P2 LEA.HI.X R11, R190, R9, R211, 0x2, P6 ;  /* 0x00000009be0ba211 */ /* 0x000fc400030f14d3 */
[----:B----4-:R-:W-:-:S03]  /*8500*/  @!P4 LEA R12, P6, R189, R8, 0x2 ;  /* 0x00000008bd0cc211 */ /* 0x010fc600078c10ff */
[----:B------:R3:W-:Y:S01]  /*8510*/  @!P2 ST.E.64 desc[UR36][R10.64], R56 ;  /* 0x000000380a00a985 */ /* 0x0007e2000c101b24 */
[CC--:B0-----:R-:W-:Y:S02]  /*8520*/  @!P5 LEA R14, P2, R188.reuse, R8.reuse, 0x2 ;  /* 0x00000008bc0ed211 */ /* 0x0c1fe400078410ff */
[-C--:B------:R-:W-:Y:S02]  /*8530*/  @!P4 LEA.HI.X R13, R189, R9.reuse, R210, 0x2, P6 ;  /* 0x00000009bd0dc211 */ /* 0x080fe400030f14d2 */
[CC--:B--2---:R-:W-:Y:S02]  /*8540*/  @!P3 LEA R16, P6, R155.reuse, R8.reuse, 0x2 ;  /* 0x000000089b10b211 */ /* 0x0c4fe400078c10ff */
[-C--:B------:R-:W-:Y:S01]  /*8550*/  @!P5 LEA.HI.X R15, R188, R9.reuse, R209, 0x2, P2 ;  /* 0x00000009bc0fd211 */ /* 0x080fe200010f14d1 */
[----:B------:R3:W-:Y:S01]  /*8560*/  @!P4 ST.E.64 desc[UR36][R12.64], R58 ;  /* 0x0000003a0c00c985 */ /* 0x0007e2000c101b24 */
[C---:B------:R-:W-:Y:S02]  /*8570*/  @!P1 LEA R8, P2, R22.reuse, R8, 0x2 ;  /* 0x0000000816089211 */ /* 0x040fe400078410ff */
[-C--:B------:R-:W-:Y:S01]  /*8580*/  @!P3 LEA.HI.X R17, R155, R9.reuse, R208, 0x2, P6 ;  /* 0x000000099b11b211 */ /* 0x080fe200030f14d0 */
[----:B------:R3:W-:Y:S01]  /*8590*/  @!P5 ST.E.64 desc[UR36][R14.64], R60 ;  /* 0x0000003c0e00d985 */ /* 0x0007e2000c101b24 */
[----:B------:R-:W-:-:S03]  /*85a0*/  @!P1 LEA.HI.X R9, R22, R9, R207, 0x2, P2 ;  /* 0x0000000916099211 */ /* 0x000fc600010f14cf */
[----:B------:R3:W-:Y:S04]  /*85b0*/  @!P3 ST.E.64 desc[UR36][R16.64], R62 ;  /* 0x0000003e1000b985 */ /* 0x0007e8000c101b24 */
[----:B------:R3:W-:Y:S02]  /*85c0*/  @!P1 ST.E.64 desc[UR36][R8.64], R64 ;  /* 0x0000004008009985 */ /* 0x0007e4000c101b24 */
.L_x_239:
[----:B------:R-:W-:Y:S05]  /*85d0*/  BSYNC B1 ;  /* 0x0000000000017941 */ /* 0x000fea0003800000 */
.L_x_238:
[----:B--23--:R2:W3:Y:S04]  /*85e0*/  SHFL.IDX PT, R9, R4, 0x1, 0x1c1f ;  /* 0x003c1f0004097f89 */ /* 0x00c4e800000e0000 */
[----:B0-----:R2:W0:Y:S01]  /*85f0*/  SHFL.IDX PT, R8, R0, 0x1, 0x1c1f ;  /* 0x003c1f0000087f89 */ /* 0x00142200000e0000 */
[----:B------:R-:W-:Y:S05]  /*8600*/  @P0 BRA `(.L_x_237) ;  /* 0x0000000c00e40947 */ /* 0x000fea0003800000 */
[----:B------:R-:W-:Y:S02]  /*8610*/  ULDC UR4, c[0x0][0xac8] ;  /* 0x0002b20000047ab9 */ /* 0x000fe40000000800 */
[----:B------:R-:W-:Y:S02]  /*8620*/  ISETP.GE.AND P1, PT, R200, UR4, PT ;  /* 0x00000004c8007c0c */ /* 0x000fe4000bf26270 */
[----:B------:R-:W-:Y:S02]  /*8630*/  ISETP.GE.AND P0, PT, R199, UR4, PT ;  /* 0x00000004c7007c0c */ /* 0x000fe4000bf06270 */
[----:B------:R-:W-:Y:S02]  /*8640*/  ISETP.GE.AND P2, PT, R203, UR4, PT ;  /* 0x00000004cb007c0c */ /* 0x000fe4000bf46270 */
[----:B------:R-:W-:Y:S02]  /*8650*/  ISETP.GE.AND P4, PT, R197, UR4, PT ;  /* 0x00000004c5007c0c */ /* 0x000fe4000bf86270 */
[----:B------:R-:W-:-:S05]  /*8660*/  ISETP.GE.AND P3, PT, R198, UR4, PT ;  /* 0x00000004c6007c0c */ /* 0x000fca000bf66270 */
[CC--:B0-----:R-:W-:Y:S02]  /*8670*/  @!P1 LEA R10, P5, R200.reuse, R8.reuse, 0x2 ;  /* 0x00000008c80a9211 */ /* 0x0c1fe400078a10ff */
[-C--:B------:R-:W-:Y:S02]  /*8680*/  @!P0 LEA R12, P6, R199, R8.reuse, 0x2 ;  /* 0x00000008c70c8211 */ /* 0x080fe400078c10ff */
[-C--:B---3--:R-:W-:Y:S01]  /*8690*/  @!P1 LEA.HI.X R11, R200, R9.reuse, R221, 0x2, P5 ;  /* 0x00000009c80b9211 */ /* 0x088fe200028f14dd */
[----:B------:R-:W-:Y:S01]  /*86a0*/  @!P2 IMAD.WIDE R2, R203, 0x4, R8 ;  /* 0x00000004cb02a825 */ /* 0x000fe200078e0208 */
[----:B------:R-:W-:Y:S02]  /*86b0*/  ISETP.GE.AND P5, PT, R196, UR4, PT ;  /* 0x00000004c4007c0c */ /* 0x000fe4000bfa6270 */
[----:B------:R-:W-:Y:S02]  /*86c0*/  @!P0 LEA.HI.X R13, R199, R9, R220, 0x2, P6 ;  /* 0x00000009c70d8211 */ /* 0x000fe400030f14dc */
[----:B------:R0:W-:Y:S01]  /*86d0*/  @!P2 ST.E.64 desc[UR36][R2.64], R66 ;  /* 0x000000420200a985 */ /* 0x0001e2000c101b24 */
[----:B------:R-:W-:-:S02]  /*86e0*/  @!P4 LEA R16, P2, R197, R8, 0x2 ;  /* 0x00000008c510c211 */ /* 0x000fc400078410ff */
[----:B------:R-:W-:Y:S01]  /*86f0*/  @!P3 LEA R14, P6, R198, R8, 0x2 ;  /* 0x00000008c60eb211 */ /* 0x000fe200078c10ff */
[----:B------:R-:W-:Y:S01]  /*8700*/  @!P1 ST.E.64 desc[UR36][R10.64], R68 ;  /* 0x000000440a009985 */ /* 0x000fe2000c101b24 */
[----:B------:R-:W-:Y:S02]  /*8710*/  ISETP.GE.AND P1, PT, R194, UR4, PT ;  /* 0x00000004c2007c0c */ /* 0x000fe4000bf26270 */
[-C--:B------:R-:W-:Y:S01]  /*8720*/  @!P4 LEA.HI.X R17, R197, R9.reuse, R218, 0x2, P2 ;  /* 0x00000009c511c211 */ /* 0x080fe200010f14da */
[----:B------:R3:W-:Y:S01]  /*8730*/  @!P0 ST.E.64 desc[UR36][R12.64], R70 ;  /* 0x000000460c008985 */ /* 0x0007e2000c101b24 */
[----:B------:R-:W-:Y:S02]  /*8740*/  ISETP.GE.AND P0, PT, R195, UR4, PT ;  /* 0x00000004c3007c0c */ /* 0x000fe4000bf06270 */
[----:B------:R-:W-:Y:S02]  /*8750*/  ISETP.GE.AND P2, PT, R193, UR4, PT ;  /* 0x00000004c1007c0c */ /* 0x000fe4000bf46270 */
[----:B------:R-:W-:-:S02]  /*8760*/  @!P3 LEA.HI.X R15, R198, R9, R219, 0x2, P6 ;  /* 0x00000009c60fb211 */ /* 0x000fc400030f14db */
[----:B------:R-:W-:-:S03]  /*8770*/  @!P5 LEA R18, P6, R196, R8, 0x2 ;  /* 0x00000008c412d211 */ /* 0x000fc600078c10ff */
[----:B------:R4:W-:Y:S01]  /*8780*/  @!P3 ST.E.64 desc[UR36][R14.64], R72 ;  /* 0x000000480e00b985 */ /* 0x0009e2000c101b24 */
[-C--:B------:R-:W-:Y:S02]  /*8790*/  @!P5 LEA.HI.X R19, R196, R9.reuse, R217, 0x2, P6 ;  /* 0x00000009c413d211 */ /* 0x080fe400030f14d9 */
[----:B------:R-:W-:Y:S01]  /*87a0*/  ISETP.GE.AND P3, PT, R192, UR4, PT ;  /* 0x00000004c0007c0c */ /* 0x000fe2000bf66270 */
[----:B------:R5:W-:Y:S01]  /*87b0*/  @!P4 ST.E.64 desc[UR36][R16.64], R74 ;  /* 0x0000004a1000c985 */ /* 0x000be2000c101b24 */
[-C--:B0-----:R-:W-:Y:S02]  /*87c0*/  @!P0 LEA R2, P4, R195, R8.reuse, 0x2 ;  /* 0x00000008c3028211 */ /* 0x081fe400078810ff */
[-C--:B---3--:R-:W-:Y:S01]  /*87d0*/  @!P2 LEA R12, P6, R193, R8.reuse, 0x2 ;  /* 0x00000008c10ca211 */ /* 0x088fe200078c10ff */
[----:B------:R-:W-:Y:S01]  /*87e0*/  @!P5 ST.E.64 desc[UR36][R18.64], R76 ;  /* 0x0000004c1200d985 */ /* 0x000fe2000c101b24 */
[----:B------:R-:W-:Y:S02]  /*87f0*/  @!P1 LEA R10, P5, R194, R8, 0x2 ;  /* 0x00000008c20a9211 */ /* 0x000fe400078a10ff */
[----:B------:R-:W-:-:S02]  /*8800*/  @!P0 LEA.HI.X R3, R195, R9, R216, 0x2, P4 ;  /* 0x00000009c3038211 */ /* 0x000fc400020f14d8 */
[-C--:B------:R-:W-:Y:S02]  /*8810*/  @!P1 LEA.HI.X R11, R194, R9.reuse, R215, 0x2, P5 ;  /* 0x00000009c20b9211 */ /* 0x080fe400028f14d7 */
[----:B------:R-:W-:Y:S01]  /*8820*/  ISETP.GE.AND P4, PT, R191, UR4, PT ;  /* 0x00000004bf007c0c */ /* 0x000fe2000bf86270 */
[----:B------:R-:W-:Y:S01]  /*8830*/  @!P0 ST.E.64 desc[UR36][R2.64], R78 ;  /* 0x0000004e02008985 */ /* 0x000fe2000c101b24 */
[----:B------:R-:W-:Y:S02]  /*8840*/  @!P2 LEA.HI.X R13, R193, R9, R214, 0x2, P6 ;  /* 0x00000009c10da211 */ /* 0x000fe400030f14d6 */
[----:B----4-:R-:W-:Y:S01]  /*8850*/  @!P3 LEA R14, P5, R192, R8, 0x2 ;  /* 0x00000008c00eb211 */ /* 0x010fe200078a10ff */
[----:B------:R0:W-:Y:S01]  /*8860*/  @!P1 ST.E.64 desc[UR36][R10.64], R80 ;  /* 0x000000500a009985 */ /* 0x0001e2000c101b24 */
[----:B------:R-:W-:Y:S02]  /*8870*/  ISETP.GE.AND P1, PT, R189, UR4, PT ;  /* 0x00000004bd007c0c */ /* 0x000fe4000bf26270 */
[----:B------:R-:W-:Y:S01]  /*8880*/  ISETP.GE.AND P0, PT, R188, UR4, PT ;  /* 0x00000004bc007c0c */ /* 0x000fe2000bf06270 */
[----:B------:R3:W-:Y:S01]  /*8890*/  @!P2 ST.E.64 desc[UR36][R12.64], R82 ;  /* 0x000000520c00a985 */ /* 0x0007e2000c101b24 */
[----:B------:R-:W-:-:S02]  /*88a0*/  ISETP.GE.AND P2, PT, R190, UR4, PT ;  /* 0x00000004be007c0c */ /* 0x000fc4000bf46270 */
[-C--:B------:R-:W-:Y:S02]  /*88b0*/  @!P3 LEA.HI.X R15, R192, R9.reuse, R213, 0x2, P5 ;  /* 0x00000009c00fb211 */ /* 0x080fe400028f14d5 */
[----:B------:R-:W-:Y:S02]  /*88c0*/  ISETP.GE.AND P5, PT, R155, UR4, PT ;  /* 0x000000049b007c0c */ /* 0x000fe4000bfa6270 */
[CC--:B-----5:R-:W-:Y:S01]  /*88d0*/  @!P4 LEA R16, P6, R191.reuse, R8.reuse, 0x2 ;  /* 0x00000008bf10c211 */ /* 0x0e0fe200078c10ff */
[----:B------:R4:W-:Y:S03]  /*88e0*/  @!P3 ST.E.64 desc[UR36][R14.64], R84 ;  /* 0x000000540e00b985 */ /* 0x0009e6000c101b24 */
[----:B------:R-:W-:Y:S02]  /*88f0*/  @!P4 LEA.HI.X R17, R191, R9, R212, 0x2, P6 ;  /* 0x00000009bf11c211 */ /* 0x000fe400030f14d4 */
[----:B0-----:R-:W-:-:S02]  /*8900*/  @!P1 LEA R10, P6, R189, R8, 0x2 ;  /* 0x00000008bd0a9211 */ /* 0x001fc400078c10ff */
[-C--:B------:R-:W-:Y:S01]  /*8910*/  @!P2 LEA R2, P3, R190, R8.reuse, 0x2 ;  /* 0x00000008be02a211 */ /* 0x080fe200078610ff */
[----:B------:R4:W-:Y:S01]  /*8920*/  @!P4 ST.E.64 desc[UR36][R16.64], R86 ;  /* 0x000000561000c985 */ /* 0x0009e2000c101b24 */
[-C--:B---3--:R-:W-:Y:S02]  /*8930*/  @!P0 LEA R12, P4, R188, R8.reuse, 0x2 ;  /* 0x00000008bc0c8211 */ /* 0x088fe400078810ff */
[-C--:B------:R-:W-:Y:S02]  /*8940*/  @!P2 LEA.HI.X R3, R190, R9.reuse, R211, 0x2, P3 ;  /* 0x00000009be03a211 */ /* 0x080fe400018f14d3 */
[----:B------:R-:W-:Y:S02]  /*8950*/  @!P5 LEA R18, P3, R155, R8, 0x2 ;  /* 0x000000089b12d211 */ /* 0x000fe400078610ff */
[-C--:B------:R-:W-:Y:S01]  /*8960*/  @!P1 LEA.HI.X R11, R189, R9.reuse, R210, 0x2, P6 ;  /* 0x00000009bd0b9211 */ /* 0x080fe200030f14d2 */
[----:B------:R4:W-:Y:S01]  /*8970*/  @!P2 ST.E.64 desc[UR36][R2.64], R90 ;  /* 0x0000005a0200a985 */ /* 0x0009e2000c101b24 */
[----:B------:R-:W-:-:S02]  /*8980*/  @!P0 LEA.HI.X R13, R188, R9, R209, 0x2, P4 ;  /* 0x00000009bc0d8211 */ /* 0x000fc400020f14d1 */
[----:B------:R-:W-:Y:S01]  /*8990*/  @!P5 LEA.HI.X R19, R155, R9, R208, 0x2, P3 ;  /* 0x000000099b13d211 */ /* 0x000fe200018f14d0 */
[----:B------:R4:W-:Y:S04]  /*89a0*/  @!P1 ST.E.64 desc[UR36][R10.64], R92 ;  /* 0x0000005c0a009985 */ /* 0x0009e8000c101b24 */
[----:B------:R4:W-:Y:S01]  /*89b0*/  @!P0 ST.E.64 desc[UR36][R12.64], R94 ;  /* 0x0000005e0c008985 */ /* 0x0009e2000c101b24 */
[----:B------:R-:W-:-:S03]  /*89c0*/  ISETP.GE.AND P0, PT, R22, UR4, PT ;  /* 0x0000000416007c0c */ /* 0x000fc6000bf06270 */
[----:B------:R4:W-:Y:S10]  /*89d0*/  @!P5 ST.E.64 desc[UR36][R18.64], R96 ;  /* 0x000000601200d985 */ /* 0x0009f4000c101b24 */
[----:B------:R-:W-:Y:S05]  /*89e0*/  @P0 BRA `(.L_x_237) ;  /* 0x0000000800ec0947 */ /* 0x000fea0003800000 */
[----:B----4-:R-:W-:-:S04]  /*89f0*/  LEA R2, P0, R22, R8, 0x2 ;  /* 0x0000000816027211 */ /* 0x010fc800078010ff */
[----:B------:R-:W-:-:S05]  /*8a00*/  LEA.HI.X R3, R22, R9, R207, 0x2, P0 ;  /* 0x0000000916037211 */ /* 0x000fca00000f14cf */
[----:B------:R0:W-:Y:S01]  /*8a10*/  ST.E.64 desc[UR36][R2.64], R150 ;  /* 0x0000009602007985 */ /* 0x0001e2000c101b24 */
[----:B------:R-:W-:Y:S05]  /*8a20*/  BRA `(.L_x_237) ;  /* 0x0000000800dc7947 */ /* 0x000fea0003800000 */
.L_x_228:
[----:B------:R-:W2:Y:S01]  /*8a30*/  LDC.64 R10, c[0x0][0xc00] ;  /* 0x00030000ff0a7b82 */ /* 0x000ea20000000a00 */
[----:B------:R-:W-:Y:S01]  /*8a40*/  ULDC.64 UR4, c[0x0][0xc08] ;  /* 0x0003020000047ab9 */ /* 0x000fe20000000a00 */
[----:B------:R-:W-:Y:S01]  /*8a50*/  IMAD.MOV.U32 R3, RZ, RZ, RZ ;  /* 0x000000ffff037224 */ /* 0x000fe200078e00ff */
[----:B------:R-:W-:-:S04]  /*8a60*/  ISETP.NE.U32.AND P0, PT, RZ, UR4, PT ;  /* 0x00000004ff007c0c */ /* 0x000fc8000bf05070 */
[----:B------:R-:W-:Y:S01]  /*8a70*/  ISETP.NE.AND.EX P1, PT, RZ, UR5, PT, P0 ;  /* 0x00000005ff007c0c */ /* 0x000fe2000bf25300 */
[----:B------:R-:W3:Y:S01]  /*8a80*/  LDC.64 R8, c[0x0][0xc00] ;  /* 0x00030000ff087b82 */ /* 0x000ee20000000a00 */
[----:B--2---:R-:W-:-:S04]  /*8a90*/  ISETP.NE.U32.AND P0, PT, R10, RZ, PT ;  /* 0x000000ff0a00720c */ /* 0x004fc80003f05070 */
[----:B------:R-:W-:-:S07]  /*8aa0*/  ISETP.NE.AND.EX P0, PT, R11, RZ, PT, P0 ;  /* 0x000000ff0b00720c */ /* 0x000fce0003f05300 */
[----:B------:R-:W2:Y:S01]  /*8ab0*/  @P1 LDC.64 R10, c[0x0][0xc08] ;  /* 0x00030200ff0a1b82 */ /* 0x000ea20000000a00 */
[----:B------:R-:W-:Y:S01]  /*8ac0*/  ULDC UR4, c[0x0][0xa88] ;  /* 0x0002a20000047ab9 */ /* 0x000fe20000000800 */
[----:B---3--:R-:W-:-:S04]  /*8ad0*/  IMAD.WIDE R12, R19, 0x4, R8 ;  /* 0x00000004130c7825 */ /* 0x008fc800078e0208 */
[----:B0-----:R-:W-:Y:S01]  /*8ae0*/  IMAD.U32 R0, RZ, RZ, UR4 ;  /* 0x00000004ff007e24 */ /* 0x001fe2000f8e00ff */
[----:B------:R0:W5:Y:S01]  /*8af0*/  @P0 LDG.E R3, desc[UR36][R12.64] ;  /* 0x000000240c030981 */ /* 0x000162000c1e1900 */
[----:B--2---:R-:W-:-:S05]  /*8b00*/  @P1 IMAD.WIDE R8, R19, 0x4, R10 ;  /* 0x0000000413081825 */ /* 0x004fca00078e020a */
[----:B------:R0:W5:Y:S01]  /*8b10*/  @P1 LDG.E R0, desc[UR36][R8.64] ;  /* 0x0000002408001981 */ /* 0x000162000c1e1900 */
[----:B------:R-:W-:Y:S02]  /*8b20*/  ISETP.NE.AND P2, PT, R18, RZ, PT ;  /* 0x000000ff1200720c */ /* 0x000fe40003f45270 */
[----:B------:R-:W-:-:S11]  /*8b30*/  ISETP.GT.AND P3, PT, R228, 0x7f, PT ;  /* 0x0000007fe400780c */ /* 0x000fd60003f64270 */
[----:B------:R-:W2:Y:S02]  /*8b40*/  @!P2 LDC R18, c[0x0][0xad4] ;  /* 0x0002b500ff12ab82 */ /* 0x000ea40000000800 */
[----:B--2---:R-:W-:Y:S01]  /*8b50*/  ISETP.GT.AND P2, PT, R18, 0x1, PT ;  /* 0x000000011200780c */ /* 0x004fe20003f44270 */
[----:B0-----:R-:W-:-:S12]  /*8b60*/  @P1 BRA `(.L_x_240) ;  /* 0x0000000000101947 */ /* 0x001fd80003800000 */
[----:B------:R-:W-:Y:S05]  /*8b70*/  @!P0 BRA `(.L_x_240) ;  /* 0x00000000000c8947 */ /* 0x000fea0003800000 */
[----:B------:R-:W2:Y:S04]  /*8b80*/  LDG.E R9, desc[UR36][R12.64] ;  /* 0x000000240c097981 */ /* 0x000ea8000c1e1900 */
[----:B-----5:R-:W2:Y:S02]  /*8b90*/  LDG.E R0, desc[UR36][R12.64+0x4] ;  /* 0x000004240c007981 */ /* 0x020ea4000c1e1900 */
[----:B--2---:R-:W-:-:S07]  /*8ba0*/  IMAD.IADD R0, R0, 0x1, -R9 ;  /* 0x0000000100007824 */ /* 0x004fce00078e0a09 */
.L_x_240:
[----:B------:R-:W-:Y:S01]  /*8bb0*/  BSSY B1, `(.L_x_241) ;  /* 0x0000037000017945 */ /* 0x000fe20003800000 */
[----:B------:R-:W-:Y:S02]  /*8bc0*/  SEL R25, R19, RZ, !P0 ;  /* 0x000000ff13197207 */ /* 0x000fe40004000000 */
[----:B------:R-:W-:Y:S02]  /*8bd0*/  SEL R202, R202, RZ, !P0 ;  /* 0x000000ffcaca7207 */ /* 0x000fe40004000000 */
[----:B-----5:R-:W-:Y:S01]  /*8be0*/  SHF.R.S32.HI R24, RZ, 0x1f, R3 ;  /* 0x0000001fff187819 */ /* 0x020fe20000011403 */
[----:B------:R-:W-:Y:S06]  /*8bf0*/  @P3 BRA `(.L_x_242) ;  /* 0x0000000000c83947 */ /* 0x000fec0003800000 */
[----:B-1----:R-:W0:Y:S01]  /*8c00*/  S2R R4, SR_TID.X ;  /* 0x0000000000047919 */ /* 0x002e220000002100 */
[----:B------:R-:W1:Y:S02]  /*8c10*/  LDC R31, c[0x0][0xbe8] ;  /* 0x0002fa00ff1f7b82 */ /* 0x000e640000000800 */
[----:B-1----:R-:W-:Y:S02]  /*8c20*/  IMAD R8, R0, R31, RZ ;  /* 0x0000001f00087224 */ /* 0x002fe400078e02ff */
[----:B0-----:R-:W-:-:S04]  /*8c30*/  IMAD R4, R16, 0x80, R4 ;  /* 0x0000008010047824 */ /* 0x001fc800078e0204 */
[----:B------:R-:W-:-:S05]  /*8c40*/  VIADD R27, R4, 0xffffff80 ;  /* 0xffffff80041b7836 */ /* 0x000fca0000000000 */
[----:B------:R-:W-:-:S13]  /*8c50*/  ISETP.GE.AND P0, PT, R27, R8, PT ;  /* 0x000000081b00720c */ /* 0x000fda0003f06270 */
[----:B------:R-:W-:Y:S05]  /*8c60*/  @P0 BRA `(.L_x_242) ;  /* 0x0000000000ac0947 */ /* 0x000fea0003800000 */
[----:B------:R-:W-:Y:S01]  /*8c70*/  ISETP.NE.AND P1, PT, R31, 0x1, PT ;  /* 0x000000011f00780c */ /* 0x000fe20003f25270 */
[----:B------:R-:W-:Y:S01]  /*8c80*/  IMAD.MOV.U32 R20, RZ, RZ, 0x9b8 ;  /* 0x000009b8ff147424 */ /* 0x000fe200078e00ff */
[----:B------:R-:W-:Y:S01]  /*8c90*/  ISETP.GT.AND P0, PT, R18, 0x1, PT ;  /* 0x000000011200780c */ /* 0x000fe20003f04270 */
[----:B------:R-:W0:Y:S01]  /*8ca0*/  LDC.64 R28, c[0x0][0xba8] ;  /* 0x0002ea00ff1c7b82 */ /* 0x000e220000000a00 */
[----:B------:R-:W-:Y:S02]  /*8cb0*/  IMAD.MOV.U32 R17, RZ, RZ, R27 ;  /* 0x000000ffff117224 */ /* 0x000fe400078e001b */
[----:B------:R-:W-:Y:S02]  /*8cc0*/  SEL R20, R20, 0x978, P0 ;  /* 0x0000097814147807 */ /* 0x000fe40000000000 */
[----:B------:R-:W-:-:S03]  /*8cd0*/  SEL R201, R201, RZ, P0 ;  /* 0x000000ffc9c97207 */ /* 0x000fc60000000000 */
[----:B------:R-:W1:Y:S08]  /*8ce0*/  LDC.64 R10, c[0x0][R20+0x220] ;  /* 0x00008800140a7b82 */ /* 0x000e700000000a00 */
[----:B------:R-:W2:Y:S08]  /*8cf0*/  @P1 LDC R4, c[0x0][0xbec] ;  /* 0x0002fb00ff041b82 */ /* 0x000eb00000000800 */
[----:B------:R-:W3:Y:S08]  /*8d00*/  LDC.64 R8, c[0x0][R20+0x218] ;  /* 0x0000860014087b82 */ /* 0x000ef00000000a00 */
[----:B------:R-:W4:Y:S01]  /*8d10*/  @P1 LDC R33, c[0x0][0xbf0] ;  /* 0x0002fc00ff211b82 */ /* 0x000f220000000800 */
[----:B-1----:R-:W-:-:S02]  /*8d20*/  IMAD R11, R11, R25, RZ ;  /* 0x000000190b0b7224 */ /* 0x002fc400078e02ff */
[----:B------:R-:W-:-:S04]  /*8d30*/  IMAD.WIDE.U32 R18, R10, R25, RZ ;  /* 0x000000190a127225 */ /* 0x000fc800078e00ff */
[----:B------:R-:W-:Y:S01]  /*8d40*/  IMAD R11, R10, R202, R11 ;  /* 0x000000ca0a0b7224 */ /* 0x000fe200078e020b */
[----:B------:R-:W1:Y:S01]  /*8d50*/  LDC.64 R12, c[0x0][R20+0x228] ;  /* 0x00008a00140c7b82 */ /* 0x000e620000000a00 */
[----:B--2---:R-:W-:-:S07]  /*8d60*/  @P1 IMAD.HI.U32 R4, R27, R4, RZ ;  /* 0x000000041b041227 */ /* 0x004fce00078e00ff */
[----:B------:R-:W2:Y:S01]  /*8d70*/  LDC.64 R14, c[0x0][R20+0x210] ;  /* 0x00008400140e7b82 */ /* 0x000ea20000000a00 */
[-C--:B---3--:R-:W-:Y:S02]  /*8d80*/  IMAD R21, R9, R2.reuse, RZ ;  /* 0x0000000209157224 */ /* 0x088fe400078e02ff */
[----:B------:R-:W-:-:S04]  /*8d90*/  IMAD.WIDE.U32 R8, R8, R2, RZ ;  /* 0x0000000208087225 */ /* 0x000fc800078e00ff */
[----:B------:R-:W-:Y:S01]  /*8da0*/  IMAD.IADD R21, R9, 0x1, R21 ;  /* 0x0000000109157824 */ /* 0x000fe200078e0215 */
[----:B----4-:R-:W-:Y:S01]  /*8db0*/  @P1 SHF.R.U32.HI R17, RZ, R33, R4 ;  /* 0x00000021ff111219 */ /* 0x010fe20000011604 */
[----:B0-----:R-:W0:Y:S01]  /*8dc0*/  @!P0 LDC R28, c[0x0][0xb50] ;  /* 0x0002d400ff1c8b82 */ /* 0x001e220000000800 */
[----:B------:R-:W-:Y:S02]  /*8dd0*/  IADD3 R4, P1, P3, R18, R8, R3 ;  /* 0x0000000812047210 */ /* 0x000fe40007b3e003 */
[----:B------:R-:W-:Y:S01]  /*8de0*/  IADD3 R18, R19, R11, RZ ;  /* 0x0000000b13127210 */ /* 0x000fe20007ffe0ff */
[----:B------:R-:W-:Y:S02]  /*8df0*/  IMAD.MOV R10, RZ, RZ, -R17 ;  /* 0x000000ffff0a7224 */ /* 0x000fe400078e0a11 */
[-C--:B-1----:R-:W-:Y:S02]  /*8e00*/  IMAD.WIDE.U32 R8, R12, R201.reuse, RZ ;  /* 0x000000c90c087225 */ /* 0x082fe400078e00ff */
[----:B------:R-:W1:Y:S02]  /*8e10*/  @!P0 LDC R29, c[0x0][0xb54] ;  /* 0x0002d500ff1d8b82 */ /* 0x000e640000000800 */
[----:B------:R-:W-:-:S02]  /*8e20*/  IMAD R13, R13, R201, RZ ;  /* 0x000000c90d0d7224 */ /* 0x000fc400078e02ff */
[----:B------:R-:W-:Y:S01]  /*8e30*/  IMAD R11, R31, R10, R27 ;  /* 0x0000000a1f0b7224 */ /* 0x000fe200078e021b */
[----:B------:R-:W-:Y:S01]  /*8e40*/  IADD3.X R10, R18, R21, R24, P1, P3 ;  /* 0x00000015120a7210 */ /* 0x000fe20000fe6418 */
[----:B------:R-:W-:Y:S01]  /*8e50*/  IMAD.IADD R13, R9, 0x1, R13 ;  /* 0x00000001090d7824 */ /* 0x000fe200078e020d */
[----:B------:R-:W-:Y:S01]  /*8e60*/  IADD3 R8, P0, P1, R17, R4, R8 ;  /* 0x0000000411087210 */ /* 0x000fe2000791e008 */
[----:B--2---:R-:W-:Y:S01]  /*8e70*/  IMAD R4, R15, R11, RZ ;  /* 0x0000000b0f047224 */ /* 0x004fe200078e02ff */
[----:B------:R-:W-:-:S04]  /*8e80*/  SHF.R.S32.HI R17, RZ, 0x1f, R17 ;  /* 0x0000001fff117819 */ /* 0x000fc80000011411 */
[----:B------:R-:W-:Y:S02]  /*8e90*/  IADD3.X R9, R17, R10, R13, P0, P1 ;  /* 0x0000000a11097210 */ /* 0x000fe400007e240d */
[----:B------:R-:W-:Y:S01]  /*8ea0*/  SHF.R.S32.HI R13, RZ, 0x1f, R11 ;  /* 0x0000001fff0d7819 */ /* 0x000fe2000001140b */
[----:B------:R-:W-:-:S04]  /*8eb0*/  IMAD.WIDE.U32 R8, R14, R11, R8 ;  /* 0x0000000b0e087225 */ /* 0x000fc800078e0008 */
[----:B------:R-:W-:Y:S01]  /*8ec0*/  IMAD R13, R14, R13, R4 ;  /* 0x0000000d0e0d7224 */ /* 0x000fe200078e0204 */
[----:B0-----:R-:W-:-:S03]  /*8ed0*/  LEA R10, P0, R8, R28, 0x2 ;  /* 0x0000001c080a7211 */ /* 0x001fc600078010ff */
[----:B------:R-:W-:Y:S02]  /*8ee0*/  IMAD.IADD R4, R9, 0x1, R13 ;  /* 0x0000000109047824 */ /* 0x000fe400078e020d */
[----:B------:R-:W-:-:S03]  /*8ef0*/  IMAD.MOV.U32 R9, RZ, RZ, -0x800000 ;  /* 0xff800000ff097424 */ /* 0x000fc600078e00ff */
[----:B-1----:R-:W-:-:S05]  /*8f00*/  LEA.HI.X R11, R8, R29, R4, 0x2, P0 ;  /* 0x0000001d080b7211 */ /* 0x002fca00000f1404 */
[----:B------:R0:W-:Y:S02]  /*8f10*/  STG.E desc[UR36][R10.64], R9 ;  /* 0x000000090a007986 */ /* 0x0001e4000c101924 */
.L_x_242:
[----:B------:R-:W-:Y:S05]  /*8f20*/  BSYNC B1 ;  /* 0x0000000000017941 */ /* 0x000fea0003800000 */
.L_x_241:
[----:B------:R-:W-:Y:S05]  /*8f30*/  @P2 BRA `(.L_x_237) ;  /* 0x0000000400982947 */ /* 0x000fea0003800000 */
[----:B------:R-:W2:Y:S01]  /*8f40*/  LDC R15, c[0x0][0xbe8] ;  /* 0x0002fa00ff0f7b82 */ /* 0x000ea20000000800 */
[----:B------:R-:W-:Y:S01]  /*8f50*/  ULDC.64 UR4, c[0x0][0xaa0] ;  /* 0x0002a80000047ab9 */ /* 0x000fe20000000a00 */
[----:B------:R-:W-:Y:S01]  /*8f60*/  ULDC.64 UR6, c[0x0][0xaf0] ;  /* 0x0002bc0000067ab9 */ /* 0x000fe20000000a00 */
[----:B-1----:R-:W-:Y:S01]  /*8f70*/  IMAD R4, R24, UR4, RZ ;  /* 0x0000000418047c24 */ /* 0x002fe2000f8e02ff */
[----:B------:R-:W-:Y:S01]  /*8f80*/  BSSY B1, `(.L_x_243) ;  /* 0x0000037000017945 */ /* 0x000fe20003800000 */
[----:B0-----:R-:W-:-:S04]  /*8f90*/  IMAD.WIDE.U32 R8, R3, UR4, RZ ;  /* 0x0000000403087c25 */ /* 0x001fc8000f8e00ff */
[----:B------:R-:W-:Y:S01]  /*8fa0*/  IMAD R11, R3, UR5, R4 ;  /* 0x00000005030b7c24 */ /* 0x000fe2000f8e0204 */
[----:B------:R-:W-:Y:S01]  /*8fb0*/  ULDC.64 UR4, c[0x0][0xae8] ;  /* 0x0002ba0000047ab9 */ /* 0x000fe20000000a00 */
[----:B------:R-:W-:Y:S02]  /*8fc0*/  IMAD R3, R154, 0x20, R204 ;  /* 0x000000209a037824 */ /* 0x000fe400078e02cc */
[----:B------:R-:W-:Y:S02]  /*8fd0*/  IMAD.IADD R9, R9, 0x1, R11 ;  /* 0x0000000109097824 */ /* 0x000fe400078e020b */
[----:B------:R-:W-:Y:S02]  /*8fe0*/  IMAD R10, R16, 0x80, R3 ;  /* 0x00000080100a7824 */ /* 0x000fe400078e0203 */
[----:B------:R-:W-:-:S04]  /*8ff0*/  IMAD.WIDE.U32 R8, R2, UR4, R8 ;  /* 0x0000000402087c25 */ /* 0x000fc8000f8e0008 */
[----:B------:R-:W-:Y:S02]  /*9000*/  IMAD.MOV.U32 R11, RZ, RZ, R10 ;  /* 0x000000ffff0b7224 */ /* 0x000fe400078e000a */
[----:B------:R-:W-:Y:S01]  /*9010*/  IMAD R4, R202, UR6, RZ ;  /* 0x00000006ca047c24 */ /* 0x000fe2000f8e02ff */
[----:B--2---:R-:W-:Y:S01]  /*9020*/  ISETP.NE.AND P0, PT, R15, 0x1, PT ;  /* 0x000000010f00780c */ /* 0x004fe20003f05270 */
[----:B------:R-:W-:Y:S01]  /*9030*/  IMAD R9, R2, UR5, R9 ;  /* 0x0000000502097c24 */ /* 0x000fe2000f8e0209 */
[----:B------:R-:W-:-:S11]  /*9040*/  ULDC.64 UR4, c[0x0][0xae0] ;  /* 0x0002b80000047ab9 */ /* 0x000fd60000000a00 */
[----:B------:R-:W0:Y:S08]  /*9050*/  @P0 LDC R13, c[0x0][0xbec] ;  /* 0x0002fb00ff0d0b82 */ /* 0x000e300000000800 */
[----:B------:R-:W1:Y:S01]  /*9060*/  @P0 LDC R12, c[0x0][0xbf0] ;  /* 0x0002fc00ff0c0b82 */ /* 0x000e620000000800 */
[----:B0-----:R-:W-:-:S04]  /*9070*/  @P0 IMAD.HI.U32 R3, R10, R13, RZ ;  /* 0x0000000d0a030227 */ /* 0x001fc800078e00ff */
[C---:B------:R-:W-:Y:S01]  /*9080*/  IMAD R13, R25.reuse, UR7, R4 ;  /* 0x00000007190d7c24 */ /* 0x040fe2000f8e0204 */
[----:B-1----:R-:W-:Y:S01]  /*9090*/  @P0 SHF.R.U32.HI R11, RZ, R12, R3 ;  /* 0x0000000cff0b0219 */ /* 0x002fe20000011603 */
[----:B------:R-:W-:-:S03]  /*90a0*/  IMAD.WIDE.U32 R2, R25, UR6, R8 ;  /* 0x0000000619027c25 */ /* 0x000fc6000f8e0008 */
[--C-:B------:R-:W-:Y:S01]  /*90b0*/  SHF.R.S32.HI R4, RZ, 0x1f, R11.reuse ;  /* 0x0000001fff047819 */ /* 0x100fe2000001140b */
[----:B------:R-:W-:Y:S02]  /*90c0*/  IMAD.MOV R9, RZ, RZ, -R11 ;  /* 0x000000ffff097224 */ /* 0x000fe400078e0a0b */
[----:B------:R-:W-:Y:S02]  /*90d0*/  IMAD.IADD R3, R3, 0x1, R13 ;  /* 0x0000000103037824 */ /* 0x000fe400078e020d */
[----:B------:R-:W-:Y:S02]  /*90e0*/  IMAD R4, R4, UR4, RZ ;  /* 0x0000000404047c24 */ /* 0x000fe4000f8e02ff */
[----:B------:R-:W-:Y:S02]  /*90f0*/  IMAD R9, R15, R9, R10 ;  /* 0x000000090f097224 */ /* 0x000fe400078e020a */
[C---:B------:R-:W-:Y:S02]  /*9100*/  IMAD R13, R11.reuse, UR5, R4 ;  /* 0x000000050b0d7c24 */ /* 0x040fe4000f8e0204 */
[----:B------:R-:W-:Y:S01]  /*9110*/  IMAD.WIDE.U32 R2, R11, UR4, R2 ;  /* 0x000000040b027c25 */ /* 0x000fe2000f8e0002 */
[----:B------:R-:W-:Y:S01]  /*9120*/  SHF.R.S32.HI R4, RZ, 0x1f, R9 ;  /* 0x0000001fff047819 */ /* 0x000fe20000011409 */
[----:B------:R-:W-:-:S02]  /*9130*/  ULDC.64 UR4, c[0x0][0xad8] ;  /* 0x0002b60000047ab9 */ /* 0x000fc40000000a00 */
[----:B------:R-:W-:Y:S02]  /*9140*/  IMAD.IADD R3, R3, 0x1, R13 ;  /* 0x0000000103037824 */ /* 0x000fe400078e020d */
[----:B------:R-:W-:Y:S02]  /*9150*/  IMAD R4, R4, UR4, RZ ;  /* 0x0000000404047c24 */ /* 0x000fe4000f8e02ff */
[----:B------:R-:W-:Y:S02]  /*9160*/  IMAD R10, R16, 0x80, R204 ;  /* 0x00000080100a7824 */ /* 0x000fe400078e02cc */
[----:B------:R-:W-:Y:S02]  /*9170*/  IMAD R15, R0, R15, RZ ;  /* 0x0000000f000f7224 */ /* 0x000fe400078e02ff */
[C---:B------:R-:W-:Y:S02]  /*9180*/  IMAD R11, R9.reuse, UR5, R4 ;  /* 0x00000005090b7c24 */ /* 0x040fe4000f8e0204 */
[----:B------:R-:W-:Y:S01]  /*9190*/  IMAD.WIDE.U32 R2, R9, UR4, R2 ;  /* 0x0000000409027c25 */ /* 0x000fe2000f8e0002 */
[----:B------:R-:W-:Y:S01]  /*91a0*/  ISETP.GE.AND P2, PT, R10, R15, PT ;  /* 0x0000000f0a00720c */ /* 0x000fe20003f46270 */
[----:B------:R-:W-:-:S02]  /*91b0*/  ULDC.64 UR4, c[0x0][0xa80] ;  /* 0x0002a00000047ab9 */ /* 0x000fc40000000a00 */
[----:B------:R-:W-:Y:S01]  /*91c0*/  VIADD R0, R10, 0x20 ;  /* 0x000000200a007836 */ /* 0x000fe20000000000 */
[----:B------:R-:W-:Y:S01]  /*91d0*/  LEA R4, P3, R2, UR4, 0x1 ;  /* 0x0000000402047c11 */ /* 0x000fe2000f8608ff */
[----:B------:R-:W-:-:S03]  /*91e0*/  IMAD.IADD R3, R3, 0x1, R11 ;  /* 0x0000000103037824 */ /* 0x000fc600078e020b */
[-C--:B------:R-:W-:Y:S01]  /*91f0*/  ISETP.GE.AND P1, PT, R0, R15.reuse, PT ;  /* 0x0000000f0000720c */ /* 0x080fe20003f26270 */
[----:B------:R-:W-:Y:S01]  /*9200*/  VIADD R0, R10, 0x40 ;  /* 0x000000400a007836 */ /* 0x000fe20000000000 */
[----:B------:R-:W-:Y:S02]  /*9210*/  LEA.HI.X R8, R2, UR5, R3, 0x1, P3 ;  /* 0x0000000502087c11 */ /* 0x000fe400098f0c03 */
[----:B------:R0:W1:Y:S02]  /*9220*/  SHFL.IDX PT, R2, R4, RZ, 0x181f ;  /* 0x00181fff04027589 */ /* 0x00006400000e0000 */
[----:B------:R-:W-:Y:S02]  /*9230*/  ISETP.GE.AND P0, PT, R0, R15, PT ;  /* 0x0000000f0000720c */ /* 0x000fe40003f06270 */
[----:B------:R0:W2:Y:S01]  /*9240*/  SHFL.IDX PT, R0, R8, RZ, 0x181f ;  /* 0x00181fff08007589 */ /* 0x0000a200000e0000 */
[----:B------:R-:W-:Y:S10]  /*9250*/  @P2 BRA `(.L_x_244) ;  /* 0x0000000000242947 */ /* 0x000ff40003800000 */
[----:B------:R-:W-:Y:S02]  /*9260*/  ULDC UR4, c[0x0][0xac8] ;  /* 0x0002b20000047ab9 */ /* 0x000fe40000000800 */
[----:B------:R-:W-:Y:S02]  /*9270*/  ISETP.GE.AND P4, PT, R153, UR4, PT ;  /* 0x0000000499007c0c */ /* 0x000fe4000bf86270 */
[----:B------:R-:W-:-:S11]  /*9280*/  ISETP.GE.AND P5, PT, R23, UR4, PT ;  /* 0x0000000417007c0c */ /* 0x000fd6000bfa6270 */
[-C--:B-1----:R-:W-:Y:S02]  /*9290*/  @!P4 LEA R12, P2, R153, R2.reuse, 0x1 ;  /* 0x00000002990cc211 */ /* 0x082fe400078408ff */
[----:B------:R-:W-:Y:S02]  /*92a0*/  @!P5 LEA R2, P3, R23, R2, 0x1 ;  /* 0x000000021702d211 */ /* 0x000fe400078608ff */
[-C--:B--2---:R-:W-:Y:S02]  /*92b0*/  @!P4 LEA.HI.X R13, R153, R0.reuse, R227, 0x1, P2 ;  /* 0x00000000990dc211 */ /* 0x084fe400010f0ce3 */
[----:B------:R-:W-:-:S03]  /*92c0*/  @!P5 LEA.HI.X R3, R23, R0, R226, 0x1, P3 ;  /* 0x000000001703d211 */ /* 0x000fc600018f0ce2 */
[----:B------:R3:W-:Y:S04]  /*92d0*/  @!P4 ST.E.128 desc[UR36][R12.64], RZ ;  /* 0x000000ff0c00c985 */ /* 0x0007e8000c101d24 */
[----:B------:R3:W-:Y:S02]  /*92e0*/  @!P5 ST.E.128 desc[UR36][R2.64], RZ ;  /* 0x000000ff0200d985 */ /* 0x0007e4000c101d24 */
.L_x_244:
[----:B------:R-:W-:Y:S05]  /*92f0*/  BSYNC B1 ;  /* 0x0000000000017941 */ /* 0x000fea0003800000 */
.L_x_243:
[----:B--2---:R2:W4:Y:S01]  /*9300*/  SHFL.IDX PT, R0, R8, 0x1, 0x181f ;  /* 0x00381f0008007f89 */ /* 0x00452200000e0000 */
[----:B------:R-:W-:Y:S03]  /*9310*/  BSSY B1, `(.L_x_245) ;  /* 0x000000c000017945 */ /* 0x000fe60003800000 */
[----:B-1-3--:R2:W1:Y:S01]  /*9320*/  SHFL.IDX PT, R2, R4, 0x1, 0x181f ;  /* 0x00381f0004027f89 */ /* 0x00a46200000e0000 */
[----:B------:R-:W-:Y:S05]  /*9330*/  @P1 BRA `(.L_x_246) ;  /* 0x0000000000241947 */ /* 0x000fea0003800000 */
[----:B------:R-:W-:Y:S02]  /*9340*/  ULDC UR4, c[0x0][0xac8] ;  /* 0x0002b20000047ab9 */ /* 0x000fe40000000800 */
[----:B------:R-:W-:Y:S02]  /*9350*/  ISETP.GE.AND P3, PT, R153, UR4, PT ;  /* 0x0000000499007c0c */ /* 0x000fe4000bf66270 */
[----:B------:R-:W-:-:S11]  /*9360*/  ISETP.GE.AND P4, PT, R23, UR4, PT ;  /* 0x0000000417007c0c */ /* 0x000fd6000bf86270 */
[-C--:B-1----:R-:W-:Y:S02]  /*9370*/  @!P3 LEA R12, P1, R153, R2.reuse, 0x1 ;  /* 0x00000002990cb211 */ /* 0x082fe400078208ff */
[----:B------:R-:W-:Y:S02]  /*9380*/  @!P4 LEA R2, P2, R23, R2, 0x1 ;  /* 0x000000021702c211 */ /* 0x000fe400078408ff */
[-C--:B----4-:R-:W-:Y:S02]  /*9390*/  @!P3 LEA.HI.X R13, R153, R0.reuse, R227, 0x1, P1 ;  /* 0x00000000990db211 */ /* 0x090fe400008f0ce3 */
[----:B------:R-:W-:-:S03]  /*93a0*/  @!P4 LEA.HI.X R3, R23, R0, R226, 0x1, P2 ;  /* 0x000000001703c211 */ /* 0x000fc600010f0ce2 */
[----:B------:R3:W-:Y:S04]  /*93b0*/  @!P3 ST.E.128 desc[UR36][R12.64], RZ ;  /* 0x000000ff0c00b985 */ /* 0x0007e8000c101d24 */
[----:B------:R3:W-:Y:S02]  /*93c0*/  @!P4 ST.E.128 desc[UR36][R2.64], RZ ;  /* 0x000000ff0200c985 */ /* 0x0007e4000c101d24 */
.L_x_246:
[----:B------:R-:W-:Y:S05]  /*93d0*/  BSYNC B1 ;  /* 0x0000000000017941 */ /* 0x000fea0003800000 */
.L_x_245:
[----:B----4-:R4:W0:Y:S01]  /*93e0*/  SHFL.IDX PT, R0, R8, 0x2, 0x181f ;  /* 0x00581f0008007f89 */ /* 0x01082200000e0000 */
        /* <DEDUP_REMOVED lines=8> */
[-C--:B0-----:R-:W-:Y:S02]  /*9470*/  @!P2 LEA.HI.X R13, R153, R0.reuse, R227, 0x1, P0 ;  /* 0x00000000990da211 */ /* 0x081fe400000f0ce3 */
[----:B------:R-:W-:-:S03]  /*9480*/  @!P3 LEA.HI.X R3, R23, R0, R226, 0x1, P1 ;  /* 0x000000001703b211 */ /* 0x000fc600008f0ce2 */
[----:B------:R3:W-:Y:S04]  /*9490*/  @!P2 ST.E.128 desc[UR36][R12.64], RZ ;  /* 0x000000ff0c00a985 */ /* 0x0007e8000c101d24 */
[----:B------:R3:W-:Y:S02]  /*94a0*/  @!P3 ST.E.128 desc[UR36][R2.64], RZ ;  /* 0x000000ff0200b985 */ /* 0x0007e4000c101d24 */
.L_x_248:
[----:B------:R-:W-:Y:S05]  /*94b0*/  BSYNC B1 ;  /* 0x0000000000017941 */ /* 0x000fea0003800000 */
.L_x_247:
[----:B0-----:R-:W-:Y:S01]  /*94c0*/  VIADD R0, R10, 0x60 ;  /* 0x000000600a007836 */ /* 0x001fe20000000000 */
[----:B--2-4-:R-:W0:Y:S04]  /*94d0*/  SHFL.IDX PT, R8, R8, 0x3, 0x181f ;  /* 0x00781f0008087f89 */ /* 0x014e2800000e0000 */
[----:B------:R-:W-:Y:S01]  /*94e0*/  ISETP.GE.AND P0, PT, R0, R15, PT ;  /* 0x0000000f0000720c */ /* 0x000fe20003f06270 */
[----:B-1-3--:R1:W2:-:S12]  /*94f0*/  SHFL.IDX PT, R2, R4, 0x3, 0x181f ;  /* 0x00781f0004027f89 */ /* 0x00a29800000e0000 */
[----:B-1----:R-:W-:Y:S05]  /*9500*/  @P0 BRA `(.L_x_237) ;  /* 0x0000000000240947 */ /* 0x002fea0003800000 */
[----:B------:R-:W-:Y:S02]  /*9510*/  ULDC UR4, c[0x0][0xac8] ;  /* 0x0002b20000047ab9 */ /* 0x000fe40000000800 */
[----:B------:R-:W-:Y:S02]  /*9520*/  ISETP.GE.AND P2, PT, R153, UR4, PT ;  /* 0x0000000499007c0c */ /* 0x000fe4000bf46270 */
[----:B------:R-:W-:-:S11]  /*9530*/  ISETP.GE.AND P3, PT, R23, UR4, PT ;  /* 0x0000000417007c0c */ /* 0x000fd6000bf66270 */
[-C--:B--2---:R-:W-:Y:S02]  /*9540*/  @!P2 LEA R10, P0, R153, R2.reuse, 0x1 ;  /* 0x00000002990aa211 */ /* 0x084fe400078008ff */
[----:B------:R-:W-:Y:S02]  /*9550*/  @!P3 LEA R2, P1, R23, R2, 0x1 ;  /* 0x000000021702b211 */ /* 0x000fe400078208ff */
[-C--:B0-----:R-:W-:Y:S02]  /*9560*/  @!P2 LEA.HI.X R11, R153, R8.reuse, R227, 0x1, P0 ;  /* 0x00000008990ba211 */ /* 0x081fe400000f0ce3 */
[----:B------:R-:W-:-:S03]  /*9570*/  @!P3 LEA.HI.X R3, R23, R8, R226, 0x1, P1 ;  /* 0x000000081703b211 */ /* 0x000fc600008f0ce2 */
[----:B------:R0:W-:Y:S04]  /*9580*/  @!P2 ST.E.128 desc[UR36][R10.64], RZ ;  /* 0x000000ff0a00a985 */ /* 0x0001e8000c101d24 */
[----:B------:R0:W-:Y:S02]  /*9590*/  @!P3 ST.E.128 desc[UR36][R2.64], RZ ;  /* 0x000000ff0200b985 */ /* 0x0001e4000c101d24 */
.L_x_237:
[----:B------:R-:W-:Y:S05]  /*95a0*/  BSYNC B0 ;  /* 0x0000000000007941 */ /* 0x000fea0003800000 */
.L_x_227:
[----:B------:R-:W-:Y:S02]  /*95b0*/  ULDC UR4, c[0x0][0xc3c] ;  /* 0x00030f0000047ab9 */ /* 0x000fe40000000800 */
[----:B-1----:R-:W-:-:S13]  /*95c0*/  ISETP.GE.AND P0, PT, R7, UR4, PT ;  /* 0x0000000407007c0c */ /* 0x002fda000bf06270 */
[----:B------:R-:W-:Y:S05]  /*95d0*/  @!P0 BRA `(.L_x_249) ;  /* 0xffffff7800548947 */ /* 0x000fea000383ffff */
[----:B------:R-:W-:Y:S05]  /*95e0*/  EXIT ;  /* 0x000000000000794d */ /* 0x000fea0003800000 */
.L_x_198:
[----:B------:R-:W-:-:S08]  /*95f0*/  NOP ;  /* 0x0000000000007918 */ /* 0x000fd00000000000 */
[----:B------:R-:W0:-:S00]  /*9600*/  USETMAXREG.DEALLOC.CTAPOOL 0x28 ;  /* 0x00000028000079c8 */ /* 0x000e0000080e0500 */
[----:B0-----:R-:W-:Y:S02]  /*9610*/  LOP3.LUT R0, R0, 0x3, RZ, 0xc0, !PT ;  /* 0x0000000300007812 */ /* 0x001fe400078ec0ff */
[----:B------:R-:W-:-:S04]  /*9620*/  LOP3.LUT R27, R27, 0xffffffdf, RZ, 0xc0, !PT ;  /* 0xffffffdf1b1b7812 */ /* 0x000fc800078ec0ff */
[----:B------:R-:W0:Y:S02]  /*9630*/  SHFL.IDX PT, R0, R0, RZ, 0x1f ;  /* 0x00001fff00007589 */ /* 0x000e2400000e0000 */
[----:B0-----:R-:W-:Y:S02]  /*9640*/  ISETP.NE.AND P0, PT, R0, RZ, PT ;  /* 0x000000ff0000720c */ /* 0x001fe40003f05270 */
[----:B------:R-:W-:-:S11]  /*9650*/  MOV R0, RZ ;  /* 0x000000ff00007202 */ /* 0x000fd60000000f00 */
[----:B------:R-:W-:Y:S01]  /*9660*/  @P0 LOP3.LUT R27, R27, 0x20, RZ, 0xfc, !PT ;  /* 0x000000201b1b0812 */ /* 0x000fe200078efcff */
[----:B------:R-:W-:Y:S06]  /*9670*/  @!P0 BRA `(.L_x_250) ;  /* 0x00000000001c8947 */ /* 0x000fec0003800000 */
[----:B------:R-:W0:Y:S08]  /*9680*/  S2UR UR5, SR_CgaCtaId ;  /* 0x00000000000579c3 */ /* 0x000e300000008800 */
[----:B------:R-:W-:Y:S06]  /*9690*/  BAR.SYNC.DEFER_BLOCKING 0x5, 0x180 ;  /* 0x0146000000007b1d */ /* 0x000fec0000010000 */
[----:B------:R-:W-:-:S02]  /*96a0*/  UMOV UR4, 0x400 ;  /* 0x0000040000047882 */ /* 0x000fc40000000000 */
[----:B0-----:R-:W-:-:S09]  /*96b0*/  ULEA UR4, UR5, UR4, 0x18 ;  /* 0x0000000405047291 */ /* 0x001fd2000f8ec03f */
[----:B------:R-:W1:Y:S01]  /*96c0*/  LDS.128 R16, [UR4+0x288d0] ;  /* 0x0288d004ff107984 */ /* 0x000e620008000c00 */
[----:B------:R-:W-:Y:S06]  /*96d0*/  BAR.ARV 0x4, 0x180 ;  /* 0x0106000000007b1d */ /* 0x000fec0000002000 */
[----:B------:R-:W-:Y:S05]  /*96e0*/  BRA `(.L_x_251) ;  /* 0x0000000800947947 */ /* 0x000fea0003800000 */
.L_x_250:
[----:B------:R-:W0:Y:S01]  /*96f0*/  S2R R2, SR_TID.X ;  /* 0x0000000000027919 */ /* 0x000e220000002100 */
[----:B------:R-:W-:Y:S01]  /*9700*/  ULDC UR4, c[0x0][0xc3c] ;  /* 0x00030f0000047ab9 */ /* 0x000fe20000000800 */
[----:B------:R-:W-:Y:S01]  /*9710*/  IMAD.MOV.U32 R9, RZ, RZ, RZ ;  /* 0x000000ffff097224 */ /* 0x000fe200078e00ff */
[----:B------:R-:W1:Y:S01]  /*9720*/  S2UR UR6, SR_CTAID.X ;  /* 0x00000000000679c3 */ /* 0x000e620000002500 */
[----:B------:R-:W-:Y:S01]  /*9730*/  ULDC UR5, c[0x0][0xc38] ;  /* 0x00030e0000057ab9 */ /* 0x000fe20000000800 */
[----:B0-----:R-:W-:-:S04]  /*9740*/  LOP3.LUT R7, R2, 0x1f, RZ, 0xc0, !PT ;  /* 0x0000001f02077812 */ /* 0x001fc800078ec0ff */
[----:B------:R-:W-:-:S04]  /*9750*/  ISETP.NE.AND P0, PT, R7, 0x1f, PT ;  /* 0x0000001f0700780c */ /* 0x000fc80003f05270 */
[----:B------:R-:W-:-:S13]  /*9760*/  ISETP.GE.OR P1, PT, R7, UR4, !P0 ;  /* 0x0000000407007c0c */ /* 0x000fda000c726670 */
[----:B------:R-:W0:Y:S08]  /*9770*/  @!P1 LDC.64 R4, c[0x0][0xc80] ;  /* 0x00032000ff049b82 */ /* 0x000e300000000a00 */
[----:B------:R-:W2:Y:S01]  /*9780*/  @!P1 LDC.64 R2, c[0x0][0xc78] ;  /* 0x00031e00ff029b82 */ /* 0x000ea20000000a00 */
[----:B0-----:R-:W-:-:S05]  /*9790*/  @!P1 IMAD.WIDE.U32 R4, R7, 0x4, R4 ;  /* 0x0000000407049825 */ /* 0x001fca00078e0004 */
[----:B------:R-:W3:Y:S01]  /*97a0*/  @!P1 LDG.E R0, desc[UR36][R4.64] ;  /* 0x0000002404009981 */ /* 0x000ee2000c1e1900 */
[----:B--2---:R-:W-:-:S05]  /*97b0*/  @!P1 IMAD.WIDE.U32 R2, R7, 0x4, R2 ;  /* 0x0000000407029825 */ /* 0x004fca00078e0002 */
[----:B------:R-:W3:Y:S01]  /*97c0*/  @!P1 LDG.E R9, desc[UR36][R2.64] ;  /* 0x0000002402099981 */ /* 0x000ee2000c1e1900 */
[C---:B------:R-:W-:Y:S02]  /*97d0*/  ISETP.NE.AND P1, PT, R7.reuse, RZ, PT ;  /* 0x000000ff0700720c */ /* 0x040fe40003f25270 */
[C---:B------:R-:W-:Y:S02]  /*97e0*/  ISETP.GE.U32.AND P2, PT, R7.reuse, 0x2, PT ;  /* 0x000000020700780c */ /* 0x040fe40003f46070 */
[C---:B------:R-:W-:Y:S02]  /*97f0*/  ISETP.GE.U32.AND P3, PT, R7.reuse, 0x4, PT ;  /* 0x000000040700780c */ /* 0x040fe40003f66070 */
[C---:B------:R-:W-:Y:S02]  /*9800*/  ISETP.GE.U32.AND P4, PT, R7.reuse, 0x8, PT ;  /* 0x000000080700780c */ /* 0x040fe40003f86070 */
[----:B------:R-:W-:Y:S01]  /*9810*/  ISETP.GE.U32.AND P5, PT, R7, 0x10, PT ;  /* 0x000000100700780c */ /* 0x000fe20003fa6070 */
[----:B------:R-:W-:Y:S01]  /*9820*/  UMOV UR4, URZ ;  /* 0x0000003f00047c82 */ /* 0x000fe20008000000 */
[----:B---3--:R-:W-:-:S05]  /*9830*/  IMAD R6, R0, R9, RZ ;  /* 0x0000000900067224 */ /* 0x008fca00078e02ff */
[----:B------:R-:W0:Y:S02]  /*9840*/  SHFL.UP PT, R8, R6, 0x1, RZ ;  /* 0x0420000006087989 */ /* 0x000e2400000e00ff */
[----:B0-----:R-:W-:-:S05]  /*9850*/  SEL R11, R8, RZ, P1 ;  /* 0x000000ff080b7207 */ /* 0x001fca0000800000 */
[----:B------:R-:W-:-:S05]  /*9860*/  IMAD.IADD R11, R6, 0x1, R11 ;  /* 0x00000001060b7824 */ /* 0x000fca00078e020b */
        /* <DEDUP_REMOVED lines=12> */
[----:B------:R-:W0:Y:S02]  /*9930*/  SHFL.IDX PT, R6, R5, 0x1f, 0x1f ;  /* 0x03e01f0005067f89 */ /* 0x000e2400000e0000 */
[----:B0-----:R-:W-:-:S05]  /*9940*/  IMAD R6, R6, UR5, RZ ;  /* 0x0000000506067c24 */ /* 0x001fca000f8e02ff */
[----:B-1----:R-:W-:Y:S01]  /*9950*/  ISETP.GT.AND P6, PT, R6, UR6, PT ;  /* 0x0000000606007c0c */ /* 0x002fe2000bfc4270 */
[----:B------:R-:W-:-:S12]  /*9960*/  IMAD.MOV.U32 R3, RZ, RZ, R6 ;  /* 0x000000ffff037224 */ /* 0x000fd800078e0006 */
[----:B------:R-:W-:Y:S05]  /*9970*/  @P6 BRA `(.L_x_252) ;  /* 0x0000000000986947 */ /* 0x000fea0003800000 */
[----:B------:R-:W-:Y:S01]  /*9980*/  IMAD.MOV.U32 R6, RZ, RZ, R3 ;  /* 0x000000ffff067224 */ /* 0x000fe200078e0003 */
[----:B------:R-:W-:Y:S01]  /*9990*/  UMOV UR4, URZ ;  /* 0x0000003f00047c82 */ /* 0x000fe20008000000 */
[----:B------:R-:W-:-:S05]  /*99a0*/  ULDC UR5, c[0x0][0xc38] ;  /* 0x00030e0000057ab9 */ /* 0x000fca0000000800 */
.L_x_254:
[----:B------:R-:W0:Y:S01]  /*99b0*/  LDC R0, c[0x0][0xc3c] ;  /* 0x00030f00ff007b82 */ /* 0x000e220000000800 */
[----:B------:R-:W-:-:S06]  /*99c0*/  UIADD3 UR4, UR4, 0x1f, URZ ;  /* 0x0000001f04047890 */ /* 0x000fcc000fffe03f */
[----:B0-----:R-:W-:-:S13]  /*99d0*/  ISETP.LE.AND P6, PT, R0, UR4, PT ;  /* 0x0000000400007c0c */ /* 0x001fda000bfc3270 */
[----:B------:R-:W-:Y:S05]  /*99e0*/  @P6 BRA `(.L_x_253) ;  /* 0x0000000400a86947 */ /* 0x000fea0003800000 */
[----:B------:R-:W-:-:S05]  /*99f0*/  VIADD R9, R7, UR4 ;  /* 0x0000000407097c36 */ /* 0x000fca0008000000 */
[----:B------:R-:W-:Y:S01]  /*9a00*/  ISETP.GE.OR P6, PT, R9, R0, !P0 ;  /* 0x000000000900720c */ /* 0x000fe200047c6670 */
[----:B------:R-:W-:-:S12]  /*9a10*/  IMAD.MOV.U32 R0, RZ, RZ, RZ ;  /* 0x000000ffff007224 */ /* 0x000fd800078e00ff */
[----:B------:R-:W0:Y:S08]  /*9a20*/  @!P6 LDC.64 R4, c[0x0][0xc80] ;  /* 0x00032000ff04eb82 */ /* 0x000e300000000a00 */
[----:B------:R-:W1:Y:S01]  /*9a30*/  @!P6 LDC.64 R2, c[0x0][0xc78] ;  /* 0x00031e00ff02eb82 */ /* 0x000e620000000a00 */
[----:B0-----:R-:W-:-:S05]  /*9a40*/  @!P6 IMAD.WIDE R4, R9, 0x4, R4 ;  /* 0x000000040904e825 */ /* 0x001fca00078e0204 */
[----:B------:R-:W2:Y:S01]  /*9a50*/  @!P6 LDG.E R0, desc[UR36][R4.64] ;  /* 0x000000240400e981 */ /* 0x000ea2000c1e1900 */
[----:B-1----:R-:W-:-:S04]  /*9a60*/  @!P6 IMAD.WIDE R2, R9, 0x4, R2 ;  /* 0x000000040902e825 */ /* 0x002fc800078e0202 */
[----:B------:R-:W-:-:S06]  /*9a70*/  IMAD.MOV.U32 R9, RZ, RZ, RZ ;  /* 0x000000ffff097224 */ /* 0x000fcc00078e00ff */
[----:B------:R-:W2:Y:S02]  /*9a80*/  @!P6 LDG.E R9, desc[UR36][R2.64] ;  /* 0x000000240209e981 */ /* 0x000ea4000c1e1900 */
[----:B--2---:R-:W-:-:S05]  /*9a90*/  IMAD R13, R0, R9, RZ ;  /* 0x00000009000d7224 */ /* 0x004fca00078e02ff */
        /* <DEDUP_REMOVED lines=13> */
[----:B0-----:R-:W-:-:S04]  /*9b70*/  SEL R2, R2, RZ, P5 ;  /* 0x000000ff02027207 */ /* 0x001fc80002800000 */
[----:B------:R-:W-:-:S05]  /*9b80*/  IADD3 R5, R3, R2, RZ ;  /* 0x0000000203057210 */ /* 0x000fca0007ffe0ff */
[----:B------:R-:W0:Y:S02]  /*9b90*/  SHFL.IDX PT, R2, R5, 0x1f, 0x1f ;  /* 0x03e01f0005027f89 */ /* 0x000e2400000e0000 */
[----:B0-----:R-:W-:-:S04]  /*9ba0*/  IMAD R3, R2, UR5, RZ ;  /* 0x0000000502037c24 */ /* 0x001fc8000f8e02ff */
[----:B------:R-:W-:-:S05]  /*9bb0*/  IMAD.IADD R6, R3, 0x1, R6 ;  /* 0x0000000103067824 */ /* 0x000fca00078e0206 */
[----:B------:R-:W-:-:S13]  /*9bc0*/  ISETP.GT.AND P6, PT, R6, UR6, PT ;  /* 0x0000000606007c0c */ /* 0x000fda000bfc4270 */
[----:B------:R-:W-:Y:S05]  /*9bd0*/  @!P6 BRA `(.L_x_254) ;  /* 0xfffffffc0074e947 */ /* 0x000fea000383ffff */
.L_x_252:
[----:B------:R-:W-:Y:S02]  /*9be0*/  IMAD.IADD R10, R6, 0x1, -R3 ;  /* 0x00000001060a7824 */ /* 0x000fe400078e0a03 */
[----:B------:R-:W-:Y:S02]  /*9bf0*/  IMAD.MOV.U32 R16, RZ, RZ, RZ ;  /* 0x000000ffff107224 */ /* 0x000fe400078e00ff */
[----:B------:R-:W-:-:S05]  /*9c00*/  IMAD R2, R5, UR5, R10 ;  /* 0x0000000505027c24 */ /* 0x000fca000f8e020a */
[----:B------:R-:W-:-:S13]  /*9c10*/  ISETP.GT.AND P0, PT, R2, UR6, PT ;  /* 0x0000000602007c0c */ /* 0x000fda000bf04270 */
[----:B------:R-:W-:-:S04]  /*9c20*/  VOTE.ANY R6, PT, !P0 ;  /* 0x0000000000067806 */ /* 0x000fc800040e0100 */
[----:B------:R-:W0:Y:S01]  /*9c30*/  POPC R19, R6 ;  /* 0x0000000600137309 */ /* 0x000e220000000000 */
[----:B------:R-:W-:Y:S01]  /*9c40*/  ISETP.NE.AND P0, PT, R6, RZ, PT ;  /* 0x000000ff0600720c */ /* 0x000fe20003f05270 */
[----:B0-----:R-:W0:Y:S04]  /*9c50*/  SHFL.IDX PT, R0, R0, R19, 0x1f ;  /* 0x00001f1300007589 */ /* 0x001e2800000e0000 */
[----:B------:R1:W2:Y:S01]  /*9c60*/  SHFL.IDX PT, R9, R9, R19, 0x1f ;  /* 0x00001f1309097589 */ /* 0x0002a200000e0000 */
[----:B0-----:R-:W-:-:S04]  /*9c70*/  IABS R4, R0 ;  /* 0x0000000000047213 */ /* 0x001fc80000000000 */
[----:B------:R-:W0:Y:S08]  /*9c80*/  I2F.RP R8, R4 ;  /* 0x0000000400087306 */ /* 0x000e300000209400 */
[----:B0-----:R-:W0:Y:S02]  /*9c90*/  MUFU.RCP R8, R8 ;  /* 0x0000000800087308 */ /* 0x001e240000001000 */
[----:B0-----:R-:W-:-:S06]  /*9ca0*/  VIADD R2, R8, 0xffffffe ;  /* 0x0ffffffe08027836 */ /* 0x001fcc0000000000 */
[----:B------:R-:W0:Y:S02]  /*9cb0*/  F2I.FTZ.U32.TRUNC.NTZ R3, R2 ;  /* 0x0000000200037305 */ /* 0x000e24000021f000 */
[----:B0-----:R-:W-:Y:S01]  /*9cc0*/  IMAD.MOV R11, RZ, RZ, -R3 ;  /* 0x000000ffff0b7224 */ /* 0x001fe200078e0a03 */
[----:B-12---:R-:W-:Y:S06]  /*9cd0*/  @!P0 BRA `(.L_x_255) ;  /* 0x0000000000088947 */ /* 0x006fec0003800000 */
[----:B------:R-:W-:-:S06]  /*9ce0*/  VIADD R16, R19, 0xffffffff ;  /* 0xffffffff13107836 */ /* 0x000fcc0000000000 */
[----:B------:R0:W1:Y:S02]  /*9cf0*/  SHFL.IDX PT, R16, R5, R16, 0x1f ;  /* 0x00001f1005107589 */ /* 0x00006400000e0000 */
.L_x_255:
[----:B-1----:R-:W-:Y:S01]  /*9d00*/  IMAD R16, R16, UR5, R10 ;  /* 0x0000000510107c24 */ /* 0x002fe2000f8e020a */
[----:B0-----:R-:W-:Y:S01]  /*9d10*/  IABS R5, R9 ;  /* 0x0000000900057213 */ /* 0x001fe20000000000 */
[----:B------:R-:W-:Y:S01]  /*9d20*/  IMAD R11, R11, R4, RZ ;  /* 0x000000040b0b7224 */ /* 0x000fe200078e02ff */
[----:B------:R-:W-:Y:S01]  /*9d30*/  IABS R10, R0 ;  /* 0x00000000000a7213 */ /* 0x000fe20000000000 */
[----:B------:R-:W-:Y:S01]  /*9d40*/  IMAD.MOV.U32 R2, RZ, RZ, RZ ;  /* 0x000000ffff027224 */ /* 0x000fe200078e00ff */
[----:B------:R-:W-:Y:S01]  /*9d50*/  IADD3 R17, -R16, UR6, RZ ;  /* 0x0000000610117c10 */ /* 0x000fe2000fffe1ff */
[----:B------:R-:W0:Y:S01]  /*9d60*/  I2F.RP R6, R5 ;  /* 0x0000000500067306 */ /* 0x000e220000209400 */
[----:B------:R-:W-:Y:S02]  /*9d70*/  VIADD R19, R19, UR4 ;  /* 0x0000000413137c36 */ /* 0x000fe40008000000 */
[----:B------:R-:W-:Y:S01]  /*9d80*/  IABS R8, R17 ;  /* 0x0000001100087213 */ /* 0x000fe20000000000 */
[----:B------:R-:W-:-:S04]  /*9d90*/  IMAD.HI.U32 R2, R3, R11, R2 ;  /* 0x0000000b03027227 */ /* 0x000fc800078e0002 */
[----:B------:R-:W-:Y:S02]  /*9da0*/  IMAD.MOV R10, RZ, RZ, -R10 ;  /* 0x000000ffff0a7224 */ /* 0x000fe400078e0a0a */
[----:B------:R-:W-:Y:S02]  /*9db0*/  IMAD.MOV.U32 R3, RZ, RZ, R8 ;  /* 0x000000ffff037224 */ /* 0x000fe400078e0008 */
[----:B------:R-:W-:Y:S02]  /*9dc0*/  IMAD.MOV.U32 R8, RZ, RZ, R10 ;  /* 0x000000ffff087224 */ /* 0x000fe400078e000a */
[----:B------:R-:W-:Y:S01]  /*9dd0*/  IMAD.HI.U32 R2, R2, R3, RZ ;  /* 0x0000000302027227 */ /* 0x000fe200078e00ff */
[----:B0-----:R-:W0:Y:S03]  /*9de0*/  MUFU.RCP R6, R6 ;  /* 0x0000000600067308 */ /* 0x001e260000001000 */
[----:B------:R-:W-:-:S05]  /*9df0*/  IMAD R3, R2, R8, R3 ;  /* 0x0000000802037224 */ /* 0x000fca00078e0203 */
[----:B------:R-:W-:Y:S01]  /*9e00*/  ISETP.GT.U32.AND P1, PT, R4, R3, PT ;  /* 0x000000030400720c */ /* 0x000fe20003f24070 */
[----:B0-----:R-:W-:-:S12]  /*9e10*/  VIADD R8, R6, 0xffffffe ;  /* 0x0ffffffe06087836 */ /* 0x001fd80000000000 */
[----:B------:R-:W-:Y:S02]  /*9e20*/  @!P1 IMAD.IADD R3, R3, 0x1, -R4 ;  /* 0x0000000103039824 */ /* 0x000fe400078e0a04 */
[----:B------:R-:W-:Y:S01]  /*9e30*/  @!P1 VIADD R2, R2, 0x1 ;  /* 0x0000000102029836 */ /* 0x000fe20000000000 */
[----:B------:R-:W-:Y:S02]  /*9e40*/  ISETP.NE.AND P1, PT, R0, RZ, PT ;  /* 0x000000ff0000720c */ /* 0x000fe40003f25270 */
[----:B------:R-:W-:Y:S02]  /*9e50*/  ISETP.GE.U32.AND P0, PT, R3, R4, PT ;  /* 0x000000040300720c */ /* 0x000fe40003f06070 */
[----:B------:R0:W1:Y:S01]  /*9e60*/  F2I.FTZ.U32.TRUNC.NTZ R3, R8 ;  /* 0x0000000800037305 */ /* 0x000062000021f000 */
[----:B------:R-:W-:-:S04]  /*9e70*/  LOP3.LUT R4, R17, R0, RZ, 0x3c, !PT ;  /* 0x0000000011047212 */ /* 0x000fc800078e3cff */
[----:B------:R-:W-:Y:S02]  /*9e80*/  ISETP.GE.AND P2, PT, R4, RZ, PT ;  /* 0x000000ff0400720c */ /* 0x000fe40003f46270 */
[----:B0-----:R-:W-:-:S04]  /*9e90*/  IABS R8, R9 ;  /* 0x0000000900087213 */ /* 0x001fc80000000000 */
[----:B------:R-:W-:Y:S02]  /*9ea0*/  @P0 VIADD R2, R2, 0x1 ;  /* 0x0000000102020836 */ /* 0x000fe40000000000 */
[----:B------:R-:W-:Y:S02]  /*9eb0*/  IMAD.MOV R8, RZ, RZ, -R8 ;  /* 0x000000ffff087224 */ /* 0x000fe400078e0a08 */
[----:B------:R-:W-:Y:S01]  /*9ec0*/  IMAD.MOV.U32 R6, RZ, RZ, R2 ;  /* 0x000000ffff067224 */ /* 0x000fe200078e0002 */
[----:B-1----:R-:W-:-:S03]  /*9ed0*/  IADD3 R2, RZ, -R3, RZ ;  /* 0x80000003ff027210 */ /* 0x002fc60007ffe0ff */
[----:B------:R-:W-:Y:S01]  /*9ee0*/  @!P2 IMAD.MOV R6, RZ, RZ, -R6 ;  /* 0x000000ffff06a224 */ /* 0x000fe200078e0a06 */
[----:B------:R-:W-:Y:S01]  /*9ef0*/  @!P1 LOP3.LUT R6, RZ, R0, RZ, 0x33, !PT ;  /* 0x00000000ff069212 */ /* 0x000fe200078e33ff */
[----:B------:R-:W-:Y:S02]  /*9f00*/  IMAD R11, R2, R5, RZ ;  /* 0x00000005020b7224 */ /* 0x000fe400078e02ff */
[----:B------:R-:W-:Y:S01]  /*9f10*/  IMAD.MOV.U32 R2, RZ, RZ, RZ ;  /* 0x000000ffff027224 */ /* 0x000fe200078e00ff */
[-C--:B------:R-:W-:Y:S01]  /*9f20*/  IABS R4, R6.reuse ;  /* 0x0000000600047213 */ /* 0x080fe20000000000 */
[----:B------:R-:W-:Y:S02]  /*9f30*/  IMAD R0, R0, R6, RZ ;  /* 0x0000000600007224 */ /* 0x000fe400078e02ff */
[----:B------:R-:W-:-:S04]  /*9f40*/  IMAD.HI.U32 R2, R3, R11, R2 ;  /* 0x0000000b03027227 */ /* 0x000fc800078e0002 */
[----:B------:R-:W-:Y:S02]  /*9f50*/  IMAD.MOV.U32 R3, RZ, RZ, R4 ;  /* 0x000000ffff037224 */ /* 0x000fe400078e0004 */
[----:B------:R-:W-:Y:S02]  /*9f60*/  IMAD.MOV.U32 R4, RZ, RZ, R8 ;  /* 0x000000ffff047224 */ /* 0x000fe400078e0008 */
[----:B------:R-:W-:-:S04]  /*9f70*/  IMAD.HI.U32 R2, R2, R3, RZ ;  /* 0x0000000302027227 */ /* 0x000fc800078e00ff */
[----:B------:R-:W-:Y:S01]  /*9f80*/  IMAD R4, R2, R4, R3 ;  /* 0x0000000402047224 */ /* 0x000fe200078e0203 */
[----:B------:R-:W-:Y:S01]  /*9f90*/  LOP3.LUT R3, R6, R9, RZ, 0x3c, !PT ;  /* 0x0000000906037212 */ /* 0x000fe200078e3cff */
[----:B------:R-:W-:-:S03]  /*9fa0*/  IMAD.IADD R17, R17, 0x1, -R0 ;  /* 0x0000000111117824 */ /* 0x000fc600078e0a00 */
[----:B------:R-:W-:Y:S02]  /*9fb0*/  ISETP.GT.U32.AND P1, PT, R5, R4, PT ;  /* 0x000000040500720c */ /* 0x000fe40003f24070 */
[----:B------:R-:W-:-:S11]  /*9fc0*/  ISETP.GE.AND P2, PT, R3, RZ, PT ;  /* 0x000000ff0300720c */ /* 0x000fd60003f46270 */
[----:B------:R-:W-:Y:S02]  /*9fd0*/  @!P1 IMAD.IADD R4, R4, 0x1, -R5 ;  /* 0x0000000104049824 */ /* 0x000fe400078e0a05 */
[----:B------:R-:W-:Y:S01]  /*9fe0*/  @!P1 VIADD R2, R2, 0x1 ;  /* 0x0000000102029836 */ /* 0x000fe20000000000 */
[----:B------:R-:W-:Y:S02]  /*9ff0*/  ISETP.NE.AND P1, PT, R9, RZ, PT ;  /* 0x000000ff0900720c */ /* 0x000fe40003f25270 */
[----:B------:R-:W-:-:S13]  /*a000*/  ISETP.GE.U32.AND P0, PT, R4, R5, PT ;  /* 0x000000050400720c */ /* 0x000fda0003f06070 */
[----:B------:R-:W-:-:S04]  /*a010*/  @P0 VIADD R2, R2, 0x1 ;  /* 0x0000000102020836 */ /* 0x000fc80000000000 */
[----:B------:R-:W-:Y:S01]  /*a020*/  @!P2 IMAD.MOV R2, RZ, RZ, -R2 ;  /* 0x000000ffff02a224 */ /* 0x000fe200078e0a02 */
[----:B------:R-:W-:-:S05]  /*a030*/  @!P1 LOP3.LUT R2, RZ, R9, RZ, 0x33, !PT ;  /* 0x00000009ff029212 */ /* 0x000fca00078e33ff */
[----:B------:R-:W-:-:S04]  /*a040*/  IMAD.MOV R18, RZ, RZ, -R2 ;  /* 0x000000ffff127224 */ /* 0x000fc800078e0a02 */
[C---:B------:R-:W-:Y:S02]  /*a050*/  IMAD R18, R9.reuse, R18, R6 ;  /* 0x0000001209127224 */ /* 0x040fe400078e0206 */
[----:B------:R-:W-:-:S04]  /*a060*/  IMAD R9, R9, 0x1000000, R2 ;  /* 0x0100000009097824 */ /* 0x000fc800078e0202 */
[----:B------:R-:W-:Y:S01]  /*a070*/  IMAD R18, R18, 0x10000, R9 ;  /* 0x0001000012127824 */ /* 0x000fe200078e0209 */
[----:B------:R-:W-:Y:S06]  /*a080*/  BRA `(.L_x_256) ;  /* 0x0000000000147947 */ /* 0x000fec0003800000 */
.L_x_253:
[----:B------:R-:W-:Y:S01]  /*a090*/  ULDC UR4, c[0x0][0xc3c] ;  /* 0x00030f0000047ab9 */ /* 0x000fe20000000800 */
[----:B------:R-:W-:Y:S01]  /*a0a0*/  IMAD.MOV.U32 R17, RZ, RZ, RZ ;  /* 0x000000ffff117224 */ /* 0x000fe200078e00ff */
[----:B------:R-:W-:Y:S01]  /*a0b0*/  MOV R16, UR6 ;  /* 0x0000000600107c02 */ /* 0x000fe20008000f00 */
[----:B------:R-:W-:Y:S02]  /*a0c0*/  IMAD.MOV.U32 R18, RZ, RZ, RZ ;  /* 0x000000ffff127224 */ /* 0x000fe400078e00ff */
[----:B------:R-:W-:-:S07]  /*a0d0*/  IMAD.U32 R19, RZ, RZ, UR4 ;  /* 0x00000004ff137e24 */ /* 0x000fce000f8e00ff */
.L_x_256:
[----:B------:R-:W-:-:S13]  /*a0e0*/  ISETP.NE.AND P0, PT, R7, RZ, PT ;  /* 0x000000ff0700720c */ /* 0x000fda0003f05270 */
[----:B------:R-:W0:Y:S01]  /*a0f0*/  @!P0 S2R R3, SR_CgaCtaId ;  /* 0x0000000000038919 */ /* 0x000e220000008800 */
[----:B------:R-:W-:-:S04]  /*a100*/  @!P0 MOV R0, 0x400 ;  /* 0x0000040000008802 */ /* 0x000fc80000000f00 */
[----:B0-----:R-:W-:-:S05]  /*a110*/  @!P0 LEA R0, R3, R0, 0x18 ;  /* 0x0000000003008211 */ /* 0x001fca00078ec0ff */
[----:B------:R0:W-:Y:S01]  /*a120*/  @!P0 STS.128 [R0+0x288d0], R16 ;  /* 0x0288d01000008388 */ /* 0x0001e20000000c00 */
[----:B------:R-:W-:Y:S06]  /*a130*/  BAR.ARV 0x5, 0x180 ;  /* 0x0146000000007b1d */ /* 0x000fec0000002000 */
.L_x_251:
[----:B------:R2:W-:Y:S01]  /*a140*/  STL [R1+0x20], RZ ;  /* 0x000020ff01007387 */ /* 0x0005e20000100800 */
[----:B------:R-:W-:Y:S01]  /*a150*/  ULDC UR4, c[0x0][0xc3c] ;  /* 0x00030f0000047ab9 */ /* 0x000fe20000000800 */
[----:B------:R-:W-:Y:S01]  /*a160*/  IMAD.MOV.U32 R28, RZ, RZ, 0x1 ;  /* 0x00000001ff1c7424 */ /* 0x000fe200078e00ff */
[----:B-1----:R-:W-:Y:S01]  /*a170*/  ISETP.GE.AND P0, PT, R19, UR4, PT ;  /* 0x0000000413007c0c */ /* 0x002fe2000bf06270 */
[----:B------:R-:W-:-:S12]  /*a180*/  IMAD.MOV.U32 R25, RZ, RZ, RZ ;  /* 0x000000ffff197224 */ /* 0x000fd800078e00ff */
[----:B--2---:R-:W-:Y:S05]  /*a190*/  @P0 BRA `(.L_x_257) ;  /* 0x0000004800d00947 */ /* 0x004fea0003800000 */
[----:B------:R-:W2:Y:S01]  /*a1a0*/  LDL R3, [R1+0x4] ;  /* 0x0000040001037983 */ /* 0x000ea20000100800 */
[----:B------:R-:W1:Y:S01]  /*a1b0*/  S2R R4, SR_TID.X ;  /* 0x0000000000047919 */ /* 0x000e620000002100 */
[----:B------:R-:W3:Y:S01]  /*a1c0*/  S2UR UR5, SR_CgaCtaId ;  /* 0x00000000000579c3 */ /* 0x000ee20000008800 */
[----:B------:R-:W-:Y:S01]  /*a1d0*/  UMOV UR4, 0x400 ;  /* 0x0000040000047882 */ /* 0x000fe20000000000 */
[----:B-1----:R-:W-:Y:S01]  /*a1e0*/  IMAD.SHL.U32 R30, R4, 0x8, RZ ;  /* 0x00000008041e7824 */ /* 0x002fe200078e00ff */
[----:B---3--:R-:W-:-:S04]  /*a1f0*/  ULEA UR4, UR5, UR4, 0x18 ;  /* 0x0000000405047291 */ /* 0x008fc8000f8ec03f */
[----:B0-----:R-:W-:-:S04]  /*a200*/  LOP3.LUT R0, R30, 0x1f8, RZ, 0xc0, !PT ;  /* 0x000001f81e007812 */ /* 0x001fc800078ec0ff */
[----:B------:R-:W-:Y:S01]  /*a210*/  LOP3.LUT R33, R0, 0x38, R4, 0x78, !PT ;  /* 0x0000003800217812 */ /* 0x000fe200078e7804 */
[----:B------:R-:W-:-:S03]  /*a220*/  IMAD.U32 R22, RZ, RZ, UR4 ;  /* 0x00000004ff167e24 */ /* 0x000fc6000f8e00ff */
[----:B------:R-:W-:Y:S02]  /*a230*/  LOP3.LUT R33, R33, 0x200, R30, 0xf8, !PT ;  /* 0x0000020021217812 */ /* 0x000fe400078ef81e */
[----:B------:R-:W-:Y:S01]  /*a240*/  LOP3.LUT R30, R30, 0x38, RZ, 0xc0, !PT ;  /* 0x000000381e1e7812 */ /* 0x000fe200078ec0ff */
[----:B------:R-:W-:Y:S01]  /*a250*/  BSSY B8, `(.L_x_257) ;  /* 0x00004a8000087945 */ /* 0x000fe20003800000 */
[----:B------:R-:W-:Y:S02]  /*a260*/  IMAD.MOV.U32 R28, RZ, RZ, 0x1 ;  /* 0x00000001ff1c7424 */ /* 0x000fe400078e00ff */
[----:B------:R-:W-:Y:S01]  /*a270*/  IMAD.MOV.U32 R25, RZ, RZ, RZ ;  /* 0x000000ffff197224 */ /* 0x000fe200078e00ff */
[----:B------:R-:W-:Y:S01]  /*a280*/  LOP3.LUT R29, R30, 0x40, RZ, 0xfc, !PT ;  /* 0x000000401e1d7812 */ /* 0x000fe200078efcff */
[----:B------:R-:W-:Y:S01]  /*a290*/  ULDC UR38, c[0x0][0xc] ;  /* 0x0000030000267ab9 */ /* 0x000fe20000000800 */
[----:B--2---:R-:W-:-:S05]  /*a2a0*/  LOP3.LUT R0, R3, 0x2, RZ, 0xfc, !PT ;  /* 0x0000000203007812 */ /* 0x004fca00078efcff */
[----:B------:R0:W-:Y:S04]  /*a2b0*/  STL [R1+0x24], R0 ;  /* 0x0000240001007387 */ /* 0x0001e80000100800 */
[----:B------:R1:W-:Y:S01]  /*a2c0*/  STL [R1+0x20], RZ ;  /* 0x000020ff01007387 */ /* 0x0003e20000100800 */
[----:B0-----:R-:W-:-:S05]  /*a2d0*/  IMAD R0, R33, 0x2, R22 ;  /* 0x0000000221007824 */ /* 0x001fca00078e0216 */
[----:B------:R1:W-:Y:S02]  /*a2e0*/  STL [R1], R0 ;  /* 0x0000000001007387 */ /* 0x0003e40000100800 */
.L_x_320:
[----:B0-----:R-:W0:Y:S02]  /*a2f0*/  LDC.64 R2, c[0x0][0xc88] ;  /* 0x00032200ff027b82 */ /* 0x001e240000000a00 */
[----:B0-----:R-:W-:-:S05]  /*a300*/  IMAD.WIDE R2, R19, 0x4, R2 ;  /* 0x0000000413027825 */ /* 0x001fca00078e0202 */
[----:B-1----:R-:W1:Y:S01]  /*a310*/  LDG.E R31, desc[UR36][R2.64] ;  /* 0x00000024021f7981 */ /* 0x002e62000c1e1900 */
[----:B------:R-:W-:Y:S05]  /*a320*/  YIELD ;  /* 0x0000000000007946 */ /* 0x000fea0003800000 */
[----:B------:R-:W-:Y:S01]  /*a330*/  ULDC.64 UR4, c[0x0][0xa28] ;  /* 0x00028a0000047ab9 */ /* 0x000fe20000000a00 */
[----:B------:R-:W-:Y:S01]  /*a340*/  IMAD.MOV.U32 R36, RZ, RZ, RZ ;  /* 0x000000ffff247224 */ /* 0x000fe200078e00ff */
[----:B------:R-:W-:Y:S01]  /*a350*/  ISETP.NE.U32.AND P0, PT, RZ, UR4, PT ;  /* 0x00000004ff007c0c */ /* 0x000fe2000bf05070 */
[----:B------:R-:W-:-:S03]  /*a360*/  ULDC.64 UR6, c[0x0][0xa18] ;  /* 0x0002860000067ab9 */ /* 0x000fc60000000a00 */
[----:B------:R-:W-:Y:S02]  /*a370*/  ISETP.NE.AND.EX P0, PT, RZ, UR5, PT, P0 ;  /* 0x00000005ff007c0c */ /* 0x000fe4000bf05300 */
[----:B-1----:R-:W-:-:S11]  /*a380*/  SHF.R.S32.HI R0, RZ, 0x1f, R31 ;  /* 0x0000001fff007819 */ /* 0x002fd6000001141f */
[C---:B------:R-:W-:Y:S01]  /*a390*/  @P0 LEA R2, P1, R31.reuse, UR4, 0x2 ;  /* 0x000000041f020c11 */ /* 0x040fe2000f8210ff */
[C---:B------:R-:W-:Y:S01]  /*a3a0*/  IMAD.SHL.U32 R23, R31.reuse, 0x4, RZ ;  /* 0x000000041f177824 */ /* 0x040fe200078e00ff */
[C-C-:B------:R-:W-:Y:S01]  /*a3b0*/  SHF.L.U64.HI R24, R31.reuse, 0x2, R0.reuse ;  /* 0x000000021f187819 */ /* 0x140fe20000010200 */
[----:B------:R0:W-:Y:S01]  /*a3c0*/  STL [R1+0x10], R0 ;  /* 0x0000100001007387 */ /* 0x0001e20000100800 */
[----:B------:R-:W-:Y:S01]  /*a3d0*/  @P0 LEA.HI.X R3, R31, UR5, R0, 0x2, P1 ;  /* 0x000000051f030c11 */ /* 0x000fe200088f1400 */
[----:B------:R-:W-:-:S04]  /*a3e0*/  ULDC.64 UR4, c[0x0][0xa00] ;  /* 0x0002800000047ab9 */ /* 0x000fc80000000a00 */
[----:B------:R1:W5:Y:S01]  /*a3f0*/  @P0 LDG.E R36, desc[UR36][R2.64] ;  /* 0x0000002402240981 */ /* 0x000362000c1e1900 */
[----:B------:R-:W-:Y:S02]  /*a400*/  ISETP.NE.U32.AND P0, PT, RZ, UR4, PT ;  /* 0x00000004ff007c0c */ /* 0x000fe4000bf05070 */
[----:B------:R-:W-:Y:S01]  /*a410*/  LOP3.LUT R27, R27, 0xffffffef, RZ, 0xc0, !PT ;  /* 0xffffffef1b1b7812 */ /* 0x000fe200078ec0ff */
[----:B0-----:R-:W-:Y:S01]  /*a420*/  IMAD.MOV.U32 R0, RZ, RZ, RZ ;  /* 0x000000ffff007224 */ /* 0x001fe200078e00ff */
[----:B------:R-:W-:Y:S02]  /*a430*/  ISETP.NE.AND.EX P2, PT, RZ, UR5, PT, P0 ;  /* 0x00000005ff007c0c */ /* 0x000fe4000bf45300 */
[----:B------:R-:W-:Y:S02]  /*a440*/  ISETP.NE.U32.AND P0, PT, RZ, UR6, PT ;  /* 0x00000006ff007c0c */ /* 0x000fe4000bf05070 */
[----:B-1----:R-:W-:Y:S02]  /*a450*/  IADD3 R2, P1, R23, UR4, RZ ;  /* 0x0000000417027c10 */ /* 0x002fe4000ff3e0ff */
[----:B------:R-:W-:-:S02]  /*a460*/  ISETP.NE.AND.EX P0, PT, RZ, UR7, PT, P0 ;  /* 0x00000007ff007c0c */ /* 0x000fc4000bf05300 */
[----:B------:R-:W-:Y:S01]  /*a470*/  IADD3.X R3, R24, UR5, RZ, P1, !PT ;  /* 0x0000000518037c10 */ /* 0x000fe20008ffe4ff */
[----:B------:R-:W-:-:S04]  /*a480*/  ULDC.64 UR4, c[0x0][0x418] ;  /* 0x0001060000047ab9 */ /* 0x000fc80000000a00 */
[----:B------:R-:W-:Y:S01]  /*a490*/  @P2 LOP3.LUT R27, R27, 0x10, RZ, 0xfc, !PT ;  /* 0x000000101b1b2812 */ /* 0x000fe200078efcff */
[----:B--2---:R-:W2:Y:S05]  /*a4a0*/  @P2 LDG.E R0, desc[UR36][R2.64] ;  /* 0x0000002402002981 */ /* 0x004eaa000c1e1900 */
[----:B------:R-:W-:-:S04]  /*a4b0*/  @P0 IADD3 R4, P1, R23, UR6, RZ ;  /* 0x0000000617040c10 */ /* 0x000fc8000ff3e0ff */
[----:B------:R-:W-:Y:S01]  /*a4c0*/  @P0 IADD3.X R5, R24, UR7, RZ, P1, !PT ;  /* 0x0000000718050c10 */ /* 0x000fe20008ffe4ff */
[----:B--2---:R0:W-:Y:S04]  /*a4d0*/  STL [R1+0x8], R0 ;  /* 0x0000080001007387 */ /* 0x0041e80000100800 */
[----:B0-----:R-:W2:Y:S01]  /*a4e0*/  @P0 LDG.E R0, desc[UR36][R4.64] ;  /* 0x0000002404000981 */ /* 0x001ea2000c1e1900 */
[----:B------:R-:W-:-:S03]  /*a4f0*/  UISETP.NE.U32.AND UP0, UPT, UR4, URZ, UPT ;  /* 0x0000003f0400728c */ /* 0x000fc6000bf05070 */
[----:B------:R-:W-:Y:S01]  /*a500*/  ULDC UR4, c[0x0][0x424] ;  /* 0x0001090000047ab9 */ /* 0x000fe20000000800 */
[----:B------:R-:W-:-:S03]  /*a510*/  UISETP.NE.AND.EX UP0, UPT, UR5, URZ, UPT, UP0 ;  /* 0x0000003f0500728c */ /* 0x000fc6000bf05300 */
[----:B------:R-:W-:Y:S01]  /*a520*/  ULDC UR5, c[0x0][0x2f0] ;  /* 0x0000bc0000057ab9 */ /* 0x000fe20000000800 */
[----:B------:R-:W-:-:S04]  /*a530*/  USEL UR4, UR4, 0x1, UP0 ;  /* 0x0000000104047887 */ /* 0x000fc80008000000 */
[----:B------:R-:W-:-:S06]  /*a540*/  UIMAD UR4, UR4, UR5, URZ ;  /* 0x00000005040472a4 */ /* 0x000fcc000f8e023f */
[----:B------:R-:W-:Y:S01]  /*a550*/  IMAD.U32 R7, RZ, RZ, UR4 ;  /* 0x00000004ff077e24 */ /* 0x000fe2000f8e00ff */
[----:B--2---:R0:W-:Y:S01]  /*a560*/  @P0 STL [R1+0x14], R0 ;  /* 0x0000140001000387 */ /* 0x0041e20000100800 */
[----:B------:R-:W-:Y:S05]  /*a570*/  @P0 BRA `(.L_x_258) ;  /* 0x0000000000200947 */ /* 0x000fea0003800000 */
[----:B------:R-:W-:Y:S02]  /*a580*/  ULDC UR4, c[0x0][0x288] ;  /* 0x0000a20000047ab9 */ /* 0x000fe40000000800 */
[----:B0-----:R-:W-:-:S05]  /*a590*/  IMAD.U32 R0, RZ, RZ, UR4 ;  /* 0x00000004ff007e24 */ /* 0x001fca000f8e00ff */
[----:B------:R1:W-:Y:S01]  /*a5a0*/  STL [R1+0x14], R0 ;  /* 0x0000140001007387 */ /* 0x0003e20000100800 */
[----:B------:R-:W-:Y:S05]  /*a5b0*/  @!P2 BRA `(.L_x_258) ;  /* 0x000000000010a947 */ /* 0x000fea0003800000 */
[----:B------:R-:W2:Y:S04]  /*a5c0*/  LDG.E R5, desc[UR36][R2.64] ;  /* 0x0000002402057981 */ /* 0x000ea8000c1e1900 */
[----:B-1----:R-:W2:Y:S02]  /*a5d0*/  LDG.E R0, desc[UR36][R2.64+0x4] ;  /* 0x0000042402007981 */ /* 0x002ea4000c1e1900 */
[----:B--2---:R-:W-:-:S05]  /*a5e0*/  IMAD.IADD R0, R0, 0x1, -R5 ;  /* 0x0000000100007824 */ /* 0x004fca00078e0a05 */
[----:B------:R2:W-:Y:S02]  /*a5f0*/  STL [R1+0x14], R0 ;  /* 0x0000140001007387 */ /* 0x0005e40000100800 */
.L_x_258:
[----:B------:R-:W-:Y:S01]  /*a600*/  ULDC.64 UR4, c[0x0][0xa20] ;  /* 0x0002880000047ab9 */ /* 0x000fe20000000a00 */
[----:B------:R-:W-:Y:S02]  /*a610*/  MOV R32, R31 ;  /* 0x0000001f00207202 */ /* 0x000fe40000000f00 */
[----:B------:R-:W-:-:S04]  /*a620*/  ISETP.NE.U32.AND P0, PT, RZ, UR4, PT ;  /* 0x00000004ff007c0c */ /* 0x000fc8000bf05070 */
[----:B------:R-:W-:-:S13]  /*a630*/  ISETP.NE.AND.EX P0, PT, RZ, UR5, PT, P0 ;  /* 0x00000005ff007c0c */ /* 0x000fda000bf05300 */
[----:B------:R-:W-:Y:S05]  /*a640*/  @!P0 BRA `(.L_x_259) ;  /* 0x0000000000108947 */ /* 0x000fea0003800000 */
[----:B------:R-:W-:-:S04]  /*a650*/  IADD3 R2, P0, R23, UR4, RZ ;  /* 0x0000000417027c10 */ /* 0x000fc8000ff1e0ff */
[----:B------:R-:W-:-:S05]  /*a660*/  IADD3.X R3, R24, UR5, RZ, P0, !PT ;  /* 0x0000000518037c10 */ /* 0x000fca00087fe4ff */
[----:B------:R3:W5:Y:S01]  /*a670*/  LDG.E R7, desc[UR36][R2.64] ;  /* 0x0000002402077981 */ /* 0x000762000c1e1900 */
[----:B------:R-:W-:Y:S05]  /*a680*/  BRA `(.L_x_260) ;  /* 0x0000000000247947 */ /* 0x000fea0003800000 */
.L_x_259:
[----:B------:R-:W-:Y:S02]  /*a690*/  ULDC.64 UR4, c[0x0][0xa08] ;  /* 0x0002820000047ab9 */ /* 0x000fe40000000a00 */
[----:B------:R-:W-:-:S04]  /*a6a0*/  ISETP.NE.U32.AND P0, PT, RZ, UR4, PT ;  /* 0x00000004ff007c0c */ /* 0x000fc8000bf05070 */
[----:B------:R-:W-:-:S13]  /*a6b0*/  ISETP.NE.AND.EX P0, PT, RZ, UR5, PT, P0 ;  /* 0x00000005ff007c0c */ /* 0x000fda000bf05300 */
[----:B------:R-:W-:Y:S05]  /*a6c0*/  @!P0 BRA `(.L_x_260) ;  /* 0x0000000000148947 */ /* 0x000fea0003800000 */
[----:B------:R-:W3:Y:S02]  /*a6d0*/  LDC.64 R2, c[0x0][0xa08] ;  /* 0x00028200ff027b82 */ /* 0x000ee40000000a00 */
[----:B---3--:R-:W-:-:S05]  /*a6e0*/  IMAD.WIDE R2, R32, 0x4, R2 ;  /* 0x0000000420027825 */ /* 0x008fca00078e0202 */
[----:B------:R-:W3:Y:S04]  /*a6f0*/  LDG.E R7, desc[UR36][R2.64] ;  /* 0x0000002402077981 */ /* 0x000ee8000c1e1900 */
[----:B012---:R-:W3:Y:S02]  /*a700*/  LDG.E R0, desc[UR36][R2.64+0x4] ;  /* 0x0000042402007981 */ /* 0x007ee4000c1e1900 */
[----:B---3--:R-:W-:-:S07]  /*a710*/  IMAD.IADD R7, R0, 0x1, -R7 ;  /* 0x0000000100077824 */ /* 0x008fce00078e0a07 */
.L_x_260:
[----:B-----5:R-:W-:Y:S01]  /*a720*/  IMAD.IADD R34, R7, 0x1, -R36 ;  /* 0x0000000107227824 */ /* 0x020fe200078e0a24 */
[----:B------:R-:W-:Y:S03]  /*a730*/  BSSY B0, `(.L_x_261) ;  /* 0x0000029000007945 */ /* 0x000fe60003800000 */
[C---:B012---:R-:W-:Y:S01]  /*a740*/  VIADD R0, R34.reuse, 0x7f ;  /* 0x0000007f22007836 */ /* 0x047fe20000000000 */
[----:B------:R-:W-:-:S04]  /*a750*/  ISETP.GE.AND P0, PT, R34, 0x1, PT ;  /* 0x000000012200780c */ /* 0x000fc80003f06270 */
[----:B---3--:R-:W-:-:S04]  /*a760*/  SHF.R.S32.HI R3, RZ, 0x1f, R0 ;  /* 0x0000001fff037819 */ /* 0x008fc80000011400 */
[----:B------:R-:W-:Y:S02]  /*a770*/  LEA.HI R2, R3, R0, RZ, 0x7 ;  /* 0x0000000003027211 */ /* 0x000fe400078f38ff */
[----:B------:R-:W-:-:S04]  /*a780*/  LOP3.LUT R0, R18, 0xff000000, RZ, 0xc0, !PT ;  /* 0xff00000012007812 */ /* 0x000fc800078ec0ff */
[----:B------:R-:W-:Y:S02]  /*a790*/  SHF.R.U32.HI R3, RZ, 0x8, R0 ;  /* 0x00000008ff037819 */ /* 0x000fe40000011600 */
[----:B------:R-:W-:-:S04]  /*a7a0*/  LOP3.LUT R0, R18, 0xff0000, RZ, 0xc0, !PT ;  /* 0x00ff000012007812 */ /* 0x000fc800078ec0ff */
[----:B------:R-:W-:Y:S02]  /*a7b0*/  LEA.HI R3, R0, R3, RZ, 0x10 ;  /* 0x0000000300037211 */ /* 0x000fe400078f80ff */
[----:B------:R-:W-:Y:S01]  /*a7c0*/  SHF.R.S32.HI R0, RZ, 0x7, R2 ;  /* 0x00000007ff007819 */ /* 0x000fe20000011402 */
[----:B------:R-:W-:Y:S01]  /*a7d0*/  IMAD.MOV.U32 R2, RZ, RZ, RZ ;  /* 0x000000ffff027224 */ /* 0x000fe200078e00ff */
[----:B------:R-:W-:Y:S01]  /*a7e0*/  LOP3.LUT R35, R3, 0xff, RZ, 0xc0, !PT ;  /* 0x000000ff03237812 */ /* 0x000fe200078ec0ff */
[----:B------:R-:W-:Y:S06]  /*a7f0*/  @!P0 BRA `(.L_x_262) ;  /* 0x0000000000708947 */ /* 0x000fec0003800000 */
[----:B------:R-:W-:-:S04]  /*a800*/  SHF.R.U32.HI R5, RZ, 0x10, R3 ;  /* 0x00000010ff057819 */ /* 0x000fc80000011603 */
[----:B------:R-:W-:-:S13]  /*a810*/  ISETP.NE.AND P0, PT, R5, RZ, PT ;  /* 0x000000ff0500720c */ /* 0x000fda0003f05270 */
[----:B------:R-:W0:Y:S02]  /*a820*/  @!P0 LDC R5, c[0x0][0x9f0] ;  /* 0x00027c00ff058b82 */ /* 0x000e240000000800 */
[-C--:B0-----:R-:W-:Y:S02]  /*a830*/  IABS R4, R5.reuse ;  /* 0x0000000500047213 */ /* 0x081fe40000000000 */
[----:B------:R-:W-:Y:S02]  /*a840*/  IADD3 R6, R5, -0x1, R0 ;  /* 0xffffffff05067810 */ /* 0x000fe40007ffe000 */
[----:B------:R-:W0:Y:S02]  /*a850*/  I2F.RP R7, R4 ;  /* 0x0000000400077306 */ /* 0x000e240000209400 */
[----:B------:R-:W-:-:S04]  /*a860*/  LOP3.LUT R2, R6, R5, RZ, 0x3c, !PT ;  /* 0x0000000506027212 */ /* 0x000fc800078e3cff */
[----:B------:R-:W-:Y:S01]  /*a870*/  ISETP.GE.AND P2, PT, R2, RZ, PT ;  /* 0x000000ff0200720c */ /* 0x000fe20003f46270 */
[----:B------:R-:W-:Y:S01]  /*a880*/  IMAD.MOV.U32 R2, RZ, RZ, RZ ;  /* 0x000000ffff027224 */ /* 0x000fe200078e00ff */
[----:B0-----:R-:W0:Y:S02]  /*a890*/  MUFU.RCP R7, R7 ;  /* 0x0000000700077308 */ /* 0x001e240000001000 */
[----:B0-----:R-:W-:-:S06]  /*a8a0*/  VIADD R3, R7, 0xffffffe ;  /* 0x0ffffffe07037836 */ /* 0x001fcc0000000000 */
[----:B------:R-:W0:Y:S02]  /*a8b0*/  F2I.FTZ.U32.TRUNC.NTZ R3, R3 ;  /* 0x0000000300037305 */ /* 0x000e24000021f000 */
[----:B0-----:R-:W-:-:S04]  /*a8c0*/  IMAD.MOV R9, RZ, RZ, -R3 ;  /* 0x000000ffff097224 */ /* 0x001fc800078e0a03 */
[----:B------:R-:W-:-:S04]  /*a8d0*/  IMAD R9, R9, R4, RZ ;  /* 0x0000000409097224 */ /* 0x000fc800078e02ff */
[----:B------:R-:W-:Y:S01]  /*a8e0*/  IMAD.HI.U32 R2, R3, R9, R2 ;  /* 0x0000000903027227 */ /* 0x000fe200078e0002 */
[----:B------:R-:W-:Y:S02]  /*a8f0*/  IABS R3, R6 ;  /* 0x0000000600037213 */ /* 0x000fe40000000000 */
[----:B------:R-:W-:-:S03]  /*a900*/  IABS R6, R5 ;  /* 0x0000000500067213 */ /* 0x000fc60000000000 */
[----:B------:R-:W-:-:S04]  /*a910*/  IMAD.HI.U32 R2, R2, R3, RZ ;  /* 0x0000000302027227 */ /* 0x000fc800078e00ff */
[----:B------:R-:W-:-:S04]  /*a920*/  IMAD.MOV R6, RZ, RZ, -R6 ;  /* 0x000000ffff067224 */ /* 0x000fc800078e0a06 */
        /* <DEDUP_REMOVED lines=8> */
[----:B------:R-:W-:-:S07]  /*a9b0*/  @!P1 LOP3.LUT R2, RZ, R5, RZ, 0x33, !PT ;  /* 0x00000005ff029212 */ /* 0x000fce00078e33ff */
.L_x_262:
[----:B------:R-:W-:Y:S05]  /*a9c0*/  BSYNC B0 ;  /* 0x0000000000007941 */ /* 0x000fea0003800000 */
.L_x_261:
[-C--:B------:R-:W-:Y:S01]  /*a9d0*/  IMAD R35, R35, R2.reuse, RZ ;  /* 0x0000000223237224 */ /* 0x080fe200078e02ff */
[----:B------:R-:W-:Y:S04]  /*a9e0*/  BSSY B7, `(.L_x_263) ;  /* 0x000036c000077945 */ /* 0x000fe80003800000 */
[----:B------:R-:W-:-:S04]  /*a9f0*/  VIADDMNMX R0, R35, R2, R0, PT ;  /* 0x0000000223007246 */ /* 0x000fc80003800100 */
[----:B------:R-:W-:Y:S01]  /*aa00*/  ISETP.GT.AND P0, PT, R0, R35, PT ;  /* 0x000000230000720c */ /* 0x000fe20003f04270 */
[----:B------:R0:W-:-:S12]  /*aa10*/  STL [R1+0x18], R0 ;  /* 0x0000180001007387 */ /* 0x0001d80000100800 */
[----:B0-----:R-:W-:Y:S05]  /*aa20*/  @P0 BRA `(.L_x_264) ;  /* 0x0000000000440947 */ /* 0x001fea0003800000 */
[----:B------:R-:W0:Y:S02]  /*aa30*/  S2R R3, SR_TID.X ;  /* 0x0000000000037919 */ /* 0x000e240000002100 */
[----:B0-----:R-:W-:-:S04]  /*aa40*/  LOP3.LUT R3, R3, 0x7f, RZ, 0xc0, !PT ;  /* 0x0000007f03037812 */ /* 0x001fc800078ec0ff */
[----:B------:R-:W-:-:S13]  /*aa50*/  ISETP.NE.AND P0, PT, R3, RZ, PT ;  /* 0x000000ff0300720c */ /* 0x000fda0003f05270 */
[----:B------:R-:W-:Y:S05]  /*aa60*/  @P0 BRA `(.L_x_265) ;  /* 0x00000034008c0947 */ /* 0x000fea0003800000 */
[----:B------:R-:W0:Y:S01]  /*aa70*/  S2R R5, SR_LANEID ;  /* 0x0000000000057919 */ /* 0x000e220000000000 */
[----:B------:R-:W-:Y:S01]  /*aa80*/  VOTEU.ANY UR4, UPT, PT ;  /* 0x0000000000047886 */ /* 0x000fe200038e0100 */
[----:B------:R-:W1:Y:S01]  /*aa90*/  LDC.64 R2, c[0x0][0xc60] ;  /* 0x00031800ff027b82 */ /* 0x000e620000000a00 */
[----:B------:R-:W0:Y:S02]  /*aaa0*/  FLO.U32 R0, UR4 ;  /* 0x0000000400007d00 */ /* 0x000e2400080e0000 */
[----:B0-----:R-:W-:-:S06]  /*aab0*/  ISETP.EQ.U32.AND P0, PT, R0, R5, PT ;  /* 0x000000050000720c */ /* 0x001fcc0003f02070 */
[----:B------:R-:W1:Y:S07]  /*aac0*/  POPC R5, UR4 ;  /* 0x0000000400057d09 */ /* 0x000e6e0008000000 */
[----:B-1----:R-:W2:Y:S01]  /*aad0*/  @P0 ATOMG.E.ADD.STRONG.GPU PT, R3, desc[UR36][R2.64], R5 ;  /* 0x00000005020309a8 */ /* 0x002ea200081ee1e4 */
[----:B------:R-:W0:Y:S02]  /*aae0*/  S2R R4, SR_LTMASK ;  /* 0x0000000000047919 */ /* 0x000e240000003900 */
[----:B0-----:R-:W-:-:S04]  /*aaf0*/  LOP3.LUT R4, R4, UR4, RZ, 0xc0, !PT ;  /* 0x0000000404047c12 */ /* 0x001fc8000f8ec0ff */
[----:B------:R-:W0:Y:S01]  /*ab00*/  POPC R7, R4 ;  /* 0x0000000400077309 */ /* 0x000e220000000000 */
[----:B--2---:R-:W0:Y:S02]  /*ab10*/  SHFL.IDX PT, R0, R3, R0, 0x1f ;  /* 0x00001f0003007589 */ /* 0x004e2400000e0000 */
[----:B0-----:R-:W-:Y:S01]  /*ab20*/  IADD3 R16, R0, UR38, R7 ;  /* 0x0000002600107c10 */ /* 0x001fe2000fffe007 */
[----:B------:R-:W-:Y:S06]  /*ab30*/  BRA `(.L_x_265) ;  /* 0x0000003400587947 */ /* 0x000fec0003800000 */
.L_x_264:
[----:B------:R-:W-:Y:S01]  /*ab40*/  VIADD R0, R22, 0x18400 ;  /* 0x0001840016007836 */ /* 0x000fe20000000000 */
[----:B------:R-:W-:Y:S04]  /*ab50*/  BSSY B6, `(.L_x_266) ;  /* 0x0000013000067945 */ /* 0x000fe80003800000 */
[----:B------:R-:W-:-:S13]  /*ab60*/  LOP3.LUT P0, RZ, R0, 0x3ff, RZ, 0xc0, !PT ;  /* 0x000003ff00ff7812 */ /* 0x000fda000780c0ff */
[----:B------:R-:W-:Y:S05]  /*ab70*/  @!P0 BRA `(.L_x_267) ;  /* 0x0000000000408947 */ /* 0x000fea0003800000 */
[----:B------:R-:W-:Y:S01]  /*ab80*/  MOV R2, 0x0 ;  /* 0x0000000000027802 */ /* 0x000fe20000000f00 */
[----:B------:R-:W-:Y:S01]  /*ab90*/  ULDC.64 UR6, c[0x4][0x80] ;  /* 0x0100200000067ab9 */ /* 0x000fe20000000a00 */
[----:B------:R-:W-:Y:S01]  /*aba0*/  ULDC.64 UR8, c[0x4][0x88] ;  /* 0x0100220000087ab9 */ /* 0x000fe20000000a00 */
[----:B------:R-:W-:Y:S01]  /*abb0*/  ULDC.64 UR4, c[0x4][0x8] ;  /* 0x0100020000047ab9 */ /* 0x000fe20000000a00 */
[----:B------:R-:W-:Y:S01]  /*abc0*/  IMAD.U32 R4, RZ, RZ, UR6 ;  /* 0x00000006ff047e24 */ /* 0x000fe2000f8e00ff */
[----:B------:R-:W-:Y:S01]  /*abd0*/  MOV R6, UR8 ;  /* 0x0000000800067c02 */ /* 0x000fe20008000f00 */
[----:B------:R-:W0:Y:S01]  /*abe0*/  LDC.64 R2, c[0x4][R2] ;  /* 0x0100000002027b82 */ /* 0x000e220000000a00 */
[----:B------:R-:W-:Y:S02]  /*abf0*/  IMAD.U32 R5, RZ, RZ, UR7 ;  /* 0x00000007ff057e24 */ /* 0x000fe4000f8e00ff */
[----:B------:R-:W-:Y:S02]  /*ac00*/  IMAD.U32 R7, RZ, RZ, UR9 ;  /* 0x00000009ff077e24 */ /* 0x000fe4000f8e00ff */
[----:B------:R-:W-:-:S02]  /*ac10*/  IMAD.U32 R10, RZ, RZ, UR4 ;  /* 0x00000004ff0a7e24 */ /* 0x000fc4000f8e00ff */
[----:B------:R-:W-:Y:S02]  /*ac20*/  IMAD.U32 R11, RZ, RZ, UR5 ;  /* 0x00000005ff0b7e24 */ /* 0x000fe4000f8e00ff */
[----:B------:R-:W-:Y:S02]  /*ac30*/  IMAD.MOV.U32 R8, RZ, RZ, 0x70 ;  /* 0x00000070ff087424 */ /* 0x000fe400078e00ff */
[----:B------:R-:W-:Y:S02]  /*ac40*/  IMAD.MOV.U32 R12, RZ, RZ, 0x1 ;  /* 0x00000001ff0c7424 */ /* 0x000fe400078e00ff */
[----:B------:R-:W-:-:S07]  /*ac50*/  IMAD.MOV.U32 R13, RZ, RZ, RZ ;  /* 0x000000ffff0d7224 */ /* 0x000fce00078e00ff */
[----:B------:R-:W-:-:S07]  /*ac60*/  LEPC R20, `(.L_x_267) ;  /* 0x000000001014794e */ /* 0x000fce0000000000 */
[----:B0-----:R-:W-:Y:S05]  /*ac70*/  CALL.ABS.NOINC R2 ;  /* 0x0000000002007343 */ /* 0x001fea0003c00000 */
.L_x_267:
[----:B------:R-:W-:Y:S05]  /*ac80*/  BSYNC B6 ;  /* 0x0000000000067941 */ /* 0x000fea0003800000 */
.L_x_266:
        /* <DEDUP_REMOVED lines=8> */
[----:B------:R0:W1:Y:S01]  /*ad10*/  LDC.64 R2, c[0x4][R26] ;  /* 0x010000001a027b82 */ /* 0x0000620000000a00 */
[----:B------:R-:W-:Y:S01]  /*ad20*/  IMAD.U32 R4, RZ, RZ, UR6 ;  /* 0x00000006ff047e24 */ /* 0x000fe2000f8e00ff */
[----:B------:R-:W-:Y:S01]  /*ad30*/  MOV R13, RZ ;  /* 0x000000ff000d7202 */ /* 0x000fe20000000f00 */
[----:B------:R-:W-:Y:S02]  /*ad40*/  IMAD.U32 R5, RZ, RZ, UR7 ;  /* 0x00000007ff057e24 */ /* 0x000fe4000f8e00ff */
[----:B------:R-:W-:Y:S02]  /*ad50*/  IMAD.U32 R6, RZ, RZ, UR8 ;  /* 0x00000008ff067e24 */ /* 0x000fe4000f8e00ff */
[----:B------:R-:W-:-:S02]  /*ad60*/  IMAD.U32 R7, RZ, RZ, UR9 ;  /* 0x00000009ff077e24 */ /* 0x000fc4000f8e00ff */
[----:B------:R-:W-:Y:S02]  /*ad70*/  IMAD.U32 R10, RZ, RZ, UR4 ;  /* 0x00000004ff0a7e24 */ /* 0x000fe4000f8e00ff */
[----:B------:R-:W-:Y:S02]  /*ad80*/  IMAD.U32 R11, RZ, RZ, UR5 ;  /* 0x00000005ff0b7e24 */ /* 0x000fe4000f8e00ff */
[----:B------:R-:W-:Y:S02]  /*ad90*/  IMAD.MOV.U32 R8, RZ, RZ, 0x70 ;  /* 0x00000070ff087424 */ /* 0x000fe400078e00ff */
[----:B0-----:R-:W-:-:S07]  /*ada0*/  IMAD.MOV.U32 R12, RZ, RZ, 0x1 ;  /* 0x00000001ff0c7424 */ /* 0x001fce00078e00ff */
[----:B------:R-:W-:-:S07]  /*adb0*/  LEPC R20, `(.L_x_270) ;  /* 0x000000001014794e */ /* 0x000fce0000000000 */
[----:B-1----:R-:W-:Y:S05]  /*adc0*/  CALL.ABS.NOINC R2 ;  /* 0x0000000002007343 */ /* 0x002fea0003c00000 */
.L_x_270:
[----:B------:R0:W1:Y:S01]  /*add0*/  LDC.64 R2, c[0x4][R26] ;  /* 0x010000001a027b82 */ /* 0x0000620000000a00 */
[----:B------:R-:W-:Y:S01]  /*ade0*/  ULDC.64 UR6, c[0x4][0x80] ;  /* 0x0100200000067ab9 */ /* 0x000fe20000000a00 */
[----:B------:R-:W-:Y:S01]  /*adf0*/  ULDC.64 UR8, c[0x4][0x88] ;  /* 0x0100220000087ab9 */ /* 0x000fe20000000a00 */
[----:B------:R-:W-:Y:S01]  /*ae00*/  ULDC.64 UR4, c[0x4][0x18] ;  /* 0x0100060000047ab9 */ /* 0x000fe20000000a00 */
[----:B------:R-:W-:Y:S02]  /*ae10*/  IMAD.U32 R4, RZ, RZ, UR6 ;  /* 0x00000006ff047e24 */ /* 0x000fe4000f8e00ff */
[----:B------:R-:W-:Y:S02]  /*ae20*/  IMAD.U32 R5, RZ, RZ, UR7 ;  /* 0x00000007ff057e24 */ /* 0x000fe4000f8e00ff */
[----:B------:R-:W-:Y:S02]  /*ae30*/  IMAD.U32 R6, RZ, RZ, UR8 ;  /* 0x00000008ff067e24 */ /* 0x000fe4000f8e00ff */
[----:B------:R-:W-:-:S02]  /*ae40*/  IMAD.U32 R7, RZ, RZ, UR9 ;  /* 0x00000009ff077e24 */ /* 0x000fc4000f8e00ff */
[----:B------:R-:W-:Y:S02]  /*ae50*/  IMAD.U32 R10, RZ, RZ, UR4 ;  /* 0x00000004ff0a7e24 */ /* 0x000fe4000f8e00ff */
[----:B------:R-:W-:Y:S02]  /*ae60*/  IMAD.U32 R11, RZ, RZ, UR5 ;  /* 0x00000005ff0b7e24 */ /* 0x000fe4000f8e00ff */
[----:B------:R-:W-:Y:S02]  /*ae70*/  IMAD.MOV.U32 R8, RZ, RZ, 0x70 ;  /* 0x00000070ff087424 */ /* 0x000fe400078e00ff */
[----:B------:R-:W-:Y:S02]  /*ae80*/  IMAD.MOV.U32 R12, RZ, RZ, 0x1 ;  /* 0x00000001ff0c7424 */ /* 0x000fe400078e00ff */
[----:B0-----:R-:W-:-:S07]  /*ae90*/  IMAD.MOV.U32 R13, RZ, RZ, RZ ;  /* 0x000000ffff0d7224 */ /* 0x001fce00078e00ff */
[----:B------:R-:W-:-:S07]  /*aea0*/  LEPC R20, `(.L_x_269) ;  /* 0x000000001014794e */ /* 0x000fce0000000000 */
[----:B-1----:R-:W-:Y:S05]  /*aeb0*/  CALL.ABS.NOINC R2 ;  /* 0x0000000002007343 */ /* 0x002fea0003c00000 */
.L_x_269:
[----:B------:R-:W-:Y:S05]  /*aec0*/  BSYNC B6 ;  /* 0x0000000000067941 */ /* 0x000fea0003800000 */
.L_x_268:
[----:B------:R-:W2:Y:S01]  /*aed0*/  LDL R26, [R1+0x18] ;  /* 0x00001800011a7983 */ /* 0x000ea20000100800 */
[----:B------:R-:W-:Y:S01]  /*aee0*/  ULDC.64 UR4, c[0x0][0x9f8] ;  /* 0x00027e0000047ab9 */ /* 0x000fe20000000a00 */
[----:B------:R-:W0:Y:S01]  /*aef0*/  LDC R10, c[0x0][0x430] ;  /* 0x00010c00ff0a7b82 */ /* 0x000e220000000800 */
[----:B------:R-:W-:Y:S01]  /*af00*/  ISETP.NE.U32.AND P0, PT, RZ, UR4, PT ;  /* 0x00000004ff007c0c */ /* 0x000fe2000bf05070 */
[----:B------:R-:W3:Y:S03]  /*af10*/  LDL R20, [R1+0x24] ;  /* 0x0000240001147983 */ /* 0x000ee60000100800 */
[----:B------:R-:W-:-:S13]  /*af20*/  ISETP.NE.AND.EX P0, PT, RZ, UR5, PT, P0 ;  /* 0x00000005ff007c0c */ /* 0x000fda000bf05300 */
[----:B------:R-:W-:Y:S01]  /*af30*/  @P0 IADD3 R2, P1, R23, UR4, RZ ;  /* 0x0000000417020c10 */ /* 0x000fe2000ff3e0ff */
[----:B------:R-:W1:Y:S01]  /*af40*/  S2R R0, SR_TID.X ;  /* 0x0000000000007919 */ /* 0x000e620000002100 */
[----:B------:R-:W4:Y:S02]  /*af50*/  S2R R21, SR_TID.X ;  /* 0x0000000000157919 */ /* 0x000f240000002100 */
[----:B------:R-:W-:Y:S01]  /*af60*/  @P0 IADD3.X R3, R24, UR5, RZ, P1, !PT ;  /* 0x0000000518030c10 */ /* 0x000fe20008ffe4ff */
[----:B------:R-:W-:-:S04]  /*af70*/  ULDC UR4, c[0x0][0x2f4] ;  /* 0x0000bd0000047ab9 */ /* 0x000fc80000000800 */
[----:B------:R2:W3:Y:S01]  /*af80*/  @P0 LDG.E R32, desc[UR36][R2.64] ;  /* 0x0000002402200981 */ /* 0x0004e2000c1e1900 */
[----:B0-----:R-:W-:Y:S02]  /*af90*/  ISETP.NE.AND P2, PT, R10, 0x1, PT ;  /* 0x000000010a00780c */ /* 0x001fe40003f45270 */
[----:B------:R-:W-:-:S11]  /*afa0*/  LOP3.LUT R27, R27, 0xfffffff7, RZ, 0xc0, !PT ;  /* 0xfffffff71b1b7812 */ /* 0x000fd600078ec0ff */
[----:B------:R-:W0:Y:S01]  /*afb0*/  @P2 LDC R7, c[0x0][0x434] ;  /* 0x00010d00ff072b82 */ /* 0x000e220000000800 */
[----:B------:R-:W-:Y:S01]  /*afc0*/  @P2 LOP3.LUT R27, R27, 0x8, RZ, 0xfc, !PT ;  /* 0x000000081b1b2812 */ /* 0x000fe200078efcff */
[----:B-1----:R-:W-:-:S06]  /*afd0*/  IMAD.SHL.U32 R0, R0, 0x10, RZ ;  /* 0x0000001000007824 */ /* 0x002fcc00078e00ff */
[----:B------:R-:W1:Y:S01]  /*afe0*/  @P2 LDC R5, c[0x0][0x438] ;  /* 0x00010e00ff052b82 */ /* 0x000e620000000800 */
[----:B----4-:R-:W-:Y:S02]  /*aff0*/  LOP3.LUT R21, R21, 0x7f, RZ, 0xc0, !PT ;  /* 0x0000007f15157812 */ /* 0x010fe400078ec0ff */
[----:B------:R-:W-:Y:S02]  /*b000*/  LOP3.LUT R0, R0, 0x70, RZ, 0xc0, !PT ;  /* 0x0000007000007812 */ /* 0x000fe400078ec0ff */
[----:B------:R-:W-:Y:S02]  /*b010*/  SHF.R.U32.HI R21, RZ, 0x3, R21 ;  /* 0x00000003ff157819 */ /* 0x000fe40000011615 */
[----:B------:R-:W-:Y:S01]  /*b020*/  LOP3.LUT R27, R27, 0xfffffffb, RZ, 0xc0, !PT ;  /* 0xfffffffb1b1b7812 */ /* 0x000fe200078ec0ff */
[----:B------:R-:W-:Y:S01]  /*b030*/  UMOV UR5, 0xffffffff ;  /* 0xffffffff00057882 */ /* 0x000fe20000000000 */
[----:B--2---:R-:W-:-:S04]  /*b040*/  VIADD R26, R26, 0xffffffff ;  /* 0xffffffff1a1a7836 */ /* 0x004fc80000000000 */
[----:B------:R-:W-:-:S05]  /*b050*/  IMAD.SHL.U32 R8, R26, 0x80, RZ ;  /* 0x000000801a087824 */ /* 0x000fca00078e00ff */
[----:B------:R-:W-:-:S04]  /*b060*/  LOP3.LUT R9, R8, R21, R0, 0xfe, !PT ;  /* 0x0000001508097212 */ /* 0x000fc800078efe00 */
[C---:B------:R-:W-:Y:S01]  /*b070*/  ISETP.GE.AND P0, PT, R9.reuse, R34, PT ;  /* 0x000000220900720c */ /* 0x040fe20003f06270 */
[----:B------:R-:W-:-:S04]  /*b080*/  IMAD.IADD R0, R9, 0x1, R36 ;  /* 0x0000000109007824 */ /* 0x000fc800078e0224 */
[----:B0-----:R-:W-:-:S04]  /*b090*/  @P2 IMAD.HI.U32 R6, R0, R7, RZ ;  /* 0x0000000700062227 */ /* 0x001fc800078e00ff */
[----:B------:R-:W-:Y:S01]  /*b0a0*/  IMAD.MOV.U32 R4, RZ, RZ, R0 ;  /* 0x000000ffff047224 */ /* 0x000fe200078e0000 */
[----:B-1----:R-:W-:-:S03]  /*b0b0*/  @P2 SHF.R.U32.HI R4, RZ, R5, R6 ;  /* 0x00000005ff042219 */ /* 0x002fc60000011606 */
[----:B------:R-:W0:Y:S02]  /*b0c0*/  @!P0 LDC.64 R2, c[0x0][0x428] ;  /* 0x00010a00ff028b82 */ /* 0x000e240000000a00 */
[----:B------:R-:W-:Y:S01]  /*b0d0*/  IMAD.MOV R5, RZ, RZ, -R4 ;  /* 0x000000ffff057224 */ /* 0x000fe200078e0a04 */
[----:B---3--:R-:W-:-:S03]  /*b0e0*/  SHF.R.S32.HI R37, RZ, 0x1f, R32 ;  /* 0x0000001fff257819 */ /* 0x008fc60000011420 */
[----:B------:R-:W-:Y:S01]  /*b0f0*/  IMAD R0, R10, R5, R0 ;  /* 0x000000050a007224 */ /* 0x000fe200078e0200 */
[--C-:B------:R-:W-:Y:S01]  /*b100*/  @!P0 SHF.R.S32.HI R5, RZ, 0x1f, R4.reuse ;  /* 0x0000001fff058819 */ /* 0x100fe20000011404 */
[-C--:B0-----:R-:W-:Y:S02]  /*b110*/  @!P0 IMAD R6, R37, R2.reuse, RZ ;  /* 0x0000000225068224 */ /* 0x081fe400078e02ff */
[----:B------:R-:W-:-:S04]  /*b120*/  @!P0 IMAD.WIDE.U32 R4, R32, R2, R4 ;  /* 0x0000000220048225 */ /* 0x000fc800078e0004 */
[----:B------:R-:W-:Y:S02]  /*b130*/  @!P0 IMAD R6, R32, R3, R6 ;  /* 0x0000000320068224 */ /* 0x000fe400078e0206 */
[----:B------:R-:W0:Y:S03]  /*b140*/  @!P0 LDC.64 R2, c[0x0][0x418] ;  /* 0x00010600ff028b82 */ /* 0x000e260000000a00 */
[----:B------:R-:W-:Y:S02]  /*b150*/  @!P0 IADD3 R6, R5, R6, RZ ;  /* 0x0000000605068210 */ /* 0x000fe40007ffe0ff */
[----:B------:R-:W-:Y:S02]  /*b160*/  ISETP.NE.AND P2, PT, R20, 0x3, PT ;  /* 0x000000031400780c */ /* 0x000fe40003f45270 */
[----:B0-----:R-:W-:-:S04]  /*b170*/  @!P0 LEA R2, P1, R4, R2, 0x2 ;  /* 0x0000000204028211 */ /* 0x001fc800078210ff */
[----:B------:R-:W-:Y:S01]  /*b180*/  @!P0 LEA.HI.X R3, R4, R3, R6, 0x2, P1 ;  /* 0x0000000304038211 */ /* 0x000fe200008f1406 */
[----:B------:R-:W-:-:S06]  /*b190*/  IMAD.MOV.U32 R4, RZ, RZ, RZ ;  /* 0x000000ffff047224 */ /* 0x000fcc00078e00ff */
[----:B------:R0:W5:Y:S01]  /*b1a0*/  @!P0 LDG.E R4, desc[UR36][R2.64] ;  /* 0x0000002402048981 */ /* 0x000162000c1e1900 */
[----:B------:R-:W-:Y:S02]  /*b1b0*/  ISETP.GE.AND P0, PT, R30, UR4, PT ;  /* 0x000000041e007c0c */ /* 0x000fe4000bf06270 */
[----:B------:R-:W-:-:S04]  /*b1c0*/  @P2 LOP3.LUT R27, R27, 0x4, RZ, 0xfc, !PT ;  /* 0x000000041b1b2812 */ /* 0x000fc800078efcff */
[----:B------:R-:W-:-:S07]  /*b1d0*/  LOP3.LUT R27, R27, 0xfffffffd, RZ, 0xc0, !PT ;  /* 0xfffffffd1b1b7812 */ /* 0x000fce00078ec0ff */
[----:B------:R-:W-:Y:S02]  /*b1e0*/  @P0 LOP3.LUT R27, R27, 0x2, RZ, 0xfc, !PT ;  /* 0x000000021b1b0812 */ /* 0x000fe400078efcff */
[----:B------:R-:W-:Y:S02]  /*b1f0*/  ISETP.GE.AND P0, PT, R29, UR4, PT ;  /* 0x000000041d007c0c */ /* 0x000fe4000bf06270 */
[----:B------:R-:W-:-:S11]  /*b200*/  LOP3.LUT R27, R27, 0xfffffffe, RZ, 0xc0, !PT ;  /* 0xfffffffe1b1b7812 */ /* 0x000fd600078ec0ff */
[----:B------:R-:W-:Y:S01]  /*b210*/  @P0 LOP3.LUT R27, R27, 0x1, RZ, 0xfc, !PT ;  /* 0x000000011b1b0812 */ /* 0x000fe200078efcff */
[----:B0-----:R-:W-:Y:S06]  /*b220*/  BRA.DIV UR5, `(.L_x_271) ;  /* 0x0000004205087947 */ /* 0x001fec000b800000 */
.L_x_337:
[----:B------:R-:W-:Y:S01]  /*b230*/  LOP3.LUT R24, R18, 0xffff, RZ, 0xc0, !PT ;  /* 0x0000ffff12187812 */ /* 0x000fe200078ec0ff */
[----:B------:R-:W-:Y:S06]  /*b240*/  @!P2 BRA `(.L_x_272) ;  /* 0x000000000004a947 */ /* 0x000fec0003800000 */
[----:B------:R-:W-:Y:S01]  /*b250*/  BPT.TRAP 0x1 ;  /* 0x000000040000795c */ /* 0x000fe20000300000 */
.L_x_272:
[----:B------:R-:W-:Y:S01]  /*b260*/  SHF.R.S32.HI R5, RZ, 0x1f, R0 ;  /* 0x0000001fff057819 */ /* 0x000fe20000011400 */
[----:B------:R-:W-:Y:S01]  /*b270*/  ULDC.64 UR4, c[0x0][0x328] ;  /* 0x0000ca0000047ab9 */ /* 0x000fe20000000a00 */
[----:B------:R-:W-:Y:S01]  /*b280*/  ULDC.64 UR6, c[0x0][0x318] ;  /* 0x0000c60000067ab9 */ /* 0x000fe20000000a00 */
[----:B------:R-:W-:Y:S02]  /*b290*/  BSSY B0, `(.L_x_273) ;  /* 0x0000014000007945 */ /* 0x000fe40003800000 */
[----:B------:R-:W-:-:S04]  /*b2a0*/  IMAD R3, R5, UR4, RZ ;  /* 0x0000000405037c24 */ /* 0x000fc8000f8e02ff */
[C---:B------:R-:W-:Y:S02]  /*b2b0*/  IMAD R6, R0.reuse, UR5, R3 ;  /* 0x0000000500067c24 */ /* 0x040fe4000f8e0203 */
[----:B------:R-:W-:Y:S01]  /*b2c0*/  IMAD.WIDE.U32 R2, R0, UR4, RZ ;  /* 0x0000000400027c25 */ /* 0x000fe2000f8e00ff */
[----:B------:R-:W-:-:S03]  /*b2d0*/  ULDC.64 UR4, c[0x0][0x338] ;  /* 0x0000ce0000047ab9 */ /* 0x000fc60000000a00 */
[----:B------:R-:W-:Y:S01]  /*b2e0*/  IMAD.IADD R3, R3, 0x1, R6 ;  /* 0x0000000103037824 */ /* 0x000fe200078e0206 */
[----:B-----5:R-:W-:Y:S01]  /*b2f0*/  SHF.R.S32.HI R6, RZ, 0x1f, R4 ;  /* 0x0000001fff067819 */ /* 0x020fe20000011404 */
[----:B------:R-:W-:-:S04]  /*b300*/  IMAD.WIDE.U32 R2, R4, UR4, R2 ;  /* 0x0000000404027c25 */ /* 0x000fc8000f8e0002 */
[----:B------:R-:W-:-:S04]  /*b310*/  IMAD R7, R6, UR4, RZ ;  /* 0x0000000406077c24 */ /* 0x000fc8000f8e02ff */
[----:B------:R-:W-:Y:S01]  /*b320*/  IMAD R7, R4, UR5, R7 ;  /* 0x0000000504077c24 */ /* 0x000fe2000f8e0207 */
[----:B------:R-:W-:-:S03]  /*b330*/  ULDC.64 UR4, c[0x0][0x330] ;  /* 0x0000cc0000047ab9 */ /* 0x000fc60000000a00 */
[----:B------:R-:W-:Y:S02]  /*b340*/  IMAD.IADD R3, R3, 0x1, R7 ;  /* 0x0000000103037824 */ /* 0x000fe400078e0207 */
[----:B------:R-:W-:Y:S02]  /*b350*/  IMAD R7, R25, 0x8, R22 ;  /* 0x0000000819077824 */ /* 0x000fe400078e0216 */
[----:B------:R-:W-:-:S04]  /*b360*/  IMAD.WIDE.U32 R2, R24, UR4, R2 ;  /* 0x0000000418027c25 */ /* 0x000fc8000f8e0002 */
[----:B------:R-:W-:Y:S01]  /*b370*/  IMAD R23, R24, UR5, R3 ;  /* 0x0000000518177c24 */ /* 0x000fe2000f8e0203 */
[----:B------:R-:W-:-:S04]  /*b380*/  LEA R18, P0, R2, UR6, 0x1 ;  /* 0x0000000602127c11 */ /* 0x000fc8000f8008ff */
[----:B------:R-:W-:Y:S02]  /*b390*/  LEA.HI.X R23, R2, UR7, R23, 0x1, P0 ;  /* 0x0000000702177c11 */ /* 0x000fe400080f0c17 */
[----:B------:R-:W-:-:S06]  /*b3a0*/  SHF.L.U32 R2, R28, 0x1f, RZ ;  /* 0x0000001f1c027819 */ /* 0x000fcc00000006ff */
[----:B------:R-:W0:Y:S02]  /*b3b0*/  SYNCS.PHASECHK.TRANS64.TRYWAIT P0, [R7+URZ+0x28840], R2 ;  /* 0x02884002070075a7 */ /* 0x000e24000800017f */
[----:B0-----:R-:W-:Y:S05]  /*b3c0*/  @!P0 BRA `(.L_x_274) ;  /* 0x0000003c00d48947 */ /* 0x001fea0003800000 */
.L_x_338:
[----:B------:R-:W-:Y:S05]  /*b3d0*/  BSYNC B0 ;  /* 0x0000000000007941 */ /* 0x000fea0003800000 */
.L_x_273:
[----:B------:R-:W1:Y:S01]  /*b3e0*/  S2R R9, SR_TID.X ;  /* 0x0000000000097919 */ /* 0x000e620000002100 */
[----:B------:R-:W-:Y:S01]  /*b3f0*/  ULDC.64 UR4, c[0x0][0x300] ;  /* 0x0000c00000047ab9 */ /* 0x000fe20000000a00 */
[----:B------:R-:W-:Y:S01]  /*b400*/  ULDC.64 UR6, c[0x0][0x2e8] ;  /* 0x0000ba0000067ab9 */ /* 0x000fe20000000a00 */
[----:B------:R-:W-:Y:S01]  /*b410*/  IMAD R5, R5, UR4, RZ ;  /* 0x0000000405057c24 */ /* 0x000fe2000f8e02ff */
[C---:B------:R-:W-:Y:S01]  /*b420*/  LOP3.LUT P3, RZ, R27.reuse, 0x2, RZ, 0xc0, !PT ;  /* 0x000000021bff7812 */ /* 0x040fe2000786c0ff */
[----:B0-----:R-:W-:Y:S01]  /*b430*/  IMAD.WIDE.U32 R2, R0, UR4, RZ ;  /* 0x0000000400027c25 */ /* 0x001fe2000f8e00ff */
[----:B------:R-:W-:-:S03]  /*b440*/  LOP3.LUT P2, RZ, R27, 0x1, RZ, 0xc0, !PT ;  /* 0x000000011bff7812 */ /* 0x000fc6000784c0ff */
[----:B------:R-:W-:Y:S01]  /*b450*/  IMAD R5, R0, UR5, R5 ;  /* 0x0000000500057c24 */ /* 0x000fe2000f8e0205 */
[----:B------:R-:W-:Y:S02]  /*b460*/  ULDC.64 UR4, c[0x0][0x310] ;  /* 0x0000c40000047ab9 */ /* 0x000fe40000000a00 */
[----:B------:R-:W-:Y:S02]  /*b470*/  IMAD R6, R6, UR4, RZ ;  /* 0x0000000406067c24 */ /* 0x000fe4000f8e02ff */
[----:B------:R-:W-:Y:S02]  /*b480*/  IMAD.IADD R3, R3, 0x1, R5 ;  /* 0x0000000103037824 */ /* 0x000fe400078e0205 */
[C---:B------:R-:W-:Y:S02]  /*b490*/  IMAD R6, R4.reuse, UR5, R6 ;  /* 0x0000000504067c24 */ /* 0x040fe4000f8e0206 */
[----:B------:R-:W-:Y:S01]  /*b4a0*/  IMAD.WIDE.U32 R2, R4, UR4, R2 ;  /* 0x0000000404027c25 */ /* 0x000fe2000f8e0002 */
[----:B------:R-:W-:-:S03]  /*b4b0*/  ULDC.64 UR4, c[0x0][0x308] ;  /* 0x0000c20000047ab9 */ /* 0x000fc60000000a00 */
[----:B------:R-:W-:Y:S02]  /*b4c0*/  IMAD.IADD R3, R3, 0x1, R6 ;  /* 0x0000000103037824 */ /* 0x000fe400078e0206 */
[----:B------:R-:W-:Y:S02]  /*b4d0*/  IMAD R5, R25, 0x4000, R33 ;  /* 0x0000400019057824 */ /* 0x000fe400078e0221 */
[----:B------:R-:W-:Y:S01]  /*b4e0*/  IMAD.WIDE.U32 R2, R24, UR4, R2 ;  /* 0x0000000418027c25 */ /* 0x000fe2000f8e0002 */
[----:B------:R-:W-:-:S03]  /*b4f0*/  UMOV UR4, 0xffffffff ;  /* 0xffffffff00047882 */ /* 0x000fc60000000000 */
[----:B------:R-:W-:Y:S01]  /*b500*/  IMAD R0, R24, UR5, R3 ;  /* 0x0000000518007c24 */ /* 0x000fe2000f8e0203 */
[C---:B------:R-:W-:Y:S02]  /*b510*/  LEA R4, P0, R2.reuse, UR6, 0x1 ;  /* 0x0000000602047c11 */ /* 0x040fe4000f8008ff */
[----:B-1----:R-:W-:Y:S02]  /*b520*/  LOP3.LUT R9, R9, 0x7f, RZ, 0xc0, !PT ;  /* 0x0000007f09097812 */ /* 0x002fe400078ec0ff */
[----:B------:R-:W-:Y:S02]  /*b530*/  LEA.HI.X R0, R2, UR7, R0, 0x1, P0 ;  /* 0x0000000702007c11 */ /* 0x000fe400080f0c00 */
[----:B------:R-:W-:-:S04]  /*b540*/  SHF.R.U32.HI R9, RZ, 0x3, R9 ;  /* 0x00000003ff097819 */ /* 0x000fc80000011609 */
[----:B------:R-:W-:-:S04]  /*b550*/  IADD3 R6, -R9, R34, -R8 ;  /* 0x0000002209067210 */ /* 0x000fc80007ffe908 */
[----:B------:R-:W-:Y:S01]  /*b560*/  ISETP.GE.AND P0, PT, R6, 0x1, PT ;  /* 0x000000010600780c */ /* 0x000fe20003f06270 */
[----:B------:R-:W-:-:S12]  /*b570*/  BRA.DIV UR4, `(.L_x_275) ;  /* 0x0000003e047c7947 */ /* 0x000fd8000b800000 */
[----:B------:R-:W0:Y:S01]  /*b580*/  SHFL.IDX PT, R3, R4, RZ, 0x181f ;  /* 0x00181fff04037589 */ /* 0x000e2200000e0000 */
[----:B------:R-:W-:-:S03]  /*b590*/  @P0 IMAD R8, R5, 0x2, R22 ;  /* 0x0000000205080824 */ /* 0x000fc600078e0216 */
[----:B------:R-:W1:Y:S01]  /*b5a0*/  SHFL.IDX PT, R2, R0, RZ, 0x181f ;  /* 0x00181fff00027589 */ /* 0x000e6200000e0000 */
[----:B0-----:R-:W-:-:S05]  /*b5b0*/  @P0 LEA R3, P1, R30, R3, 0x1 ;  /* 0x000000031e030211 */ /* 0x001fca00078208ff */
[----:B-1----:R-:W-:Y:S01]  /*b5c0*/  @P0 IMAD.X R2, RZ, RZ, R2, P1 ;  /* 0x000000ffff020224 */ /* 0x002fe200008e0602 */
[----:B------:R-:W-:-:S04]  /*b5d0*/  ISETP.GE.AND P1, PT, R6, 0x11, PT ;  /* 0x000000110600780c */ /* 0x000fc80003f26270 */
[----:B------:R-:W-:-:S04]  /*b5e0*/  @P0 LOP3.LUT R3, R3, R2, RZ, 0x3c, !PT ;  /* 0x0000000203030212 */ /* 0x000fc800078e3cff */
[----:B------:R-:W-:-:S04]  /*b5f0*/  @P0 LOP3.LUT R2, R3, R2, RZ, 0x3c, !PT ;  /* 0x0000000203020212 */ /* 0x000fc800078e3cff */
[----:B------:R-:W-:-:S05]  /*b600*/  @P0 LOP3.LUT R3, R3, R2, RZ, 0x3c, !PT ;  /* 0x0000000203030212 */ /* 0x000fca00078e3cff */
[----:B------:R-:W-:Y:S01]  /*b610*/  @!PT LDS RZ, [RZ] ;  /* 0x00000000fffff984 */ /* 0x000fe20000000800 */
[----:B------:R-:W-:Y:S04]  /*b620*/  @P0 LDGSTS.E.BYPASS.LTC128B.128 [R8+0x18400], desc[UR36][R2.64], !P3 ;  /* 0x1840000002080fae */ /* 0x000fe8000d901d64 */
[----:B------:R0:W-:Y:S04]  /*b630*/  @P0 LDGSTS.E.BYPASS.LTC128B.128 [R8+0x1c400], desc[UR36][R2.64+0x80], !P2 ;  /* 0x1c40008002080fae */ /* 0x0001e8000d101d64 */
[----:B0-----:R-:W0:Y:S01]  /*b640*/  SHFL.IDX PT, R3, R4, 0x1, 0x181f ;  /* 0x00381f0004037f89 */ /* 0x001e2200000e0000 */
[----:B------:R-:W-:-:S03]  /*b650*/  @P1 IMAD R8, R5, 0x2, R22 ;  /* 0x0000000205081824 */ /* 0x000fc600078e0216 */
[----:B------:R-:W1:Y:S01]  /*b660*/  SHFL.IDX PT, R2, R0, 0x1, 0x181f ;  /* 0x00381f0000027f89 */ /* 0x000e6200000e0000 */
[----:B0-----:R-:W-:-:S05]  /*b670*/  @P1 LEA R3, P0, R30, R3, 0x1 ;  /* 0x000000031e031211 */ /* 0x001fca00078008ff */
[----:B-1----:R-:W-:-:S05]  /*b680*/  @P1 IMAD.X R2, RZ, RZ, R2, P0 ;  /* 0x000000ffff021224 */ /* 0x002fca00000e0602 */
[----:B------:R-:W-:-:S04]  /*b690*/  @P1 LOP3.LUT R3, R3, R2, RZ, 0x3c, !PT ;  /* 0x0000000203031212 */ /* 0x000fc800078e3cff */
[----:B------:R-:W-:-:S04]  /*b6a0*/  @P1 LOP3.LUT R2, R3, R2, RZ, 0x3c, !PT ;  /* 0x0000000203021212 */ /* 0x000fc800078e3cff */
[----:B------:R-:W-:-:S05]  /*b6b0*/  @P1 LOP3.LUT R3, R3, R2, RZ, 0x3c, !PT ;  /* 0x0000000203031212 */ /* 0x000fca00078e3cff */
[----:B------:R-:W-:Y:S04]  /*b6c0*/  @P1 LDGSTS.E.BYPASS.LTC128B.128 [R8+0x18c00], desc[UR36][R2.64], !P3 ;  /* 0x18c0000002081fae */ /* 0x000fe8000d901d64 */
[----:B------:R0:W-:Y:S01]  /*b6d0*/  @P1 LDGSTS.E.BYPASS.LTC128B.128 [R8+0x1cc00], desc[UR36][R2.64+0x80], !P2 ;  /* 0x1cc0008002081fae */ /* 0x0001e2000d101d64 */
[----:B------:R-:W-:-:S03]  /*b6e0*/  ISETP.GE.AND P1, PT, R6, 0x21, PT ;  /* 0x000000210600780c */ /* 0x000fc60003f26270 */
[----:B0-----:R-:W0:Y:S10]  /*b6f0*/  SHFL.IDX PT, R3, R4, 0x2, 0x181f ;  /* 0x00581f0004037f89 */ /* 0x001e3400000e0000 */
[----:B------:R-:W-:Y:S01]  /*b700*/  @P1 IMAD R8, R5, 0x2, R22 ;  /* 0x0000000205081824 */ /* 0x000fe200078e0216 */
        /* <DEDUP_REMOVED lines=23> */
[----:B0-----:R-:W-:-:S04]  /*b880*/  @P1 LEA R3, P0, R30, R3, 0x1 ;  /* 0x000000031e031211 */ /* 0x001fc800078008ff */
[----:B-1----:R-:W-:-:S04]  /*b890*/  @P1 IADD3.X R2, RZ, R2, RZ, P0, !PT ;  /* 0x00000002ff021210 */ /* 0x002fc800007fe4ff */
        /* <DEDUP_REMOVED lines=19> */
[----:B------:R-:W1:Y:S04]  /*b9d0*/  SHFL.IDX PT, R2, R0, 0x6, 0x181f ;  /* 0x00d81f0000027f89 */ /* 0x000e6800000e0000 */
[----:B------:R-:W2:Y:S01]  /*b9e0*/  SHFL.IDX PT, R0, R0, 0x7, 0x181f ;  /* 0x00f81f0000007f89 */ /* 0x000ea200000e0000 */
[----:B0-----:R-:W-:-:S05]  /*b9f0*/  @P1 LEA R3, P0, R30, R3, 0x1 ;  /* 0x000000031e031211 */ /* 0x001fca00078008ff */
[----:B-1----:R-:W-:-:S05]  /*ba00*/  @P1 IMAD.X R2, RZ, RZ, R2, P0 ;  /* 0x000000ffff021224 */ /* 0x002fca00000e0602 */
[----:B------:R-:W-:-:S04]  /*ba10*/  @P1 LOP3.LUT R3, R3, R2, RZ, 0x3c, !PT ;  /* 0x0000000203031212 */ /* 0x000fc800078e3cff */
[----:B------:R-:W-:-:S04]  /*ba20*/  @P1 LOP3.LUT R2, R3, R2, RZ, 0x3c, !PT ;  /* 0x0000000203021212 */ /* 0x000fc800078e3cff */
[----:B------:R-:W-:-:S05]  /*ba30*/  @P1 LOP3.LUT R3, R3, R2, RZ, 0x3c, !PT ;  /* 0x0000000203031212 */ /* 0x000fca00078e3cff */
[----:B------:R-:W-:Y:S04]  /*ba40*/  @P1 LDGSTS.E.BYPASS.LTC128B.128 [R8+0x1b400], desc[UR36][R2.64], !P3 ;  /* 0x1b40000002081fae */ /* 0x000fe8000d901d64 */
[----:B------:R0:W-:Y:S04]  /*ba50*/  @P1 LDGSTS.E.BYPASS.LTC128B.128 [R8+0x1f400], desc[UR36][R2.64+0x80], !P2 ;  /* 0x1f40008002081fae */ /* 0x0001e8000d101d64 */
[----:B0-2---:R0:W1:Y:S02]  /*ba60*/  SHFL.IDX PT, R2, R4, 0x7, 0x181f ;  /* 0x00f81f0004027f89 */ /* 0x00506400000e0000 */
.L_x_356:
[----:B------:R-:W-:-:S13]  /*ba70*/  ISETP.GE.AND P0, PT, R6, 0x71, PT ;  /* 0x000000710600780c */ /* 0x000fda0003f06270 */
[----:B-1----:R-:W-:Y:S01]  /*ba80*/  @P0 LEA R2, P1, R30, R2, 0x1 ;  /* 0x000000021e020211 */ /* 0x002fe200078208ff */
[----:B------:R-:W-:-:S04]  /*ba90*/  @P0 IMAD R5, R5, 0x2, R22 ;  /* 0x0000000205050824 */ /* 0x000fc800078e0216 */
[----:B------:R-:W-:-:S05]  /*baa0*/  @P0 IMAD.X R3, RZ, RZ, R0, P1 ;  /* 0x000000ffff030224 */ /* 0x000fca00008e0600 */
[----:B------:R-:W-:Y:S01]  /*bab0*/  @!PT LDS RZ, [RZ] ;  /* 0x00000000fffff984 */ /* 0x000fe20000000800 */
[----:B------:R-:W-:Y:S01]  /*bac0*/  @!PT LDS RZ, [RZ] ;  /* 0x00000000fffff984 */ /* 0x000fe20000000800 */
[----:B------:R-:W-:Y:S01]  /*bad0*/  @!PT LDS RZ, [RZ] ;  /* 0x00000000fffff984 */ /* 0x000fe20000000800 */
[----:B------:R1:W-:Y:S04]  /*bae0*/  @P0 LDGSTS.E.BYPASS.LTC128B.128 [R5+0x1bc00], desc[UR36][R2.64], !P3 ;  /* 0x1bc0000002050fae */ /* 0x0003e8000d901d64 */
[----:B------:R1:W-:Y:S01]  /*baf0*/  @P0 LDGSTS.E.BYPASS.LTC128B.128 [R5+0x1fc00], desc[UR36][R2.64+0x80], !P2 ;  /* 0x1fc0008002050fae */ /* 0x0003e2000d101d64 */
[----:B------:R-:W-:Y:S01]  /*bb00*/  PLOP3.LUT P0, PT, PT, PT, PT, 0x80, 0x0 ;  /* 0x000000000000781c */ /* 0x000fe20003f0f070 */
[----:B------:R-:W-:-:S12]  /*bb10*/  NOP ;  /* 0x0000000000007918 */ /* 0x000fd80000000000 */
.L_x_276:
[----:B------:R-:W-:Y:S02]  /*bb20*/  PLOP3.LUT P1, PT, P1, P0, PT, 0xa2, 0x0 ;  /* 0x000000000000781c */ /* 0x000fe40000f21472 */
[----:B------:R-:W-:-:S08]  /*bb30*/  @P0 R2UR P1, UR4, R7 ;  /* 0x00000000070402ca */ /* 0x000fd00000020000 */
[----:B------:R-:W-:-:S05]  /*bb40*/  @P0 PLOP3.LUT P0, PT, P1, PT, PT, 0x80, 0x0 ;  /* 0x000000000000081c */ /* 0x000fca0000f0f070 */
[----:B------:R-:W-:Y:S01]  /*bb50*/  @!P1 SYNCS.ARRIVE.TRANS64.RED.A0T1 RZ, [UR4+0x28830], RZ ;  /* 0x028830ffffff99a7 */ /* 0x000fe20008200404 */
[----:B------:R-:W-:Y:S07]  /*bb60*/  @!P1 ARRIVES.LDGSTSBAR.64.TRANSCNT [UR4+0x28830] ;  /* 0x02883000ff0099b0 */ /* 0x000fee0008000a84 */
[----:B------:R-:W-:Y:S05]  /*bb70*/  @P0 BRA.U.ANY `(.L_x_276) ;  /* 0xfffffffd00e80947 */ /* 0x000fea000393ffff */
[----:B------:R-:W-:Y:S01]  /*bb80*/  NOP ;  /* 0x0000000000007918 */ /* 0x000fe20000000000 */
[----:B------:R-:W2:Y:S02]  /*bb90*/  LDL R0, [R1+0x24] ;  /* 0x0000240001007983 */ /* 0x000ea40000100800 */
[----:B--2---:R-:W-:-:S13]  /*bba0*/  ISETP.NE.AND P2, PT, R0, 0x3, PT ;  /* 0x000000030000780c */ /* 0x004fda0003f45270 */
[----:B------:R-:W-:Y:S05]  /*bbb0*/  @!P2 BRA `(.L_x_277) ;  /* 0x000000000004a947 */ /* 0x000fea0003800000 */
[----:B------:R-:W-:Y:S01]  /*bbc0*/  BPT.TRAP 0x1 ;  /* 0x000000040000795c */ /* 0x000fe20000300000 */
.L_x_277:
[----:B-1----:R1:W5:Y:S01]  /*bbd0*/  LDL.LU R3, [R1+0x8] ;  /* 0x0000080001037983 */ /* 0x0023620000300800 */
[----:B------:R1:W-:Y:S03]  /*bbe0*/  SYNCS.ARRIVE.TRANS64.A1T0 RZ, [R7+URZ+0x28830], RZ ;  /* 0x028830ff07ff79a7 */ /* 0x0003e6000810003f */
[----:B0-----:R1:W5:Y:S02]  /*bbf0*/  LDL.LU R4, [R1+0x10] ;  /* 0x0000100001047983 */ /* 0x0013640000300800 */
[----:B------:R-:W-:Y:S05]  /*bc00*/  WARPSYNC.ALL ;  /* 0x0000000000007948 */ /* 0x000fea0003800000 */
[----:B------:R-:W-:Y:S01]  /*bc10*/  ULDC.64 UR4, c[0x0][0x298] ;  /* 0x0000a60000047ab9 */ /* 0x000fe20000000a00 */
[----:B------:R-:W-:Y:S01]  /*bc20*/  VIADD R2, R22, 0x10400 ;  /* 0x0001040016027836 */ /* 0x000fe20000000000 */
[----:B------:R-:W-:Y:S01]  /*bc30*/  BAR.SYNC.DEFER_BLOCKING 0x8, 0x180 ;  /* 0x0206000000007b1d */ /* 0x000fe20000010000 */
[----:B------:R-:W-:-:S03]  /*bc40*/  LOP3.LUT P1, RZ, R27, 0x10, RZ, 0xc0, !PT ;  /* 0x000000101bff7812 */ /* 0x000fc6000782c0ff */
[----:B------:R-:W-:Y:S02]  /*bc50*/  LOP3.LUT P0, RZ, R2, 0x3ff, RZ, 0xc0, !PT ;  /* 0x000003ff02ff7812 */ /* 0x000fe4000780c0ff */
[----:B------:R-:W-:Y:S01]  /*bc60*/  BSSY B6, `(.L_x_278) ;  /* 0x000001c000067945 */ /* 0x000fe20003800000 */
[----:B------:R-:W-:Y:S02]  /*bc70*/  SEL R31, R31, RZ, !P1 ;  /* 0x000000ff1f1f7207 */ /* 0x000fe40004800000 */
[----:B-----5:R-:W-:Y:S02]  /*bc80*/  SHF.R.S32.HI R0, RZ, 0x1f, R3 ;  /* 0x0000001fff007819 */ /* 0x020fe40000011403 */
[----:B------:R-:W-:-:S03]  /*bc90*/  SEL R4, R4, RZ, !P1 ;  /* 0x000000ff04047207 */ /* 0x000fc60004800000 */
[----:B------:R-:W-:-:S04]  /*bca0*/  IMAD R0, R0, UR4, RZ ;  /* 0x0000000400007c24 */ /* 0x000fc8000f8e02ff */
[C---:B------:R-:W-:Y:S02]  /*bcb0*/  IMAD R0, R3.reuse, UR5, R0 ;  /* 0x0000000503007c24 */ /* 0x040fe4000f8e0200 */
[----:B------:R-:W-:-:S04]  /*bcc0*/  IMAD.WIDE.U32 R2, R3, UR4, RZ ;  /* 0x0000000403027c25 */ /* 0x000fc8000f8e00ff */
[----:B------:R-:W-:Y:S01]  /*bcd0*/  IMAD.IADD R0, R3, 0x1, R0 ;  /* 0x0000000103007824 */ /* 0x000fe200078e0200 */
[----:B------:R0:W-:Y:S04]  /*bce0*/  STL.64 [R1+0x8], R2 ;  /* 0x0000080201007387 */ /* 0x0001e80000100a00 */
[----:B------:R0:W-:Y:S04]  /*bcf0*/  STL [R1+0x1c], R4 ;  /* 0x00001c0401007387 */ /* 0x0001e80000100800 */
[----:B------:R0:W-:Y:S01]  /*bd00*/  STL [R1+0x10], R0 ;  /* 0x0000100001007387 */ /* 0x0001e20000100800 */
[----:B------:R-:W-:Y:S05]  /*bd10*/  @!P0 BRA `(.L_x_279) ;  /* 0x0000000000408947 */ /* 0x000fea0003800000 */
[----:B0-----:R-:W-:Y:S01]  /*bd20*/  MOV R2, 0x0 ;  /* 0x0000000000027802 */ /* 0x001fe20000000f00 */
[----:B------:R-:W-:Y:S01]  /*bd30*/  ULDC.64 UR4, c[0x4][0x80] ;  /* 0x0100200000047ab9 */ /* 0x000fe20000000a00 */
[----:B------:R-:W-:Y:S01]  /*bd40*/  ULDC.64 UR6, c[0x4][0x88] ;  /* 0x0100220000067ab9 */ /* 0x000fe20000000a00 */
[----:B------:R-:W-:Y:S01]  /*bd50*/  ULDC.64 UR8, c[0x4][0x20] ;  /* 0x0100080000087ab9 */ /* 0x000fe20000000a00 */
[----:B------:R-:W-:Y:S01]  /*bd60*/  IMAD.U32 R4, RZ, RZ, UR4 ;  /* 0x00000004ff047e24 */ /* 0x000fe2000f8e00ff */
[----:B------:R-:W-:Y:S01]  /*bd70*/  MOV R8, 0x70 ;  /* 0x0000007000087802 */ /* 0x000fe20000000f00 */
[----:B------:R-:W0:Y:S01]  /*bd80*/  LDC.64 R2, c[0x4][R2] ;  /* 0x0100000002027b82 */ /* 0x000e220000000a00 */
[----:B------:R-:W-:Y:S02]  /*bd90*/  IMAD.U32 R5, RZ, RZ, UR5 ;  /* 0x00000005ff057e24 */ /* 0x000fe4000f8e00ff */
[----:B------:R-:W-:Y:S02]  /*bda0*/  IMAD.U32 R6, RZ, RZ, UR6 ;  /* 0x00000006ff067e24 */ /* 0x000fe4000f8e00ff */
[----:B-1----:R-:W-:-:S02]  /*bdb0*/  IMAD.U32 R7, RZ, RZ, UR7 ;  /* 0x00000007ff077e24 */ /* 0x002fc4000f8e00ff */
[----:B------:R-:W-:Y:S02]  /*bdc0*/  IMAD.U32 R10, RZ, RZ, UR8 ;  /* 0x00000008ff0a7e24 */ /* 0x000fe4000f8e00ff */
[----:B------:R-:W-:Y:S02]  /*bdd0*/  IMAD.U32 R11, RZ, RZ, UR9 ;  /* 0x00000009ff0b7e24 */ /* 0x000fe4000f8e00ff */
[----:B------:R-:W-:Y:S02]  /*bde0*/  IMAD.MOV.U32 R12, RZ, RZ, 0x1 ;  /* 0x00000001ff0c7424 */ /* 0x000fe400078e00ff */
[----:B------:R-:W-:-:S07]  /*bdf0*/  IMAD.MOV.U32 R13, RZ, RZ, RZ ;  /* 0x000000ffff0d7224 */ /* 0x000fce00078e00ff */
[----:B------:R-:W-:-:S07]  /*be00*/  LEPC R20, `(.L_x_279) ;  /* 0x000000001014794e */ /* 0x000fce0000000000 */
[----:B0-----:R-:W-:Y:S05]  /*be10*/  CALL.ABS.NOINC R2 ;  /* 0x0000000002007343 */ /* 0x001fea0003c00000 */
.L_x_279:
[----:B------:R-:W-:Y:S05]  /*be20*/  BSYNC B6 ;  /* 0x0000000000067941 */ /* 0x000fea0003800000 */
.L_x_278:
[----:B------:R-:W2:Y:S01]  /*be30*/  LDL.LU R20, [R1+0x1c] ;  /* 0x00001c0001147983 */ /* 0x000ea20000300800 */
[----:B------:R-:W-:Y:S01]  /*be40*/  ULDC.64 UR4, c[0x0][0x2d8] ;  /* 0x0000b60000047ab9 */ /* 0x000fe20000000a00 */
[----:B------:R-:W3:Y:S02]  /*be50*/  LDC R6, c[0x0][0x448] ;  /* 0x00011200ff067b82 */ /* 0x000ee40000000800 */
[----:B------:R-:W4:Y:S04]  /*be60*/  LDL.LU R21, [R1+0x10] ;  /* 0x0000100001157983 */ /* 0x000f280000300800 */
[----:B0-----:R-:W4:Y:S04]  /*be70*/  LDL.LU.64 R2, [R1+0x8] ;  /* 0x0000080001027983 */ /* 0x001f280000300a00 */
[----:B------:R0:W5:Y:S01]  /*be80*/  LDL R9, [R1] ;  /* 0x0000000001097983 */ /* 0x0001620000100800 */
[----:B---3--:R-:W-:Y:S01]  /*be90*/  ISETP.NE.AND P0, PT, R6, 0x1, PT ;  /* 0x000000010600780c */ /* 0x008fe20003f05270 */
[----:B------:R-:W-:-:S12]  /*bea0*/  IMAD.SHL.U32 R4, R17, 0x80, RZ ;  /* 0x0000008011047824 */ /* 0x000fd800078e00ff */
[----:B-1----:R-:W1:Y:S01]  /*beb0*/  @P0 LDC R7, c[0x0][0x450] ;  /* 0x00011400ff070b82 */ /* 0x002e620000000800 */
[----:B----4-:R-:W-:Y:S02]  /*bec0*/  IMAD.MOV.U32 R3, RZ, RZ, R21 ;  /* 0x000000ffff037224 */ /* 0x010fe400078e0015 */
[----:B------:R-:W3:Y:S01]  /*bed0*/  S2R R21, SR_TID.X ;  /* 0x0000000000157919 */ /* 0x000ee20000002100 */
[----:B------:R-:W-:-:S04]  /*bee0*/  IMAD.WIDE.U32 R2, R24, UR4, R2 ;  /* 0x0000000418027c25 */ /* 0x000fc8000f8e0002 */
[----:B------:R-:W-:Y:S01]  /*bef0*/  IMAD R3, R24, UR5, R3 ;  /* 0x0000000518037c24 */ /* 0x000fe2000f8e0203 */
[----:B------:R-:W-:Y:S02]  /*bf00*/  ULDC.64 UR4, c[0x0][0x2e0] ;  /* 0x0000b80000047ab9 */ /* 0x000fe40000000a00 */
[----:B--2---:R-:W-:Y:S02]  /*bf10*/  IMAD R0, R20, UR4, RZ ;  /* 0x0000000414007c24 */ /* 0x004fe4000f8e02ff */
[----:B------:R-:W2:Y:S01]  /*bf20*/  S2R R20, SR_TID.X ;  /* 0x0000000000147919 */ /* 0x000ea20000002100 */
[----:B------:R-:W-:-:S04]  /*bf30*/  IMAD.WIDE.U32 R2, R31, UR4, R2 ;  /* 0x000000041f027c25 */ /* 0x000fc8000f8e0002 */
[----:B------:R-:W-:Y:S01]  /*bf40*/  IMAD R0, R31, UR5, R0 ;  /* 0x000000051f007c24 */ /* 0x000fe2000f8e0200 */
[----:B------:R-:W-:-:S03]  /*bf50*/  ULDC.64 UR4, c[0x0][0x2d0] ;  /* 0x0000b40000047ab9 */ /* 0x000fc60000000a00 */
[----:B------:R-:W-:Y:S02]  /*bf60*/  IMAD.IADD R3, R3, 0x1, R0 ;  /* 0x0000000103037824 */ /* 0x000fe400078e0200 */
[----:B------:R-:W4:Y:S01]  /*bf70*/  @P0 LDC R0, c[0x0][0x44c] ;  /* 0x00011300ff000b82 */ /* 0x000f220000000800 */
[----:B--2---:R-:W-:-:S04]  /*bf80*/  LOP3.LUT R20, R20, 0x7f, RZ, 0xc0, !PT ;  /* 0x0000007f14147812 */ /* 0x004fc800078ec0ff */
[----:B------:R-:W-:Y:S02]  /*bf90*/  SHF.R.U32.HI R10, RZ, 0x3, R20 ;  /* 0x00000003ff0a7819 */ /* 0x000fe40000011614 */
[----:B------:R0:W5:Y:S01]  /*bfa0*/  LDL R20, [R1+0x14] ;  /* 0x0000140001147983 */ /* 0x0001620000100800 */
[----:B---3--:R-:W-:-:S05]  /*bfb0*/  IMAD.SHL.U32 R5, R21, 0x10, RZ ;  /* 0x0000001015057824 */ /* 0x008fca00078e00ff */
[----:B------:R-:W-:-:S04]  /*bfc0*/  LOP3.LUT R5, R5, 0x70, RZ, 0xc0, !PT ;  /* 0x0000007005057812 */ /* 0x000fc800078ec0ff */
[----:B------:R-:W-:-:S05]  /*bfd0*/  LOP3.LUT R8, R4, R10, R5, 0xfe, !PT ;  /* 0x0000000a04087212 */ /* 0x000fca00078efe05 */
[----:B----4-:R-:W-:-:S04]  /*bfe0*/  @P0 IMAD.HI.U32 R0, R8, R0, RZ ;  /* 0x0000000008000227 */ /* 0x010fc800078e00ff */
[----:B------:R-:W-:Y:S01]  /*bff0*/  IMAD.MOV.U32 R5, RZ, RZ, R8 ;  /* 0x000000ffff057224 */ /* 0x000fe200078e0008 */
[----:B-1----:R-:W-:-:S05]  /*c000*/  @P0 SHF.R.U32.HI R5, RZ, R7, R0 ;  /* 0x00000007ff050219 */ /* 0x002fca0000011600 */
[----:B------:R-:W-:-:S04]  /*c010*/  IMAD.MOV R7, RZ, RZ, -R5 ;  /* 0x000000ffff077224 */ /* 0x000fc800078e0a05 */
[----:B------:R-:W-:Y:S01]  /*c020*/  IMAD R0, R6, R7, R8 ;  /* 0x0000000706007224 */ /* 0x000fe200078e0208 */
[----:B------:R-:W-:Y:S01]  /*c030*/  SHF.R.S32.HI R7, RZ, 0x1f, R5 ;  /* 0x0000001fff077819 */ /* 0x000fe20000011405 */
[----:B------:R-:W-:-:S04]  /*c040*/  IMAD.WIDE.U32 R2, R5, UR4, R2 ;  /* 0x0000000405027c25 */ /* 0x000fc8000f8e0002 */
[----:B------:R-:W-:-:S04]  /*c050*/  IMAD R7, R7, UR4, RZ ;  /* 0x0000000407077c24 */ /* 0x000fc8000f8e02ff */
[----:B------:R-:W-:Y:S01]  /*c060*/  IMAD R7, R5, UR5, R7 ;  /* 0x0000000505077c24 */ /* 0x000fe2000f8e0207 */
[----:B------:R-:W-:Y:S01]  /*c070*/  SHF.R.S32.HI R5, RZ, 0x1f, R0 ;  /* 0x0000001fff057819 */ /* 0x000fe20000011400 */
[----:B------:R-:W-:Y:S02]  /*c080*/  ULDC.64 UR4, c[0x0][0x2c8] ;  /* 0x0000b20000047ab9 */ /* 0x000fe40000000a00 */
[----:B------:R-:W-:Y:S02]  /*c090*/  IMAD.IADD R3, R3, 0x1, R7 ;  /* 0x0000000103037824 */ /* 0x000fe400078e0207 */
[----:B------:R-:W-:Y:S02]  /*c0a0*/  IMAD R5, R5, UR4, RZ ;  /* 0x0000000405057c24 */ /* 0x000fe4000f8e02ff */
[----:B------:R-:W-:-:S04]  /*c0b0*/  IMAD.WIDE.U32 R2, R0, UR4, R2 ;  /* 0x0000000400027c25 */ /* 0x000fc8000f8e0002 */
[----:B------:R-:W-:Y:S01]  /*c0c0*/  IMAD R5, R0, UR5, R5 ;  /* 0x0000000500057c24 */ /* 0x000fe2000f8e0205 */
[----:B------:R-:W-:Y:S02]  /*c0d0*/  ULDC.64 UR4, c[0x0][0x280] ;  /* 0x0000a00000047ab9 */ /* 0x000fe40000000a00 */
[C---:B------:R-:W-:Y:S01]  /*c0e0*/  LEA R0, P0, R2.reuse, UR4, 0x1 ;  /* 0x0000000402007c11 */ /* 0x040fe2000f8008ff */
[----:B------:R-:W-:Y:S01]  /*c0f0*/  IMAD.IADD R5, R3, 0x1, R5 ;  /* 0x0000000103057824 */ /* 0x000fe200078e0205 */
[----:B------:R-:W-:Y:S02]  /*c100*/  ULDC UR4, c[0x0][0x2b8] ;  /* 0x0000ae0000047ab9 */ /* 0x000fe40000000800 */
[----:B------:R-:W-:Y:S02]  /*c110*/  ISETP.GE.AND P1, PT, R29, UR4, PT ;  /* 0x000000041d007c0c */ /* 0x000fe4000bf26270 */
[----:B------:R-:W-:Y:S02]  /*c120*/  LEA.HI.X R5, R2, UR5, R5, 0x1, P0 ;  /* 0x0000000502057c11 */ /* 0x000fe400080f0c05 */
[----:B------:R-:W-:Y:S01]  /*c130*/  ISETP.GE.AND P0, PT, R30, UR4, PT ;  /* 0x000000041e007c0c */ /* 0x000fe2000bf06270 */
[----:B------:R-:W-:-:S03]  /*c140*/  UMOV UR4, 0xffffffff ;  /* 0xffffffff00047882 */ /* 0x000fc60000000000 */
[----:B0-----:R-:W-:Y:S09]  /*c150*/  BRA.DIV UR4, `(.L_x_280) ;  /* 0x0000003e04507947 */ /* 0x001ff2000b800000 */
[----:B------:R-:W0:Y:S01]  /*c160*/  SHFL.IDX PT, R14, R0, RZ, 0x181f ;  /* 0x00181fff000e7589 */ /* 0x000e2200000e0000 */
[----:B-----5:R-:W-:Y:S02]  /*c170*/  IMAD R6, R20, R6, RZ ;  /* 0x0000000614067224 */ /* 0x020fe400078e02ff */
[----:B------:R-:W-:Y:S01]  /*c180*/  IMAD.IADD R4, R10, 0x1, R4 ;  /* 0x000000010a047824 */ /* 0x000fe200078e0204 */
[----:B------:R-:W1:Y:S03]  /*c190*/  SHFL.IDX PT, R2, R5, RZ, 0x181f ;  /* 0x00181fff05027589 */ /* 0x000e6600000e0000 */
[C---:B------:R-:W-:Y:S01]  /*c1a0*/  VIADD R7, R4.reuse, 0x10 ;  /* 0x0000001004077836 */ /* 0x040fe20000000000 */
[----:B------:R-:W-:-:S13]  /*c1b0*/  ISETP.GE.AND P2, PT, R4, R6, PT ;  /* 0x000000060400720c */ /* 0x000fda0003f46270 */
[----:B0-----:R-:W-:-:S05]  /*c1c0*/  @!P2 LEA R14, P3, R30, R14, 0x1 ;  /* 0x0000000e1e0ea211 */ /* 0x001fca00078608ff */
[----:B-1----:R-:W-:Y:S02]  /*c1d0*/  @!P2 IMAD.X R3, RZ, RZ, R2, P3 ;  /* 0x000000ffff03a224 */ /* 0x002fe400018e0602 */
[----:B------:R-:W-:Y:S02]  /*c1e0*/  @!P2 IMAD.MOV.U32 R2, RZ, RZ, R14 ;  /* 0x000000ffff02a224 */ /* 0x000fe400078e000e */
[----:B------:R-:W0:Y:S04]  /*c1f0*/  SHFL.IDX PT, R14, R0, 0x1, 0x181f ;  /* 0x00381f00000e7f89 */ /* 0x000e2800000e0000 */
[----:B------:R-:W-:Y:S04]  /*c200*/  @!P2 LDGSTS.E.BYPASS.LTC128B.128 [R9+0x10400], desc[UR36][R2.64], !P0 ;  /* 0x104000000209afae */ /* 0x000fe8000c101d64 */
[----:B------:R1:W-:Y:S01]  /*c210*/  @!P2 LDGSTS.E.BYPASS.LTC128B.128 [R9+0x14400], desc[UR36][R2.64+0x80], !P1 ;  /* 0x144000800209afae */ /* 0x0003e2000c901d64 */
[----:B------:R-:W-:-:S03]  /*c220*/  ISETP.GE.AND P2, PT, R7, R6, PT ;  /* 0x000000060700720c */ /* 0x000fc60003f46270 */
[----:B-1----:R-:W1:Y:S10]  /*c230*/  SHFL.IDX PT, R2, R5, 0x1, 0x181f ;  /* 0x00381f0005027f89 */ /* 0x002e7400000e0000 */
[----:B0-----:R-:W-:-:S05]  /*c240*/  @!P2 LEA R14, P3, R30, R14, 0x1 ;  /* 0x0000000e1e0ea211 */ /* 0x001fca00078608ff */
[----:B-1----:R-:W-:Y:S01]  /*c250*/  @!P2 IMAD.X R7, RZ, RZ, R2, P3 ;  /* 0x000000ffff07a224 */ /* 0x002fe200018e0602 */
[----:B------:R-:W-:Y:S02]  /*c260*/  @!P2 MOV R2, R14 ;  /* 0x0000000e0002a202 */ /* 0x000fe40000000f00 */
[----:B------:R-:W0:Y:S01]  /*c270*/  SHFL.IDX PT, R14, R0, 0x2, 0x181f ;  /* 0x00581f00000e7f89 */ /* 0x000e2200000e0000 */
[----:B------:R-:W-:Y:S02]  /*c280*/  @!P2 IMAD.MOV.U32 R3, RZ, RZ, R7 ;  /* 0x000000ffff03a224 */ /* 0x000fe400078e0007 */
[----:B------:R-:W-:-:S03]  /*c290*/  VIADD R7, R4, 0x20 ;  /* 0x0000002004077836 */ /* 0x000fc60000000000 */
[----:B------:R-:W-:Y:S04]  /*c2a0*/  @!P2 LDGSTS.E.BYPASS.LTC128B.128 [R9+0x10c00], desc[UR36][R2.64], !P0 ;  /* 0x10c000000209afae */ /* 0x000fe8000c101d64 */
[----:B------:R1:W-:Y:S01]  /*c2b0*/  @!P2 LDGSTS.E.BYPASS.LTC128B.128 [R9+0x14c00], desc[UR36][R2.64+0x80], !P1 ;  /* 0x14c000800209afae */ /* 0x0003e2000c901d64 */
[----:B------:R-:W-:-:S03]  /*c2c0*/  ISETP.GE.AND P2, PT, R7, R6, PT ;  /* 0x000000060700720c */ /* 0x000fc60003f46270 */
[----:B-1----:R-:W1:Y:S10]  /*c2d0*/  SHFL.IDX PT, R2, R5, 0x2, 0x181f ;  /* 0x00581f0005027f89 */ /* 0x002e7400000e0000 */
[----:B0-----:R-:W-:-:S05]  /*c2e0*/  @!P2 LEA R14, P3, R30, R14, 0x1 ;  /* 0x0000000e1e0ea211 */ /* 0x001fca00078608ff */
[----:B-1----:R-:W-:Y:S02]  /*c2f0*/  @!P2 IMAD.X R7, RZ, RZ, R2, P3 ;  /* 0x000000ffff07a224 */ /* 0x002fe400018e0602 */
[----:B------:R-:W-:Y:S02]  /*c300*/  @!P2 IMAD.MOV.U32 R2, RZ, RZ, R14 ;  /* 0x000000ffff02a224 */ /* 0x000fe400078e000e */
[----:B------:R-:W-:Y:S01]  /*c310*/  @!P2 IMAD.MOV.U32 R3, RZ, RZ, R7 ;  /* 0x000000ffff03a224 */ /* 0x000fe200078e0007 */
[----:B------:R-:W0:Y:S01]  /*c320*/  SHFL.IDX PT, R14, R0, 0x3, 0x181f ;  /* 0x00781f00000e7f89 */ /* 0x000e2200000e0000 */
        /* <DEDUP_REMOVED lines=35> */
[----:B0-----:R-:W-:Y:S01]  /*c560*/  @!P2 LEA R14, P3, R30, R14, 0x1 ;  /* 0x0000000e1e0ea211 */ /* 0x001fe200078608ff */
[----:B------:R-:W0:Y:S04]  /*c570*/  SHFL.IDX PT, R5, R5, 0x7, 0x181f ;  /* 0x00f81f0005057f89 */ /* 0x000e2800000e0000 */
[----:B-1----:R-:W-:-:S02]  /*c580*/  @!P2 IMAD.X R7, RZ, RZ, R2, P3 ;  /* 0x000000ffff07a224 */ /* 0x002fc400018e0602 */
[----:B------:R-:W-:Y:S02]  /*c590*/  @!P2 IMAD.MOV.U32 R2, RZ, RZ, R14 ;  /* 0x000000ffff02a224 */ /* 0x000fe400078e000e */
[----:B------:R-:W-:Y:S01]  /*c5a0*/  @!P2 IMAD.MOV.U32 R3, RZ, RZ, R7 ;  /* 0x000000ffff03a224 */ /* 0x000fe200078e0007 */
[----:B------:R1:W2:Y:S04]  /*c5b0*/  SHFL.IDX PT, R14, R0, 0x7, 0x181f ;  /* 0x00f81f00000e7f89 */ /* 0x0002a800000e0000 */
[----:B------:R1:W-:Y:S04]  /*c5c0*/  @!P2 LDGSTS.E.BYPASS.LTC128B.128 [R9+0x13400], desc[UR36][R2.64], !P0 ;  /* 0x134000000209afae */ /* 0x0003e8000c101d64 */
[----:B0-----:R1:W-:Y:S02]  /*c5d0*/  @!P2 LDGSTS.E.BYPASS.LTC128B.128 [R9+0x17400], desc[UR36][R2.64+0x80], !P1 ;  /* 0x174000800209afae */ /* 0x0013e4000c901d64 */
.L_x_373:
[----:B-1----:R-:W-:Y:S01]  /*c5e0*/  VIADD R3, R4, 0x70 ;  /* 0x0000007004037836 */ /* 0x002fe20000000000 */
[----:B------:R-:W-:Y:S04]  /*c5f0*/  BSSY B0, `(.L_x_281) ;  /* 0x000000a000007945 */ /* 0x000fe80003800000 */
[----:B------:R-:W-:-:S13]  /*c600*/  ISETP.GE.AND P2, PT, R3, R6, PT ;  /* 0x000000060300720c */ /* 0x000fda0003f46270 */
[----:B------:R-:W-:Y:S05]  /*c610*/  @P2 BRA `(.L_x_282) ;  /* 0x00000000001c2947 */ /* 0x000fea0003800000 */
[----:B--2---:R-:W-:-:S05]  /*c620*/  LEA R2, P2, R30, R14, 0x1 ;  /* 0x0000000e1e027211 */ /* 0x004fca00078408ff */
[----:B------:R-:W-:-:S05]  /*c630*/  IMAD.X R3, RZ, RZ, R5, P2 ;  /* 0x000000ffff037224 */ /* 0x000fca00010e0605 */
[----:B------:R-:W-:Y:S01]  /*c640*/  @!PT LDS RZ, [RZ] ;  /* 0x00000000fffff984 */ /* 0x000fe20000000800 */
[----:B------:R-:W-:Y:S01]  /*c650*/  @!PT LDS RZ, [RZ] ;  /* 0x00000000fffff984 */ /* 0x000fe20000000800 */
[----:B------:R-:W-:Y:S01]  /*c660*/  @!PT LDS RZ, [RZ] ;  /* 0x00000000fffff984 */ /* 0x000fe20000000800 */
[----:B------:R0:W-:Y:S04]  /*c670*/  LDGSTS.E.BYPASS.LTC128B.128 [R9+0x13c00], desc[UR36][R2.64], !P0 ;  /* 0x13c0000002097fae */ /* 0x0001e8000c101d64 */
[----:B------:R0:W-:Y:S02]  /*c680*/  LDGSTS.E.BYPASS.LTC128B.128 [R9+0x17c00], desc[UR36][R2.64+0x80], !P1 ;  /* 0x17c0008002097fae */ /* 0x0001e4000c901d64 */
.L_x_282:
[----:B------:R-:W-:Y:S05]  /*c690*/  BSYNC B0 ;  /* 0x0000000000007941 */ /* 0x000fea0003800000 */
.L_x_281:
[----:B------:R-:W-:Y:S01]  /*c6a0*/  NOP ;  /* 0x0000000000007918 */ /* 0x000fe20000000000 */
[----:B------:R-:W-:-:S13]  /*c6b0*/  PLOP3.LUT P0, PT, PT, PT, PT, 0x80, 0x0 ;  /* 0x000000000000781c */ /* 0x000fda0003f0f070 */
.L_x_283:
[----:B------:R-:W-:Y:S02]  /*c6c0*/  PLOP3.LUT P1, PT, P1, P0, PT, 0xa2, 0x0 ;  /* 0x000000000000781c */ /* 0x000fe40000f21472 */
[----:B------:R-:W-:-:S08]  /*c6d0*/  @P0 R2UR P1, UR4, R22 ;  /* 0x00000000160402ca */ /* 0x000fd00000020000 */
[----:B------:R-:W-:-:S05]  /*c6e0*/  @P0 PLOP3.LUT P0, PT, P1, PT, PT, 0x80, 0x0 ;  /* 0x000000000000081c */ /* 0x000fca0000f0f070 */
[----:B------:R-:W-:Y:S01]  /*c6f0*/  @!P1 SYNCS.ARRIVE.TRANS64.RED.A0T1 RZ, [UR4+0x28800], RZ ;  /* 0x028800ffffff99a7 */ /* 0x000fe20008200404 */
[----:B------:R-:W-:Y:S07]  /*c700*/  @!P1 ARRIVES.LDGSTSBAR.64.TRANSCNT [UR4+0x28800] ;  /* 0x02880000ff0099b0 */ /* 0x000fee0008000a84 */
[----:B------:R-:W-:Y:S05]  /*c710*/  @P0 BRA.U.ANY `(.L_x_283) ;  /* 0xfffffffd00e80947 */ /* 0x000fea000393ffff */
[----:B0-----:R-:W3:Y:S02]  /*c720*/  LDL.LU R2, [R1+0x20] ;  /* 0x0000200001027983 */ /* 0x001ee40000300800 */
[----:B---3--:R-:W-:-:S05]  /*c730*/  VIADD R2, R2, 0x1 ;  /* 0x0000000102027836 */ /* 0x008fca0000000000 */
[----:B------:R0:W-:Y:S01]  /*c740*/  STL [R1+0x20], R2 ;  /* 0x0000200201007387 */ /* 0x0001e20000100800 */
[----:B------:R-:W-:-:S04]  /*c750*/  LEA.HI R0, R2, R2, RZ, 0x1 ;  /* 0x0000000202007211 */ /* 0x000fc800078f08ff */
[----:B------:R-:W-:-:S05]  /*c760*/  LOP3.LUT R0, R0, 0xfffffffe, RZ, 0xc0, !PT ;  /* 0xfffffffe00007812 */ /* 0x000fca00078ec0ff */
[----:B------:R-:W-:-:S05]  /*c770*/  IMAD.IADD R0, R2, 0x1, -R0 ;  /* 0x0000000102007824 */ /* 0x000fca00078e0a00 */
[----:B------:R-:W-:Y:S01]  /*c780*/  SHF.L.U32 R3, R0, 0x1f, RZ ;  /* 0x0000001f00037819 */ /* 0x000fe200000006ff */
[----:B------:R-:W-:Y:S01]  /*c790*/  NOP ;  /* 0x0000000000007918 */ /* 0x000fe20000000000 */
[----:B0-----:R-:W3:Y:S01]  /*c7a0*/  LDL.LU R2, [R1+0x18] ;  /* 0x0000180001027983 */ /* 0x001ee20000300800 */
[----:B------:R0:W-:Y:S01]  /*c7b0*/  SYNCS.ARRIVE.TRANS64.A1T0 RZ, [R22+URZ+0x28800], RZ ;  /* 0x028800ff16ff79a7 */ /* 0x0001e2000810003f */
[----:B------:R-:W-:Y:S01]  /*c7c0*/  BSSY B0, `(.L_x_284) ;  /* 0x0000005000007945 */ /* 0x000fe20003800000 */
[----:B------:R-:W1:Y:S01]  /*c7d0*/  SYNCS.PHASECHK.TRANS64.TRYWAIT P1, [R22+URZ+0x28820], R3 ;  /* 0x02882003160075a7 */ /* 0x000e62000802017f */
[----:B---3--:R-:W-:-:S05]  /*c7e0*/  VIADD R6, R2, 0xfffffffe ;  /* 0xfffffffe02067836 */ /* 0x008fca0000000000 */
[----:B------:R-:W-:Y:S01]  /*c7f0*/  ISETP.GE.AND P0, PT, R6, R35, PT ;  /* 0x000000230600720c */ /* 0x000fe20003f06270 */
[----:B01----:R-:W-:-:S12]  /*c800*/  @!P1 BRA `(.L_x_285) ;  /* 0x0000004000249947 */ /* 0x003fd80003800000 */
.L_x_374:
[----:B------:R-:W-:Y:S05]  /*c810*/  BSYNC B0 ;  /* 0x0000000000007941 */ /* 0x000fea0003800000 */
.L_x_284:
[----:B------:R-:W-:Y:S04]  /*c820*/  BSSY B0, `(.L_x_286) ;  /* 0x0000108000007945 */ /* 0x000fe80003800000 */
[----:B------:R-:W-:Y:S05]  /*c830*/  @!P0 BRA `(.L_x_287) ;  /* 0x0000001000188947 */ /* 0x000fea0003800000 */
[----:B------:R-:W-:Y:S01]  /*c840*/  ULDC UR4, c[0x0][0x2f4] ;  /* 0x0000bd0000047ab9 */ /* 0x000fe20000000800 */
[----:B------:R-:W-:Y:S01]  /*c850*/  IMAD.MOV.U32 R17, RZ, RZ, R28 ;  /* 0x000000ffff117224 */ /* 0x000fe200078e001c */
[----:B------:R-:W-:Y:S01]  /*c860*/  ISETP.GE.AND P2, PT, R30, UR4, PT ;  /* 0x000000041e007c0c */ /* 0x000fe2000bf46270 */
[----:B------:R-:W-:Y:S01]  /*c870*/  IMAD.MOV.U32 R10, RZ, RZ, R25 ;  /* 0x000000ffff0a7224 */ /* 0x000fe200078e0019 */
[----:B------:R-:W-:Y:S01]  /*c880*/  ISETP.GE.AND P1, PT, R29, UR4, PT ;  /* 0x000000041d007c0c */ /* 0x000fe2000bf26270 */
[----:B------:R-:W-:-:S12]  /*c890*/  IMAD.MOV.U32 R31, RZ, RZ, R26 ;  /* 0x000000ffff1f7224 */ /* 0x000fd800078e001a */
.L_x_300:
[----:B0-----:R-:W0:Y:S01]  /*c8a0*/  S2R R3, SR_TID.X ;  /* 0x0000000000037919 */ /* 0x001e220000002100 */
[----:B------:R-:W1:Y:S01]  /*c8b0*/  LDC R4, c[0x0][0x430] ;  /* 0x00010c00ff047b82 */ /* 0x000e620000000800 */
[----:B------:R-:W3:Y:S01]  /*c8c0*/  LDL R9, [R1+0x24] ;  /* 0x0000240001097983 */ /* 0x000ee20000100800 */
[----:B-1----:R-:W-:Y:S02]  /*c8d0*/  ISETP.NE.AND P0, PT, R4, 0x1, PT ;  /* 0x000000010400780c */ /* 0x002fe40003f05270 */
[----:B0-----:R-:W-:-:S04]  /*c8e0*/  LOP3.LUT R0, R3, 0x7f, RZ, 0xc0, !PT ;  /* 0x0000007f03007812 */ /* 0x001fc800078ec0ff */
[----:B------:R-:W-:-:S07]  /*c8f0*/  SHF.R.U32.HI R5, RZ, 0x3, R0 ;  /* 0x00000003ff057819 */ /* 0x000fce0000011600 */
[----:B------:R-:W0:Y:S01]  /*c900*/  @P0 LDC R0, c[0x0][0x434] ;  /* 0x00010d00ff000b82 */ /* 0x000e220000000800 */
[----:B------:R-:W-:-:S07]  /*c910*/  IMAD.SHL.U32 R4, R3, 0x10, RZ ;  /* 0x0000001003047824 */ /* 0x000fce00078e00ff */
[----:B------:R-:W1:Y:S01]  /*c920*/  @P0 LDC R3, c[0x0][0x438] ;  /* 0x00010e00ff030b82 */ /* 0x000e620000000800 */
[----:B------:R-:W-:Y:S01]  /*c930*/  IMAD R7, R6, 0x80, R5 ;  /* 0x0000008006077824 */ /* 0x000fe200078e0205 */
[----:B------:R-:W-:-:S04]  /*c940*/  LOP3.LUT R4, R4, 0x70, RZ, 0xc0, !PT ;  /* 0x0000007004047812 */ /* 0x000fc800078ec0ff */
[----:B------:R-:W-:Y:S01]  /*c950*/  IADD3 R7, R4, R7, R36 ;  /* 0x0000000704077210 */ /* 0x000fe20007ffe024 */
[----:B------:R-:W-:Y:S05]  /*c960*/  YIELD ;  /* 0x0000000000007946 */ /* 0x000fea0003800000 */
[----:B------:R-:W-:Y:S01]  /*c970*/  MOV R8, R7 ;  /* 0x0000000700087202 */ /* 0x000fe20000000f00 */
[----:B------:R-:W-:Y:S01]  /*c980*/  ULDC.64 UR4, c[0x0][0x428] ;  /* 0x00010a0000047ab9 */ /* 0x000fe20000000a00 */
[----:B0-----:R-:W-:-:S05]  /*c990*/  @P0 IMAD.HI.U32 R0, R7, R0, RZ ;  /* 0x0000000007000227 */ /* 0x001fca00078e00ff */
[----:B-1----:R-:W-:Y:S01]  /*c9a0*/  @P0 SHF.R.U32.HI R8, RZ, R3, R0 ;  /* 0x00000003ff080219 */ /* 0x002fe20000011600 */
[----:B------:R-:W-:-:S03]  /*c9b0*/  IMAD R5, R37, UR4, RZ ;  /* 0x0000000425057c24 */ /* 0x000fc6000f8e02ff */
[--C-:B------:R-:W-:Y:S01]  /*c9c0*/  SHF.R.S32.HI R3, RZ, 0x1f, R8.reuse ;  /* 0x0000001fff037819 */ /* 0x100fe20000011408 */
[----:B------:R-:W-:Y:S02]  /*c9d0*/  IMAD.MOV.U32 R2, RZ, RZ, R8 ;  /* 0x000000ffff027224 */ /* 0x000fe400078e0008 */
[C---:B------:R-:W-:Y:S02]  /*c9e0*/  IMAD R5, R32.reuse, UR5, R5 ;  /* 0x0000000520057c24 */ /* 0x040fe4000f8e0205 */
[----:B------:R-:W-:Y:S01]  /*c9f0*/  IMAD.WIDE.U32 R2, R32, UR4, R2 ;  /* 0x0000000420027c25 */ /* 0x000fe2000f8e0002 */
[----:B------:R-:W-:-:S03]  /*ca00*/  ULDC.64 UR4, c[0x0][0x418] ;  /* 0x0001060000047ab9 */ /* 0x000fc60000000a00 */
[----:B------:R-:W-:Y:S01]  /*ca10*/  IMAD.IADD R3, R5, 0x1, R3 ;  /* 0x0000000105037824 */ /* 0x000fe200078e0203 */
[----:B------:R-:W-:Y:S01]  /*ca20*/  LEA R4, P0, R2, UR4, 0x2 ;  /* 0x0000000402047c11 */ /* 0x000fe2000f8010ff */
[----:B------:R-:W-:Y:S01]  /*ca30*/  VIADD R25, R10, 0x1 ;  /* 0x000000010a197836 */ /* 0x000fe20000000000 */
[----:B------:R-:W-:Y:S02]  /*ca40*/  ULDC UR4, c[0x0][0x430] ;  /* 0x00010c0000047ab9 */ /* 0x000fe40000000800 */
[----:B------:R-:W-:-:S05]  /*ca50*/  LEA.HI.X R5, R2, UR5, R3, 0x2, P0 ;  /* 0x0000000502057c11 */ /* 0x000fca00080f1403 */
[----:B------:R0:W4:Y:S01]  /*ca60*/  LDG.E R0, desc[UR36][R4.64] ;  /* 0x0000002404007981 */ /* 0x000122000c1e1900 */
[----:B------:R-:W-:Y:S01]  /*ca70*/  ISETP.NE.AND P0, PT, R25, 0x2, PT ;  /* 0x000000021900780c */ /* 0x000fe20003f05270 */
[----:B------:R-:W-:-:S03]  /*ca80*/  IMAD.MOV R2, RZ, RZ, -R8 ;  /* 0x000000ffff027224 */ /* 0x000fc600078e0a08 */
[----:B------:R-:W-:Y:S01]  /*ca90*/  SEL R28, RZ, 0x1, P0 ;  /* 0x00000001ff1c7807 */ /* 0x000fe20000000000 */
[----:B------:R-:W-:Y:S01]  /*caa0*/  IMAD.MOV.U32 R26, RZ, RZ, R6 ;  /* 0x000000ffff1a7224 */ /* 0x000fe200078e0006 */
[----:B------:R-:W-:Y:S01]  /*cab0*/  SEL R25, R25, RZ, P0 ;  /* 0x000000ff19197207 */ /* 0x000fe20000000000 */
[----:B0-----:R-:W-:Y:S01]  /*cac0*/  IMAD R4, R2, UR4, R7 ;  /* 0x0000000402047c24 */ /* 0x001fe2000f8e0207 */
[----:B------:R-:W-:Y:S02]  /*cad0*/  LOP3.LUT R28, R17, R28, RZ, 0x3c, !PT ;  /* 0x0000001c111c7212 */ /* 0x000fe400078e3cff */
[----:B---3--:R-:W-:Y:S02]  /*cae0*/  ISETP.NE.AND P3, PT, R9, 0x3, PT ;  /* 0x000000030900780c */ /* 0x008fe40003f65270 */
[----:B----4-:R-:W-:-:S11]  /*caf0*/  SHF.R.S32.HI R21, RZ, 0x1f, R0 ;  /* 0x0000001fff157819 */ /* 0x010fd60000011400 */
[----:B------:R-:W-:Y:S05]  /*cb00*/  @!P3 BRA `(.L_x_288) ;  /* 0x000000000004b947 */ /* 0x000fea0003800000 */
[----:B------:R-:W-:Y:S01]  /*cb10*/  BPT.TRAP 0x1 ;  /* 0x000000040000795c */ /* 0x000fe20000300000 */
.L_x_288:
[----:B------:R-:W-:Y:S01]  /*cb20*/  IMAD R6, R25, 0x8, R22 ;  /* 0x0000000819067824 */ /* 0x000fe200078e0216 */
[----:B------:R-:W-:Y:S01]  /*cb30*/  SHF.L.U32 R3, R28, 0x1f, RZ ;  /* 0x0000001f1c037819 */ /* 0x000fe200000006ff */
[----:B------:R-:W-:Y:S03]  /*cb40*/  BSSY B1, `(.L_x_289) ;  /* 0x0000003000017945 */ /* 0x000fe60003800000 */
[----:B------:R-:W0:Y:S02]  /*cb50*/  SYNCS.PHASECHK.TRANS64.TRYWAIT P0, [R6+URZ+0x28840], R3 ;  /* 0x02884003060075a7 */ /* 0x000e24000800017f */
[----:B0-----:R-:W-:Y:S05]  /*cb60*/  @!P0 BRA `(.L_x_290) ;  /* 0x0000003c00608947 */ /* 0x001fea0003800000 */
.L_x_375:
[----:B------:R-:W-:Y:S05]  /*cb70*/  BSYNC B1 ;  /* 0x0000000000017941 */ /* 0x000fea0003800000 */
.L_x_289:
[----:B------:R-:W-:Y:S01]  /*cb80*/  SHF.R.S32.HI R20, RZ, 0x1f, R4 ;  /* 0x0000001fff147819 */ /* 0x000fe20000011404 */
[----:B------:R-:W-:Y:S01]  /*cb90*/  ULDC.64 UR4, c[0x0][0x300] ;  /* 0x0000c00000047ab9 */ /* 0x000fe20000000a00 */
[----:B------:R-:W-:Y:S01]  /*cba0*/  ULDC.64 UR6, c[0x0][0x2e8] ;  /* 0x0000ba0000067ab9 */ /* 0x000fe20000000a00 */
[----:B0-----:R-:W-:Y:S01]  /*cbb0*/  IMAD.WIDE.U32 R2, R4, UR4, RZ ;  /* 0x0000000404027c25 */ /* 0x001fe2000f8e00ff */
[C---:B------:R-:W-:Y:S02]  /*cbc0*/  LOP3.LUT P4, RZ, R27.reuse, 0x2, RZ, 0xc0, !PT ;  /* 0x000000021bff7812 */ /* 0x040fe4000788c0ff */
[----:B------:R-:W-:Y:S01]  /*cbd0*/  LOP3.LUT P3, RZ, R27, 0x1, RZ, 0xc0, !PT ;  /* 0x000000011bff7812 */ /* 0x000fe2000786c0ff */
[----:B------:R-:W-:Y:S02]  /*cbe0*/  IMAD R5, R20, UR4, RZ ;  /* 0x0000000414057c24 */ /* 0x000fe4000f8e02ff */
[----:B------:R-:W-:Y:S02]  /*cbf0*/  IMAD R7, R25, 0x4000, R33 ;  /* 0x0000400019077824 */ /* 0x000fe400078e0221 */
[----:B------:R-:W-:Y:S01]  /*cc00*/  IMAD R5, R4, UR5, R5 ;  /* 0x0000000504057c24 */ /* 0x000fe2000f8e0205 */
[----:B------:R-:W-:-:S03]  /*cc10*/  ULDC.64 UR4, c[0x0][0x310] ;  /* 0x0000c40000047ab9 */ /* 0x000fc60000000a00 */
[----:B------:R-:W-:Y:S02]  /*cc20*/  IMAD.IADD R3, R3, 0x1, R5 ;  /* 0x0000000103037824 */ /* 0x000fe400078e0205 */
[----:B------:R-:W-:Y:S02]  /*cc30*/  IMAD R5, R21, UR4, RZ ;  /* 0x0000000415057c24 */ /* 0x000fe4000f8e02ff */
[----:B------:R-:W-:-:S04]  /*cc40*/  IMAD.WIDE.U32 R2, R0, UR4, R2 ;  /* 0x0000000400027c25 */ /* 0x000fc8000f8e0002 */
[----:B------:R-:W-:Y:S01]  /*cc50*/  IMAD R5, R0, UR5, R5 ;  /* 0x0000000500057c24 */ /* 0x000fe2000f8e0205 */
[----:B------:R-:W-:-:S03]  /*cc60*/  ULDC.64 UR4, c[0x0][0x308] ;  /* 0x0000c20000047ab9 */ /* 0x000fc60000000a00 */
[----:B------:R-:W-:Y:S02]  /*cc70*/  IMAD.IADD R3, R3, 0x1, R5 ;  /* 0x0000000103037824 */ /* 0x000fe400078e0205 */
[----:B------:R-:W-:Y:S01]  /*cc80*/  IMAD.WIDE.U32 R2, R24, UR4, R2 ;  /* 0x0000000418027c25 */ /* 0x000fe2000f8e0002 */
[----:B------:R-:W-:-:S03]  /*cc90*/  UMOV UR4, 0xffffffff ;  /* 0xffffffff00047882 */ /* 0x000fc60000000000 */
[----:B------:R-:W-:Y:S01]  /*cca0*/  IMAD R9, R24, UR5, R3 ;  /* 0x0000000518097c24 */ /* 0x000fe2000f8e0203 */
[----:B------:R-:W-:-:S04]  /*ccb0*/  LEA R8, P0, R2, UR6, 0x1 ;  /* 0x0000000602087c11 */ /* 0x000fc8000f8008ff */
[----:B------:R-:W-:Y:S01]  /*ccc0*/  LEA.HI.X R9, R2, UR7, R9, 0x1, P0 ;  /* 0x0000000702097c11 */ /* 0x000fe200080f0c09 */
[----:B------:R-:W-:Y:S08]  /*ccd0*/  BRA.DIV UR4, `(.L_x_291) ;  /* 0x0000003e04187947 */ /* 0x000ff0000b800000 */
[----:B------:R-:W0:Y:S01]  /*cce0*/  SHFL.IDX PT, R2, R8, RZ, 0x181f ;  /* 0x00181fff08027589 */ /* 0x000e2200000e0000 */
[----:B------:R-:W-:Y:S02]  /*ccf0*/  IMAD.SHL.U32 R5, R30, 0x2, RZ ;  /* 0x000000021e057824 */ /* 0x000fe400078e00ff */
[----:B------:R-:W-:Y:S01]  /*cd00*/  IMAD R7, R7, 0x2, R22 ;  /* 0x0000000207077824 */ /* 0x000fe200078e0216 */
[----:B------:R-:W1:Y:S02]  /*cd10*/  SHFL.IDX PT, R3, R9, RZ, 0x181f ;  /* 0x00181fff09037589 */ /* 0x000e6400000e0000 */
[----:B0-----:R-:W-:-:S05]  /*cd20*/  IADD3 R2, P0, R2, R5, RZ ;  /* 0x0000000502027210 */ /* 0x001fca0007f1e0ff */
[----:B-1----:R-:W-:-:S05]  /*cd30*/  IMAD.X R3, RZ, RZ, R3, P0 ;  /* 0x000000ffff037224 */ /* 0x002fca00000e0603 */
[----:B------:R-:W-:Y:S01]  /*cd40*/  @!PT LDS RZ, [RZ] ;  /* 0x00000000fffff984 */ /* 0x000fe20000000800 */
[----:B------:R-:W-:Y:S04]  /*cd50*/  LDGSTS.E.BYPASS.LTC128B.128 [R7+0x18400], desc[UR36][R2.64], !P4 ;  /* 0x1840000002077fae */ /* 0x000fe8000e101d64 */
[----:B------:R0:W-:Y:S04]  /*cd60*/  LDGSTS.E.BYPASS.LTC128B.128 [R7+0x1c400], desc[UR36][R2.64+0x80], !P3 ;  /* 0x1c40008002077fae */ /* 0x0001e8000d901d64 */
[----:B0-----:R-:W0:Y:S04]  /*cd70*/  SHFL.IDX PT, R2, R8, 0x1, 0x181f ;  /* 0x00381f0008027f89 */ /* 0x001e2800000e0000 */
[----:B------:R-:W1:Y:S01]  /*cd80*/  SHFL.IDX PT, R3, R9, 0x1, 0x181f ;  /* 0x00381f0009037f89 */ /* 0x000e6200000e0000 */
[----:B0-----:R-:W-:-:S05]  /*cd90*/  IADD3 R2, P0, R2, R5, RZ ;  /* 0x0000000502027210 */ /* 0x001fca0007f1e0ff */
[----:B-1----:R-:W-:-:S05]  /*cda0*/  IMAD.X R3, RZ, RZ, R3, P0 ;  /* 0x000000ffff037224 */ /* 0x002fca00000e0603 */
        /* <DEDUP_REMOVED lines=16> */
[----:B0-----:R-:W-:-:S04]  /*ceb0*/  IADD3 R2, P0, R2, R5, RZ ;  /* 0x0000000502027210 */ /* 0x001fc80007f1e0ff */
[----:B-1----:R-:W-:-:S05]  /*cec0*/  IADD3.X R3, RZ, R3, RZ, P0, !PT ;  /* 0x00000003ff037210 */ /* 0x002fca00007fe4ff */
        /* <DEDUP_REMOVED lines=9> */
[----:B------:R-:W1:Y:S04]  /*cf60*/  SHFL.IDX PT, R3, R9, 0x6, 0x181f ;  /* 0x00d81f0009037f89 */ /* 0x000e6800000e0000 */
[----:B------:R-:W3:Y:S01]  /*cf70*/  SHFL.IDX PT, R9, R9, 0x7, 0x181f ;  /* 0x00f81f0009097f89 */ /* 0x000ee200000e0000 */
[----:B0-----:R-:W-:-:S05]  /*cf80*/  IADD3 R2, P0, R2, R5, RZ ;  /* 0x0000000502027210 */ /* 0x001fca0007f1e0ff */
[----:B-1----:R-:W-:-:S05]  /*cf90*/  IMAD.X R3, RZ, RZ, R3, P0 ;  /* 0x000000ffff037224 */ /* 0x002fca00000e0603 */
[----:B------:R-:W-:Y:S04]  /*cfa0*/  LDGSTS.E.BYPASS.LTC128B.128 [R7+0x1b400], desc[UR36][R2.64], !P4 ;  /* 0x1b40000002077fae */ /* 0x000fe8000e101d64 */
[----:B------:R0:W-:Y:S04]  /*cfb0*/  LDGSTS.E.BYPASS.LTC128B.128 [R7+0x1f400], desc[UR36][R2.64+0x80], !P3 ;  /* 0x1f40008002077fae */ /* 0x0001e8000d901d64 */
[----:B0--3--:R0:W1:Y:S02]  /*cfc0*/  SHFL.IDX PT, R2, R8, 0x7, 0x181f ;  /* 0x00f81f0008027f89 */ /* 0x00906400000e0000 */
.L_x_393:
[----:B-1----:R-:W-:-:S05]  /*cfd0*/  IADD3 R2, P0, R2, R5, RZ ;  /* 0x0000000502027210 */ /* 0x002fca0007f1e0ff */
        /* <DEDUP_REMOVED lines=8> */
.L_x_292:
[----:B------:R-:W-:Y:S02]  /*d060*/  PLOP3.LUT P3, PT, P3, P0, PT, 0xa2, 0x0 ;  /* 0x000000000000781c */ /* 0x000fe40001f61472 */
[----:B------:R-:W-:-:S08]  /*d070*/  @P0 R2UR P3, UR4, R6 ;  /* 0x00000000060402ca */ /* 0x000fd00000060000 */
[----:B------:R-:W-:-:S05]  /*d080*/  @P0 PLOP3.LUT P0, PT, P3, PT, PT, 0x80, 0x0 ;  /* 0x000000000000081c */ /* 0x000fca0001f0f070 */
[----:B------:R-:W-:Y:S01]  /*d090*/  @!P3 SYNCS.ARRIVE.TRANS64.RED.A0T1 RZ, [UR4+0x28830], RZ ;  /* 0x028830ffffffb9a7 */ /* 0x000fe20008200404 */
[----:B------:R-:W-:Y:S07]  /*d0a0*/  @!P3 ARRIVES.LDGSTSBAR.64.TRANSCNT [UR4+0x28830] ;  /* 0x02883000ff00b9b0 */ /* 0x000fee0008000a84 */
[----:B------:R-:W-:Y:S05]  /*d0b0*/  @P0 BRA.U.ANY `(.L_x_292) ;  /* 0xfffffffd00e80947 */ /* 0x000fea000393ffff */
[----:B------:R-:W-:Y:S01]  /*d0c0*/  NOP ;  /* 0x0000000000007918 */ /* 0x000fe20000000000 */
[----:B-1----:R-:W3:Y:S02]  /*d0d0*/  LDL R2, [R1+0x24] ;  /* 0x0000240001027983 */ /* 0x002ee40000100800 */
[----:B---3--:R-:W-:-:S13]  /*d0e0*/  ISETP.NE.AND P4, PT, R2, 0x3, PT ;  /* 0x000000030200780c */ /* 0x008fda0003f85270 */
[----:B------:R-:W-:Y:S05]  /*d0f0*/  @!P4 BRA `(.L_x_293) ;  /* 0x000000000004c947 */ /* 0x000fea0003800000 */
[----:B------:R-:W-:Y:S01]  /*d100*/  BPT.TRAP 0x1 ;  /* 0x000000040000795c */ /* 0x000fe20000300000 */
.L_x_293:
[----:B------:R1:W-:Y:S01]  /*d110*/  SYNCS.ARRIVE.TRANS64.A1T0 RZ, [R6+URZ+0x28830], RZ ;  /* 0x028830ff06ff79a7 */ /* 0x0003e2000810003f */
[----:B------:R-:W-:Y:S05]  /*d120*/  @!P4 BRA `(.L_x_294) ;  /* 0x000000000004c947 */ /* 0x000fea0003800000 */
[----:B------:R-:W-:Y:S01]  /*d130*/  BPT.TRAP 0x1 ;  /* 0x000000040000795c */ /* 0x000fe20000300000 */
.L_x_294:
[----:B------:R-:W-:Y:S01]  /*d140*/  SHF.L.U32 R3, R17, 0x1f, RZ ;  /* 0x0000001f11037819 */ /* 0x000fe200000006ff */
[----:B-1----:R-:W-:Y:S01]  /*d150*/  IMAD R6, R10, 0x8, R22 ;  /* 0x000000080a067824 */ /* 0x002fe200078e0216 */
[----:B------:R-:W-:Y:S03]  /*d160*/  BSSY B1, `(.L_x_295) ;  /* 0x0000003000017945 */ /* 0x000fe60003800000 */
[----:B------:R-:W1:Y:S02]  /*d170*/  SYNCS.PHASECHK.TRANS64.TRYWAIT P0, [R6+URZ+0x28860], R3 ;  /* 0x02886003060075a7 */ /* 0x000e64000800017f */
[----:B-1----:R-:W-:Y:S05]  /*d180*/  @!P0 BRA `(.L_x_296) ;  /* 0x0000004000388947 */ /* 0x002fea0003800000 */
.L_x_394:
[----:B------:R-:W-:Y:S05]  /*d190*/  BSYNC B1 ;  /* 0x0000000000017941 */ /* 0x000fea0003800000 */
.L_x_295:
[----:B------:R-:W3:Y:S01]  /*d1a0*/  S2R R2, SR_TID.X ;  /* 0x0000000000027919 */ /* 0x000ee20000002100 */
[----:B------:R-:W-:Y:S01]  /*d1b0*/  UMOV UR4, 0xffffffff ;  /* 0xffffffff00047882 */ /* 0x000fe20000000000 */
[----:B0-----:R-:W-:Y:S02]  /*d1c0*/  IMAD R8, R31, -0x80, R34 ;  /* 0xffffff801f087824 */ /* 0x001fe400078e0222 */
[----:B------:R-:W-:Y:S01]  /*d1d0*/  IMAD R7, R10, 0x4000, R33 ;  /* 0x000040000a077824 */ /* 0x000fe200078e0221 */
[----:B---3--:R-:W-:-:S04]  /*d1e0*/  LOP3.LUT R2, R2, 0x7f, RZ, 0xc0, !PT ;  /* 0x0000007f02027812 */ /* 0x008fc800078ec0ff */
[----:B------:R-:W-:-:S05]  /*d1f0*/  SHF.R.U32.HI R2, RZ, 0x3, R2 ;  /* 0x00000003ff027819 */ /* 0x000fca0000011602 */
[----:B------:R-:W-:Y:S01]  /*d200*/  IMAD.IADD R8, R8, 0x1, -R2 ;  /* 0x0000000108087824 */ /* 0x000fe200078e0a02 */
[----:B------:R-:W-:Y:S06]  /*d210*/  BRA.DIV UR4, `(.L_x_297) ;  /* 0x0000004204287947 */ /* 0x000fec000b800000 */
[----:B------:R-:W0:Y:S01]  /*d220*/  SHFL.IDX PT, R2, R18, RZ, 0x181f ;  /* 0x00181fff12027589 */ /* 0x000e2200000e0000 */
[----:B------:R-:W-:-:S03]  /*d230*/  IMAD R7, R7, 0x2, R22 ;  /* 0x0000000207077824 */ /* 0x000fc600078e0216 */
[----:B-1----:R-:W1:Y:S04]  /*d240*/  SHFL.IDX PT, R3, R23, RZ, 0x181f ;  /* 0x00181fff17037589 */ /* 0x002e6800000e0000 */
[----:B--2---:R-:W-:Y:S01]  /*d250*/  SHFL.IDX PT, R14, R18, 0x7, 0x181f ;  /* 0x00f81f00120e7f89 */ /* 0x004fe200000e0000 */
[----:B0-----:R-:W-:-:S05]  /*d260*/  IADD3 R2, P0, R2, R5, RZ ;  /* 0x0000000502027210 */ /* 0x001fca0007f1e0ff */
[----:B-1----:R-:W-:Y:S01]  /*d270*/  IMAD.X R3, RZ, RZ, R3, P0 ;  /* 0x000000ffff037224 */ /* 0x002fe200000e0603 */
[----:B------:R-:W-:-:S13]  /*d280*/  ISETP.LT.OR P0, PT, R8, 0x1, P2 ;  /* 0x000000010800780c */ /* 0x000fda0001701670 */
[----:B------:R-:W-:Y:S01]  /*d290*/  LDGSTS.E.BYPASS.LTC128B.128 [R7+0x400], desc[UR36][R2.64], !P0 ;  /* 0x0040000002077fae */ /* 0x000fe2000c101d64 */
[----:B------:R-:W-:-:S13]  /*d2a0*/  ISETP.LT.OR P0, PT, R8, 0x1, P1 ;  /* 0x000000010800780c */ /* 0x000fda0000f01670 */
[----:B------:R0:W-:Y:S04]  /*d2b0*/  LDGSTS.E.BYPASS.LTC128B.128 [R7+0x4400], desc[UR36][R2.64+0x80], !P0 ;  /* 0x0440008002077fae */ /* 0x0001e8000c101d64 */
[----:B0-----:R-:W0:Y:S04]  /*d2c0*/  SHFL.IDX PT, R2, R18, 0x1, 0x181f ;  /* 0x00381f0012027f89 */ /* 0x001e2800000e0000 */
[----:B------:R-:W1:Y:S01]  /*d2d0*/  SHFL.IDX PT, R3, R23, 0x1, 0x181f ;  /* 0x00381f0017037f89 */ /* 0x000e6200000e0000 */
        /* <DEDUP_REMOVED lines=39> */
[----:B------:R-:W1:Y:S04]  /*d550*/  SHFL.IDX PT, R3, R23, 0x6, 0x181f ;  /* 0x00d81f0017037f89 */ /* 0x000e6800000e0000 */
[----:B------:R-:W2:Y:S01]  /*d560*/  SHFL.IDX PT, R23, R23, 0x7, 0x181f ;  /* 0x00f81f0017177f89 */ /* 0x000ea200000e0000 */
[----:B0-----:R-:W-:-:S05]  /*d570*/  IADD3 R2, P0, R2, R5, RZ ;  /* 0x0000000502027210 */ /* 0x001fca0007f1e0ff */
[----:B-1----:R-:W-:Y:S01]  /*d580*/  IMAD.X R3, RZ, RZ, R3, P0 ;  /* 0x000000ffff037224 */ /* 0x002fe200000e0603 */
[----:B------:R-:W-:-:S13]  /*d590*/  ISETP.LT.OR P0, PT, R8, 0x61, P2 ;  /* 0x000000610800780c */ /* 0x000fda0001701670 */
[----:B------:R1:W-:Y:S01]  /*d5a0*/  LDGSTS.E.BYPASS.LTC128B.128 [R7+0x3400], desc[UR36][R2.64], !P0 ;  /* 0x0340000002077fae */ /* 0x0003e2000c101d64 */
[----:B------:R-:W-:-:S13]  /*d5b0*/  ISETP.LT.OR P0, PT, R8, 0x61, P1 ;  /* 0x000000610800780c */ /* 0x000fda0000f01670 */
[----:B--2---:R1:W-:Y:S02]  /*d5c0*/  LDGSTS.E.BYPASS.LTC128B.128 [R7+0x7400], desc[UR36][R2.64+0x80], !P0 ;  /* 0x0740008002077fae */ /* 0x0043e4000c101d64 */
.L_x_412:
[----:B01----:R-:W-:Y:S01]  /*d5d0*/  IADD3 R2, P0, R14, R5, RZ ;  /* 0x000000050e027210 */ /* 0x003fe20007f1e0ff */
[----:B------:R-:W-:Y:S01]  /*d5e0*/  ULDC.64 UR4, c[0x0][0x328] ;  /* 0x0000ca0000047ab9 */ /* 0x000fe20000000a00 */
[----:B------:R-:W-:Y:S01]  /*d5f0*/  ULDC.64 UR6, c[0x0][0x318] ;  /* 0x0000c60000067ab9 */ /* 0x000fe20000000a00 */
[----:B------:R-:W-:Y:S02]  /*d600*/  IMAD R5, R20, UR4, RZ ;  /* 0x0000000414057c24 */ /* 0x000fe4000f8e02ff */
[----:B------:R-:W-:Y:S01]  /*d610*/  IMAD.X R3, RZ, RZ, R23, P0 ;  /* 0x000000ffff037224 */ /* 0x000fe200000e0617 */
[----:B------:R-:W-:Y:S01]  /*d620*/  ISETP.LT.OR P0, PT, R8, 0x71, P2 ;  /* 0x000000710800780c */ /* 0x000fe20001701670 */
[----:B------:R-:W-:-:S12]  /*d630*/  IMAD R5, R4, UR5, R5 ;  /* 0x0000000504057c24 */ /* 0x000fd8000f8e0205 */
[----:B------:R-:W-:Y:S01]  /*d640*/  @!PT LDS RZ, [RZ] ;  /* 0x00000000fffff984 */ /* 0x000fe20000000800 */
[----:B------:R-:W-:Y:S01]  /*d650*/  @!PT LDS RZ, [RZ] ;  /* 0x00000000fffff984 */ /* 0x000fe20000000800 */
[----:B------:R-:W-:Y:S01]  /*d660*/  @!PT LDS RZ, [RZ] ;  /* 0x00000000fffff984 */ /* 0x000fe20000000800 */
[----:B------:R-:W-:Y:S01]  /*d670*/  LDGSTS.E.BYPASS.LTC128B.128 [R7+0x3c00], desc[UR36][R2.64], !P0 ;  /* 0x03c0000002077fae */ /* 0x000fe2000c101d64 */
[----:B------:R-:W-:-:S13]  /*d680*/  ISETP.LT.OR P0, PT, R8, 0x71, P1 ;  /* 0x000000710800780c */ /* 0x000fda0000f01670 */
[----:B------:R0:W-:Y:S02]  /*d690*/  LDGSTS.E.BYPASS.LTC128B.128 [R7+0x7c00], desc[UR36][R2.64+0x80], !P0 ;  /* 0x07c0008002077fae */ /* 0x0001e4000c101d64 */
[----:B0-----:R-:W-:Y:S01]  /*d6a0*/  IMAD.WIDE.U32 R2, R4, UR4, RZ ;  /* 0x0000000404027c25 */ /* 0x001fe2000f8e00ff */
[----:B------:R-:W-:-:S03]  /*d6b0*/  ULDC.64 UR4, c[0x0][0x338] ;  /* 0x0000ce0000047ab9 */ /* 0x000fc60000000a00 */
[----:B------:R-:W-:Y:S01]  /*d6c0*/  IMAD R21, R21, UR4, RZ ;  /* 0x0000000415157c24 */ /* 0x000fe2000f8e02ff */
[----:B------:R-:W-:-:S03]  /*d6d0*/  IADD3 R3, R3, R5, RZ ;  /* 0x0000000503037210 */ /* 0x000fc60007ffe0ff */
[C---:B------:R-:W-:Y:S02]  /*d6e0*/  IMAD R21, R0.reuse, UR5, R21 ;  /* 0x0000000500157c24 */ /* 0x040fe4000f8e0215 */
[----:B------:R-:W-:Y:S01]  /*d6f0*/  IMAD.WIDE.U32 R2, R0, UR4, R2 ;  /* 0x0000000400027c25 */ /* 0x000fe2000f8e0002 */
[----:B------:R-:W-:Y:S01]  /*d700*/  ULDC.64 UR4, c[0x0][0x330] ;  /* 0x0000cc0000047ab9 */ /* 0x000fe20000000a00 */
[----:B------:R-:W-:Y:S02]  /*d710*/  NOP ;  /* 0x0000000000007918 */ /* 0x000fe40000000000 */
[----:B------:R-:W-:Y:S02]  /*d720*/  IMAD.IADD R3, R3, 0x1, R21 ;  /* 0x0000000103037824 */ /* 0x000fe400078e0215 */
[----:B------:R-:W-:-:S04]  /*d730*/  IMAD.WIDE.U32 R2, R24, UR4, R2 ;  /* 0x0000000418027c25 */ /* 0x000fc8000f8e0002 */
[----:B------:R-:W-:Y:S01]  /*d740*/  IMAD R3, R24, UR5, R3 ;  /* 0x0000000518037c24 */ /* 0x000fe2000f8e0203 */
[----:B------:R-:W-:-:S04]  /*d750*/  LEA R18, P0, R2, UR6, 0x1 ;  /* 0x0000000602127c11 */ /* 0x000fc8000f8008ff */
[----:B------:R-:W-:Y:S02]  /*d760*/  LEA.HI.X R23, R2, UR7, R3, 0x1, P0 ;  /* 0x0000000702177c11 */ /* 0x000fe400080f0c03 */
[----:B------:R-:W-:-:S13]  /*d770*/  PLOP3.LUT P0, PT, PT, PT, PT, 0x80, 0x0 ;  /* 0x000000000000781c */ /* 0x000fda0003f0f070 */
.L_x_298:
        /* <DEDUP_REMOVED lines=11> */
.L_x_299:
[C---:B------:R-:W-:Y:S01]  /*d830*/  ISETP.GT.AND P0, PT, R26.reuse, R35, PT ;  /* 0x000000231a00720c */ /* 0x040fe20003f04270 */
[----:B------:R0:W-:Y:S01]  /*d840*/  SYNCS.ARRIVE.TRANS64.A1T0 RZ, [R6+URZ+0x28850], RZ ;  /* 0x028850ff06ff79a7 */ /* 0x0001e2000810003f */
[----:B------:R-:W-:Y:S02]  /*d850*/  IMAD.MOV.U32 R17, RZ, RZ, R28 ;  /* 0x000000ffff117224 */ /* 0x000fe400078e001c */
[----:B------:R-:W-:Y:S02]  /*d860*/  IMAD.MOV.U32 R10, RZ, RZ, R25 ;  /* 0x000000ffff0a7224 */ /* 0x000fe400078e0019 */
[----:B------:R-:W-:Y:S02]  /*d870*/  IMAD.MOV.U32 R31, RZ, RZ, R26 ;  /* 0x000000ffff1f7224 */ /* 0x000fe400078e001a */
[----:B0-----:R-:W-:-:S05]  /*d880*/  VIADD R6, R26, 0xffffffff ;  /* 0xffffffff1a067836 */ /* 0x001fca0000000000 */
[----:B------:R-:W-:Y:S05]  /*d890*/  @P0 BRA `(.L_x_300) ;  /* 0xfffffff000000947 */ /* 0x000fea000383ffff */
.L_x_287:
[----:B------:R-:W-:Y:S05]  /*d8a0*/  BSYNC B0 ;  /* 0x0000000000007941 */ /* 0x000fea0003800000 */
.L_x_286:
[----:B------:R-:W1:Y:S01]  /*d8b0*/  S2R R0, SR_TID.X ;  /* 0x0000000000007919 */ /* 0x000e620000002100 */
[----:B------:R-:W-:Y:S01]  /*d8c0*/  BSSY B0, `(.L_x_301) ;  /* 0x0000010000007945 */ /* 0x000fe20003800000 */
[----:B-1----:R-:W-:-:S04]  /*d8d0*/  LOP3.LUT R0, R0, 0x7f, RZ, 0xc0, !PT ;  /* 0x0000007f00007812 */ /* 0x002fc800078ec0ff */
[----:B------:R-:W-:-:S13]  /*d8e0*/  ISETP.NE.AND P0, PT, R0, RZ, PT ;  /* 0x000000ff0000720c */ /* 0x000fda0003f05270 */
[----:B------:R-:W-:Y:S05]  /*d8f0*/  @P0 BRA `(.L_x_302) ;  /* 0x0000000000300947 */ /* 0x000fea0003800000 */
[----:B------:R-:W1:Y:S01]  /*d900*/  S2R R5, SR_LANEID ;  /* 0x0000000000057919 */ /* 0x000e620000000000 */
[----:B------:R-:W-:Y:S01]  /*d910*/  VOTEU.ANY UR4, UPT, PT ;  /* 0x0000000000047886 */ /* 0x000fe200038e0100 */
[----:B0-----:R-:W0:Y:S01]  /*d920*/  LDC.64 R2, c[0x0][0xc60] ;  /* 0x00031800ff027b82 */ /* 0x001e220000000a00 */
[----:B------:R-:W1:Y:S02]  /*d930*/  FLO.U32 R0, UR4 ;  /* 0x0000000400007d00 */ /* 0x000e6400080e0000 */
[----:B-1----:R-:W-:-:S06]  /*d940*/  ISETP.EQ.U32.AND P0, PT, R0, R5, PT ;  /* 0x000000050000720c */ /* 0x002fcc0003f02070 */
[----:B------:R-:W0:Y:S07]  /*d950*/  POPC R5, UR4 ;  /* 0x0000000400057d09 */ /* 0x000e2e0008000000 */
[----:B0-----:R-:W3:Y:S01]  /*d960*/  @P0 ATOMG.E.ADD.STRONG.GPU PT, R3, desc[UR36][R2.64], R5 ;  /* 0x00000005020309a8 */ /* 0x001ee200081ee1e4 */
[----:B------:R-:W0:Y:S02]  /*d970*/  S2R R4, SR_LTMASK ;  /* 0x0000000000047919 */ /* 0x000e240000003900 */
[----:B0-----:R-:W-:-:S04]  /*d980*/  LOP3.LUT R4, R4, UR4, RZ, 0xc0, !PT ;  /* 0x0000000404047c12 */ /* 0x001fc8000f8ec0ff */
[----:B------:R-:W0:Y:S01]  /*d990*/  POPC R7, R4 ;  /* 0x0000000400077309 */ /* 0x000e220000000000 */
[----:B---3--:R-:W0:Y:S02]  /*d9a0*/  SHFL.IDX PT, R0, R3, R0, 0x1f ;  /* 0x00001f0003007589 */ /* 0x008e2400000e0000 */
[----:B0-----:R-:W-:-:S07]  /*d9b0*/  IADD3 R16, R0, UR38, R7 ;  /* 0x0000002600107c10 */ /* 0x001fce000fffe007 */
.L_x_302:
[----:B------:R-:W-:Y:S05]  /*d9c0*/  BSYNC B0 ;  /* 0x0000000000007941 */ /* 0x000fea0003800000 */
.L_x_301:
[----:B------:R-:W3:Y:S02]  /*d9d0*/  LDL R0, [R1+0x24] ;  /* 0x0000240001007983 */ /* 0x000ee40000100800 */
[----:B---3--:R-:W-:-:S13]  /*d9e0*/  ISETP.NE.AND P0, PT, R0, 0x3, PT ;  /* 0x000000030000780c */ /* 0x008fda0003f05270 */
[----:B------:R-:W-:Y:S05]  /*d9f0*/  @!P0 BRA `(.L_x_303) ;  /* 0x0000000000048947 */ /* 0x000fea0003800000 */
[----:B------:R-:W-:Y:S01]  /*da00*/  BPT.TRAP 0x1 ;  /* 0x000000040000795c */ /* 0x000fe20000300000 */
.L_x_303:
[----:B------:R-:W-:Y:S01]  /*da10*/  IMAD R0, R25, 0x8, R22 ;  /* 0x0000000819007824 */ /* 0x000fe200078e0216 */
[----:B0-----:R-:W-:Y:S01]  /*da20*/  SHF.L.U32 R3, R28, 0x1f, RZ ;  /* 0x0000001f1c037819 */ /* 0x001fe200000006ff */
[----:B------:R-:W-:Y:S01]  /*da30*/  BSSY B0, `(.L_x_304) ;  /* 0x0000004000007945 */ /* 0x000fe20003800000 */
[----:B------:R-:W-:Y:S02]  /*da40*/  IMAD R6, R26, -0x80, R34 ;  /* 0xffffff801a067824 */ /* 0x000fe400078e0222 */
[----:B------:R-:W0:Y:S02]  /*da50*/  SYNCS.PHASECHK.TRANS64.TRYWAIT P0, [R0+URZ+0x28860], R3 ;  /* 0x02886003000075a7 */ /* 0x000e24000800017f */
[----:B0-----:R-:W-:Y:S05]  /*da60*/  @!P0 BRA `(.L_x_305) ;  /* 0x00000040009c8947 */ /* 0x001fea0003800000 */
.L_x_413:
[----:B------:R-:W-:Y:S05]  /*da70*/  BSYNC B0 ;  /* 0x0000000000007941 */ /* 0x000fea0003800000 */
.L_x_304:
[----:B------:R-:W1:Y:S01]  /*da80*/  S2R R2, SR_TID.X ;  /* 0x0000000000027919 */ /* 0x000e620000002100 */
[----:B------:R-:W-:Y:S01]  /*da90*/  UMOV UR4, 0xffffffff ;  /* 0xffffffff00047882 */ /* 0x000fe20000000000 */
[----:B------:R-:W-:Y:S01]  /*daa0*/  IMAD R9, R25, 0x4000, R33 ;  /* 0x0000400019097824 */ /* 0x000fe200078e0221 */
[----:B-1----:R-:W-:-:S04]  /*dab0*/  LOP3.LUT R2, R2, 0x7f, RZ, 0xc0, !PT ;  /* 0x0000007f02027812 */ /* 0x002fc800078ec0ff */
[----:B------:R-:W-:-:S05]  /*dac0*/  SHF.R.U32.HI R2, RZ, 0x3, R2 ;  /* 0x00000003ff027819 */ /* 0x000fca0000011602 */
[----:B------:R-:W-:Y:S01]  /*dad0*/  IMAD.IADD R6, R6, 0x1, -R2 ;  /* 0x0000000106067824 */ /* 0x000fe200078e0a02 */
[----:B------:R-:W-:Y:S06]  /*dae0*/  BRA.DIV UR4, `(.L_x_306) ;  /* 0x0000004204907947 */ /* 0x000fec000b800000 */
[----:B--2---:R-:W1:Y:S01]  /*daf0*/  SHFL.IDX PT, R14, R18, RZ, 0x181f ;  /* 0x00181fff120e7589 */ /* 0x004e6200000e0000 */
[----:B------:R-:W-:Y:S01]  /*db00*/  ULDC UR4, c[0x0][0x2f4] ;  /* 0x0000bd0000047ab9 */ /* 0x000fe20000000800 */
[C---:B------:R-:W-:Y:S01]  /*db10*/  IMAD.SHL.U32 R5, R30.reuse, 0x2, RZ ;  /* 0x000000021e057824 */ /* 0x040fe200078e00ff */
[----:B------:R-:W-:Y:S01]  /*db20*/  ISETP.GE.AND P1, PT, R30, UR4, PT ;  /* 0x000000041e007c0c */ /* 0x000fe2000bf26270 */
[----:B0-----:R-:W0:Y:S01]  /*db30*/  SHFL.IDX PT, R3, R23, RZ, 0x181f ;  /* 0x00181fff17037589 */ /* 0x001e2200000e0000 */
[----:B------:R-:W-:Y:S01]  /*db40*/  ISETP.GE.AND P0, PT, R29, UR4, PT ;  /* 0x000000041d007c0c */ /* 0x000fe2000bf06270 */
[----:B------:R-:W-:Y:S01]  /*db50*/  IMAD R4, R9, 0x2, R22 ;  /* 0x0000000209047824 */ /* 0x000fe200078e0216 */
[C---:B------:R-:W-:Y:S01]  /*db60*/  ISETP.LT.OR P2, PT, R6.reuse, 0x1, P1 ;  /* 0x000000010600780c */ /* 0x040fe20000f41670 */
[----:B------:R-:W2:Y:S01]  /*db70*/  SHFL.IDX PT, R10, R18, 0x1, 0x181f ;  /* 0x00381f00120a7f89 */ /* 0x000ea200000e0000 */
[----:B------:R-:W-:-:S03]  /*db80*/  ISETP.LT.OR P3, PT, R6, 0x1, P0 ;  /* 0x000000010600780c */ /* 0x000fc60000761670 */
[----:B------:R-:W3:Y:S04]  /*db90*/  SHFL.IDX PT, R7, R23, 0x1, 0x181f ;  /* 0x00381f0017077f89 */ /* 0x000ee800000e0000 */
[----:B------:R-:W-:Y:S01]  /*dba0*/  SHFL.IDX PT, R8, R23, 0x2, 0x181f ;  /* 0x00581f0017087f89 */ /* 0x000fe200000e0000 */
[----:B-1----:R-:W-:-:S03]  /*dbb0*/  IADD3 R2, P4, R14, R5, RZ ;  /* 0x000000050e027210 */ /* 0x002fc60007f9e0ff */
[----:B------:R-:W1:Y:S02]  /*dbc0*/  SHFL.IDX PT, R14, R18, 0x2, 0x181f ;  /* 0x00581f00120e7f89 */ /* 0x000e6400000e0000 */
[----:B0-----:R-:W-:-:S05]  /*dbd0*/  IMAD.X R3, RZ, RZ, R3, P4 ;  /* 0x000000ffff037224 */ /* 0x001fca00020e0603 */
[----:B------:R-:W-:Y:S01]  /*dbe0*/  LDGSTS.E.BYPASS.LTC128B.128 [R4+0x400], desc[UR36][R2.64], !P2 ;  /* 0x0040000002047fae */ /* 0x000fe2000d101d64 */
[----:B------:R-:W-:-:S03]  /*dbf0*/  ISETP.LT.OR P2, PT, R6, 0x11, P1 ;  /* 0x000000110600780c */ /* 0x000fc60000f41670 */
[----:B------:R2:W-:Y:S01]  /*dc00*/  LDGSTS.E.BYPASS.LTC128B.128 [R4+0x4400], desc[UR36][R2.64+0x80], !P3 ;  /* 0x0440008002047fae */ /* 0x0005e2000d901d64 */
[----:B------:R-:W-:Y:S02]  /*dc10*/  ISETP.LT.OR P3, PT, R6, 0x11, P0 ;  /* 0x000000110600780c */ /* 0x000fe40000761670 */
[----:B--2---:R-:W-:Y:S02]  /*dc20*/  IADD3 R2, P4, R10, R5, RZ ;  /* 0x000000050a027210 */ /* 0x004fe40007f9e0ff */
[----:B------:R-:W-:Y:S03]  /*dc30*/  SHFL.IDX PT, R10, R18, 0x4, 0x181f ;  /* 0x00981f00120a7f89 */ /* 0x000fe600000e0000 */
[----:B---3--:R-:W-:Y:S02]  /*dc40*/  IMAD.X R3, RZ, RZ, R7, P4 ;  /* 0x000000ffff037224 */ /* 0x008fe400020e0607 */
[----:B------:R-:W-:Y:S04]  /*dc50*/  SHFL.IDX PT, R7, R23, 0x3, 0x181f ;  /* 0x00781f0017077f89 */ /* 0x000fe800000e0000 */
[----:B------:R-:W-:Y:S01]  /*dc60*/  LDGSTS.E.BYPASS.LTC128B.128 [R4+0xc00], desc[UR36][R2.64], !P2 ;  /* 0x00c0000002047fae */ /* 0x000fe2000d101d64 */
[----:B------:R-:W-:-:S03]  /*dc70*/  ISETP.LT.OR P2, PT, R6, 0x21, P1 ;  /* 0x000000210600780c */ /* 0x000fc60000f41670 */
[----:B------:R1:W-:Y:S01]  /*dc80*/  LDGSTS.E.BYPASS.LTC128B.128 [R4+0x4c00], desc[UR36][R2.64+0x80], !P3 ;  /* 0x04c0008002047fae */ /* 0x0003e2000d901d64 */
[----:B------:R-:W-:Y:S02]  /*dc90*/  ISETP.LT.OR P3, PT, R6, 0x21, P0 ;  /* 0x000000210600780c */ /* 0x000fe40000761670 */
[----:B-1----:R-:W-:Y:S02]  /*dca0*/  IADD3 R2, P4, R14, R5, RZ ;  /* 0x000000050e027210 */ /* 0x002fe40007f9e0ff */
[----:B------:R-:W0:Y:S03]  /*dcb0*/  SHFL.IDX PT, R14, R18, 0x3, 0x181f ;  /* 0x00781f00120e7f89 */ /* 0x000e2600000e0000 */
[----:B------:R-:W-:Y:S02]  /*dcc0*/  IMAD.X R3, RZ, RZ, R8, P4 ;  /* 0x000000ffff037224 */ /* 0x000fe400020e0608 */
[----:B------:R-:W1:Y:S04]  /*dcd0*/  SHFL.IDX PT, R8, R23, 0x4, 0x181f ;  /* 0x00981f0017087f89 */ /* 0x000e6800000e0000 */
[----:B------:R-:W-:Y:S01]  /*dce0*/  LDGSTS.E.BYPASS.LTC128B.128 [R4+0x1400], desc[UR36][R2.64], !P2 ;  /* 0x0140000002047fae */ /* 0x000fe2000d101d64 */
[----:B------:R-:W-:-:S03]  /*dcf0*/  ISETP.LT.OR P2, PT, R6, 0x31, P1 ;  /* 0x000000310600780c */ /* 0x000fc60000f41670 */
[----:B------:R0:W-:Y:S01]  /*dd00*/  LDGSTS.E.BYPASS.LTC128B.128 [R4+0x5400], desc[UR36][R2.64+0x80], !P3 ;  /* 0x0540008002047fae */ /* 0x0001e2000d901d64 */
[----:B------:R-:W-:Y:S02]  /*dd10*/  ISETP.LT.OR P3, PT, R6, 0x31, P0 ;  /* 0x000000310600780c */ /* 0x000fe40000761670 */
[----:B0-----:R-:W-:Y:S02]  /*dd20*/  IADD3 R2, P4, R14, R5, RZ ;  /* 0x000000050e027210 */ /* 0x001fe40007f9e0ff */
[----:B------:R-:W0:Y:S03]  /*dd30*/  SHFL.IDX PT, R14, R18, 0x5, 0x181f ;  /* 0x00b81f00120e7f89 */ /* 0x000e2600000e0000 */
[----:B------:R-:W-:Y:S02]  /*dd40*/  IMAD.X R3, RZ, RZ, R7, P4 ;  /* 0x000000ffff037224 */ /* 0x000fe400020e0607 */
[----:B------:R-:W2:Y:S04]  /*dd50*/  SHFL.IDX PT, R7, R23, 0x5, 0x181f ;  /* 0x00b81f0017077f89 */ /* 0x000ea800000e0000 */
[----:B------:R-:W-:Y:S01]  /*dd60*/  LDGSTS.E.BYPASS.LTC128B.128 [R4+0x1c00], desc[UR36][R2.64], !P2 ;  /* 0x01c0000002047fae */ /* 0x000fe2000d101d64 */
[----:B------:R-:W-:-:S03]  /*dd70*/  ISETP.LT.OR P2, PT, R6, 0x41, P1 ;  /* 0x000000410600780c */ /* 0x000fc60000f41670 */
[----:B------:R3:W-:Y:S01]  /*dd80*/  LDGSTS.E.BYPASS.LTC128B.128 [R4+0x5c00], desc[UR36][R2.64+0x80], !P3 ;  /* 0x05c0008002047fae */ /* 0x0007e2000d901d64 */
[----:B------:R-:W-:Y:S02]  /*dd90*/  ISETP.LT.OR P3, PT, R6, 0x41, P0 ;  /* 0x000000410600780c */ /* 0x000fe40000761670 */
[----:B---3--:R-:W-:Y:S02]  /*dda0*/  IADD3 R2, P4, R10, R5, RZ ;  /* 0x000000050a027210 */ /* 0x008fe40007f9e0ff */
[----:B------:R-:W3:Y:S03]  /*ddb0*/  SHFL.IDX PT, R10, R18, 0x6, 0x181f ;  /* 0x00d81f00120a7f89 */ /* 0x000ee600000e0000 */
[----:B-1----:R-:W-:Y:S02]  /*ddc0*/  IMAD.X R3, RZ, RZ, R8, P4 ;  /* 0x000000ffff037224 */ /* 0x002fe400020e0608 */
[----:B------:R-:W1:Y:S04]  /*ddd0*/  SHFL.IDX PT, R8, R23, 0x6, 0x181f ;  /* 0x00d81f0017087f89 */ /* 0x000e6800000e0000 */
[----:B------:R-:W-:Y:S01]  /*dde0*/  LDGSTS.E.BYPASS.LTC128B.128 [R4+0x2400], desc[UR36][R2.64], !P2 ;  /* 0x0240000002047fae */ /* 0x000fe2000d101d64 */
[----:B------:R-:W-:-:S03]  /*ddf0*/  ISETP.LT.OR P2, PT, R6, 0x51, P1 ;  /* 0x000000510600780c */ /* 0x000fc60000f41670 */
[----:B------:R0:W-:Y:S01]  /*de00*/  LDGSTS.E.BYPASS.LTC128B.128 [R4+0x6400], desc[UR36][R2.64+0x80], !P3 ;  /* 0x0640008002047fae */ /* 0x0001e2000d901d64 */
[----:B------:R-:W-:-:S03]  /*de10*/  ISETP.LT.OR P3, PT, R6, 0x51, P0 ;  /* 0x000000510600780c */ /* 0x000fc60000761670 */
[----:B------:R-:W4:Y:S01]  /*de20*/  SHFL.IDX PT, R23, R23, 0x7, 0x181f ;  /* 0x00f81f0017177f89 */ /* 0x000f2200000e0000 */
[----:B0-----:R-:W-:-:S03]  /*de30*/  IADD3 R2, P4, R14, R5, RZ ;  /* 0x000000050e027210 */ /* 0x001fc60007f9e0ff */
[----:B------:R0:W0:Y:S01]  /*de40*/  SHFL.IDX PT, R14, R18, 0x7, 0x181f ;  /* 0x00f81f00120e7f89 */ /* 0x00002200000e0000 */
[----:B--2---:R-:W-:-:S05]  /*de50*/  IADD3.X R3, RZ, R7, RZ, P4, !PT ;  /* 0x00000007ff037210 */ /* 0x004fca00027fe4ff */
[----:B------:R-:W-:Y:S01]  /*de60*/  LDGSTS.E.BYPASS.LTC128B.128 [R4+0x2c00], desc[UR36][R2.64], !P2 ;  /* 0x02c0000002047fae */ /* 0x000fe2000d101d64 */
[----:B------:R-:W-:-:S03]  /*de70*/  ISETP.LT.OR P2, PT, R6, 0x61, P1 ;  /* 0x000000610600780c */ /* 0x000fc60000f41670 */
[----:B------:R3:W-:Y:S01]  /*de80*/  LDGSTS.E.BYPASS.LTC128B.128 [R4+0x6c00], desc[UR36][R2.64+0x80], !P3 ;  /* 0x06c0008002047fae */ /* 0x0007e2000d901d64 */
[----:B------:R-:W-:Y:S02]  /*de90*/  ISETP.LT.OR P3, PT, R6, 0x61, P0 ;  /* 0x000000610600780c */ /* 0x000fe40000761670 */
[----:B---3--:R-:W-:-:S05]  /*dea0*/  IADD3 R2, P4, R10, R5, RZ ;  /* 0x000000050a027210 */ /* 0x008fca0007f9e0ff */
[----:B-1----:R-:W-:-:S05]  /*deb0*/  IMAD.X R3, RZ, RZ, R8, P4 ;  /* 0x000000ffff037224 */ /* 0x002fca00020e0608 */
[----:B------:R1:W-:Y:S04]  /*dec0*/  LDGSTS.E.BYPASS.LTC128B.128 [R4+0x3400], desc[UR36][R2.64], !P2 ;  /* 0x0340000002047fae */ /* 0x0003e8000d101d64 */
[----:B0---4-:R1:W-:Y:S02]  /*ded0*/  LDGSTS.E.BYPASS.LTC128B.128 [R4+0x7400], desc[UR36][R2.64+0x80], !P3 ;  /* 0x0740008002047fae */ /* 0x0113e4000d901d64 */
.L_x_431:
[C---:B------:R-:W-:Y:S02]  /*dee0*/  ISETP.LT.OR P1, PT, R6.reuse, 0x71, P1 ;  /* 0x000000710600780c */ /* 0x040fe40000f21670 */
[----:B------:R-:W-:Y:S02]  /*def0*/  ISETP.LT.OR P0, PT, R6, 0x71, P0 ;  /* 0x000000710600780c */ /* 0x000fe40000701670 */
[----:B-1----:R-:W-:-:S05]  /*df00*/  IADD3 R2, P2, R14, R5, RZ ;  /* 0x000000050e027210 */ /* 0x002fca0007f5e0ff */
[----:B------:R-:W-:-:S05]  /*df10*/  IMAD.X R3, RZ, RZ, R23, P2 ;  /* 0x000000ffff037224 */ /* 0x000fca00010e0617 */
[----:B------:R-:W-:Y:S01]  /*df20*/  @!PT LDS RZ, [RZ] ;  /* 0x00000000fffff984 */ /* 0x000fe20000000800 */
[----:B------:R-:W-:Y:S01]  /*df30*/  @!PT LDS RZ, [RZ] ;  /* 0x00000000fffff984 */ /* 0x000fe20000000800 */
[----:B------:R-:W-:Y:S01]  /*df40*/  @!PT LDS RZ, [RZ] ;  /* 0x00000000fffff984 */ /* 0x000fe20000000800 */
[----:B------:R0:W-:Y:S04]  /*df50*/  LDGSTS.E.BYPASS.LTC128B.128 [R4+0x3c00], desc[UR36][R2.64], !P1 ;  /* 0x03c0000002047fae */ /* 0x0001e8000c901d64 */
[----:B------:R0:W-:Y:S01]  /*df60*/  LDGSTS.E.BYPASS.LTC128B.128 [R4+0x7c00], desc[UR36][R2.64+0x80], !P0 ;  /* 0x07c0008002047fae */ /* 0x0001e2000c101d64 */
[----:B------:R-:W-:Y:S01]  /*df70*/  PLOP3.LUT P0, PT, PT, PT, PT, 0x80, 0x0 ;  /* 0x000000000000781c */ /* 0x000fe20003f0f070 */
[----:B------:R-:W-:-:S12]  /*df80*/  NOP ;  /* 0x0000000000007918 */ /* 0x000fd80000000000 */
.L_x_307:
[----:B------:R-:W-:Y:S02]  /*df90*/  PLOP3.LUT P1, PT, P1, P0, PT, 0xa2, 0x0 ;  /* 0x000000000000781c */ /* 0x000fe40000f21472 */
[----:B------:R-:W-:-:S08]  /*dfa0*/  @P0 R2UR P1, UR4, R0 ;  /* 0x00000000000402ca */ /* 0x000fd00000020000 */
[----:B------:R-:W-:-:S05]  /*dfb0*/  @P0 PLOP3.LUT P0, PT, P1, PT, PT, 0x80, 0x0 ;  /* 0x000000000000081c */ /* 0x000fca0000f0f070 */
[----:B------:R-:W-:Y:S01]  /*dfc0*/  @!P1 SYNCS.ARRIVE.TRANS64.RED.A0T1 RZ, [UR4+0x28850], RZ ;  /* 0x028850ffffff99a7 */ /* 0x000fe20008200404 */
[----:B------:R-:W-:Y:S07]  /*dfd0*/  @!P1 ARRIVES.LDGSTSBAR.64.TRANSCNT [UR4+0x28850] ;  /* 0x02885000ff0099b0 */ /* 0x000fee0008000a84 */
[----:B------:R-:W-:Y:S05]  /*dfe0*/  @P0 BRA.U.ANY `(.L_x_307) ;  /* 0xfffffffd00e80947 */ /* 0x000fea000393ffff */
[----:B------:R-:W-:Y:S01]  /*dff0*/  NOP ;  /* 0x0000000000007918 */ /* 0x000fe20000000000 */
[----:B0-----:R-:W2:Y:S02]  /*e000*/  LDL R2, [R1+0x24] ;  /* 0x0000240001027983 */ /* 0x001ea40000100800 */
[----:B--2---:R-:W-:-:S13]  /*e010*/  ISETP.NE.AND P2, PT, R2, 0x3, PT ;  /* 0x000000030200780c */ /* 0x004fda0003f45270 */
[----:B------:R-:W-:Y:S05]  /*e020*/  @!P2 BRA `(.L_x_308) ;  /* 0x000000000004a947 */ /* 0x000fea0003800000 */
[----:B------:R-:W-:Y:S01]  /*e030*/  BPT.TRAP 0x1 ;  /* 0x000000040000795c */ /* 0x000fe20000300000 */
.L_x_308:
[----:B------:R0:W-:Y:S01]  /*e040*/  SYNCS.ARRIVE.TRANS64.A1T0 RZ, [R0+URZ+0x28850], RZ ;  /* 0x028850ff00ff79a7 */ /* 0x0001e2000810003f */
[----:B------:R-:W-:-:S05]  /*e050*/  VIADD R25, R25, 0x1 ;  /* 0x0000000119197836 */ /* 0x000fca0000000000 */
[----:B------:R-:W-:-:S04]  /*e060*/  ISETP.NE.AND P0, PT, R25, 0x2, PT ;  /* 0x000000021900780c */ /* 0x000fc80003f05270 */
[----:B------:R-:W-:Y:S02]  /*e070*/  SEL R3, RZ, 0x1, P0 ;  /* 0x00000001ff037807 */ /* 0x000fe40000000000 */
[----:B------:R-:W-:Y:S02]  /*e080*/  SEL R25, R25, RZ, P0 ;  /* 0x000000ff19197207 */ /* 0x000fe40000000000 */
[----:B0-----:R-:W-:-:S07]  /*e090*/  LOP3.LUT R28, R28, R3, RZ, 0x3c, !PT ;  /* 0x000000031c1c7212 */ /* 0x001fce00078e3cff */
.L_x_265:
[----:B------:R-:W-:Y:S05]  /*e0a0*/  BSYNC B7 ;  /* 0x0000000000077941 */ /* 0x000fea0003800000 */
.L_x_263:
[----:B------:R-:W-:-:S13]  /*e0b0*/  LOP3.LUT P0, RZ, R27, 0x20, RZ, 0xc0, !PT ;  /* 0x000000201bff7812 */ /* 0x000fda000780c0ff */
[----:B------:R-:W-:Y:S05]  /*e0c0*/  @!P0 BRA `(.L_x_309) ;  /* 0x0000000000248947 */ /* 0x000fea0003800000 */
[----:B------:R-:W-:Y:S05]  /*e0d0*/  WARPSYNC.ALL ;  /* 0x0000000000007948 */ /* 0x000fea0003800000 */
[----:B------:R-:W0:Y:S08]  /*e0e0*/  S2UR UR5, SR_CgaCtaId ;  /* 0x00000000000579c3 */ /* 0x000e300000008800 */
[----:B------:R-:W-:Y:S06]  /*e0f0*/  BAR.SYNC.DEFER_BLOCKING 0x5, 0x180 ;  /* 0x0146000000007b1d */ /* 0x000fec0000010000 */
[----:B------:R-:W-:-:S02]  /*e100*/  UMOV UR4, 0x400 ;  /* 0x0000040000047882 */ /* 0x000fc40000000000 */
[----:B0-----:R-:W-:-:S06]  /*e110*/  ULEA UR4, UR5, UR4, 0x18 ;  /* 0x0000000405047291 */ /* 0x001fcc000f8ec03f */
[----:B------:R-:W-:-:S05]  /*e120*/  IMAD.U32 R22, RZ, RZ, UR4 ;  /* 0x00000004ff167e24 */ /* 0x000fca000f8e00ff */
[----:B------:R2:W3:Y:S01]  /*e130*/  LDS.128 R16, [R22+0x288d0] ;  /* 0x0288d00016107984 */ /* 0x0004e20000000c00 */
[----:B------:R-:W-:Y:S06]  /*e140*/  BAR.ARV 0x4, 0x180 ;  /* 0x0106000000007b1d */ /* 0x000fec0000002000 */
[----:B------:R-:W-:Y:S05]  /*e150*/  BRA `(.L_x_310) ;  /* 0x0000000800d07947 */ /* 0x000fea0003800000 */
.L_x_309:
[----:B------:R-:W0:Y:S01]  /*e160*/  S2R R0, SR_TID.X ;  /* 0x0000000000007919 */ /* 0x000e220000002100 */
[----:B------:R-:W-:Y:S01]  /*e170*/  UMOV UR4, 0xffffffff ;  /* 0xffffffff00047882 */ /* 0x000fe20000000000 */
[----:B0-----:R-:W-:-:S04]  /*e180*/  LOP3.LUT R9, R0, 0x1f, RZ, 0xc0, !PT ;  /* 0x0000001f00097812 */ /* 0x001fc800078ec0ff */
[----:B------:R-:W-:Y:S01]  /*e190*/  ISETP.NE.AND P0, PT, R9, 0x1f, PT ;  /* 0x0000001f0900780c */ /* 0x000fe20003f05270 */
[----:B------:R-:W-:-:S12]  /*e1a0*/  BRA.DIV UR4, `(.L_x_311) ;  /* 0x00000046045c7947 */ /* 0x000fd8000b800000 */
[----:B------:R-:W-:Y:S01]  /*e1b0*/  IMAD.IADD R7, R19, 0x1, R9 ;  /* 0x0000000113077824 */ /* 0x000fe200078e0209 */
[----:B------:R-:W-:-:S04]  /*e1c0*/  ULDC UR4, c[0x0][0xc3c] ;  /* 0x00030f0000047ab9 */ /* 0x000fc80000000800 */
[----:B------:R-:W-:-:S13]  /*e1d0*/  ISETP.GE.OR P1, PT, R7, UR4, !P0 ;  /* 0x0000000407007c0c */ /* 0x000fda000c726670 */
[----:B------:R-:W0:Y:S08]  /*e1e0*/  @!P1 LDC.64 R2, c[0x0][0xc80] ;  /* 0x00032000ff029b82 */ /* 0x000e300000000a00 */
[----:B------:R-:W1:Y:S01]  /*e1f0*/  @!P1 LDC.64 R4, c[0x0][0xc78] ;  /* 0x00031e00ff049b82 */ /* 0x000e620000000a00 */
[----:B0-----:R-:W-:-:S05]  /*e200*/  @!P1 IMAD.WIDE R2, R7, 0x4, R2 ;  /* 0x0000000407029825 */ /* 0x001fca00078e0202 */
[----:B------:R1:W2:Y:S02]  /*e210*/  @!P1 LDG.E R6, desc[UR36][R2.64] ;  /* 0x0000002402069981 */ /* 0x0002a4000c1e1900 */
[----:B-1----:R-:W-:-:S05]  /*e220*/  @!P1 IMAD.WIDE R2, R7, 0x4, R4 ;  /* 0x0000000407029825 */ /* 0x002fca00078e0204 */
[----:B------:R-:W3:Y:S01]  /*e230*/  @!P1 LDG.E R5, desc[UR36][R2.64] ;  /* 0x0000002402059981 */ /* 0x000ee2000c1e1900 */
[----:B------:R-:W-:Y:S01]  /*e240*/  IMAD.MOV.U32 R7, RZ, RZ, RZ ;  /* 0x000000ffff077224 */ /* 0x000fe200078e00ff */
[C---:B------:R-:W-:Y:S01]  /*e250*/  ISETP.GE.U32.AND P2, PT, R9.reuse, 0x2, PT ;  /* 0x000000020900780c */ /* 0x040fe20003f46070 */
[----:B------:R-:W-:Y:S01]  /*e260*/  IMAD.MOV.U32 R4, RZ, RZ, RZ ;  /* 0x000000ffff047224 */ /* 0x000fe200078e00ff */
[C---:B------:R-:W-:Y:S01]  /*e270*/  ISETP.GE.U32.AND P3, PT, R9.reuse, 0x4, PT ;  /* 0x000000040900780c */ /* 0x040fe20003f66070 */
[----:B------:R-:W-:Y:S01]  /*e280*/  SHFL.IDX PT, R0, R16, RZ, 0x1f ;  /* 0x00001fff10007589 */ /* 0x000fe200000e0000 */
[C---:B------:R-:W-:Y:S02]  /*e290*/  ISETP.GE.U32.AND P4, PT, R9.reuse, 0x8, PT ;  /* 0x000000080900780c */ /* 0x040fe40003f86070 */
[----:B------:R-:W-:Y:S01]  /*e2a0*/  ISETP.GE.U32.AND P5, PT, R9, 0x10, PT ;  /* 0x000000100900780c */ /* 0x000fe20003fa6070 */
[----:B------:R-:W-:Y:S01]  /*e2b0*/  SHFL.IDX PT, R8, R16, 0x1, 0x1f ;  /* 0x00201f0010087f89 */ /* 0x000fe200000e0000 */
[----:B--2---:R-:W-:-:S02]  /*e2c0*/  @!P1 IMAD.MOV.U32 R7, RZ, RZ, R6 ;  /* 0x000000ffff079224 */ /* 0x004fc400078e0006 */
[----:B------:R-:W-:Y:S02]  /*e2d0*/  IMAD.MOV.U32 R6, RZ, RZ, RZ ;  /* 0x000000ffff067224 */ /* 0x000fe400078e00ff */
[----:B---3--:R-:W-:Y:S01]  /*e2e0*/  @!P1 IMAD.MOV.U32 R4, RZ, RZ, R5 ;  /* 0x000000ffff049224 */ /* 0x008fe200078e0005 */
[----:B------:R-:W-:-:S03]  /*e2f0*/  ISETP.NE.AND P1, PT, R9, RZ, PT ;  /* 0x000000ff0900720c */ /* 0x000fc60003f25270 */
[----:B------:R-:W-:-:S05]  /*e300*/  IMAD R13, R4, R7, RZ ;  /* 0x00000007040d7224 */ /* 0x000fca00078e02ff */
        /* <DEDUP_REMOVED lines=15> */
[----:B------:R0:W1:Y:S02]  /*e400*/  SHFL.IDX PT, R14, R2, 0x1f, 0x1f ;  /* 0x03e01f00020e7f89 */ /* 0x00006400000e0000 */
.L_x_441:
[----:B------:R-:W-:Y:S02]  /*e410*/  ULDC UR4, c[0x0][0xc38] ;  /* 0x00030e0000047ab9 */ /* 0x000fe40000000800 */
[----:B------:R-:W-:-:S05]  /*e420*/  MOV R5, UR4 ;  /* 0x0000000400057c02 */ /* 0x000fca0008000f00 */
[----:B-1----:R-:W-:-:S04]  /*e430*/  IMAD R14, R14, R5, RZ ;  /* 0x000000050e0e7224 */ /* 0x002fc800078e02ff */
[----:B------:R-:W-:-:S05]  /*e440*/  IMAD.IADD R9, R8, 0x1, R14 ;  /* 0x0000000108097824 */ /* 0x000fca00078e020e */
[----:B------:R-:W-:-:S13]  /*e450*/  ISETP.GT.AND P6, PT, R9, R0, PT ;  /* 0x000000000900720c */ /* 0x000fda0003fc4270 */
[----:B------:R-:W-:Y:S05]  /*e460*/  @P6 BRA `(.L_x_312) ;  /* 0x0000000000a46947 */ /* 0x000fea0003800000 */
.L_x_315:
[----:B0-----:R-:W0:Y:S01]  /*e470*/  LDC R2, c[0x0][0xc3c] ;  /* 0x00030f00ff027b82 */ /* 0x001e220000000800 */
[----:B------:R-:W-:-:S05]  /*e480*/  VIADD R19, R19, 0x1f ;  /* 0x0000001f13137836 */ /* 0x000fca0000000000 */
[----:B0-----:R-:W-:-:S13]  /*e490*/  ISETP.GE.AND P6, PT, R19, R2, PT ;  /* 0x000000021300720c */ /* 0x001fda0003fc6270 */
[----:B------:R-:W-:Y:S05]  /*e4a0*/  @P6 BRA `(.L_x_313) ;  /* 0x0000000400b86947 */ /* 0x000fea0003800000 */
[----:B------:R-:W0:Y:S01]  /*e4b0*/  S2R R3, SR_TID.X ;  /* 0x0000000000037919 */ /* 0x000e220000002100 */
[----:B------:R-:W-:Y:S01]  /*e4c0*/  IMAD.MOV.U32 R7, RZ, RZ, RZ ;  /* 0x000000ffff077224 */ /* 0x000fe200078e00ff */
[----:B0-----:R-:W-:-:S05]  /*e4d0*/  LOP3.LUT R3, R3, 0x1f, RZ, 0xc0, !PT ;  /* 0x0000001f03037812 */ /* 0x001fca00078ec0ff */
[----:B------:R-:W-:-:S05]  /*e4e0*/  IMAD.IADD R11, R19, 0x1, R3 ;  /* 0x00000001130b7824 */ /* 0x000fca00078e0203 */
[----:B------:R-:W-:-:S13]  /*e4f0*/  ISETP.GE.OR P6, PT, R11, R2, !P0 ;  /* 0x000000020b00720c */ /* 0x000fda00047c6670 */
[----:B------:R-:W0:Y:S08]  /*e500*/  @!P6 LDC.64 R2, c[0x0][0xc80] ;  /* 0x00032000ff02eb82 */ /* 0x000e300000000a00 */
[----:B------:R-:W1:Y:S01]  /*e510*/  @!P6 LDC.64 R4, c[0x0][0xc78] ;  /* 0x00031e00ff04eb82 */ /* 0x000e620000000a00 */
[----:B0-----:R-:W-:-:S05]  /*e520*/  @!P6 IMAD.WIDE R2, R11, 0x4, R2 ;  /* 0x000000040b02e825 */ /* 0x001fca00078e0202 */
[----:B------:R1:W2:Y:S02]  /*e530*/  @!P6 LDG.E R7, desc[UR36][R2.64] ;  /* 0x000000240207e981 */ /* 0x0002a4000c1e1900 */
[----:B-1----:R-:W-:-:S04]  /*e540*/  @!P6 IMAD.WIDE R2, R11, 0x4, R4 ;  /* 0x000000040b02e825 */ /* 0x002fc800078e0204 */
[----:B------:R-:W-:-:S06]  /*e550*/  IMAD.MOV.U32 R4, RZ, RZ, RZ ;  /* 0x000000ffff047224 */ /* 0x000fcc00078e00ff */
[----:B------:R-:W2:Y:S01]  /*e560*/  @!P6 LDG.E R4, desc[UR36][R2.64] ;  /* 0x000000240204e981 */ /* 0x000ea2000c1e1900 */
[----:B------:R-:W-:Y:S01]  /*e570*/  UMOV UR4, 0xffffffff ;  /* 0xffffffff00047882 */ /* 0x000fe20000000000 */
[----:B--2---:R-:W-:Y:S02]  /*e580*/  IMAD R13, R4, R7, RZ ;  /* 0x00000007040d7224 */ /* 0x004fe400078e02ff */
[----:B------:R-:W-:Y:S05]  /*e590*/  BRA.DIV UR4, `(.L_x_314) ;  /* 0x00000046049c7947 */ /* 0x000fea000b800000 */
        /* <DEDUP_REMOVED lines=16> */
.L_x_449:
[----:B------:R-:W-:Y:S02]  /*e6a0*/  ULDC UR4, c[0x0][0xc38] ;  /* 0x00030e0000047ab9 */ /* 0x000fe40000000800 */
[----:B------:R-:W-:-:S04]  /*e6b0*/  IMAD.U32 R5, RZ, RZ, UR4 ;  /* 0x00000004ff057e24 */ /* 0x000fc8000f8e00ff */
[----:B-1----:R-:W-:-:S04]  /*e6c0*/  IMAD R14, R14, R5, RZ ;  /* 0x000000050e0e7224 */ /* 0x002fc800078e02ff */
[----:B------:R-:W-:-:S05]  /*e6d0*/  IMAD.IADD R9, R14, 0x1, R9 ;  /* 0x000000010e097824 */ /* 0x000fca00078e0209 */
[----:B------:R-:W-:-:S13]  /*e6e0*/  ISETP.GT.AND P6, PT, R9, R0, PT ;  /* 0x000000000900720c */ /* 0x000fda0003fc4270 */
[----:B------:R-:W-:Y:S05]  /*e6f0*/  @!P6 BRA `(.L_x_315) ;  /* 0xfffffffc005ce947 */ /* 0x000fea000383ffff */
.L_x_312:
[----:B------:R-:W-:Y:S01]  /*e700*/  IMAD.IADD R9, R9, 0x1, -R14 ;  /* 0x0000000109097824 */ /* 0x000fe200078e0a0e */
[----:B------:R-:W-:-:S03]  /*e710*/  UMOV UR4, 0xffffffff ;  /* 0xffffffff00047882 */ /* 0x000fc60000000000 */
[----:B------:R-:W-:-:S05]  /*e720*/  IMAD R3, R2, R5, R9 ;  /* 0x0000000502037224 */ /* 0x000fca00078e0209 */
[----:B------:R-:W-:Y:S01]  /*e730*/  ISETP.GT.AND P6, PT, R3, R0, PT ;  /* 0x000000000300720c */ /* 0x000fe20003fc4270 */
[----:B------:R-:W-:-:S12]  /*e740*/  BRA.DIV UR4, `(.L_x_316) ;  /* 0x0000004604e87947 */ /* 0x000fd8000b800000 */
[----:B------:R-:W-:-:S04]  /*e750*/  VOTE.ANY R3, PT, !P6 ;  /* 0x0000000000037806 */ /* 0x000fc800070e0100 */
[----:B------:R-:W1:Y:S02]  /*e760*/  POPC R8, R3 ;  /* 0x0000000300087309 */ /* 0x000e640000000000 */
[----:B-1----:R1:W2:Y:S04]  /*e770*/  SHFL.IDX PT, R7, R7, R8, 0x1f ;  /* 0x00001f0807077589 */ /* 0x0022a800000e0000 */
[----:B------:R1:W3:Y:S02]  /*e780*/  SHFL.IDX PT, R4, R4, R8, 0x1f ;  /* 0x00001f0804047589 */ /* 0x0002e400000e0000 */
.L_x_454:
[----:B------:R-:W-:-:S13]  /*e790*/  ISETP.NE.AND P0, PT, R3, RZ, PT ;  /* 0x000000ff0300720c */ /* 0x000fda0003f05270 */
[----:B------:R-:W-:Y:S05]  /*e7a0*/  @!P0 BRA `(.L_x_317) ;  /* 0x0000000000108947 */ /* 0x000fea0003800000 */
[----:B------:R-:W-:Y:S01]  /*e7b0*/  UMOV UR4, 0xffffffff ;  /* 0xffffffff00047882 */ /* 0x000fe20000000000 */
[----:B------:R-:W-:Y:S02]  /*e7c0*/  VIADD R12, R8, 0xffffffff ;  /* 0xffffffff080c7836 */ /* 0x000fe40000000000 */
[----:B------:R-:W-:Y:S05]  /*e7d0*/  BRA.DIV UR4, `(.L_x_318) ;  /* 0x0000004a04207947 */ /* 0x000fea000b800000 */
[----:B------:R4:W0:Y:S02]  /*e7e0*/  SHFL.IDX PT, R6, R2, R12, 0x1f ;  /* 0x00001f0c02067589 */ /* 0x00082400000e0000 */
.L_x_317:
[----:B--2---:R-:W-:Y:S01]  /*e7f0*/  IABS R10, R7 ;  /* 0x00000007000a7213 */ /* 0x004fe20000000000 */
[----:B0-----:R-:W-:Y:S01]  /*e800*/  IMAD R16, R6, R5, R9 ;  /* 0x0000000506107224 */ /* 0x001fe200078e0209 */
[----:B---3--:R-:W-:Y:S01]  /*e810*/  IABS R5, R4 ;  /* 0x0000000400057213 */ /* 0x008fe20000000000 */
[----:B------:R-:W-:Y:S01]  /*e820*/  IMAD.IADD R19, R8, 0x1, R19 ;  /* 0x0000000108137824 */ /* 0x000fe200078e0213 */
[----:B------:R-:W0:Y:S01]  /*e830*/  I2F.RP R11, R10 ;  /* 0x0000000a000b7306 */ /* 0x000e220000209400 */
[----:B------:R-:W-:-:S07]  /*e840*/  IMAD.IADD R0, R0, 0x1, -R16 ;  /* 0x0000000100007824 */ /* 0x000fce00078e0a10 */
[----:B----4-:R-:W2:Y:S08]  /*e850*/  I2F.RP R12, R5 ;  /* 0x00000005000c7306 */ /* 0x010eb00000209400 */
[----:B0-----:R-:W0:Y:S08]  /*e860*/  MUFU.RCP R11, R11 ;  /* 0x0000000b000b7308 */ /* 0x001e300000001000 */
[----:B--2---:R-:W-:Y:S01]  /*e870*/  MUFU.RCP R12, R12 ;  /* 0x0000000c000c7308 */ /* 0x004fe20000001000 */
[----:B0-----:R-:W-:-:S07]  /*e880*/  VIADD R2, R11, 0xffffffe ;  /* 0x0ffffffe0b027836 */ /* 0x001fce0000000000 */
[----:B------:R0:W2:Y:S02]  /*e890*/  F2I.FTZ.U32.TRUNC.NTZ R3, R2 ;  /* 0x0000000200037305 */ /* 0x0000a4000021f000 */
[----:B0-----:R-:W-:Y:S01]  /*e8a0*/  IMAD.MOV.U32 R2, RZ, RZ, RZ ;  /* 0x000000ffff027224 */ /* 0x001fe200078e00ff */
[----:B--2---:R-:W-:-:S05]  /*e8b0*/  IADD3 R9, RZ, -R3, RZ ;  /* 0x80000003ff097210 */ /* 0x004fca0007ffe0ff */
[----:B------:R-:W-:-:S04]  /*e8c0*/  IMAD R9, R9, R10, RZ ;  /* 0x0000000a09097224 */ /* 0x000fc800078e02ff */
[----:B------:R-:W-:Y:S01]  /*e8d0*/  IMAD.HI.U32 R3, R3, R9, R2 ;  /* 0x0000000903037227 */ /* 0x000fe200078e0002 */
[----:B------:R-:W-:Y:S02]  /*e8e0*/  IABS R2, R7 ;  /* 0x0000000700027213 */ /* 0x000fe40000000000 */
[----:B------:R-:W-:-:S03]  /*e8f0*/  IABS R9, R0 ;  /* 0x0000000000097213 */ /* 0x000fc60000000000 */
[----:B------:R-:W-:Y:S02]  /*e900*/  IMAD.MOV R2, RZ, RZ, -R2 ;  /* 0x000000ffff027224 */ /* 0x000fe400078e0a02 */
[----:B------:R-:W-:-:S04]  /*e910*/  IMAD.HI.U32 R6, R3, R9, RZ ;  /* 0x0000000903067227 */ /* 0x000fc800078e00ff */
[----:B------:R-:W-:Y:S02]  /*e920*/  VIADD R3, R12, 0xffffffe ;  /* 0x0ffffffe0c037836 */ /* 0x000fe40000000000 */
[----:B------:R-:W-:-:S04]  /*e930*/  IMAD R9, R6, R2, R9 ;  /* 0x0000000206097224 */ /* 0x000fc800078e0209 */
[----:B------:R-:W0:Y:S01]  /*e940*/  F2I.FTZ.U32.TRUNC.NTZ R3, R3 ;  /* 0x0000000300037305 */ /* 0x000e22000021f000 */
[----:B------:R-:W-:-:S13]  /*e950*/  ISETP.GT.U32.AND P1, PT, R10, R9, PT ;  /* 0x000000090a00720c */ /* 0x000fda0003f24070 */
[----:B------:R-:W-:Y:S02]  /*e960*/  @!P1 IMAD.IADD R9, R9, 0x1, -R10 ;  /* 0x0000000109099824 */ /* 0x000fe400078e0a0a */
[----:B0-----:R-:W-:Y:S02]  /*e970*/  IMAD.MOV R2, RZ, RZ, -R3 ;  /* 0x000000ffff027224 */ /* 0x001fe400078e0a03 */
[----:B------:R-:W-:Y:S01]  /*e980*/  @!P1 VIADD R6, R6, 0x1 ;  /* 0x0000000106069836 */ /* 0x000fe20000000000 */
[----:B------:R-:W-:Y:S01]  /*e990*/  ISETP.GE.U32.AND P0, PT, R9, R10, PT ;  /* 0x0000000a0900720c */ /* 0x000fe20003f06070 */
[----:B------:R-:W-:Y:S01]  /*e9a0*/  IMAD R9, R2, R5, RZ ;  /* 0x0000000502097224 */ /* 0x000fe200078e02ff */
[----:B------:R-:W-:Y:S01]  /*e9b0*/  ISETP.NE.AND P1, PT, R7, RZ, PT ;  /* 0x000000ff0700720c */ /* 0x000fe20003f25270 */
[----:B------:R-:W-:-:S04]  /*e9c0*/  IMAD.MOV.U32 R2, RZ, RZ, RZ ;  /* 0x000000ffff027224 */ /* 0x000fc800078e00ff */
[----:B------:R-:W-:Y:S01]  /*e9d0*/  IMAD.HI.U32 R9, R3, R9, R2 ;  /* 0x0000000903097227 */ /* 0x000fe200078e0002 */
[----:B------:R-:W-:Y:S02]  /*e9e0*/  LOP3.LUT R2, R0, R7, RZ, 0x3c, !PT ;  /* 0x0000000700027212 */ /* 0x000fe400078e3cff */
[----:B------:R-:W-:Y:S02]  /*e9f0*/  IABS R3, R4 ;  /* 0x0000000400037213 */ /* 0x000fe40000000000 */
[----:B------:R-:W-:Y:S01]  /*ea00*/  ISETP.GE.AND P2, PT, R2, RZ, PT ;  /* 0x000000ff0200720c */ /* 0x000fe20003f46270 */
[----:B------:R-:W-:Y:S02]  /*ea10*/  @P0 VIADD R6, R6, 0x1 ;  /* 0x0000000106060836 */ /* 0x000fe40000000000 */
[----:B------:R-:W-:-:S10]  /*ea20*/  IMAD.MOV R3, RZ, RZ, -R3 ;  /* 0x000000ffff037224 */ /* 0x000fd400078e0a03 */
[----:B------:R-:W-:Y:S01]  /*ea30*/  @!P2 IMAD.MOV R6, RZ, RZ, -R6 ;  /* 0x000000ffff06a224 */ /* 0x000fe200078e0a06 */
[----:B------:R-:W-:-:S04]  /*ea40*/  @!P1 LOP3.LUT R6, RZ, R7, RZ, 0x33, !PT ;  /* 0x00000007ff069212 */ /* 0x000fc800078e33ff */
[-C--:B------:R-:W-:Y:S01]  /*ea50*/  IABS R2, R6.reuse ;  /* 0x0000000600027213 */ /* 0x080fe20000000000 */
[----:B------:R-:W-:-:S04]  /*ea60*/  IMAD R7, R7, R6, RZ ;  /* 0x0000000607077224 */ /* 0x000fc800078e02ff */
[----:B------:R-:W-:-:S04]  /*ea70*/  IMAD.HI.U32 R9, R9, R2, RZ ;  /* 0x0000000209097227 */ /* 0x000fc800078e00ff */
[----:B------:R-:W-:Y:S02]  /*ea80*/  IMAD R2, R9, R3, R2 ;  /* 0x0000000309027224 */ /* 0x000fe400078e0202 */
[----:B------:R-:W-:-:S03]  /*ea90*/  IMAD.IADD R17, R0, 0x1, -R7 ;  /* 0x0000000100117824 */ /* 0x000fc600078e0a07 */
[----:B------:R-:W-:-:S13]  /*eaa0*/  ISETP.GT.U32.AND P1, PT, R5, R2, PT ;  /* 0x000000020500720c */ /* 0x000fda0003f24070 */
[----:B------:R-:W-:Y:S02]  /*eab0*/  @!P1 IMAD.IADD R2, R2, 0x1, -R5 ;  /* 0x0000000102029824 */ /* 0x000fe400078e0a05 */
[----:B------:R-:W-:Y:S01]  /*eac0*/  @!P1 VIADD R9, R9, 0x1 ;  /* 0x0000000109099836 */ /* 0x000fe20000000000 */
[----:B------:R-:W-:Y:S02]  /*ead0*/  ISETP.NE.AND P1, PT, R4, RZ, PT ;  /* 0x000000ff0400720c */ /* 0x000fe40003f25270 */
[----:B------:R-:W-:Y:S02]  /*eae0*/  ISETP.GE.U32.AND P0, PT, R2, R5, PT ;  /* 0x000000050200720c */ /* 0x000fe40003f06070 */
[----:B------:R-:W-:-:S04]  /*eaf0*/  LOP3.LUT R2, R6, R4, RZ, 0x3c, !PT ;  /* 0x0000000406027212 */ /* 0x000fc800078e3cff */
[----:B------:R-:W-:-:S07]  /*eb00*/  ISETP.GE.AND P2, PT, R2, RZ, PT ;  /* 0x000000ff0200720c */ /* 0x000fce0003f46270 */
[----:B------:R-:W-:-:S06]  /*eb10*/  @P0 VIADD R9, R9, 0x1 ;  /* 0x0000000109090836 */ /* 0x000fcc0000000000 */
[----:B------:R-:W-:Y:S01]  /*eb20*/  @!P2 IMAD.MOV R9, RZ, RZ, -R9 ;  /* 0x000000ffff09a224 */ /* 0x000fe200078e0a09 */
[----:B------:R-:W-:-:S04]  /*eb30*/  @!P1 LOP3.LUT R9, RZ, R4, RZ, 0x33, !PT ;  /* 0x00000004ff099212 */ /* 0x000fc800078e33ff */
[----:B------:R-:W-:Y:S01]  /*eb40*/  IADD3 R3, -R9, RZ, RZ ;  /* 0x000000ff09037210 */ /* 0x000fe20007ffe1ff */
[----:B------:R-:W-:-:S04]  /*eb50*/  IMAD R9, R4, 0x1000000, R9 ;  /* 0x0100000004097824 */ /* 0x000fc800078e0209 */
[----:B------:R-:W-:-:S04]  /*eb60*/  IMAD R18, R4, R3, R6 ;  /* 0x0000000304127224 */ /* 0x000fc800078e0206 */
[----:B------:R-:W-:Y:S01]  /*eb70*/  IMAD R18, R18, 0x10000, R9 ;  /* 0x0001000012127824 */ /* 0x000fe200078e0209 */
[----:B------:R-:W-:Y:S06]  /*eb80*/  BRA `(.L_x_319) ;  /* 0x00000000001c7947 */ /* 0x000fec0003800000 */
.L_x_313:
[----:B------:R-:W-:Y:S01]  /*eb90*/  UMOV UR4, URZ ;  /* 0x0000003f00047c82 */ /* 0x000fe20008000000 */
[----:B------:R-:W-:Y:S01]  /*eba0*/  UMOV UR5, URZ ;  /* 0x0000003f00057c82 */ /* 0x000fe20008000000 */
[----:B------:R-:W-:Y:S01]  /*ebb0*/  ULDC UR6, c[0x0][0xc3c] ;  /* 0x00030f0000067ab9 */ /* 0x000fe20000000800 */
[----:B------:R-:W-:Y:S02]  /*ebc0*/  IMAD.MOV.U32 R16, RZ, RZ, R0 ;  /* 0x000000ffff107224 */ /* 0x000fe400078e0000 */
[----:B------:R-:W-:Y:S02]  /*ebd0*/  IMAD.U32 R17, RZ, RZ, UR4 ;  /* 0x00000004ff117e24 */ /* 0x000fe4000f8e00ff */
[----:B------:R-:W-:Y:S02]  /*ebe0*/  IMAD.U32 R18, RZ, RZ, UR5 ;  /* 0x00000005ff127e24 */ /* 0x000fe4000f8e00ff */
[----:B------:R-:W-:-:S07]  /*ebf0*/  IMAD.U32 R19, RZ, RZ, UR6 ;  /* 0x00000006ff137e24 */ /* 0x000fce000f8e00ff */
.L_x_319:
[----:B------:R-:W0:Y:S01]  /*ec00*/  S2R R0, SR_TID.X ;  /* 0x0000000000007919 */ /* 0x000e220000002100 */
[----:B------:R-:W-:Y:S05]  /*ec10*/  WARPSYNC.ALL ;  /* 0x0000000000007948 */ /* 0x000fea0003800000 */
[----:B------:R-:W-:Y:S01]  /*ec20*/  BAR.SYNC.DEFER_BLOCKING 0x4, 0x180 ;  /* 0x0106000000007b1d */ /* 0x000fe20000010000 */
[----:B0-----:R-:W-:-:S04]  /*ec30*/  LOP3.LUT R0, R0, 0x1f, RZ, 0xc0, !PT ;  /* 0x0000001f00007812 */ /* 0x001fc800078ec0ff */
[----:B------:R-:W-:-:S13]  /*ec40*/  ISETP.NE.AND P0, PT, R0, RZ, PT ;  /* 0x000000ff0000720c */ /* 0x000fda0003f05270 */
[----:B------:R-:W0:Y:S01]  /*ec50*/  @!P0 S2R R3, SR_CgaCtaId ;  /* 0x0000000000038919 */ /* 0x000e220000008800 */
[----:B------:R-:W-:-:S04]  /*ec60*/  @!P0 MOV R0, 0x400 ;  /* 0x0000040000008802 */ /* 0x000fc80000000f00 */
[----:B0-----:R-:W-:-:S05]  /*ec70*/  @!P0 LEA R22, R3, R0, 0x18 ;  /* 0x0000000003168211 */ /* 0x001fca00078ec0ff */
[----:B------:R0:W-:Y:S01]  /*ec80*/  @!P0 STS.128 [R22+0x288d0], R16 ;  /* 0x0288d01016008388 */ /* 0x0001e20000000c00 */
[----:B------:R-:W-:Y:S06]  /*ec90*/  BAR.ARV 0x5, 0x180 ;  /* 0x0146000000007b1d */ /* 0x000fec0000002000 */
.L_x_310:
[----:B------:R-:W-:Y:S02]  /*eca0*/  ULDC UR4, c[0x0][0xc3c] ;  /* 0x00030f0000047ab9 */ /* 0x000fe40000000800 */
[----:B---3--:R-:W-:-:S13]  /*ecb0*/  ISETP.GE.AND P0, PT, R19, UR4, PT ;  /* 0x0000000413007c0c */ /* 0x008fda000bf06270 */
[----:B------:R-:W-:Y:S05]  /*ecc0*/  @!P0 BRA `(.L_x_320) ;  /* 0xffffffb400888947 */ /* 0x000fea000383ffff */
[----:B------:R-:W-:Y:S05]  /*ecd0*/  BSYNC B8 ;  /* 0x0000000000087941 */ /* 0x000fea0003800000 */
.L_x_257:
[----:B0-----:R-:W3:Y:S01]  /*ece0*/  LDL.LU R0, [R1+0x20] ;  /* 0x0000200001007983 */ /* 0x001ee20000300800 */
[----:B------:R-:W-:Y:S01]  /*ecf0*/  BSSY B0, `(.L_x_321) ;  /* 0x000000b000007945 */ /* 0x000fe20003800000 */
[----:B------:R-:W0:Y:S01]  /*ed00*/  S2R R5, SR_CgaCtaId ;  /* 0x0000000000057919 */ /* 0x000e220000008800 */
[----:B---3--:R-:W-:-:S05]  /*ed10*/  VIADD R0, R0, 0x1 ;  /* 0x0000000100007836 */ /* 0x008fca0000000000 */
[----:B------:R-:W-:-:S04]  /*ed20*/  LEA.HI R2, R0, R0, RZ, 0x1 ;  /* 0x0000000000027211 */ /* 0x000fc800078f08ff */
[----:B------:R-:W-:Y:S02]  /*ed30*/  LOP3.LUT R3, R2, 0xfffffffe, RZ, 0xc0, !PT ;  /* 0xfffffffe02037812 */ /* 0x000fe400078ec0ff */
[----:B------:R-:W-:-:S03]  /*ed40*/  MOV R2, 0x400 ;  /* 0x0000040000027802 */ /* 0x000fc60000000f00 */
[----:B------:R-:W-:Y:S01]  /*ed50*/  IMAD.IADD R0, R0, 0x1, -R3 ;  /* 0x0000000100007824 */ /* 0x000fe200078e0a03 */
[----:B0-----:R-:W-:-:S04]  /*ed60*/  LEA R4, R5, R2, 0x18 ;  /* 0x0000000205047211 */ /* 0x001fc800078ec0ff */
[----:B------:R-:W-:-:S04]  /*ed70*/  SHF.L.U32 R0, R0, 0x1f, RZ ;  /* 0x0000001f00007819 */ /* 0x000fc800000006ff */
[----:B------:R-:W0:Y:S02]  /*ed80*/  SYNCS.PHASECHK.TRANS64.TRYWAIT P0, [R4+URZ+0x28820], R0 ;  /* 0x02882000040075a7 */ /* 0x000e24000800017f */
[----:B0-----:R-:W-:Y:S05]  /*ed90*/  @!P0 BRA `(.L_x_322) ;  /* 0x0000004000d88947 */ /* 0x001fea0003800000 */
.L_x_457:
[----:B------:R-:W-:Y:S05]  /*eda0*/  BSYNC B0 ;  /* 0x0000000000007941 */ /* 0x000fea0003800000 */
.L_x_321:
[----:B------:R-:W-:-:S03]  /*edb0*/  UMOV UR4, 0xffffffff ;  /* 0xffffffff00047882 */ /* 0x000fc60000000000 */
[----:B------:R-:W-:Y:S05]  /*edc0*/  BRA.DIV UR4, `(.L_x_323) ;  /* 0x0000004204e07947 */ /* 0x000fea000b800000 */
[----:B0-----:R-:W0:Y:S02]  /*edd0*/  S2R R0, SR_TID.X ;  /* 0x0000000000007919 */ /* 0x001e240000002100 */
[----:B0-----:R-:W-:-:S04]  /*ede0*/  SHF.R.U32.HI R0, RZ, 0x5, R0 ;  /* 0x00000005ff007819 */ /* 0x001fc80000011600 */
[----:B------:R-:W-:-:S05]  /*edf0*/  LOP3.LUT R0, R0, 0x3, RZ, 0xc0, !PT ;  /* 0x0000000300007812 */ /* 0x000fca00078ec0ff */
[----:B------:R0:W3:Y:S02]  /*ee00*/  SHFL.IDX PT, R14, R0, RZ, 0x1f ;  /* 0x00001fff000e7589 */ /* 0x0000e400000e0000 */
.L_x_460:
[----:B---3--:R-:W-:Y:S01]  /*ee10*/  ISETP.NE.AND P0, PT, R14, RZ, PT ;  /* 0x000000ff0e00720c */ /* 0x008fe20003f05270 */
[----:B------:R-:W-:-:S12]  /*ee20*/  BSSY B0, `(.L_x_324) ;  /* 0x0000024000007945 */ /* 0x000fd80003800000 */
[----:B------:R-:W-:Y:S05]  /*ee30*/  @P0 BRA `(.L_x_325) ;  /* 0x0000000000880947 */ /* 0x000fea0003800000 */
[----:B------:R-:W-:-:S03]  /*ee40*/  UMOV UR4, 0xffffffff ;  /* 0xffffffff00047882 */ /* 0x000fc60000000000 */
[----:B------:R-:W-:Y:S05]  /*ee50*/  BRA.DIV UR4, `(.L_x_326) ;  /* 0x0000004204f07947 */ /* 0x000fea000b800000 */
[----:B------:R-:W-:-:S13]  /*ee60*/  ELECT P6, URZ, PT ;  /* 0x00000000003f782f */ /* 0x000fda00038c0000 */
.L_x_463:
[----:B------:R-:W-:Y:S05]  /*ee70*/  @!P6 BRA `(.L_x_325) ;  /* 0x000000000078e947 */ /* 0x000fea0003800000 */
[----:B0-----:R-:W3:Y:S02]  /*ee80*/  LDL.LU R0, [R1+0x4] ;  /* 0x0000040001007983 */ /* 0x001ee40000300800 */
[----:B---3--:R-:W-:-:S04]  /*ee90*/  LOP3.LUT R0, R0, 0x2, RZ, 0xfc, !PT ;  /* 0x0000000200007812 */ /* 0x008fc800078efcff */
[----:B------:R-:W-:-:S13]  /*eea0*/  ISETP.NE.AND P0, PT, R0, 0x3, PT ;  /* 0x000000030000780c */ /* 0x000fda0003f05270 */
[----:B------:R-:W-:Y:S05]  /*eeb0*/  @!P0 BRA `(.L_x_327) ;  /* 0x0000000000048947 */ /* 0x000fea0003800000 */
[----:B------:R-:W-:Y:S01]  /*eec0*/  BPT.TRAP 0x1 ;  /* 0x000000040000795c */ /* 0x000fe20000300000 */
.L_x_327:
[C---:B------:R-:W-:Y:S01]  /*eed0*/  IMAD R5, R25.reuse, 0x8, R4 ;  /* 0x0000000819057824 */ /* 0x040fe200078e0204 */
[----:B------:R-:W-:Y:S01]  /*eee0*/  SHF.L.U32 R0, R28, 0x1f, RZ ;  /* 0x0000001f1c007819 */ /* 0x000fe200000006ff */
[----:B------:R-:W-:-:S03]  /*eef0*/  VIADD R25, R25, 0x1 ;  /* 0x0000000119197836 */ /* 0x000fc60000000000 */
[----:B------:R-:W0:Y:S02]  /*ef00*/  SYNCS.PHASECHK.TRANS64.TRYWAIT P1, [R5+URZ+0x28840], R0 ;  /* 0x02884000050075a7 */ /* 0x000e24000802017f */
[----:B------:R-:W-:-:S04]  /*ef10*/  ISETP.NE.AND P2, PT, R25, 0x2, PT ;  /* 0x000000021900780c */ /* 0x000fc80003f45270 */
[----:B------:R-:W-:Y:S01]  /*ef20*/  SEL R3, RZ, 0x1, P2 ;  /* 0x00000001ff037807 */ /* 0x000fe20001000000 */
[----:B0-----:R-:W-:Y:S08]  /*ef30*/  @!P1 BRA `(.L_x_328) ;  /* 0x0000004000d89947 */ /* 0x001ff00003800000 */
.L_x_464:
[----:B------:R-:W-:Y:S02]  /*ef40*/  SEL R25, R25, RZ, P2 ;  /* 0x000000ff19197207 */ /* 0x000fe40001000000 */
[----:B------:R-:W-:Y:S01]  /*ef50*/  LOP3.LUT R2, R28, R3, RZ, 0x3c, !PT ;  /* 0x000000031c027212 */ /* 0x000fe200078e3cff */
[----:B------:R-:W-:Y:S06]  /*ef60*/  @!P0 BRA `(.L_x_329) ;  /* 0x0000000000048947 */ /* 0x000fec0003800000 */
[----:B------:R-:W-:Y:S01]  /*ef70*/  BPT.TRAP 0x1 ;  /* 0x000000040000795c */ /* 0x000fe20000300000 */
.L_x_329:
[----:B------:R-:W-:Y:S01]  /*ef80*/  IMAD R25, R25, 0x8, R4 ;  /* 0x0000000819197824 */ /* 0x000fe200078e0204 */
[----:B------:R-:W-:-:S04]  /*ef90*/  SHF.L.U32 R2, R2, 0x1f, RZ ;  /* 0x0000001f02027819 */ /* 0x000fc800000006ff */
[----:B------:R-:W3:Y:S02]  /*efa0*/  SYNCS.PHASECHK.TRANS64.TRYWAIT P1, [R25+URZ+0x28840], R2 ;  /* 0x02884002190075a7 */ /* 0x000ee4000802017f */
[----:B---3--:R-:W-:Y:S05]  /*efb0*/  @!P1 BRA `(.L_x_330) ;  /* 0x0000004000cc9947 */ /* 0x008fea0003800000 */
.L_x_465:
[----:B------:R-:W-:Y:S05]  /*efc0*/  @!P0 BRA `(.L_x_331) ;  /* 0x0000000000048947 */ /* 0x000fea0003800000 */
[----:B------:R-:W-:Y:S01]  /*efd0*/  BPT.TRAP 0x1 ;  /* 0x000000040000795c */ /* 0x000fe20000300000 */
.L_x_331:
[----:B------:R-:W4:Y:S02]  /*efe0*/  SYNCS.PHASECHK.TRANS64.TRYWAIT P1, [R5+URZ+0x28860], R0 ;  /* 0x02886000050075a7 */ /* 0x000f24000802017f */
[----:B----4-:R-:W-:Y:S05]  /*eff0*/  @!P1 BRA `(.L_x_332) ;  /* 0x0000004000d09947 */ /* 0x010fea0003800000 */
.L_x_466:
[----:B------:R-:W-:Y:S05]  /*f000*/  @!P0 BRA `(.L_x_333) ;  /* 0x0000000000048947 */ /* 0x000fea0003800000 */
[----:B------:R-:W-:Y:S01]  /*f010*/  BPT.TRAP 0x1 ;  /* 0x000000040000795c */ /* 0x000fe20000300000 */
.L_x_333:
[----:B------:R0:W0:Y:S02]  /*f020*/  SYNCS.PHASECHK.TRANS64.TRYWAIT P0, [R25+URZ+0x28860], R2 ;  /* 0x02886002190075a7 */ /* 0x000024000800017f */
[----:B0-----:R-:W-:Y:S05]  /*f030*/  @!P0 NANOSLEEP.SYNCS 0x989680 ;  /* 0x009896800000895d */ /* 0x001fea0003900000 */
[----:B------:R-:W0:Y:S02]  /*f040*/  @!P0 SYNCS.PHASECHK.TRANS64 P0, [R25+URZ+0x28860], R2 ;  /* 0x02886002190085a7 */ /* 0x000e24000800007f */
[----:B0-----:R-:W-:Y:S05]  /*f050*/  @!P0 BRA `(.L_x_333) ;  /* 0xfffffffc00f08947 */ /* 0x001fea000383ffff */
.L_x_325:
[----:B------:R-:W-:Y:S05]  /*f060*/  BSYNC B0 ;  /* 0x0000000000007941 */ /* 0x000fea0003800000 */
.L_x_324:
[----:B------:R-:W-:Y:S05]  /*f070*/  EXIT ;  /* 0x000000000000794d */ /* 0x000fea0003800000 */
.L_x_204:
[----:B0-----:R-:W-:-:S04]  /*f080*/  IMAD.U32 R3, RZ, RZ, UR42 ;  /* 0x0000002aff037e24 */ /* 0x001fc8000f8e00ff */
[----:B------:R0:W1:Y:S03]  /*f090*/  SYNCS.PHASECHK.TRANS64.TRYWAIT P1, [R3+URZ+0x28800], R0 ;  /* 0x02880000030075a7 */ /* 0x000066000802017f */
[----:B-1----:R-:W-:Y:S05]  /*f0a0*/  @!P1 NANOSLEEP.SYNCS 0x989680 ;  /* 0x009896800000995d */ /* 0x002fea0003900000 */
[----:B------:R-:W1:Y:S02]  /*f0b0*/  @!P1 SYNCS.PHASECHK.TRANS64 P1, [R3+URZ+0x28800], R0 ;  /* 0x02880000030095a7 */ /* 0x000e64000802007f */
[----:B-1----:R-:W-:Y:S05]  /*f0c0*/  @!P1 BRA `(.L_x_204) ;  /* 0xfffffffc00ec9947 */ /* 0x002fea000383ffff */
[----:B------:R-:W-:Y:S05]  /*f0d0*/  BRA `(.L_x_334) ;  /* 0xffffff2800047947 */ /* 0x000fea000383ffff */
.L_x_208:
[----:B-1----:R1:W2:Y:S02]  /*f0e0*/  SYNCS.PHASECHK.TRANS64.TRYWAIT P1, [R4+URZ+0x28830], R3 ;  /* 0x02883003040075a7 */ /* 0x0022a4000802017f */
[----:B--2---:R-:W-:Y:S05]  /*f0f0*/  @!P1 NANOSLEEP.SYNCS 0x989680 ;  /* 0x009896800000995d */ /* 0x004fea0003900000 */
[----:B------:R-:W2:Y:S02]  /*f100*/  @!P1 SYNCS.PHASECHK.TRANS64 P1, [R4+URZ+0x28830], R3 ;  /* 0x02883003040095a7 */ /* 0x000ea4000802007f */
[----:B--2---:R-:W-:Y:S05]  /*f110*/  @!P1 BRA `(.L_x_208) ;  /* 0xfffffffc00f09947 */ /* 0x004fea000383ffff */
[----:B------:R-:W-:Y:S05]  /*f120*/  BRA `(.L_x_207) ;  /* 0xffffff2800247947 */ /* 0x000fea000383ffff */
.L_x_214:
[----:B-1----:R-:W-:-:S04]  /*f130*/  IMAD.U32 R3, RZ, RZ, UR6 ;  /* 0x00000006ff037e24 */ /* 0x002fc8000f8e00ff */
[----:B------:R1:W2:Y:S03]  /*f140*/  SYNCS.PHASECHK.TRANS64.TRYWAIT P1, [R3+URZ+0x28830], R0 ;  /* 0x02883000030075a7 */ /* 0x0002a6000802017f */
[----:B--2---:R-:W-:Y:S05]  /*f150*/  @!P1 NANOSLEEP.SYNCS 0x989680 ;  /* 0x009896800000995d */ /* 0x004fea0003900000 */
[----:B------:R-:W2:Y:S02]  /*f160*/  @!P1 SYNCS.PHASECHK.TRANS64 P1, [R3+URZ+0x28830], R0 ;  /* 0x02883000030095a7 */ /* 0x000ea4000802007f */
[----:B--2---:R-:W-:Y:S05]  /*f170*/  @!P1 BRA `(.L_x_214) ;  /* 0xfffffffc00ec9947 */ /* 0x004fea000383ffff */
[----:B------:R-:W-:Y:S05]  /*f180*/  BRA `(.L_x_211) ;  /* 0xffffff4c00747947 */ /* 0x000fea000383ffff */
.L_x_218:
[----:B-1----:R-:W-:-:S04]  /*f190*/  MOV R3, UR6 ;  /* 0x0000000600037c02 */ /* 0x002fc80008000f00 */
[----:B------:R1:W2:Y:S03]  /*f1a0*/  SYNCS.PHASECHK.TRANS64.TRYWAIT P1, [R3+URZ+0x28850], R0 ;  /* 0x02885000030075a7 */ /* 0x0002a6000802017f */
[----:B--2---:R-:W-:Y:S05]  /*f1b0*/  @!P1 NANOSLEEP.SYNCS 0x989680 ;  /* 0x009896800000995d */ /* 0x004fea0003900000 */
[----:B------:R-:W2:Y:S02]  /*f1c0*/  @!P1 SYNCS.PHASECHK.TRANS64 P1, [R3+URZ+0x28850], R0 ;  /* 0x02885000030095a7 */ /* 0x000ea4000802007f */
[----:B--2---:R-:W-:Y:S05]  /*f1d0*/  @!P1 BRA `(.L_x_218) ;  /* 0xfffffffc00ec9947 */ /* 0x004fea000383ffff */
[----:B------:R-:W-:Y:S05]  /*f1e0*/  BRA `(.L_x_215) ;  /* 0xffffff5000547947 */ /* 0x000fea000383ffff */
.L_x_225:
[----:B-1----:R-:W-:-:S04]  /*f1f0*/  IMAD.U32 R9, RZ, RZ, UR5 ;  /* 0x00000005ff097e24 */ /* 0x002fc8000f8e00ff */
[----:B------:R1:W2:Y:S03]  /*f200*/  SYNCS.PHASECHK.TRANS64.TRYWAIT P1, [R9+URZ+0x28850], R6 ;  /* 0x02885006090075a7 */ /* 0x0002a6000802017f */
[----:B--2---:R-:W-:Y:S05]  /*f210*/  @!P1 NANOSLEEP.SYNCS 0x989680 ;  /* 0x009896800000995d */ /* 0x004fea0003900000 */
[----:B------:R-:W2:Y:S02]  /*f220*/  @!P1 SYNCS.PHASECHK.TRANS64 P1, [R9+URZ+0x28850], R6 ;  /* 0x02885006090095a7 */ /* 0x000ea4000802007f */
[----:B--2---:R-:W-:Y:S05]  /*f230*/  @!P1 BRA `(.L_x_225) ;  /* 0xfffffffc00ec9947 */ /* 0x004fea000383ffff */
[----:B------:R-:W-:Y:S05]  /*f240*/  BRA `(.L_x_224) ;  /* 0xffffff6c005c7947 */ /* 0x000fea000383ffff */
.L_x_271:
[----:B------:R-:W0:Y:S01]  /*f250*/  S2R R20, SR_TID.X ;  /* 0x0000000000147919 */ /* 0x000e220000002100 */
[----:B------:R-:W-:Y:S01]  /*f260*/  BSSY B0, `(.L_x_335) ;  /* 0x000000a000007945 */ /* 0x000fe20003800000 */
[----:B------:R-:W-:Y:S02]  /*f270*/  IMAD.MOV.U32 R12, RZ, RZ, RZ ;  /* 0x000000ffff0c7224 */ /* 0x000fe400078e00ff */
[----:B------:R-:W-:Y:S02]  /*f280*/  IMAD.MOV.U32 R11, RZ, RZ, 0x1f ;  /* 0x0000001fff0b7424 */ /* 0x000fe400078e00ff */
[----:B------:R-:W-:Y:S01]  /*f290*/  IMAD.MOV.U32 R15, RZ, RZ, -0x1 ;  /* 0xffffffffff0f7424 */ /* 0x000fe200078e00ff */
[----:B0-----:R-:W-:-:S04]  /*f2a0*/  SHF.R.U32.HI R10, RZ, 0x5, R20 ;  /* 0x00000005ff0a7819 */ /* 0x001fc80000011614 */
[----:B------:R-:W-:-:S05]  /*f2b0*/  LOP3.LUT R10, R10, 0x3, RZ, 0xc0, !PT ;  /* 0x000000030a0a7812 */ /* 0x000fca00078ec0ff */
[----:B------:R-:W-:-:S07]  /*f2c0*/  IMAD.MOV.U32 R13, RZ, RZ, R10 ;  /* 0x000000ffff0d7224 */ /* 0x000fce00078e000a */
[----:B-----5:R-:W-:Y:S05]  /*f2d0*/  WARPSYNC.COLLECTIVE R15, `(.L_x_336) ;  /* 0x000000000f087348 */ /* 0x020fea0003c00000 */
[----:B------:R0:W1:Y:S02]  /*f2e0*/  SHFL.IDX P6, R14, R13, R12, R11 ;  /* 0x0000000c0d0e7389 */ /* 0x00006400000c000b */
[----:B01---5:R-:W-:Y:S01]  /*f2f0*/  ENDCOLLECTIVE ;  /* 0x000000000000791b */ /* 0x023fe20003800000 */
.L_x_336:
[----:B------:R-:W-:Y:S05]  /*f300*/  BSYNC B0 ;  /* 0x0000000000007941 */ /* 0x000fea0003800000 */
.L_x_335:
[----:B------:R-:W-:Y:S05]  /*f310*/  BRA `(.L_x_337) ;  /* 0xffffffbc00c47947 */ /* 0x000fea000383ffff */
.L_x_274:
[----:B0-----:R0:W1:Y:S02]  /*f320*/  SYNCS.PHASECHK.TRANS64.TRYWAIT P0, [R7+URZ+0x28840], R2 ;  /* 0x02884002070075a7 */ /* 0x001064000800017f */
[----:B-1----:R-:W-:Y:S05]  /*f330*/  @!P0 NANOSLEEP.SYNCS 0x989680 ;  /* 0x009896800000895d */ /* 0x002fea0003900000 */
[----:B------:R-:W1:Y:S02]  /*f340*/  @!P0 SYNCS.PHASECHK.TRANS64 P0, [R7+URZ+0x28840], R2 ;  /* 0x02884002070085a7 */ /* 0x000e64000800007f */
[----:B-1----:R-:W-:Y:S05]  /*f350*/  @!P0 BRA `(.L_x_274) ;  /* 0xfffffffc00f08947 */ /* 0x002fea000383ffff */
[----:B------:R-:W-:Y:S05]  /*f360*/  BRA `(.L_x_338) ;  /* 0xffffffc000187947 */ /* 0x000fea000383ffff */
.L_x_275:
[----:B------:R-:W-:Y:S01]  /*f370*/  BSSY B0, `(.L_x_339) ;  /* 0x0000008000007945 */ /* 0x000fe20003800000 */
[----:B------:R-:W-:Y:S02]  /*f380*/  IMAD.MOV.U32 R13, RZ, RZ, R0 ;  /* 0x000000ffff0d7224 */ /* 0x000fe400078e0000 */
[----:B------:R-:W-:Y:S02]  /*f390*/  IMAD.MOV.U32 R12, RZ, RZ, RZ ;  /* 0x000000ffff0c7224 */ /* 0x000fe400078e00ff */
[----:B------:R-:W-:Y:S02]  /*f3a0*/  IMAD.MOV.U32 R11, RZ, RZ, 0x181f ;  /* 0x0000181fff0b7424 */ /* 0x000fe400078e00ff */
[----:B------:R-:W-:-:S07]  /*f3b0*/  IMAD.MOV.U32 R15, RZ, RZ, -0x1 ;  /* 0xffffffffff0f7424 */ /* 0x000fce00078e00ff */
[----:B------:R-:W-:Y:S05]  /*f3c0*/  WARPSYNC.COLLECTIVE R15, `(.L_x_340) ;  /* 0x000000000f087348 */ /* 0x000fea0003c00000 */
[----:B------:R0:W1:Y:S02]  /*f3d0*/  SHFL.IDX P6, R14, R13, R12, R11 ;  /* 0x0000000c0d0e7389 */ /* 0x00006400000c000b */
[----:B01----:R-:W-:Y:S01]  /*f3e0*/  ENDCOLLECTIVE ;  /* 0x000000000000791b */ /* 0x003fe20003800000 */
.L_x_340:
[----:B------:R-:W-:Y:S05]  /*f3f0*/  BSYNC B0 ;  /* 0x0000000000007941 */ /* 0x000fea0003800000 */
.L_x_339:
[----:B------:R-:W-:Y:S02]  /*f400*/  IMAD.MOV.U32 R13, RZ, RZ, R4 ;  /* 0x000000ffff0d7224 */ /* 0x000fe400078e0004 */
[----:B------:R-:W-:Y:S02]  /*f410*/  IMAD.MOV.U32 R12, RZ, RZ, RZ ;  /* 0x000000ffff0c7224 */ /* 0x000fe400078e00ff */
[----:B------:R-:W-:Y:S02]  /*f420*/  IMAD.MOV.U32 R11, RZ, RZ, 0x181f ;  /* 0x0000181fff0b7424 */ /* 0x000fe400078e00ff */
[----:B------:R-:W-:Y:S02]  /*f430*/  IMAD.MOV.U32 R15, RZ, RZ, -0x1 ;  /* 0xffffffffff0f7424 */ /* 0x000fe400078e00ff */
[----:B------:R-:W-:Y:S02]  /*f440*/  IMAD.MOV.U32 R2, RZ, RZ, R14 ;  /* 0x000000ffff027224 */ /* 0x000fe400078e000e */
[----:B------:R-:W-:-:S07]  /*f450*/  @P0 IMAD R8, R5, 0x2, R22 ;  /* 0x0000000205080824 */ /* 0x000fce00078e0216 */
[----:B------:R-:W-:Y:S05]  /*f460*/  WARPSYNC.COLLECTIVE R15, `(.L_x_341) ;  /* 0x000000000f087348 */ /* 0x000fea0003c00000 */
[----:B------:R0:W1:Y:S02]  /*f470*/  SHFL.IDX P6, R14, R13, R12, R11 ;  /* 0x0000000c0d0e7389 */ /* 0x00006400000c000b */
[----:B01----:R-:W-:Y:S01]  /*f480*/  ENDCOLLECTIVE ;  /* 0x000000000000791b */ /* 0x003fe20003800000 */
.L_x_341:
[----:B------:R-:W-:Y:S02]  /*f490*/  IMAD.MOV.U32 R13, RZ, RZ, R0 ;  /* 0x000000ffff0d7224 */ /* 0x000fe400078e0000 */
[----:B------:R-:W-:Y:S02]  /*f4a0*/  IMAD.MOV.U32 R12, RZ, RZ, 0x1 ;  /* 0x00000001ff0c7424 */ /* 0x000fe400078e00ff */
[----:B------:R-:W-:-:S07]  /*f4b0*/  IMAD.MOV.U32 R3, RZ, RZ, R14 ;  /* 0x000000ffff037224 */ /* 0x000fce00078e000e */
[----:B------:R-:W-:Y:S05]  /*f4c0*/  WARPSYNC.COLLECTIVE R15, `(.L_x_342) ;  /* 0x000000000f087348 */ /* 0x000fea0003c00000 */
[----:B------:R0:W1:Y:S02]  /*f4d0*/  SHFL.IDX P6, R14, R13, R12, R11 ;  /* 0x0000000c0d0e7389 */ /* 0x00006400000c000b */
[----:B01----:R-:W-:Y:S01]  /*f4e0*/  ENDCOLLECTIVE ;  /* 0x000000000000791b */ /* 0x003fe20003800000 */
.L_x_342:
[----:B------:R-:W-:-:S04]  /*f4f0*/  @P0 LEA R3, P1, R30, R3, 0x1 ;  /* 0x000000031e030211 */ /* 0x000fc800078208ff */
[----:B------:R-:W-:Y:S02]  /*f500*/  @P0 IADD3.X R2, RZ, R2, RZ, P1, !PT ;  /* 0x00000002ff020210 */ /* 0x000fe40000ffe4ff */
[----:B------:R-:W-:Y:S02]  /*f510*/  ISETP.GE.AND P1, PT, R6, 0x11, PT ;  /* 0x000000110600780c */ /* 0x000fe40003f26270 */
[----:B------:R-:W-:Y:S01]  /*f520*/  @P0 LOP3.LUT R3, R3, R2, RZ, 0x3c, !PT ;  /* 0x0000000203030212 */ /* 0x000fe200078e3cff */
[----:B------:R-:W-:-:S03]  /*f530*/  IMAD.MOV.U32 R13, RZ, RZ, R4 ;  /* 0x000000ffff0d7224 */ /* 0x000fc600078e0004 */
[----:B------:R-:W-:-:S04]  /*f540*/  @P0 LOP3.LUT R2, R3, R2, RZ, 0x3c, !PT ;  /* 0x0000000203020212 */ /* 0x000fc800078e3cff */
[----:B------:R-:W-:-:S05]  /*f550*/  @P0 LOP3.LUT R3, R3, R2, RZ, 0x3c, !PT ;  /* 0x0000000203030212 */ /* 0x000fca00078e3cff */
[----:B------:R-:W-:Y:S01]  /*f560*/  @!PT LDS RZ, [RZ] ;  /* 0x00000000fffff984 */ /* 0x000fe20000000800 */
[----:B------:R-:W-:Y:S01]  /*f570*/  @!PT LDS RZ, [RZ] ;  /* 0x00000000fffff984 */ /* 0x000fe20000000800 */
[----:B------:R-:W-:Y:S01]  /*f580*/  @!PT LDS RZ, [RZ] ;  /* 0x00000000fffff984 */ /* 0x000fe20000000800 */
[----:B------:R-:W-:Y:S04]  /*f590*/  @P0 LDGSTS.E.BYPASS.LTC128B.128 [R8+0x18400], desc[UR36][R2.64], !P3 ;  /* 0x1840000002080fae */ /* 0x000fe8000d901d64 */
[----:B------:R0:W-:Y:S02]  /*f5a0*/  @P0 LDGSTS.E.BYPASS.LTC128B.128 [R8+0x1c400], desc[UR36][R2.64+0x80], !P2 ;  /* 0x1c40008002080fae */ /* 0x0001e4000d101d64 */
[----:B0-----:R-:W-:-:S07]  /*f5b0*/  IMAD.MOV.U32 R2, RZ, RZ, R14 ;  /* 0x000000ffff027224 */ /* 0x001fce00078e000e */
[----:B------:R-:W-:Y:S05]  /*f5c0*/  WARPSYNC.COLLECTIVE R15, `(.L_x_343) ;  /* 0x000000000f087348 */ /* 0x000fea0003c00000 */
[----:B------:R0:W1:Y:S02]  /*f5d0*/  SHFL.IDX P6, R14, R13, R12, R11 ;  /* 0x0000000c0d0e7389 */ /* 0x00006400000c000b */
[----:B01----:R-:W-:Y:S01]  /*f5e0*/  ENDCOLLECTIVE ;  /* 0x000000000000791b */ /* 0x003fe20003800000 */
.L_x_343:
[----:B------:R-:W-:Y:S02]  /*f5f0*/  @P1 IMAD R8, R5, 0x2, R22 ;  /* 0x0000000205081824 */ /* 0x000fe400078e0216 */
[----:B------:R-:W-:Y:S02]  /*f600*/  IMAD.MOV.U32 R13, RZ, RZ, R0 ;  /* 0x000000ffff0d7224 */ /* 0x000fe400078e0000 */
[----:B------:R-:W-:Y:S02]  /*f610*/  IMAD.MOV.U32 R12, RZ, RZ, 0x2 ;  /* 0x00000002ff0c7424 */ /* 0x000fe400078e00ff */
[----:B------:R-:W-:-:S07]  /*f620*/  IMAD.MOV.U32 R3, RZ, RZ, R14 ;  /* 0x000000ffff037224 */ /* 0x000fce00078e000e */
[----:B------:R-:W-:Y:S05]  /*f630*/  WARPSYNC.COLLECTIVE R15, `(.L_x_344) ;  /* 0x000000000f087348 */ /* 0x000fea0003c00000 */
[----:B------:R0:W1:Y:S02]  /*f640*/  SHFL.IDX P6, R14, R13, R12, R11 ;  /* 0x0000000c0d0e7389 */ /* 0x00006400000c000b */
[----:B01----:R-:W-:Y:S01]  /*f650*/  ENDCOLLECTIVE ;  /* 0x000000000000791b */ /* 0x003fe20003800000 */
.L_x_344:
[----:B------:R-:W-:-:S05]  /*f660*/  @P1 LEA R3, P0, R30, R3, 0x1 ;  /* 0x000000031e031211 */ /* 0x000fca00078008ff */
[----:B------:R-:W-:-:S05]  /*f670*/  @P1 IMAD.X R2, RZ, RZ, R2, P0 ;  /* 0x000000ffff021224 */ /* 0x000fca00000e0602 */
        /* <DEDUP_REMOVED lines=8> */
[----:B------:R0:W-:Y:S01]  /*f700*/  @P1 LDGSTS.E.BYPASS.LTC128B.128 [R8+0x1cc00], desc[UR36][R2.64+0x80], !P2 ;  /* 0x1cc0008002081fae */ /* 0x0001e2000d101d64 */
[----:B------:R-:W-:Y:S01]  /*f710*/  ISETP.GE.AND P1, PT, R6, 0x21, PT ;  /* 0x000000210600780c */ /* 0x000fe20003f26270 */
[----:B0-----:R-:W-:-:S12]  /*f720*/  IMAD.MOV.U32 R2, RZ, RZ, R14 ;  /* 0x000000ffff027224 */ /* 0x001fd800078e000e */
[----:B------:R-:W-:Y:S05]  /*f730*/  WARPSYNC.COLLECTIVE R15, `(.L_x_345) ;  /* 0x000000000f087348 */ /* 0x000fea0003c00000 */
[----:B------:R0:W1:Y:S02]  /*f740*/  SHFL.IDX P6, R14, R13, R12, R11 ;  /* 0x0000000c0d0e7389 */ /* 0x00006400000c000b */
[----:B01----:R-:W-:Y:S01]  /*f750*/  ENDCOLLECTIVE ;  /* 0x000000000000791b */ /* 0x003fe20003800000 */
.L_x_345:
[----:B------:R-:W-:Y:S01]  /*f760*/  @P1 IMAD R8, R5, 0x2, R22 ;  /* 0x0000000205081824 */ /* 0x000fe200078e0216 */
[----:B------:R-:W-:Y:S01]  /*f770*/  MOV R13, R0 ;  /* 0x00000000000d7202 */ /* 0x000fe20000000f00 */
[----:B------:R-:W-:Y:S02]  /*f780*/  IMAD.MOV.U32 R12, RZ, RZ, 0x3 ;  /* 0x00000003ff0c7424 */ /* 0x000fe400078e00ff */
[----:B------:R-:W-:-:S07]  /*f790*/  IMAD.MOV.U32 R3, RZ, RZ, R14 ;  /* 0x000000ffff037224 */ /* 0x000fce00078e000e */
[----:B------:R-:W-:Y:S05]  /*f7a0*/  WARPSYNC.COLLECTIVE R15, `(.L_x_346) ;  /* 0x000000000f087348 */ /* 0x000fea0003c00000 */
[----:B------:R0:W1:Y:S02]  /*f7b0*/  SHFL.IDX P6, R14, R13, R12, R11 ;  /* 0x0000000c0d0e7389 */ /* 0x00006400000c000b */
[----:B01----:R-:W-:Y:S01]  /*f7c0*/  ENDCOLLECTIVE ;  /* 0x000000000000791b */ /* 0x003fe20003800000 */
.L_x_346:
        /* <DEDUP_REMOVED lines=16> */
.L_x_347:
[----:B------:R-:W-:Y:S02]  /*f8d0*/  @P1 IMAD R8, R5, 0x2, R22 ;  /* 0x0000000205081824 */ /* 0x000fe400078e0216 */
[----:B------:R-:W-:Y:S02]  /*f8e0*/  IMAD.MOV.U32 R13, RZ, RZ, R0 ;  /* 0x000000ffff0d7224 */ /* 0x000fe400078e0000 */
[----:B------:R-:W-:Y:S02]  /*f8f0*/  IMAD.MOV.U32 R12, RZ, RZ, 0x4 ;  /* 0x00000004ff0c7424 */ /* 0x000fe400078e00ff */
[----:B------:R-:W-:-:S07]  /*f900*/  IMAD.MOV.U32 R3, RZ, RZ, R14 ;  /* 0x000000ffff037224 */ /* 0x000fce00078e000e */
[----:B------:R-:W-:Y:S05]  /*f910*/  WARPSYNC.COLLECTIVE R15, `(.L_x_348) ;  /* 0x000000000f087348 */ /* 0x000fea0003c00000 */
[----:B------:R0:W1:Y:S02]  /*f920*/  SHFL.IDX P6, R14, R13, R12, R11 ;  /* 0x0000000c0d0e7389 */ /* 0x00006400000c000b */
[----:B01----:R-:W-:Y:S01]  /*f930*/  ENDCOLLECTIVE ;  /* 0x000000000000791b */ /* 0x003fe20003800000 */
.L_x_348:
        /* <DEDUP_REMOVED lines=16> */
.L_x_349:
[----:B------:R-:W-:Y:S02]  /*fa40*/  @P1 IMAD R8, R5, 0x2, R22 ;  /* 0x0000000205081824 */ /* 0x000fe400078e0216 */
[----:B------:R-:W-:Y:S02]  /*fa50*/  IMAD.MOV.U32 R13, RZ, RZ, R0 ;  /* 0x000000ffff0d7224 */ /* 0x000fe400078e0000 */
[----:B------:R-:W-:Y:S02]  /*fa60*/  IMAD.MOV.U32 R12, RZ, RZ, 0x5 ;  /* 0x00000005ff0c7424 */ /* 0x000fe400078e00ff */
[----:B------:R-:W-:-:S07]  /*fa70*/  IMAD.MOV.U32 R3, RZ, RZ, R14 ;  /* 0x000000ffff037224 */ /* 0x000fce00078e000e */
[----:B------:R-:W-:Y:S05]  /*fa80*/  WARPSYNC.COLLECTIVE R15, `(.L_x_350) ;  /* 0x000000000f087348 */ /* 0x000fea0003c00000 */
[----:B------:R0:W1:Y:S02]  /*fa90*/  SHFL.IDX P6, R14, R13, R12, R11 ;  /* 0x0000000c0d0e7389 */ /* 0x00006400000c000b */
[----:B01----:R-:W-:Y:S01]  /*faa0*/  ENDCOLLECTIVE ;  /* 0x000000000000791b */ /* 0x003fe20003800000 */
.L_x_350:
        /* <DEDUP_REMOVED lines=11> */
[----:B------:R-:W-:Y:S02]  /*fb60*/  ISETP.GE.AND P1, PT, R6, 0x51, PT ;  /* 0x000000510600780c */ /* 0x000fe40003f26270 */
[----:B0-----:R-:W-:-:S11]  /*fb70*/  MOV R2, R14 ;  /* 0x0000000e00027202 */ /* 0x001fd60000000f00 */
[----:B------:R-:W-:Y:S05]  /*fb80*/  WARPSYNC.COLLECTIVE R15, `(.L_x_351) ;  /* 0x000000000f087348 */ /* 0x000fea0003c00000 */
[----:B------:R0:W1:Y:S02]  /*fb90*/  SHFL.IDX P6, R14, R13, R12, R11 ;  /* 0x0000000c0d0e7389 */ /* 0x00006400000c000b */
[----:B01----:R-:W-:Y:S01]  /*fba0*/  ENDCOLLECTIVE ;  /* 0x000000000000791b */ /* 0x003fe20003800000 */
.L_x_351:
[----:B------:R-:W-:Y:S02]  /*fbb0*/  @P1 IMAD R8, R5, 0x2, R22 ;  /* 0x0000000205081824 */ /* 0x000fe400078e0216 */
[----:B------:R-:W-:Y:S02]  /*fbc0*/  IMAD.MOV.U32 R13, RZ, RZ, R0 ;  /* 0x000000ffff0d7224 */ /* 0x000fe400078e0000 */
[----:B------:R-:W-:Y:S02]  /*fbd0*/  IMAD.MOV.U32 R12, RZ, RZ, 0x6 ;  /* 0x00000006ff0c7424 */ /* 0x000fe400078e00ff */
[----:B------:R-:W-:-:S07]  /*fbe0*/  IMAD.MOV.U32 R3, RZ, RZ, R14 ;  /* 0x000000ffff037224 */ /* 0x000fce00078e000e */
[----:B------:R-:W-:Y:S05]  /*fbf0*/  WARPSYNC.COLLECTIVE R15, `(.L_x_352) ;  /* 0x000000000f087348 */ /* 0x000fea0003c00000 */
[----:B------:R0:W1:Y:S02]  /*fc00*/  SHFL.IDX P6, R14, R13, R12, R11 ;  /* 0x0000000c0d0e7389 */ /* 0x00006400000c000b */
[----:B01----:R-:W-:Y:S01]  /*fc10*/  ENDCOLLECTIVE ;  /* 0x000000000000791b */ /* 0x003fe20003800000 */
.L_x_352:
        /* <DEDUP_REMOVED lines=16> */
.L_x_353:
[----:B------:R-:W-:Y:S02]  /*fd20*/  @P1 IMAD R8, R5, 0x2, R22 ;  /* 0x0000000205081824 */ /* 0x000fe400078e0216 */
[----:B------:R-:W-:Y:S02]  /*fd30*/  IMAD.MOV.U32 R13, RZ, RZ, R0 ;  /* 0x000000ffff0d7224 */ /* 0x000fe400078e0000 */
[----:B------:R-:W-:Y:S02]  /*fd40*/  IMAD.MOV.U32 R12, RZ, RZ, 0x7 ;  /* 0x00000007ff0c7424 */ /* 0x000fe400078e00ff */
[----:B------:R-:W-:-:S07]  /*fd50*/  IMAD.MOV.U32 R3, RZ, RZ, R14 ;  /* 0x000000ffff037224 */ /* 0x000fce00078e000e */
[----:B------:R-:W-:Y:S05]  /*fd60*/  WARPSYNC.COLLECTIVE R15, `(.L_x_354) ;  /* 0x000000000f087348 */ /* 0x000fea0003c00000 */
[----:B------:R0:W1:Y:S02]  /*fd70*/  SHFL.IDX P6, R14, R13, R12, R11 ;  /* 0x0000000c0d0e7389 */ /* 0x00006400000c000b */
[----:B01----:R-:W-:Y:S01]  /*fd80*/  ENDCOLLECTIVE ;  /* 0x000000000000791b */ /* 0x003fe20003800000 */
.L_x_354:
[----:B------:R-:W-:-:S05]  /*fd90*/  @P1 LEA R3, P0, R30, R3, 0x1 ;  /* 0x000000031e031211 */ /* 0x000fca00078008ff */
[----:B------:R-:W-:-:S05]  /*fda0*/  @P1 IMAD.X R2, RZ, RZ, R2, P0 ;  /* 0x000000ffff021224 */ /* 0x000fca00000e0602 */
[----:B------:R-:W-:Y:S01]  /*fdb0*/  @P1 LOP3.LUT R3, R3, R2, RZ, 0x3c, !PT ;  /* 0x0000000203031212 */ /* 0x000fe200078e3cff */
[----:B------:R-:W-:-:S03]  /*fdc0*/  IMAD.MOV.U32 R13, RZ, RZ, R4 ;  /* 0x000000ffff0d7224 */ /* 0x000fc600078e0004 */
[----:B------:R-:W-:-:S04]  /*fdd0*/  @P1 LOP3.LUT R2, R3, R2, RZ, 0x3c, !PT ;  /* 0x0000000203021212 */ /* 0x000fc800078e3cff */
[----:B------:R-:W-:Y:S01]  /*fde0*/  @P1 LOP3.LUT R3, R3, R2, RZ, 0x3c, !PT ;  /* 0x0000000203031212 */ /* 0x000fe200078e3cff */
[----:B------:R-:W-:-:S07]  /*fdf0*/  IMAD.MOV.U32 R0, RZ, RZ, R14 ;  /* 0x000000ffff007224 */ /* 0x000fce00078e000e */
[----:B------:R-:W-:Y:S05]  /*fe00*/  WARPSYNC.COLLECTIVE R15, `(.L_x_355) ;  /* 0x000000000f087348 */ /* 0x000fea0003c00000 */
[----:B------:R0:W1:Y:S02]  /*fe10*/  SHFL.IDX P6, R14, R13, R12, R11 ;  /* 0x0000000c0d0e7389 */ /* 0x00006400000c000b */
[----:B01----:R-:W-:Y:S01]  /*fe20*/  ENDCOLLECTIVE ;  /* 0x000000000000791b */ /* 0x003fe20003800000 */
.L_x_355:
[----:B------:R-:W-:Y:S01]  /*fe30*/  @!PT LDS RZ, [RZ] ;  /* 0x00000000fffff984 */ /* 0x000fe20000000800 */
[----:B------:R-:W-:Y:S01]  /*fe40*/  @!PT LDS RZ, [RZ] ;  /* 0x00000000fffff984 */ /* 0x000fe20000000800 */
[----:B------:R-:W-:Y:S01]  /*fe50*/  @!PT LDS RZ, [RZ] ;  /* 0x00000000fffff984 */ /* 0x000fe20000000800 */
[----:B------:R-:W-:Y:S04]  /*fe60*/  @P1 LDGSTS.E.BYPASS.LTC128B.128 [R8+0x1b400], desc[UR36][R2.64], !P3 ;  /* 0x1b40000002081fae */ /* 0x000fe8000d901d64 */
[----:B------:R0:W-:Y:S02]  /*fe70*/  @P1 LDGSTS.E.BYPASS.LTC128B.128 [R8+0x1f400], desc[UR36][R2.64+0x80], !P2 ;  /* 0x1f40008002081fae */ /* 0x0001e4000d101d64 */
[----:B0-----:R-:W-:Y:S01]  /*fe80*/  MOV R2, R14 ;  /* 0x0000000e00027202 */ /* 0x001fe20000000f00 */
[----:B------:R-:W-:Y:S06]  /*fe90*/  BRA `(.L_x_356) ;  /* 0xffffffb800f47947 */ /* 0x000fec000383ffff */
.L_x_280:
[----:B------:R-:W-:Y:S02]  /*fea0*/  IMAD.MOV.U32 R13, RZ, RZ, R5 ;  /* 0x000000ffff0d7224 */ /* 0x000fe400078e0005 */
[----:B------:R-:W-:Y:S02]  /*feb0*/  IMAD.MOV.U32 R12, RZ, RZ, RZ ;  /* 0x000000ffff0c7224 */ /* 0x000fe400078e00ff */
[----:B------:R-:W-:Y:S02]  /*fec0*/  IMAD.MOV.U32 R11, RZ, RZ, 0x181f ;  /* 0x0000181fff0b7424 */ /* 0x000fe400078e00ff */
[----:B------:R-:W-:Y:S02]  /*fed0*/  IMAD.MOV.U32 R15, RZ, RZ, -0x1 ;  /* 0xffffffffff0f7424 */ /* 0x000fe400078e00ff */
[----:B-----5:R-:W-:Y:S02]  /*fee0*/  IMAD R6, R20, R6, RZ ;  /* 0x0000000614067224 */ /* 0x020fe400078e02ff */
[----:B------:R-:W-:-:S07]  /*fef0*/  IMAD.IADD R4, R10, 0x1, R4 ;  /* 0x000000010a047824 */ /* 0x000fce00078e0204 */
[----:B------:R-:W-:Y:S05]  /*ff00*/  WARPSYNC.COLLECTIVE R15, `(.L_x_357) ;  /* 0x000000000f087348 */ /* 0x000fea0003c00000 */
[----:B------:R0:W1:Y:S02]  /*ff10*/  SHFL.IDX P6, R14, R13, R12, R11 ;  /* 0x0000000c0d0e7389 */ /* 0x00006400000c000b */
[----:B01----:R-:W-:Y:S01]  /*ff20*/  ENDCOLLECTIVE ;  /* 0x000000000000791b */ /* 0x003fe20003800000 */
.L_x_357:
[C---:B------:R-:W-:Y:S01]  /*ff30*/  VIADD R7, R4.reuse, 0x10 ;  /* 0x0000001004077836 */ /* 0x040fe20000000000 */
[----:B------:R-:W-:Y:S01]  /*ff40*/  ISETP.GE.AND P2, PT, R4, R6, PT ;  /* 0x000000060400720c */ /* 0x000fe20003f46270 */
[----:B------:R-:W-:Y:S02]  /*ff50*/  IMAD.MOV.U32 R13, RZ, RZ, R0 ;  /* 0x000000ffff0d7224 */ /* 0x000fe400078e0000 */
[----:B------:R-:W-:-:S10]  /*ff60*/  IMAD.MOV.U32 R2, RZ, RZ, R14 ;  /* 0x000000ffff027224 */ /* 0x000fd400078e000e */
[----:B------:R-:W-:Y:S05]  /*ff70*/  WARPSYNC.COLLECTIVE R15, `(.L_x_358) ;  /* 0x000000000f087348 */ /* 0x000fea0003c00000 */
[----:B------:R0:W1:Y:S02]  /*ff80*/  SHFL.IDX P6, R14, R13, R12, R11 ;  /* 0x0000000c0d0e7389 */ /* 0x00006400000c000b */
[----:B01----:R-:W-:Y:S01]  /*ff90*/  ENDCOLLECTIVE ;  /* 0x000000000000791b */ /* 0x003fe20003800000 */
.L_x_358:
[----:B------:R-:W-:Y:S02]  /*ffa0*/  IMAD.MOV.U32 R13, RZ, RZ, R5 ;  /* 0x000000ffff0d7224 */ /* 0x000fe400078e0005 */
[----:B------:R-:W-:Y:S01]  /*ffb0*/  IMAD.MOV.U32 R12, RZ, RZ, 0x1 ;  /* 0x00000001ff0c7424 */ /* 0x000fe200078e00ff */
[----:B------:R-:W-:-:S05]  /*ffc0*/  @!P2 LEA R14, P3, R30, R14, 0x1 ;  /* 0x0000000e1e0ea211 */ /* 0x000fca00078608ff */
[----:B------:R-:W-:Y:S02]  /*ffd0*/  @!P2 IMAD.X R3, RZ, RZ, R2, P3 ;  /* 0x000000ffff03a224 */ /* 0x000fe400018e0602 */
[----:B------:R-:W-:-:S07]  /*ffe0*/  @!P2 IMAD.MOV.U32 R2, RZ, RZ, R14 ;  /* 0x000000ffff02a224 */ /* 0x000fce00078e000e */
[----:B------:R-:W-:Y:S05]  /*fff0*/  WARPSYNC.COLLECTIVE R15, `(.L_x_359) ;  /* 0x000000000f087348 */ /* 0x000fea0003c00000 */
[----:B------:R0:W1:Y:S02]  /*10000*/  SHFL.IDX P6, R14, R13, R12, R11 ;  /* 0x0000000c0d0e7389 */ /* 0x00006400000c000b */
[----:B01----:R-:W-:Y:S01]  /*10010*/  ENDCOLLECTIVE ;  /* 0x000000000000791b */ /* 0x003fe20003800000 */
.L_x_359:
[----:B------:R-:W-:Y:S01]  /*10020*/  @!PT LDS RZ, [RZ] ;  /* 0x00000000fffff984 */ /* 0x000fe20000000800 */
[----:B------:R-:W-:Y:S01]  /*10030*/  @!PT LDS RZ, [RZ] ;  /* 0x00000000fffff984 */ /* 0x000fe20000000800 */
[----:B------:R-:W-:Y:S01]  /*10040*/  @!PT LDS RZ, [RZ] ;  /* 0x00000000fffff984 */ /* 0x000fe20000000800 */
[----:B------:R-:W-:Y:S04]  /*10050*/  @!P2 LDGSTS.E.BYPASS.LTC128B.128 [R9+0x10400], desc[UR36][R2.64], !P0 ;  /* 0x104000000209afae */ /* 0x000fe8000c101d64 */
[----:B------:R0:W-:Y:S01]  /*10060*/  @!P2 LDGSTS.E.BYPASS.LTC128B.128 [R9+0x14400], desc[UR36][R2.64+0x80], !P1 ;  /* 0x144000800209afae */ /* 0x0001e2000c901d64 */
[----:B------:R-:W-:Y:S01]  /*10070*/  ISETP.GE.AND P2, PT, R7, R6, PT ;  /* 0x000000060700720c */ /* 0x000fe20003f46270 */
[----:B------:R-:W-:Y:S02]  /*10080*/  IMAD.MOV.U32 R13, RZ, RZ, R0 ;  /* 0x000000ffff0d7224 */ /* 0x000fe400078e0000 */
[----:B0-----:R-:W-:-:S10]  /*10090*/  IMAD.MOV.U32 R2, RZ, RZ, R14 ;  /* 0x000000ffff027224 */ /* 0x001fd400078e000e */
[----:B------:R-:W-:Y:S05]  /*100a0*/  WARPSYNC.COLLECTIVE R15, `(.L_x_360) ;  /* 0x000000000f087348 */ /* 0x000fea0003c00000 */
[----:B------:R0:W1:Y:S02]  /*100b0*/  SHFL.IDX P6, R14, R13, R12, R11 ;  /* 0x0000000c0d0e7389 */ /* 0x00006400000c000b */
[----:B01----:R-:W-:Y:S01]  /*100c0*/  ENDCOLLECTIVE ;  /* 0x000000000000791b */ /* 0x003fe20003800000 */
.L_x_360:
[----:B------:R-:W-:Y:S02]  /*100d0*/  IMAD.MOV.U32 R13, RZ, RZ, R5 ;  /* 0x000000ffff0d7224 */ /* 0x000fe400078e0005 */
[----:B------:R-:W-:Y:S01]  /*100e0*/  IMAD.MOV.U32 R12, RZ, RZ, 0x2 ;  /* 0x00000002ff0c7424 */ /* 0x000fe200078e00ff */
[----:B------:R-:W-:-:S05]  /*100f0*/  @!P2 LEA R14, P3, R30, R14, 0x1 ;  /* 0x0000000e1e0ea211 */ /* 0x000fca00078608ff */
[----:B------:R-:W-:Y:S01]  /*10100*/  @!P2 IMAD.X R7, RZ, RZ, R2, P3 ;  /* 0x000000ffff07a224 */ /* 0x000fe200018e0602 */
[----:B------:R-:W-:-:S07]  /*10110*/  @!P2 MOV R2, R14 ;  /* 0x0000000e0002a202 */ /* 0x000fce0000000f00 */
[----:B------:R-:W-:Y:S05]  /*10120*/  WARPSYNC.COLLECTIVE R15, `(.L_x_361) ;  /* 0x000000000f087348 */ /* 0x000fea0003c00000 */
[----:B------:R0:W1:Y:S02]  /*10130*/  SHFL.IDX P6, R14, R13, R12, R11 ;  /* 0x0000000c0d0e7389 */ /* 0x00006400000c000b */
[----:B01----:R-:W-:Y:S01]  /*10140*/  ENDCOLLECTIVE ;  /* 0x000000000000791b */ /* 0x003fe20003800000 */
.L_x_361:
[----:B------:R-:W-:Y:S02]  /*10150*/  @!P2 IMAD.MOV.U32 R3, RZ, RZ, R7 ;  /* 0x000000ffff03a224 */ /* 0x000fe400078e0007 */
[----:B------:R-:W-:-:S03]  /*10160*/  VIADD R7, R4, 0x20 ;  /* 0x0000002004077836 */ /* 0x000fc60000000000 */
        /* <DEDUP_REMOVED lines=11> */
.L_x_362:
        /* <DEDUP_REMOVED lines=8> */
.L_x_363:
        /* <DEDUP_REMOVED lines=13> */
.L_x_364:
        /* <DEDUP_REMOVED lines=8> */
.L_x_365:
        /* <DEDUP_REMOVED lines=13> */
.L_x_366:
        /* <DEDUP_REMOVED lines=8> */
.L_x_367:
        /* <DEDUP_REMOVED lines=13> */
.L_x_368:
        /* <DEDUP_REMOVED lines=8> */
.L_x_369:
        /* <DEDUP_REMOVED lines=13> */
.L_x_370:
        /* <DEDUP_REMOVED lines=8> */
.L_x_371:
[----:B------:R-:W-:-:S05]  /*107e0*/  @!P2 IMAD.MOV.U32 R3, RZ, RZ, R7 ;  /* 0x000000ffff03a224 */ /* 0x000fca00078e0007 */
[----:B------:R-:W-:Y:S01]  /*107f0*/  @!PT LDS RZ, [RZ] ;  /* 0x00000000fffff984 */ /* 0x000fe20000000800 */
[----:B------:R-:W-:Y:S01]  /*10800*/  @!PT LDS RZ, [RZ] ;  /* 0x00000000fffff984 */ /* 0x000fe20000000800 */
[----:B------:R-:W-:Y:S01]  /*10810*/  @!PT LDS RZ, [RZ] ;  /* 0x00000000fffff984 */ /* 0x000fe20000000800 */
[----:B------:R0:W-:Y:S04]  /*10820*/  @!P2 LDGSTS.E.BYPASS.LTC128B.128 [R9+0x13400], desc[UR36][R2.64], !P0 ;  /* 0x134000000209afae */ /* 0x0001e8000c101d64 */
[----:B------:R0:W-:Y:S01]  /*10830*/  @!P2 LDGSTS.E.BYPASS.LTC128B.128 [R9+0x17400], desc[UR36][R2.64+0x80], !P1 ;  /* 0x174000800209afae */ /* 0x0001e2000c901d64 */
[----:B------:R-:W-:Y:S02]  /*10840*/  IMAD.MOV.U32 R13, RZ, RZ, R0 ;  /* 0x000000ffff0d7224 */ /* 0x000fe400078e0000 */
[----:B------:R-:W-:-:S07]  /*10850*/  IMAD.MOV.U32 R5, RZ, RZ, R14 ;  /* 0x000000ffff057224 */ /* 0x000fce00078e000e */
[----:B0-----:R-:W-:Y:S05]  /*10860*/  WARPSYNC.COLLECTIVE R15, `(.L_x_372) ;  /* 0x000000000f087348 */ /* 0x001fea0003c00000 */
[----:B------:R1:W2:Y:S02]  /*10870*/  SHFL.IDX P6, R14, R13, R12, R11 ;  /* 0x0000000c0d0e7389 */ /* 0x0002a400000c000b */
[----:B012---:R-:W-:Y:S01]  /*10880*/  ENDCOLLECTIVE ;  /* 0x000000000000791b */ /* 0x007fe20003800000 */
.L_x_372:
[----:B------:R-:W-:Y:S05]  /*10890*/  BRA `(.L_x_373) ;  /* 0xffffffbc00507947 */ /* 0x000fea000383ffff */
.L_x_285:
[----:B0-----:R0:W1:Y:S02]  /*108a0*/  SYNCS.PHASECHK.TRANS64.TRYWAIT P1, [R22+URZ+0x28820], R3 ;  /* 0x02882003160075a7 */ /* 0x001064000802017f */
[----:B-1----:R-:W-:Y:S05]  /*108b0*/  @!P1 NANOSLEEP.SYNCS 0x989680 ;  /* 0x009896800000995d */ /* 0x002fea0003900000 */
[----:B------:R-:W1:Y:S02]  /*108c0*/  @!P1 SYNCS.PHASECHK.TRANS64 P1, [R22+URZ+0x28820], R3 ;  /* 0x02882003160095a7 */ /* 0x000e64000802007f */
[----:B-1----:R-:W-:Y:S05]  /*108d0*/  @!P1 BRA `(.L_x_285) ;  /* 0xfffffffc00f09947 */ /* 0x002fea000383ffff */
[----:B------:R-:W-:Y:S05]  /*108e0*/  BRA `(.L_x_374) ;  /* 0xffffffbc00c87947 */ /* 0x000fea000383ffff */
.L_x_290:
[----:B0-----:R0:W1:Y:S02]  /*108f0*/  SYNCS.PHASECHK.TRANS64.TRYWAIT P0, [R6+URZ+0x28840], R3 ;  /* 0x02884003060075a7 */ /* 0x001064000800017f */
[----:B-1----:R-:W-:Y:S05]  /*10900*/  @!P0 NANOSLEEP.SYNCS 0x989680 ;  /* 0x009896800000895d */ /* 0x002fea0003900000 */
[----:B------:R-:W1:Y:S02]  /*10910*/  @!P0 SYNCS.PHASECHK.TRANS64 P0, [R6+URZ+0x28840], R3 ;  /* 0x02884003060085a7 */ /* 0x000e64000800007f */
[----:B-1----:R-:W-:Y:S05]  /*10920*/  @!P0 BRA `(.L_x_290) ;  /* 0xfffffffc00f08947 */ /* 0x002fea000383ffff */
[----:B------:R-:W-:Y:S05]  /*10930*/  BRA `(.L_x_375) ;  /* 0xffffffc0008c7947 */ /* 0x000fea000383ffff */
.L_x_291:
[----:B------:R-:W-:Y:S01]  /*10940*/  BSSY B1, `(.L_x_376) ;  /* 0x0000008000017945 */ /* 0x000fe20003800000 */
[----:B------:R-:W-:Y:S01]  /*10950*/  IMAD.MOV.U32 R13, RZ, RZ, R9 ;  /* 0x000000ffff0d7224 */ /* 0x000fe200078e0009 */
[----:B------:R-:W-:Y:S01]  /*10960*/  MOV R11, 0x181f ;  /* 0x0000181f000b7802 */ /* 0x000fe20000000f00 */
[----:B------:R-:W-:Y:S02]  /*10970*/  IMAD.MOV.U32 R12, RZ, RZ, RZ ;  /* 0x000000ffff0c7224 */ /* 0x000fe400078e00ff */
[----:B------:R-:W-:-:S07]  /*10980*/  IMAD.MOV.U32 R15, RZ, RZ, -0x1 ;  /* 0xffffffffff0f7424 */ /* 0x000fce00078e00ff */
[----:B--2---:R-:W-:Y:S05]  /*10990*/  WARPSYNC.COLLECTIVE R15, `(.L_x_377) ;  /* 0x000000000f087348 */ /* 0x004fea0003c00000 */
[----:B--2---:R0:W1:Y:S02]  /*109a0*/  SHFL.IDX P6, R14, R13, R12, R11 ;  /* 0x0000000c0d0e7389 */ /* 0x00406400000c000b */
[----:B01----:R-:W-:Y:S01]  /*109b0*/  ENDCOLLECTIVE ;  /* 0x000000000000791b */ /* 0x003fe20003800000 */
.L_x_377:
[----:B------:R-:W-:Y:S05]  /*109c0*/  BSYNC B1 ;  /* 0x0000000000017941 */ /* 0x000fea0003800000 */
.L_x_376:
[----:B------:R-:W-:Y:S02]  /*109d0*/  IMAD.MOV.U32 R13, RZ, RZ, R8 ;  /* 0x000000ffff0d7224 */ /* 0x000fe400078e0008 */
[----:B------:R-:W-:Y:S02]  /*109e0*/  IMAD.MOV.U32 R12, RZ, RZ, RZ ;  /* 0x000000ffff0c7224 */ /* 0x000fe400078e00ff */
[----:B------:R-:W-:Y:S02]  /*109f0*/  IMAD.MOV.U32 R11, RZ, RZ, 0x181f ;  /* 0x0000181fff0b7424 */ /* 0x000fe400078e00ff */
[----:B------:R-:W-:Y:S02]  /*10a00*/  IMAD.MOV.U32 R15, RZ, RZ, -0x1 ;  /* 0xffffffffff0f7424 */ /* 0x000fe400078e00ff */
[----:B------:R-:W-:Y:S02]  /*10a10*/  IMAD.MOV.U32 R3, RZ, RZ, R14 ;  /* 0x000000ffff037224 */ /* 0x000fe400078e000e */
[----:B------:R-:W-:-:S07]  /*10a20*/  IMAD.SHL.U32 R5, R30, 0x2, RZ ;  /* 0x000000021e057824 */ /* 0x000fce00078e00ff */
[----:B------:R-:W-:Y:S05]  /*10a30*/  WARPSYNC.COLLECTIVE R15, `(.L_x_378) ;  /* 0x000000000f087348 */ /* 0x000fea0003c00000 */
[----:B------:R0:W1:Y:S02]  /*10a40*/  SHFL.IDX P6, R14, R13, R12, R11 ;  /* 0x0000000c0d0e7389 */ /* 0x00006400000c000b */
[----:B01----:R-:W-:Y:S01]  /*10a50*/  ENDCOLLECTIVE ;  /* 0x000000000000791b */ /* 0x003fe20003800000 */
.L_x_378:
[----:B------:R-:W-:Y:S02]  /*10a60*/  IMAD R7, R7, 0x2, R22 ;  /* 0x0000000207077824 */ /* 0x000fe400078e0216 */
[----:B------:R-:W-:Y:S02]  /*10a70*/  IMAD.MOV.U32 R13, RZ, RZ, R9 ;  /* 0x000000ffff0d7224 */ /* 0x000fe400078e0009 */
[----:B------:R-:W-:Y:S02]  /*10a80*/  IMAD.MOV.U32 R12, RZ, RZ, 0x1 ;  /* 0x00000001ff0c7424 */ /* 0x000fe400078e00ff */
[----:B------:R-:W-:-:S07]  /*10a90*/  IMAD.MOV.U32 R2, RZ, RZ, R14 ;  /* 0x000000ffff027224 */ /* 0x000fce00078e000e */
[----:B------:R-:W-:Y:S05]  /*10aa0*/  WARPSYNC.COLLECTIVE R15, `(.L_x_379) ;  /* 0x000000000f087348 */ /* 0x000fea0003c00000 */
[----:B------:R0:W1:Y:S02]  /*10ab0*/  SHFL.IDX P6, R14, R13, R12, R11 ;  /* 0x0000000c0d0e7389 */ /* 0x00006400000c000b */
[----:B01----:R-:W-:Y:S01]  /*10ac0*/  ENDCOLLECTIVE ;  /* 0x000000000000791b */ /* 0x003fe20003800000 */
.L_x_379:
[----:B------:R-:W-:-:S05]  /*10ad0*/  IADD3 R2, P0, R2, R5, RZ ;  /* 0x0000000502027210 */ /* 0x000fca0007f1e0ff */
[----:B------:R-:W-:-:S05]  /*10ae0*/  IMAD.X R3, RZ, RZ, R3, P0 ;  /* 0x000000ffff037224 */ /* 0x000fca00000e0603 */
[----:B------:R-:W-:Y:S01]  /*10af0*/  @!PT LDS RZ, [RZ] ;  /* 0x00000000fffff984 */ /* 0x000fe20000000800 */
[----:B------:R-:W-:Y:S01]  /*10b00*/  @!PT LDS RZ, [RZ] ;  /* 0x00000000fffff984 */ /* 0x000fe20000000800 */
[----:B------:R-:W-:Y:S01]  /*10b10*/  @!PT LDS RZ, [RZ] ;  /* 0x00000000fffff984 */ /* 0x000fe20000000800 */
[----:B------:R-:W-:Y:S01]  /*10b20*/  LDGSTS.E.BYPASS.LTC128B.128 [R7+0x18400], desc[UR36][R2.64], !P4 ;  /* 0x1840000002077fae */ /* 0x000fe2000e101d64 */
[----:B------:R-:W-:-:S03]  /*10b30*/  IMAD.MOV.U32 R13, RZ, RZ, R8 ;  /* 0x000000ffff0d7224 */ /* 0x000fc600078e0008 */
[----:B------:R0:W-:Y:S02]  /*10b40*/  LDGSTS.E.BYPASS.LTC128B.128 [R7+0x1c400], desc[UR36][R2.64+0x80], !P3 ;  /* 0x1c40008002077fae */ /* 0x0001e4000d901d64 */
[----:B0-----:R-:W-:-:S07]  /*10b50*/  IMAD.MOV.U32 R3, RZ, RZ, R14 ;  /* 0x000000ffff037224 */ /* 0x001fce00078e000e */
[----:B------:R-:W-:Y:S05]  /*10b60*/  WARPSYNC.COLLECTIVE R15, `(.L_x_380) ;  /* 0x000000000f087348 */ /* 0x000fea0003c00000 */
[----:B------:R0:W1:Y:S02]  /*10b70*/  SHFL.IDX P6, R14, R13, R12, R11 ;  /* 0x0000000c0d0e7389 */ /* 0x00006400000c000b */
[----:B01----:R-:W-:Y:S01]  /*10b80*/  ENDCOLLECTIVE ;  /* 0x000000000000791b */ /* 0x003fe20003800000 */
.L_x_380:
[----:B------:R-:W-:Y:S02]  /*10b90*/  IMAD.MOV.U32 R13, RZ, RZ, R9 ;  /* 0x000000ffff0d7224 */ /* 0x000fe400078e0009 */
[----:B------:R-:W-:Y:S01]  /*10ba0*/  IMAD.MOV.U32 R12, RZ, RZ, 0x2 ;  /* 0x00000002ff0c7424 */ /* 0x000fe200078e00ff */
[----:B------:R-:W-:-:S07]  /*10bb0*/  MOV R2, R14 ;  /* 0x0000000e00027202 */ /* 0x000fce0000000f00 */
[----:B------:R-:W-:Y:S05]  /*10bc0*/  WARPSYNC.COLLECTIVE R15, `(.L_x_381) ;  /* 0x000000000f087348 */ /* 0x000fea0003c00000 */
[----:B------:R0:W1:Y:S02]  /*10bd0*/  SHFL.IDX P6, R14, R13, R12, R11 ;  /* 0x0000000c0d0e7389 */ /* 0x00006400000c000b */
[----:B01----:R-:W-:Y:S01]  /*10be0*/  ENDCOLLECTIVE ;  /* 0x000000000000791b */ /* 0x003fe20003800000 */
.L_x_381:
        /* <DEDUP_REMOVED lines=12> */
.L_x_382:
[----:B------:R-:W-:Y:S02]  /*10cb0*/  IMAD.MOV.U32 R13, RZ, RZ, R9 ;  /* 0x000000ffff0d7224 */ /* 0x000fe400078e0009 */
[----:B------:R-:W-:Y:S02]  /*10cc0*/  IMAD.MOV.U32 R12, RZ, RZ, 0x3 ;  /* 0x00000003ff0c7424 */ /* 0x000fe400078e00ff */
[----:B------:R-:W-:-:S07]  /*10cd0*/  IMAD.MOV.U32 R2, RZ, RZ, R14 ;  /* 0x000000ffff027224 */ /* 0x000fce00078e000e */
[----:B------:R-:W-:Y:S05]  /*10ce0*/  WARPSYNC.COLLECTIVE R15, `(.L_x_383) ;  /* 0x000000000f087348 */ /* 0x000fea0003c00000 */
[----:B------:R0:W1:Y:S02]  /*10cf0*/  SHFL.IDX P6, R14, R13, R12, R11 ;  /* 0x0000000c0d0e7389 */ /* 0x00006400000c000b */
[----:B01----:R-:W-:Y:S01]  /*10d00*/  ENDCOLLECTIVE ;  /* 0x000000000000791b */ /* 0x003fe20003800000 */
.L_x_383:
        /* <DEDUP_REMOVED lines=12> */
.L_x_384:
[----:B------:R-:W-:Y:S01]  /*10dd0*/  IMAD.MOV.U32 R13, RZ, RZ, R9 ;  /* 0x000000ffff0d7224 */ /* 0x000fe200078e0009 */
[----:B------:R-:W-:Y:S01]  /*10de0*/  MOV R12, 0x4 ;  /* 0x00000004000c7802 */ /* 0x000fe20000000f00 */
[----:B------:R-:W-:-:S07]  /*10df0*/  IMAD.MOV.U32 R2, RZ, RZ, R14 ;  /* 0x000000ffff027224 */ /* 0x000fce00078e000e */
[----:B------:R-:W-:Y:S05]  /*10e00*/  WARPSYNC.COLLECTIVE R15, `(.L_x_385) ;  /* 0x000000000f087348 */ /* 0x000fea0003c00000 */
[----:B------:R0:W1:Y:S02]  /*10e10*/  SHFL.IDX P6, R14, R13, R12, R11 ;  /* 0x0000000c0d0e7389 */ /* 0x00006400000c000b */
[----:B01----:R-:W-:Y:S01]  /*10e20*/  ENDCOLLECTIVE ;  /* 0x000000000000791b */ /* 0x003fe20003800000 */
.L_x_385:
        /* <DEDUP_REMOVED lines=12> */
.L_x_386:
[----:B------:R-:W-:Y:S02]  /*10ef0*/  IMAD.MOV.U32 R13, RZ, RZ, R9 ;  /* 0x000000ffff0d7224 */ /* 0x000fe400078e0009 */
[----:B------:R-:W-:Y:S02]  /*10f00*/  IMAD.MOV.U32 R12, RZ, RZ, 0x5 ;  /* 0x00000005ff0c7424 */ /* 0x000fe400078e00ff */
[----:B------:R-:W-:-:S07]  /*10f10*/  IMAD.MOV.U32 R2, RZ, RZ, R14 ;  /* 0x000000ffff027224 */ /* 0x000fce00078e000e */
[----:B------:R-:W-:Y:S05]  /*10f20*/  WARPSYNC.COLLECTIVE R15, `(.L_x_387) ;  /* 0x000000000f087348 */ /* 0x000fea0003c00000 */
[----:B------:R0:W1:Y:S02]  /*10f30*/  SHFL.IDX P6, R14, R13, R12, R11 ;  /* 0x0000000c0d0e7389 */ /* 0x00006400000c000b */
[----:B01----:R-:W-:Y:S01]  /*10f40*/  ENDCOLLECTIVE ;  /* 0x000000000000791b */ /* 0x003fe20003800000 */
.L_x_387:
        /* <DEDUP_REMOVED lines=12> */
.L_x_388:
[----:B------:R-:W-:Y:S02]  /*11010*/  IMAD.MOV.U32 R13, RZ, RZ, R9 ;  /* 0x000000ffff0d7224 */ /* 0x000fe400078e0009 */
[----:B------:R-:W-:Y:S02]  /*11020*/  IMAD.MOV.U32 R12, RZ, RZ, 0x6 ;  /* 0x00000006ff0c7424 */ /* 0x000fe400078e00ff */
[----:B------:R-:W-:-:S07]  /*11030*/  IMAD.MOV.U32 R2, RZ, RZ, R14 ;  /* 0x000000ffff027224 */ /* 0x000fce00078e000e */
[----:B------:R-:W-:Y:S05]  /*11040*/  WARPSYNC.COLLECTIVE R15, `(.L_x_389) ;  /* 0x000000000f087348 */ /* 0x000fea0003c00000 */
[----:B------:R0:W1:Y:S02]  /*11050*/  SHFL.IDX P6, R14, R13, R12, R11 ;  /* 0x0000000c0d0e7389 */ /* 0x00006400000c000b */
[----:B01----:R-:W-:Y:S01]  /*11060*/  ENDCOLLECTIVE ;  /* 0x000000000000791b */ /* 0x003fe20003800000 */
.L_x_389:
        /* <DEDUP_REMOVED lines=12> */
.L_x_390:
[----:B------:R-:W-:Y:S02]  /*11130*/  IMAD.MOV.U32 R13, RZ, RZ, R9 ;  /* 0x000000ffff0d7224 */ /* 0x000fe400078e0009 */
[----:B------:R-:W-:Y:S01]  /*11140*/  IMAD.MOV.U32 R12, RZ, RZ, 0x7 ;  /* 0x00000007ff0c7424 */ /* 0x000fe200078e00ff */
[----:B------:R-:W-:-:S07]  /*11150*/  MOV R2, R14 ;  /* 0x0000000e00027202 */ /* 0x000fce0000000f00 */
[----:B------:R-:W-:Y:S05]  /*11160*/  WARPSYNC.COLLECTIVE R15, `(.L_x_391) ;  /* 0x000000000f087348 */ /* 0x000fea0003c00000 */
[----:B------:R0:W1:Y:S02]  /*11170*/  SHFL.IDX P6, R14, R13, R12, R11 ;  /* 0x0000000c0d0e7389 */ /* 0x00006400000c000b */
[----:B01----:R-:W-:Y:S01]  /*11180*/  ENDCOLLECTIVE ;  /* 0x000000000000791b */ /* 0x003fe20003800000 */
.L_x_391:
[----:B------:R-:W-:-:S05]  /*11190*/  IADD3 R2, P0, R2, R5, RZ ;  /* 0x0000000502027210 */ /* 0x000fca0007f1e0ff */
[----:B------:R-:W-:-:S05]  /*111a0*/  IMAD.X R3, RZ, RZ, R3, P0 ;  /* 0x000000ffff037224 */ /* 0x000fca00000e0603 */
[----:B------:R-:W-:Y:S01]  /*111b0*/  @!PT LDS RZ, [RZ] ;  /* 0x00000000fffff984 */ /* 0x000fe20000000800 */
[----:B------:R-:W-:Y:S01]  /*111c0*/  @!PT LDS RZ, [RZ] ;  /* 0x00000000fffff984 */ /* 0x000fe20000000800 */
[----:B------:R-:W-:Y:S01]  /*111d0*/  @!PT LDS RZ, [RZ] ;  /* 0x00000000fffff984 */ /* 0x000fe20000000800 */
[----:B------:R0:W-:Y:S01]  /*111e0*/  LDGSTS.E.BYPASS.LTC128B.128 [R7+0x1b400], desc[UR36][R2.64], !P4 ;  /* 0x1b40000002077fae */ /* 0x0001e2000e101d64 */
[----:B------:R-:W-:-:S03]  /*111f0*/  IMAD.MOV.U32 R13, RZ, RZ, R8 ;  /* 0x000000ffff0d7224 */ /* 0x000fc600078e0008 */
[----:B------:R0:W-:Y:S01]  /*11200*/  LDGSTS.E.BYPASS.LTC128B.128 [R7+0x1f400], desc[UR36][R2.64+0x80], !P3 ;  /* 0x1f40008002077fae */ /* 0x0001e2000d901d64 */
[----:B------:R-:W-:-:S07]  /*11210*/  IMAD.MOV.U32 R9, RZ, RZ, R14 ;  /* 0x000000ffff097224 */ /* 0x000fce00078e000e */
[----:B0-----:R-:W-:Y:S05]  /*11220*/  WARPSYNC.COLLECTIVE R15, `(.L_x_392) ;  /* 0x000000000f087348 */ /* 0x001fea0003c00000 */
[----:B------:R1:W2:Y:S02]  /*11230*/  SHFL.IDX P6, R14, R13, R12, R11 ;  /* 0x0000000c0d0e7389 */ /* 0x0002a400000c000b */
[----:B012---:R-:W-:Y:S01]  /*11240*/  ENDCOLLECTIVE ;  /* 0x000000000000791b */ /* 0x007fe20003800000 */
.L_x_392:
[----:B------:R-:W-:Y:S01]  /*11250*/  IMAD.MOV.U32 R2, RZ, RZ, R14 ;  /* 0x000000ffff027224 */ /* 0x000fe200078e000e */
[----:B------:R-:W-:Y:S06]  /*11260*/  BRA `(.L_x_393) ;  /* 0xffffffbc00587947 */ /* 0x000fec000383ffff */
.L_x_296:
[----:B-1----:R1:W3:Y:S02]  /*11270*/  SYNCS.PHASECHK.TRANS64.TRYWAIT P0, [R6+URZ+0x28860], R3 ;  /* 0x02886003060075a7 */ /* 0x0022e4000800017f */
[----:B---3--:R-:W-:Y:S05]  /*11280*/  @!P0 NANOSLEEP.SYNCS 0x989680 ;  /* 0x009896800000895d */ /* 0x008fea0003900000 */
[----:B------:R-:W3:Y:S02]  /*11290*/  @!P0 SYNCS.PHASECHK.TRANS64 P0, [R6+URZ+0x28860], R3 ;  /* 0x02886003060085a7 */ /* 0x000ee4000800007f */
[----:B---3--:R-:W-:Y:S05]  /*112a0*/  @!P0 BRA `(.L_x_296) ;  /* 0xfffffffc00f08947 */ /* 0x008fea000383ffff */
[----:B------:R-:W-:Y:S05]  /*112b0*/  BRA `(.L_x_394) ;  /* 0xffffffbc00b47947 */ /* 0x000fea000383ffff */
.L_x_297:
[----:B------:R-:W-:Y:S01]  /*112c0*/  BSSY B1, `(.L_x_395) ;  /* 0x0000008000017945 */ /* 0x000fe20003800000 */
[----:B------:R-:W-:Y:S02]  /*112d0*/  IMAD.MOV.U32 R13, RZ, RZ, R23 ;  /* 0x000000ffff0d7224 */ /* 0x000fe400078e0017 */
[----:B------:R-:W-:Y:S02]  /*112e0*/  IMAD.MOV.U32 R12, RZ, RZ, RZ ;  /* 0x000000ffff0c7224 */ /* 0x000fe400078e00ff */
[----:B------:R-:W-:Y:S02]  /*112f0*/  IMAD.MOV.U32 R11, RZ, RZ, 0x181f ;  /* 0x0000181fff0b7424 */ /* 0x000fe400078e00ff */
[----:B------:R-:W-:-:S07]  /*11300*/  IMAD.MOV.U32 R15, RZ, RZ, -0x1 ;  /* 0xffffffffff0f7424 */ /* 0x000fce00078e00ff */
[----:B-12---:R-:W-:Y:S05]  /*11310*/  WARPSYNC.COLLECTIVE R15, `(.L_x_396) ;  /* 0x000000000f087348 */ /* 0x006fea0003c00000 */
[----:B--2---:R0:W2:Y:S02]  /*11320*/  SHFL.IDX P6, R14, R13, R12, R11 ;  /* 0x0000000c0d0e7389 */ /* 0x0040a400000c000b */
[----:B012---:R-:W-:Y:S01]  /*11330*/  ENDCOLLECTIVE ;  /* 0x000000000000791b */ /* 0x007fe20003800000 */
.L_x_396:
[----:B------:R-:W-:Y:S05]  /*11340*/  BSYNC B1 ;  /* 0x0000000000017941 */ /* 0x000fea0003800000 */
.L_x_395:
[----:B------:R-:W-:Y:S01]  /*11350*/  IMAD.MOV.U32 R13, RZ, RZ, R18 ;  /* 0x000000ffff0d7224 */ /* 0x000fe200078e0012 */
[----:B------:R-:W-:Y:S01]  /*11360*/  MOV R15, 0xffffffff ;  /* 0xffffffff000f7802 */ /* 0x000fe20000000f00 */
[----:B------:R-:W-:Y:S02]  /*11370*/  IMAD.MOV.U32 R12, RZ, RZ, RZ ;  /* 0x000000ffff0c7224 */ /* 0x000fe400078e00ff */
[----:B------:R-:W-:Y:S02]  /*11380*/  IMAD.MOV.U32 R11, RZ, RZ, 0x181f ;  /* 0x0000181fff0b7424 */ /* 0x000fe400078e00ff */
[----:B------:R-:W-:Y:S02]  /*11390*/  IMAD.MOV.U32 R3, RZ, RZ, R14 ;  /* 0x000000ffff037224 */ /* 0x000fe400078e000e */
[----:B------:R-:W-:-:S07]  /*113a0*/  IMAD R7, R7, 0x2, R22 ;  /* 0x0000000207077824 */ /* 0x000fce00078e0216 */
[----:B------:R-:W-:Y:S05]  /*113b0*/  WARPSYNC.COLLECTIVE R15, `(.L_x_397) ;  /* 0x000000000f087348 */ /* 0x000fea0003c00000 */
[----:B------:R0:W1:Y:S02]  /*113c0*/  SHFL.IDX P6, R14, R13, R12, R11 ;  /* 0x0000000c0d0e7389 */ /* 0x00006400000c000b */
[----:B01----:R-:W-:Y:S01]  /*113d0*/  ENDCOLLECTIVE ;  /* 0x000000000000791b */ /* 0x003fe20003800000 */
.L_x_397:
[----:B------:R-:W-:Y:S02]  /*113e0*/  IMAD.MOV.U32 R13, RZ, RZ, R23 ;  /* 0x000000ffff0d7224 */ /* 0x000fe400078e0017 */
[----:B------:R-:W-:Y:S02]  /*113f0*/  IMAD.MOV.U32 R12, RZ, RZ, 0x1 ;  /* 0x00000001ff0c7424 */ /* 0x000fe400078e00ff */
[----:B------:R-:W-:-:S07]  /*11400*/  IMAD.MOV.U32 R2, RZ, RZ, R14 ;  /* 0x000000ffff027224 */ /* 0x000fce00078e000e */
[----:B------:R-:W-:Y:S05]  /*11410*/  WARPSYNC.COLLECTIVE R15, `(.L_x_398) ;  /* 0x000000000f087348 */ /* 0x000fea0003c00000 */
[----:B------:R0:W1:Y:S02]  /*11420*/  SHFL.IDX P6, R14, R13, R12, R11 ;  /* 0x0000000c0d0e7389 */ /* 0x00006400000c000b */
[----:B01----:R-:W-:Y:S01]  /*11430*/  ENDCOLLECTIVE ;  /* 0x000000000000791b */ /* 0x003fe20003800000 */
.L_x_398:
[----:B------:R-:W-:-:S05]  /*11440*/  IADD3 R2, P0, R2, R5, RZ ;  /* 0x0000000502027210 */ /* 0x000fca0007f1e0ff */
[----:B------:R-:W-:Y:S01]  /*11450*/  IMAD.X R3, RZ, RZ, R3, P0 ;  /* 0x000000ffff037224 */ /* 0x000fe200000e0603 */
[----:B------:R-:W-:Y:S01]  /*11460*/  ISETP.LT.OR P0, PT, R8, 0x1, P2 ;  /* 0x000000010800780c */ /* 0x000fe20001701670 */
[----:B------:R-:W-:-:S12]  /*11470*/  IMAD.MOV.U32 R13, RZ, RZ, R18 ;  /* 0x000000ffff0d7224 */ /* 0x000fd800078e0012 */
[----:B------:R-:W-:Y:S01]  /*11480*/  @!PT LDS RZ, [RZ] ;  /* 0x00000000fffff984 */ /* 0x000fe20000000800 */
[----:B------:R-:W-:Y:S01]  /*11490*/  @!PT LDS RZ, [RZ] ;  /* 0x00000000fffff984 */ /* 0x000fe20000000800 */
[----:B------:R-:W-:Y:S01]  /*114a0*/  @!PT LDS RZ, [RZ] ;  /* 0x00000000fffff984 */ /* 0x000fe20000000800 */
[----:B------:R-:W-:Y:S01]  /*114b0*/  LDGSTS.E.BYPASS.LTC128B.128 [R7+0x400], desc[UR36][R2.64], !P0 ;  /* 0x0040000002077fae */ /* 0x000fe2000c101d64 */
[----:B------:R-:W-:-:S13]  /*114c0*/  ISETP.LT.OR P0, PT, R8, 0x1, P1 ;  /* 0x000000010800780c */ /* 0x000fda0000f01670 */
[----:B------:R0:W-:Y:S02]  /*114d0*/  LDGSTS.E.BYPASS.LTC128B.128 [R7+0x4400], desc[UR36][R2.64+0x80], !P0 ;  /* 0x0440008002077fae */ /* 0x0001e4000c101d64 */
[----:B0-----:R-:W-:-:S07]  /*114e0*/  IMAD.MOV.U32 R3, RZ, RZ, R14 ;  /* 0x000000ffff037224 */ /* 0x001fce00078e000e */
[----:B------:R-:W-:Y:S05]  /*114f0*/  WARPSYNC.COLLECTIVE R15, `(.L_x_399) ;  /* 0x000000000f087348 */ /* 0x000fea0003c00000 */
[----:B------:R0:W1:Y:S02]  /*11500*/  SHFL.IDX P6, R14, R13, R12, R11 ;  /* 0x0000000c0d0e7389 */ /* 0x00006400000c000b */
[----:B01----:R-:W-:Y:S01]  /*11510*/  ENDCOLLECTIVE ;  /* 0x000000000000791b */ /* 0x003fe20003800000 */
.L_x_399:
[----:B------:R-:W-:Y:S02]  /*11520*/  IMAD.MOV.U32 R13, RZ, RZ, R23 ;  /* 0x000000ffff0d7224 */ /* 0x000fe400078e0017 */
[----:B------:R-:W-:Y:S02]  /*11530*/  IMAD.MOV.U32 R12, RZ, RZ, 0x2 ;  /* 0x00000002ff0c7424 */ /* 0x000fe400078e00ff */
[----:B------:R-:W-:-:S07]  /*11540*/  IMAD.MOV.U32 R2, RZ, RZ, R14 ;  /* 0x000000ffff027224 */ /* 0x000fce00078e000e */
[----:B------:R-:W-:Y:S05]  /*11550*/  WARPSYNC.COLLECTIVE R15, `(.L_x_400) ;  /* 0x000000000f087348 */ /* 0x000fea0003c00000 */
[----:B------:R0:W1:Y:S02]  /*11560*/  SHFL.IDX P6, R14, R13, R12, R11 ;  /* 0x0000000c0d0e7389 */ /* 0x00006400000c000b */
[----:B01----:R-:W-:Y:S01]  /*11570*/  ENDCOLLECTIVE ;  /* 0x000000000000791b */ /* 0x003fe20003800000 */
.L_x_400:
        /* <DEDUP_REMOVED lines=14> */
.L_x_401:
[----:B------:R-:W-:Y:S02]  /*11660*/  IMAD.MOV.U32 R13, RZ, RZ, R23 ;  /* 0x000000ffff0d7224 */ /* 0x000fe400078e0017 */
[----:B------:R-:W-:Y:S02]  /*11670*/  IMAD.MOV.U32 R12, RZ, RZ, 0x3 ;  /* 0x00000003ff0c7424 */ /* 0x000fe400078e00ff */
[----:B------:R-:W-:-:S07]  /*11680*/  IMAD.MOV.U32 R2, RZ, RZ, R14 ;  /* 0x000000ffff027224 */ /* 0x000fce00078e000e */
[----:B------:R-:W-:Y:S05]  /*11690*/  WARPSYNC.COLLECTIVE R15, `(.L_x_402) ;  /* 0x000000000f087348 */ /* 0x000fea0003c00000 */
[----:B------:R0:W1:Y:S02]  /*116a0*/  SHFL.IDX P6, R14, R13, R12, R11 ;  /* 0x0000000c0d0e7389 */ /* 0x00006400000c000b */
[----:B01----:R-:W-:Y:S01]  /*116b0*/  ENDCOLLECTIVE ;  /* 0x000000000000791b */ /* 0x003fe20003800000 */
.L_x_402:
[----:B------:R-:W-:-:S04]  /*116c0*/  IADD3 R2, P0, R2, R5, RZ ;  /* 0x0000000502027210 */ /* 0x000fc80007f1e0ff */
[----:B------:R-:W-:Y:S02]  /*116d0*/  IADD3.X R3, RZ, R3, RZ, P0, !PT ;  /* 0x00000003ff037210 */ /* 0x000fe400007fe4ff */
        /* <DEDUP_REMOVED lines=12> */
.L_x_403:
[----:B------:R-:W-:Y:S02]  /*117a0*/  IMAD.MOV.U32 R13, RZ, RZ, R23 ;  /* 0x000000ffff0d7224 */ /* 0x000fe400078e0017 */
[----:B------:R-:W-:Y:S02]  /*117b0*/  IMAD.MOV.U32 R12, RZ, RZ, 0x4 ;  /* 0x00000004ff0c7424 */ /* 0x000fe400078e00ff */
[----:B------:R-:W-:-:S07]  /*117c0*/  IMAD.MOV.U32 R2, RZ, RZ, R14 ;  /* 0x000000ffff027224 */ /* 0x000fce00078e000e */
[----:B------:R-:W-:Y:S05]  /*117d0*/  WARPSYNC.COLLECTIVE R15, `(.L_x_404) ;  /* 0x000000000f087348 */ /* 0x000fea0003c00000 */
[----:B------:R0:W1:Y:S02]  /*117e0*/  SHFL.IDX P6, R14, R13, R12, R11 ;  /* 0x0000000c0d0e7389 */ /* 0x00006400000c000b */
[----:B01----:R-:W-:Y:S01]  /*117f0*/  ENDCOLLECTIVE ;  /* 0x000000000000791b */ /* 0x003fe20003800000 */
.L_x_404:
        /* <DEDUP_REMOVED lines=14> */
.L_x_405:
[----:B------:R-:W-:Y:S02]  /*118e0*/  IMAD.MOV.U32 R13, RZ, RZ, R23 ;  /* 0x000000ffff0d7224 */ /* 0x000fe400078e0017 */
[----:B------:R-:W-:Y:S02]  /*118f0*/  IMAD.MOV.U32 R12, RZ, RZ, 0x5 ;  /* 0x00000005ff0c7424 */ /* 0x000fe400078e00ff */
[----:B------:R-:W-:-:S07]  /*11900*/  IMAD.MOV.U32 R2, RZ, RZ, R14 ;  /* 0x000000ffff027224 */ /* 0x000fce00078e000e */
[----:B------:R-:W-:Y:S05]  /*11910*/  WARPSYNC.COLLECTIVE R15, `(.L_x_406) ;  /* 0x000000000f087348 */ /* 0x000fea0003c00000 */
[----:B------:R0:W1:Y:S02]  /*11920*/  SHFL.IDX P6, R14, R13, R12, R11 ;  /* 0x0000000c0d0e7389 */ /* 0x00006400000c000b */
[----:B01----:R-:W-:Y:S01]  /*11930*/  ENDCOLLECTIVE ;  /* 0x000000000000791b */ /* 0x003fe20003800000 */
.L_x_406:
        /* <DEDUP_REMOVED lines=10> */
[----:B0-----:R-:W-:-:S07]  /*119e0*/  MOV R3, R14 ;  /* 0x0000000e00037202 */ /* 0x001fce0000000f00 */
[----:B------:R-:W-:Y:S05]  /*119f0*/  WARPSYNC.COLLECTIVE R15, `(.L_x_407) ;  /* 0x000000000f087348 */ /* 0x000fea0003c00000 */
[----:B------:R0:W1:Y:S02]  /*11a00*/  SHFL.IDX P6, R14, R13, R12, R11 ;  /* 0x0000000c0d0e7389 */ /* 0x00006400000c000b */
[----:B01----:R-:W-:Y:S01]  /*11a10*/  ENDCOLLECTIVE ;  /* 0x000000000000791b */ /* 0x003fe20003800000 */
.L_x_407:
[----:B------:R-:W-:Y:S02]  /*11a20*/  IMAD.MOV.U32 R13, RZ, RZ, R23 ;  /* 0x000000ffff0d7224 */ /* 0x000fe400078e0017 */
[----:B------:R-:W-:Y:S02]  /*11a30*/  IMAD.MOV.U32 R12, RZ, RZ, 0x6 ;  /* 0x00000006ff0c7424 */ /* 0x000fe400078e00ff */
[----:B------:R-:W-:-:S07]  /*11a40*/  IMAD.MOV.U32 R2, RZ, RZ, R14 ;  /* 0x000000ffff027224 */ /* 0x000fce00078e000e */
[----:B------:R-:W-:Y:S05]  /*11a50*/  WARPSYNC.COLLECTIVE R15, `(.L_x_408) ;  /* 0x000000000f087348 */ /* 0x000fea0003c00000 */
[----:B------:R0:W1:Y:S02]  /*11a60*/  SHFL.IDX P6, R14, R13, R12, R11 ;  /* 0x0000000c0d0e7389 */ /* 0x00006400000c000b */
[----:B01----:R-:W-:Y:S01]  /*11a70*/  ENDCOLLECTIVE ;  /* 0x000000000000791b */ /* 0x003fe20003800000 */
.L_x_408:
        /* <DEDUP_REMOVED lines=14> */
.L_x_409:
[----:B------:R-:W-:Y:S02]  /*11b60*/  IMAD.MOV.U32 R13, RZ, RZ, R23 ;  /* 0x000000ffff0d7224 */ /* 0x000fe400078e0017 */
[----:B------:R-:W-:Y:S02]  /*11b70*/  IMAD.MOV.U32 R12, RZ, RZ, 0x7 ;  /* 0x00000007ff0c7424 */ /* 0x000fe400078e00ff */
[----:B------:R-:W-:-:S07]  /*11b80*/  IMAD.MOV.U32 R2, RZ, RZ, R14 ;  /* 0x000000ffff027224 */ /* 0x000fce00078e000e */
[----:B------:R-:W-:Y:S05]  /*11b90*/  WARPSYNC.COLLECTIVE R15, `(.L_x_410) ;  /* 0x000000000f087348 */ /* 0x000fea0003c00000 */
[----:B------:R0:W1:Y:S02]  /*11ba0*/  SHFL.IDX P6, R14, R13, R12, R11 ;  /* 0x0000000c0d0e7389 */ /* 0x00006400000c000b */
[----:B01----:R-:W-:Y:S01]  /*11bb0*/  ENDCOLLECTIVE ;  /* 0x000000000000791b */ /* 0x003fe20003800000 */
.L_x_410:
[----:B------:R-:W-:-:S05]  /*11bc0*/  IADD3 R2, P0, R2, R5, RZ ;  /* 0x0000000502027210 */ /* 0x000fca0007f1e0ff */
        /* <DEDUP_REMOVED lines=12> */
.L_x_411:
[----:B------:R-:W-:Y:S01]  /*11c90*/  @!PT LDS RZ, [RZ] ;  /* 0x00000000fffff984 */ /* 0x000fe20000000800 */
[----:B------:R-:W-:Y:S01]  /*11ca0*/  @!PT LDS RZ, [RZ] ;  /* 0x00000000fffff984 */ /* 0x000fe20000000800 */
[----:B------:R-:W-:Y:S01]  /*11cb0*/  @!PT LDS RZ, [RZ] ;  /* 0x00000000fffff984 */ /* 0x000fe20000000800 */
[----:B------:R0:W-:Y:S01]  /*11cc0*/  LDGSTS.E.BYPASS.LTC128B.128 [R7+0x7400], desc[UR36][R2.64+0x80], !P0 ;  /* 0x0740008002077fae */ /* 0x0001e2000c101d64 */
[----:B------:R-:W-:Y:S05]  /*11cd0*/  BRA `(.L_x_412) ;  /* 0xffffffb8003c7947 */ /* 0x000fea000383ffff */
.L_x_305:
[----:B0-----:R0:W1:Y:S02]  /*11ce0*/  SYNCS.PHASECHK.TRANS64.TRYWAIT P0, [R0+URZ+0x28860], R3 ;  /* 0x02886003000075a7 */ /* 0x001064000800017f */
[----:B-1----:R-:W-:Y:S05]  /*11cf0*/  @!P0 NANOSLEEP.SYNCS 0x989680 ;  /* 0x009896800000895d */ /* 0x002fea0003900000 */
[----:B------:R-:W1:Y:S02]  /*11d00*/  @!P0 SYNCS.PHASECHK.TRANS64 P0, [R0+URZ+0x28860], R3 ;  /* 0x02886003000085a7 */ /* 0x000e64000800007f */
[----:B-1----:R-:W-:Y:S05]  /*11d10*/  @!P0 BRA `(.L_x_305) ;  /* 0xfffffffc00f08947 */ /* 0x002fea000383ffff */
[----:B------:R-:W-:Y:S05]  /*11d20*/  BRA `(.L_x_413) ;  /* 0xffffffbc00507947 */ /* 0x000fea000383ffff */
.L_x_306:
[----:B------:R-:W-:Y:S01]  /*11d30*/  BSSY B0, `(.L_x_414) ;  /* 0x0000008000007945 */ /* 0x000fe20003800000 */
[----:B------:R-:W-:Y:S01]  /*11d40*/  IMAD.MOV.U32 R13, RZ, RZ, R23 ;  /* 0x000000ffff0d7224 */ /* 0x000fe200078e0017 */
[----:B------:R-:W-:Y:S01]  /*11d50*/  MOV R12, RZ ;  /* 0x000000ff000c7202 */ /* 0x000fe20000000f00 */
[----:B------:R-:W-:Y:S02]  /*11d60*/  IMAD.MOV.U32 R11, RZ, RZ, 0x181f ;  /* 0x0000181fff0b7424 */ /* 0x000fe400078e00ff */
[----:B------:R-:W-:-:S07]  /*11d70*/  IMAD.MOV.U32 R15, RZ, RZ, -0x1 ;  /* 0xffffffffff0f7424 */ /* 0x000fce00078e00ff */
[----:B0-2---:R-:W-:Y:S05]  /*11d80*/  WARPSYNC.COLLECTIVE R15, `(.L_x_415) ;  /* 0x000000000f087348 */ /* 0x005fea0003c00000 */
[----:B--2---:R1:W2:Y:S02]  /*11d90*/  SHFL.IDX P6, R14, R13, R12, R11 ;  /* 0x0000000c0d0e7389 */ /* 0x0042a400000c000b */
[----:B012---:R-:W-:Y:S01]  /*11da0*/  ENDCOLLECTIVE ;  /* 0x000000000000791b */ /* 0x007fe20003800000 */
.L_x_415:
[----:B------:R-:W-:Y:S05]  /*11db0*/  BSYNC B0 ;  /* 0x0000000000007941 */ /* 0x000fea0003800000 */
.L_x_414:
        /* <DEDUP_REMOVED lines=9> */
.L_x_416:
[----:B------:R-:W-:Y:S01]  /*11e50*/  ULDC UR4, c[0x0][0x2f4] ;  /* 0x0000bd0000047ab9 */ /* 0x000fe20000000800 */
[----:B------:R-:W-:Y:S01]  /*11e60*/  IMAD R4, R9, 0x2, R22 ;  /* 0x0000000209047824 */ /* 0x000fe200078e0216 */
[----:B------:R-:W-:Y:S02]  /*11e70*/  ISETP.GE.AND P1, PT, R30, UR4, PT ;  /* 0x000000041e007c0c */ /* 0x000fe4000bf26270 */
[----:B------:R-:W-:Y:S02]  /*11e80*/  ISETP.GE.AND P0, PT, R29, UR4, PT ;  /* 0x000000041d007c0c */ /* 0x000fe4000bf06270 */
[C---:B------:R-:W-:Y:S02]  /*11e90*/  ISETP.LT.OR P3, PT, R6.reuse, 0x1, P1 ;  /* 0x000000010600780c */ /* 0x040fe40000f61670 */
[----:B------:R-:W-:Y:S01]  /*11ea0*/  ISETP.LT.OR P4, PT, R6, 0x1, P0 ;  /* 0x000000010600780c */ /* 0x000fe20000781670 */
[----:B------:R-:W-:Y:S02]  /*11eb0*/  IMAD.MOV.U32 R13, RZ, RZ, R23 ;  /* 0x000000ffff0d7224 */ /* 0x000fe400078e0017 */
[----:B------:R-:W-:Y:S01]  /*11ec0*/  IMAD.MOV.U32 R12, RZ, RZ, 0x1 ;  /* 0x00000001ff0c7424 */ /* 0x000fe200078e00ff */
[----:B------:R-:W-:-:S13]  /*11ed0*/  IADD3 R2, P2, R14, R5, RZ ;  /* 0x000000050e027210 */ /* 0x000fda0007f5e0ff */
[----:B------:R-:W-:Y:S05]  /*11ee0*/  WARPSYNC.COLLECTIVE R15, `(.L_x_417) ;  /* 0x000000000f087348 */ /* 0x000fea0003c00000 */
[----:B------:R0:W1:Y:S02]  /*11ef0*/  SHFL.IDX P6, R14, R13, R12, R11 ;  /* 0x0000000c0d0e7389 */ /* 0x00006400000c000b */
[----:B01----:R-:W-:Y:S01]  /*11f00*/  ENDCOLLECTIVE ;  /* 0x000000000000791b */ /* 0x003fe20003800000 */
.L_x_417:
[----:B------:R-:W-:-:S05]  /*11f10*/  IMAD.X R3, RZ, RZ, R3, P2 ;  /* 0x000000ffff037224 */ /* 0x000fca00010e0603 */
[----:B------:R-:W-:Y:S01]  /*11f20*/  @!PT LDS RZ, [RZ] ;  /* 0x00000000fffff984 */ /* 0x000fe20000000800 */
[----:B------:R-:W-:Y:S01]  /*11f30*/  @!PT LDS RZ, [RZ] ;  /* 0x00000000fffff984 */ /* 0x000fe20000000800 */
[----:B------:R-:W-:Y:S01]  /*11f40*/  @!PT LDS RZ, [RZ] ;  /* 0x00000000fffff984 */ /* 0x000fe20000000800 */
[----:B------:R0:W-:Y:S01]  /*11f50*/  LDGSTS.E.BYPASS.LTC128B.128 [R4+0x400], desc[UR36][R2.64], !P3 ;  /* 0x0040000002047fae */ /* 0x0001e2000d901d64 */
[----:B------:R-:W-:-:S03]  /*11f60*/  ISETP.LT.OR P3, PT, R6, 0x11, P1 ;  /* 0x000000110600780c */ /* 0x000fc60000f61670 */
[----:B------:R0:W-:Y:S01]  /*11f70*/  LDGSTS.E.BYPASS.LTC128B.128 [R4+0x4400], desc[UR36][R2.64+0x80], !P4 ;  /* 0x0440008002047fae */ /* 0x0001e2000e101d64 */
[----:B------:R-:W-:Y:S01]  /*11f80*/  ISETP.LT.OR P4, PT, R6, 0x11, P0 ;  /* 0x000000110600780c */ /* 0x000fe20000781670 */
[----:B------:R-:W-:Y:S02]  /*11f90*/  IMAD.MOV.U32 R13, RZ, RZ, R18 ;  /* 0x000000ffff0d7224 */ /* 0x000fe400078e0012 */
[----:B------:R-:W-:-:S10]  /*11fa0*/  IMAD.MOV.U32 R7, RZ, RZ, R14 ;  /* 0x000000ffff077224 */ /* 0x000fd400078e000e */
[----:B0-----:R-:W-:Y:S05]  /*11fb0*/  WARPSYNC.COLLECTIVE R15, `(.L_x_418) ;  /* 0x000000000f087348 */ /* 0x001fea0003c00000 */
[----:B------:R1:W2:Y:S02]  /*11fc0*/  SHFL.IDX P6, R14, R13, R12, R11 ;  /* 0x0000000c0d0e7389 */ /* 0x0002a400000c000b */
[----:B012---:R-:W-:Y:S01]  /*11fd0*/  ENDCOLLECTIVE ;  /* 0x000000000000791b */ /* 0x007fe20003800000 */
.L_x_418:
[----:B------:R-:W-:Y:S02]  /*11fe0*/  IMAD.MOV.U32 R13, RZ, RZ, R23 ;  /* 0x000000ffff0d7224 */ /* 0x000fe400078e0017 */
[----:B------:R-:W-:Y:S01]  /*11ff0*/  IMAD.MOV.U32 R12, RZ, RZ, 0x2 ;  /* 0x00000002ff0c7424 */ /* 0x000fe200078e00ff */
[----:B------:R-:W-:-:S07]  /*12000*/  MOV R10, R14 ;  /* 0x0000000e000a7202 */ /* 0x000fce0000000f00 */
[----:B------:R-:W-:Y:S05]  /*12010*/  WARPSYNC.COLLECTIVE R15, `(.L_x_419) ;  /* 0x000000000f087348 */ /* 0x000fea0003c00000 */
[----:B------:R0:W1:Y:S02]  /*12020*/  SHFL.IDX P6, R14, R13, R12, R11 ;  /* 0x0000000c0d0e7389 */ /* 0x00006400000c000b */
[----:B01----:R-:W-:Y:S01]  /*12030*/  ENDCOLLECTIVE ;  /* 0x000000000000791b */ /* 0x003fe20003800000 */
.L_x_419:
[----:B------:R-:W-:-:S05]  /*12040*/  IADD3 R2, P2, R10, R5, RZ ;  /* 0x000000050a027210 */ /* 0x000fca0007f5e0ff */
[----:B------:R-:W-:-:S05]  /*12050*/  IMAD.X R3, RZ, RZ, R7, P2 ;  /* 0x000000ffff037224 */ /* 0x000fca00010e0607 */
[----:B------:R-:W-:Y:S01]  /*12060*/  @!PT LDS RZ, [RZ] ;  /* 0x00000000fffff984 */ /* 0x000fe20000000800 */
[----:B------:R-:W-:Y:S01]  /*12070*/  @!PT LDS RZ, [RZ] ;  /* 0x00000000fffff984 */ /* 0x000fe20000000800 */
[----:B------:R-:W-:Y:S01]  /*12080*/  @!PT LDS RZ, [RZ] ;  /* 0x00000000fffff984 */ /* 0x000fe20000000800 */
[----:B------:R0:W-:Y:S01]  /*12090*/  LDGSTS.E.BYPASS.LTC128B.128 [R4+0xc00], desc[UR36][R2.64], !P3 ;  /* 0x00c0000002047fae */ /* 0x0001e2000d901d64 */
[C---:B------:R-:W-:Y:S01]  /*120a0*/  ISETP.LT.OR P3, PT, R6.reuse, 0x21, P1 ;  /* 0x000000210600780c */ /* 0x040fe20000f61670 */
[----:B------:R-:W-:Y:S02]  /*120b0*/  IMAD.MOV.U32 R13, RZ, RZ, R18 ;  /* 0x000000ffff0d7224 */ /* 0x000fe400078e0012 */
[----:B------:R0:W-:Y:S01]  /*120c0*/  LDGSTS.E.BYPASS.LTC128B.128 [R4+0x4c00], desc[UR36][R2.64+0x80], !P4 ;  /* 0x04c0008002047fae */ /* 0x0001e2000e101d64 */
[----:B------:R-:W-:Y:S01]  /*120d0*/  ISETP.LT.OR P4, PT, R6, 0x21, P0 ;  /* 0x000000210600780c */ /* 0x000fe20000781670 */
[----:B------:R-:W-:-:S12]  /*120e0*/  IMAD.MOV.U32 R8, RZ, RZ, R14 ;  /* 0x000000ffff087224 */ /* 0x000fd800078e000e */
[----:B0-----:R-:W-:Y:S05]  /*120f0*/  WARPSYNC.COLLECTIVE R15, `(.L_x_420) ;  /* 0x000000000f087348 */ /* 0x001fea0003c00000 */
[----:B------:R1:W2:Y:S02]  /*12100*/  SHFL.IDX P6, R14, R13, R12, R11 ;  /* 0x0000000c0d0e7389 */ /* 0x0002a400000c000b */
[----:B012---:R-:W-:Y:S01]  /*12110*/  ENDCOLLECTIVE ;  /* 0x000000000000791b */ /* 0x007fe20003800000 */
.L_x_420:
[----:B------:R-:W-:Y:S02]  /*12120*/  IMAD.MOV.U32 R13, RZ, RZ, R23 ;  /* 0x000000ffff0d7224 */ /* 0x000fe400078e0017 */
[----:B------:R-:W-:Y:S01]  /*12130*/  IMAD.MOV.U32 R12, RZ, RZ, 0x3 ;  /* 0x00000003ff0c7424 */ /* 0x000fe200078e00ff */
[----:B------:R-:W-:-:S13]  /*12140*/  IADD3 R2, P2, R14, R5, RZ ;  /* 0x000000050e027210 */ /* 0x000fda0007f5e0ff */
[----:B------:R-:W-:Y:S05]  /*12150*/  WARPSYNC.COLLECTIVE R15, `(.L_x_421) ;  /* 0x000000000f087348 */ /* 0x000fea0003c00000 */
[----:B------:R0:W1:Y:S02]  /*12160*/  SHFL.IDX P6, R14, R13, R12, R11 ;  /* 0x0000000c0d0e7389 */ /* 0x00006400000c000b */
[----:B01----:R-:W-:Y:S01]  /*12170*/  ENDCOLLECTIVE ;  /* 0x000000000000791b */ /* 0x003fe20003800000 */
.L_x_421:
        /* <DEDUP_REMOVED lines=13> */
.L_x_422:
[----:B------:R-:W-:Y:S02]  /*12250*/  IMAD.MOV.U32 R13, RZ, RZ, R23 ;  /* 0x000000ffff0d7224 */ /* 0x000fe400078e0017 */
[----:B------:R-:W-:Y:S01]  /*12260*/  IMAD.MOV.U32 R12, RZ, RZ, 0x4 ;  /* 0x00000004ff0c7424 */ /* 0x000fe200078e00ff */
[----:B------:R-:W-:-:S13]  /*12270*/  IADD3 R2, P2, R14, R5, RZ ;  /* 0x000000050e027210 */ /* 0x000fda0007f5e0ff */
[----:B------:R-:W-:Y:S05]  /*12280*/  WARPSYNC.COLLECTIVE R15, `(.L_x_423) ;  /* 0x000000000f087348 */ /* 0x000fea0003c00000 */
[----:B------:R0:W1:Y:S02]  /*12290*/  SHFL.IDX P6, R14, R13, R12, R11 ;  /* 0x0000000c0d0e7389 */ /* 0x00006400000c000b */
[----:B01----:R-:W-:Y:S01]  /*122a0*/  ENDCOLLECTIVE ;  /* 0x000000000000791b */ /* 0x003fe20003800000 */
.L_x_423:
[----:B------:R-:W-:-:S05]  /*122b0*/  IMAD.X R3, RZ, RZ, R7, P2 ;  /* 0x000000ffff037224 */ /* 0x000fca00010e0607 */
        /* <DEDUP_REMOVED lines=12> */
.L_x_424:
[----:B------:R-:W-:Y:S02]  /*12380*/  IMAD.MOV.U32 R13, RZ, RZ, R23 ;  /* 0x000000ffff0d7224 */ /* 0x000fe400078e0017 */
[----:B------:R-:W-:Y:S02]  /*12390*/  IMAD.MOV.U32 R12, RZ, RZ, 0x5 ;  /* 0x00000005ff0c7424 */ /* 0x000fe400078e00ff */
[----:B------:R-:W-:-:S07]  /*123a0*/  IMAD.MOV.U32 R10, RZ, RZ, R14 ;  /* 0x000000ffff0a7224 */ /* 0x000fce00078e000e */
[----:B------:R-:W-:Y:S05]  /*123b0*/  WARPSYNC.COLLECTIVE R15, `(.L_x_425) ;  /* 0x000000000f087348 */ /* 0x000fea0003c00000 */
[----:B------:R0:W1:Y:S02]  /*123c0*/  SHFL.IDX P6, R14, R13, R12, R11 ;  /* 0x0000000c0d0e7389 */ /* 0x00006400000c000b */
[----:B01----:R-:W-:Y:S01]  /*123d0*/  ENDCOLLECTIVE ;  /* 0x000000000000791b */ /* 0x003fe20003800000 */
.L_x_425:
[----:B------:R-:W-:-:S05]  /*123e0*/  IADD3 R2, P2, R10, R5, RZ ;  /* 0x000000050a027210 */ /* 0x000fca0007f5e0ff */
[----:B------:R-:W-:-:S05]  /*123f0*/  IMAD.X R3, RZ, RZ, R8, P2 ;  /* 0x000000ffff037224 */ /* 0x000fca00010e0608 */
        /* <DEDUP_REMOVED lines=12> */
.L_x_426:
[----:B------:R-:W-:Y:S02]  /*124c0*/  IMAD.MOV.U32 R13, RZ, RZ, R23 ;  /* 0x000000ffff0d7224 */ /* 0x000fe400078e0017 */
[----:B------:R-:W-:Y:S01]  /*124d0*/  IMAD.MOV.U32 R12, RZ, RZ, 0x6 ;  /* 0x00000006ff0c7424 */ /* 0x000fe200078e00ff */
[----:B------:R-:W-:-:S13]  /*124e0*/  IADD3 R2, P2, R14, R5, RZ ;  /* 0x000000050e027210 */ /* 0x000fda0007f5e0ff */
[----:B------:R-:W-:Y:S05]  /*124f0*/  WARPSYNC.COLLECTIVE R15, `(.L_x_427) ;  /* 0x000000000f087348 */ /* 0x000fea0003c00000 */
[----:B------:R0:W1:Y:S02]  /*12500*/  SHFL.IDX P6, R14, R13, R12, R11 ;  /* 0x0000000c0d0e7389 */ /* 0x00006400000c000b */
[----:B01----:R-:W-:Y:S01]  /*12510*/  ENDCOLLECTIVE ;  /* 0x000000000000791b */ /* 0x003fe20003800000 */
.L_x_427:
        /* <DEDUP_REMOVED lines=13> */
.L_x_428:
[----:B------:R-:W-:Y:S01]  /*125f0*/  IMAD.MOV.U32 R13, RZ, RZ, R23 ;  /* 0x000000ffff0d7224 */ /* 0x000fe200078e0017 */
[----:B------:R-:W-:Y:S01]  /*12600*/  MOV R12, 0x7 ;  /* 0x00000007000c7802 */ /* 0x000fe20000000f00 */
[----:B------:R-:W-:-:S07]  /*12610*/  IMAD.MOV.U32 R10, RZ, RZ, R14 ;  /* 0x000000ffff0a7224 */ /* 0x000fce00078e000e */
[----:B------:R-:W-:Y:S05]  /*12620*/  WARPSYNC.COLLECTIVE R15, `(.L_x_429) ;  /* 0x000000000f087348 */ /* 0x000fea0003c00000 */
[----:B------:R0:W1:Y:S02]  /*12630*/  SHFL.IDX P6, R14, R13, R12, R11 ;  /* 0x0000000c0d0e7389 */ /* 0x00006400000c000b */
[----:B01----:R-:W-:Y:S01]  /*12640*/  ENDCOLLECTIVE ;  /* 0x000000000000791b */ /* 0x003fe20003800000 */
.L_x_429:
        /* <DEDUP_REMOVED lines=12> */
.L_x_430:
[----:B------:R-:W-:Y:S05]  /*12710*/  BRA `(.L_x_431) ;  /* 0xffffffb400f07947 */ /* 0x000fea000383ffff */
.L_x_311:
        /* <DEDUP_REMOVED lines=8> */
.L_x_433:
[----:B------:R-:W-:Y:S05]  /*127a0*/  BSYNC B0 ;  /* 0x0000000000007941 */ /* 0x000fea0003800000 */
.L_x_432:
[----:B------:R-:W-:Y:S02]  /*127b0*/  IMAD.MOV.U32 R13, RZ, RZ, R16 ;  /* 0x000000ffff0d7224 */ /* 0x000fe400078e0010 */
[----:B------:R-:W-:Y:S02]  /*127c0*/  IMAD.MOV.U32 R12, RZ, RZ, 0x1 ;  /* 0x00000001ff0c7424 */ /* 0x000fe400078e00ff */
[----:B------:R-:W-:Y:S02]  /*127d0*/  IMAD.MOV.U32 R11, RZ, RZ, 0x1f ;  /* 0x0000001fff0b7424 */ /* 0x000fe400078e00ff */
[----:B------:R-:W-:Y:S02]  /*127e0*/  IMAD.MOV.U32 R15, RZ, RZ, -0x1 ;  /* 0xffffffffff0f7424 */ /* 0x000fe400078e00ff */
[----:B------:R-:W-:Y:S02]  /*127f0*/  IMAD.IADD R7, R19, 0x1, R9 ;  /* 0x0000000113077824 */ /* 0x000fe400078e0209 */
[----:B------:R-:W-:-:S07]  /*12800*/  IMAD.MOV.U32 R0, RZ, RZ, R14 ;  /* 0x000000ffff007224 */ /* 0x000fce00078e000e */
[----:B------:R-:W-:Y:S05]  /*12810*/  WARPSYNC.COLLECTIVE R15, `(.L_x_434) ;  /* 0x000000000f087348 */ /* 0x000fea0003c00000 */
[----:B------:R0:W1:Y:S02]  /*12820*/  SHFL.IDX P6, R14, R13, R12, R11 ;  /* 0x0000000c0d0e7389 */ /* 0x00006400000c000b */
[----:B01----:R-:W-:Y:S01]  /*12830*/  ENDCOLLECTIVE ;  /* 0x000000000000791b */ /* 0x003fe20003800000 */
.L_x_434:
[----:B------:R-:W-:Y:S02]  /*12840*/  ULDC UR4, c[0x0][0xc3c] ;  /* 0x00030f0000047ab9 */ /* 0x000fe40000000800 */
[----:B------:R-:W-:-:S13]  /*12850*/  ISETP.GE.OR P1, PT, R7, UR4, !P0 ;  /* 0x0000000407007c0c */ /* 0x000fda000c726670 */
[----:B------:R-:W0:Y:S08]  /*12860*/  @!P1 LDC.64 R2, c[0x0][0xc80] ;  /* 0x00032000ff029b82 */ /* 0x000e300000000a00 */
[----:B------:R-:W1:Y:S01]  /*12870*/  @!P1 LDC.64 R4, c[0x0][0xc78] ;  /* 0x00031e00ff049b82 */ /* 0x000e620000000a00 */
[----:B------:R-:W-:Y:S02]  /*12880*/  IMAD.MOV.U32 R11, RZ, RZ, RZ ;  /* 0x000000ffff0b7224 */ /* 0x000fe400078e00ff */
[----:B------:R-:W-:-:S02]  /*12890*/  IMAD.MOV.U32 R8, RZ, RZ, R14 ;  /* 0x000000ffff087224 */ /* 0x000fc400078e000e */
[----:B0-----:R-:W-:-:S05]  /*128a0*/  @!P1 IMAD.WIDE R2, R7, 0x4, R2 ;  /* 0x0000000407029825 */ /* 0x001fca00078e0202 */
[----:B------:R1:W2:Y:S02]  /*128b0*/  @!P1 LDG.E R6, desc[UR36][R2.64] ;  /* 0x0000002402069981 */ /* 0x0002a4000c1e1900 */
[----:B-1----:R-:W-:-:S05]  /*128c0*/  @!P1 IMAD.WIDE R2, R7, 0x4, R4 ;  /* 0x0000000407029825 */ /* 0x002fca00078e0204 */
[----:B------:R-:W3:Y:S01]  /*128d0*/  @!P1 LDG.E R5, desc[UR36][R2.64] ;  /* 0x0000002402059981 */ /* 0x000ee2000c1e1900 */
[----:B------:R-:W-:Y:S01]  /*128e0*/  IMAD.MOV.U32 R7, RZ, RZ, RZ ;  /* 0x000000ffff077224 */ /* 0x000fe200078e00ff */
[C---:B------:R-:W-:Y:S01]  /*128f0*/  ISETP.GE.U32.AND P2, PT, R9.reuse, 0x2, PT ;  /* 0x000000020900780c */ /* 0x040fe20003f46070 */
[----:B------:R-:W-:Y:S01]  /*12900*/  IMAD.MOV.U32 R4, RZ, RZ, RZ ;  /* 0x000000ffff047224 */ /* 0x000fe200078e00ff */
[C---:B------:R-:W-:Y:S02]  /*12910*/  ISETP.GE.U32.AND P3, PT, R9.reuse, 0x4, PT ;  /* 0x000000040900780c */ /* 0x040fe40003f66070 */
[C---:B------:R-:W-:Y:S02]  /*12920*/  ISETP.GE.U32.AND P4, PT, R9.reuse, 0x8, PT ;  /* 0x000000080900780c */ /* 0x040fe40003f86070 */
[----:B------:R-:W-:Y:S02]  /*12930*/  ISETP.GE.U32.AND P5, PT, R9, 0x10, PT ;  /* 0x000000100900780c */ /* 0x000fe40003fa6070 */
[----:B--2---:R-:W-:Y:S01]  /*12940*/  @!P1 MOV R7, R6 ;  /* 0x0000000600079202 */ /* 0x004fe20000000f00 */
[----:B------:R-:W-:-:S02]  /*12950*/  IMAD.MOV.U32 R6, RZ, RZ, RZ ;  /* 0x000000ffff067224 */ /* 0x000fc400078e00ff */
[----:B---3--:R-:W-:Y:S01]  /*12960*/  @!P1 IMAD.MOV.U32 R4, RZ, RZ, R5 ;  /* 0x000000ffff049224 */ /* 0x008fe200078e0005 */
[----:B------:R-:W-:-:S03]  /*12970*/  ISETP.NE.AND P1, PT, R9, RZ, PT ;  /* 0x000000ff0900720c */ /* 0x000fc60003f25270 */
[----:B------:R-:W-:-:S10]  /*12980*/  IMAD R13, R4, R7, RZ ;  /* 0x00000007040d7224 */ /* 0x000fd400078e02ff */
[----:B------:R-:W-:Y:S05]  /*12990*/  WARPSYNC.COLLECTIVE R15, `(.L_x_435) ;  /* 0x000000000f087348 */ /* 0x000fea0003c00000 */
[----:B------:R0:W1:Y:S02]  /*129a0*/  SHFL.UP P6, R14, R13, R12, R11 ;  /* 0x0400000c0d0e7389 */ /* 0x00006400000c000b */
[----:B01----:R-:W-:Y:S01]  /*129b0*/  ENDCOLLECTIVE ;  /* 0x000000000000791b */ /* 0x003fe20003800000 */
.L_x_435:
[----:B------:R-:W-:Y:S01]  /*129c0*/  IMAD.MOV.U32 R12, RZ, RZ, 0x2 ;  /* 0x00000002ff0c7424 */ /* 0x000fe200078e00ff */
[----:B------:R-:W-:-:S05]  /*129d0*/  SEL R14, R14, RZ, P1 ;  /* 0x000000ff0e0e7207 */ /* 0x000fca0000800000 */
[----:B------:R-:W-:-:S04]  /*129e0*/  IMAD.IADD R5, R13, 0x1, R14 ;  /* 0x000000010d057824 */ /* 0x000fc800078e020e */
[----:B------:R-:W-:-:S07]  /*129f0*/  IMAD.MOV.U32 R13, RZ, RZ, R5 ;  /* 0x000000ffff0d7224 */ /* 0x000fce00078e0005 */
[----:B------:R-:W-:Y:S05]  /*12a00*/  WARPSYNC.COLLECTIVE R15, `(.L_x_436) ;  /* 0x000000000f087348 */ /* 0x000fea0003c00000 */
[----:B------:R0:W1:Y:S02]  /*12a10*/  SHFL.UP P6, R14, R13, R12, R11 ;  /* 0x0400000c0d0e7389 */ /* 0x00006400000c000b */
[----:B01----:R-:W-:Y:S01]  /*12a20*/  ENDCOLLECTIVE ;  /* 0x000000000000791b */ /* 0x003fe20003800000 */
.L_x_436:
[----:B------:R-:W-:Y:S01]  /*12a30*/  IMAD.MOV.U32 R12, RZ, RZ, 0x4 ;  /* 0x00000004ff0c7424 */ /* 0x000fe200078e00ff */
[----:B------:R-:W-:-:S05]  /*12a40*/  SEL R2, R14, RZ, P2 ;  /* 0x000000ff0e027207 */ /* 0x000fca0001000000 */
[----:B------:R-:W-:-:S04]  /*12a50*/  IMAD.IADD R2, R5, 0x1, R2 ;  /* 0x0000000105027824 */ /* 0x000fc800078e0202 */
[----:B------:R-:W-:-:S07]  /*12a60*/  IMAD.MOV.U32 R13, RZ, RZ, R2 ;  /* 0x000000ffff0d7224 */ /* 0x000fce00078e0002 */
[----:B------:R-:W-:Y:S05]  /*12a70*/  WARPSYNC.COLLECTIVE R15, `(.L_x_437) ;  /* 0x000000000f087348 */ /* 0x000fea0003c00000 */
[----:B------:R0:W1:Y:S02]  /*12a80*/  SHFL.UP P6, R14, R13, R12, R11 ;  /* 0x0400000c0d0e7389 */ /* 0x00006400000c000b */
[----:B01----:R-:W-:Y:S01]  /*12a90*/  ENDCOLLECTIVE ;  /* 0x000000000000791b */ /* 0x003fe20003800000 */
.L_x_437:
[----:B------:R-:W-:Y:S01]  /*12aa0*/  IMAD.MOV.U32 R12, RZ, RZ, 0x8 ;  /* 0x00000008ff0c7424 */ /* 0x000fe200078e00ff */
[----:B------:R-:W-:-:S05]  /*12ab0*/  SEL R3, R14, RZ, P3 ;  /* 0x000000ff0e037207 */ /* 0x000fca0001800000 */
[----:B------:R-:W-:-:S04]  /*12ac0*/  IMAD.IADD R3, R2, 0x1, R3 ;  /* 0x0000000102037824 */ /* 0x000fc800078e0203 */
[----:B------:R-:W-:-:S07]  /*12ad0*/  IMAD.MOV.U32 R13, RZ, RZ, R3 ;  /* 0x000000ffff0d7224 */ /* 0x000fce00078e0003 */
[----:B------:R-:W-:Y:S05]  /*12ae0*/  WARPSYNC.COLLECTIVE R15, `(.L_x_438) ;  /* 0x000000000f087348 */ /* 0x000fea0003c00000 */
[----:B------:R0:W1:Y:S02]  /*12af0*/  SHFL.UP P6, R14, R13, R12, R11 ;  /* 0x0400000c0d0e7389 */ /* 0x00006400000c000b */
[----:B01----:R-:W-:Y:S01]  /*12b00*/  ENDCOLLECTIVE ;  /* 0x000000000000791b */ /* 0x003fe20003800000 */
.L_x_438:
[----:B------:R-:W-:Y:S02]  /*12b10*/  MOV R12, 0x10 ;  /* 0x00000010000c7802 */ /* 0x000fe40000000f00 */
[----:B------:R-:W-:-:S05]  /*12b20*/  SEL R14, R14, RZ, P4 ;  /* 0x000000ff0e0e7207 */ /* 0x000fca0002000000 */
[----:B------:R-:W-:-:S04]  /*12b30*/  IMAD.IADD R5, R3, 0x1, R14 ;  /* 0x0000000103057824 */ /* 0x000fc800078e020e */
[----:B------:R-:W-:-:S07]  /*12b40*/  IMAD.MOV.U32 R13, RZ, RZ, R5 ;  /* 0x000000ffff0d7224 */ /* 0x000fce00078e0005 */
[----:B------:R-:W-:Y:S05]  /*12b50*/  WARPSYNC.COLLECTIVE R15, `(.L_x_439) ;  /* 0x000000000f087348 */ /* 0x000fea0003c00000 */
[----:B------:R0:W1:Y:S02]  /*12b60*/  SHFL.UP P6, R14, R13, R12, R11 ;  /* 0x0400000c0d0e7389 */ /* 0x00006400000c000b */
[----:B01----:R-:W-:Y:S01]  /*12b70*/  ENDCOLLECTIVE ;  /* 0x000000000000791b */ /* 0x003fe20003800000 */
.L_x_439:
[----:B------:R-:W-:Y:S02]  /*12b80*/  IMAD.MOV.U32 R12, RZ, RZ, 0x1f ;  /* 0x0000001fff0c7424 */ /* 0x000fe400078e00ff */
[----:B------:R-:W-:Y:S01]  /*12b90*/  IMAD.MOV.U32 R11, RZ, RZ, 0x1f ;  /* 0x0000001fff0b7424 */ /* 0x000fe200078e00ff */
[----:B------:R-:W-:-:S05]  /*12ba0*/  SEL R2, R14, RZ, P5 ;  /* 0x000000ff0e027207 */ /* 0x000fca0002800000 */
[----:B------:R-:W-:-:S04]  /*12bb0*/  IMAD.IADD R2, R5, 0x1, R2 ;  /* 0x0000000105027824 */ /* 0x000fc800078e0202 */
[----:B------:R-:W-:-:S07]  /*12bc0*/  IMAD.MOV.U32 R13, RZ, RZ, R2 ;  /* 0x000000ffff0d7224 */ /* 0x000fce00078e0002 */
[----:B------:R-:W-:Y:S05]  /*12bd0*/  WARPSYNC.COLLECTIVE R15, `(.L_x_440) ;  /* 0x000000000f087348 */ /* 0x000fea0003c00000 */
[----:B------:R0:W1:Y:S02]  /*12be0*/  SHFL.IDX P6, R14, R13, R12, R11 ;  /* 0x0000000c0d0e7389 */ /* 0x00006400000c000b */
[----:B01----:R-:W-:Y:S01]  /*12bf0*/  ENDCOLLECTIVE ;  /* 0x000000000000791b */ /* 0x003fe20003800000 */
.L_x_440:
[----:B------:R-:W-:Y:S05]  /*12c00*/  BRA `(.L_x_441) ;  /* 0xffffffb800007947 */ /* 0x000fea000383ffff */
.L_x_314:
[----:B------:R-:W-:Y:S01]  /*12c10*/  BSSY B0, `(.L_x_442) ;  /* 0x0000007000007945 */ /* 0x000fe20003800000 */
[----:B------:R-:W-:Y:S02]  /*12c20*/  IMAD.MOV.U32 R12, RZ, RZ, 0x1 ;  /* 0x00000001ff0c7424 */ /* 0x000fe400078e00ff */
[----:B------:R-:W-:Y:S02]  /*12c30*/  IMAD.MOV.U32 R11, RZ, RZ, RZ ;  /* 0x000000ffff0b7224 */ /* 0x000fe400078e00ff */
[----:B------:R-:W-:-:S07]  /*12c40*/  IMAD.MOV.U32 R15, RZ, RZ, -0x1 ;  /* 0xffffffffff0f7424 */ /* 0x000fce00078e00ff */
[----:B------:R-:W-:Y:S05]  /*12c50*/  WARPSYNC.COLLECTIVE R15, `(.L_x_443) ;  /* 0x000000000f087348 */ /* 0x000fea0003c00000 */
[----:B------:R0:W1:Y:S02]  /*12c60*/  SHFL.UP P6, R14, R13, R12, R11 ;  /* 0x0400000c0d0e7389 */ /* 0x00006400000c000b */
[----:B01----:R-:W-:Y:S01]  /*12c70*/  ENDCOLLECTIVE ;  /* 0x000000000000791b */ /* 0x003fe20003800000 */
.L_x_443:
[----:B------:R-:W-:Y:S05]  /*12c80*/  BSYNC B0 ;  /* 0x0000000000007941 */ /* 0x000fea0003800000 */
.L_x_442:
[----:B------:R-:W-:Y:S01]  /*12c90*/  SEL R14, R14, RZ, P1 ;  /* 0x000000ff0e0e7207 */ /* 0x000fe20000800000 */
[----:B------:R-:W-:Y:S02]  /*12ca0*/  IMAD.MOV.U32 R12, RZ, RZ, 0x2 ;  /* 0x00000002ff0c7424 */ /* 0x000fe400078e00ff */
[----:B------:R-:W-:Y:S02]  /*12cb0*/  IMAD.MOV.U32 R11, RZ, RZ, RZ ;  /* 0x000000ffff0b7224 */ /* 0x000fe400078e00ff */
[----:B------:R-:W-:Y:S02]  /*12cc0*/  IMAD.IADD R13, R13, 0x1, R14 ;  /* 0x000000010d0d7824 */ /* 0x000fe400078e020e */
[----:B------:R-:W-:-:S07]  /*12cd0*/  IMAD.MOV.U32 R15, RZ, RZ, -0x1 ;  /* 0xffffffffff0f7424 */ /* 0x000fce00078e00ff */
[----:B------:R-:W-:Y:S05]  /*12ce0*/  WARPSYNC.COLLECTIVE R15, `(.L_x_444) ;  /* 0x000000000f087348 */ /* 0x000fea0003c00000 */
[----:B------:R0:W1:Y:S02]  /*12cf0*/  SHFL.UP P6, R14, R13, R12, R11 ;  /* 0x0400000c0d0e7389 */ /* 0x00006400000c000b */
[----:B01----:R-:W-:Y:S01]  /*12d00*/  ENDCOLLECTIVE ;  /* 0x000000000000791b */ /* 0x003fe20003800000 */
.L_x_444:
[----:B------:R-:W-:Y:S02]  /*12d10*/  MOV R12, 0x4 ;  /* 0x00000004000c7802 */ /* 0x000fe40000000f00 */
[----:B------:R-:W-:-:S05]  /*12d20*/  SEL R2, R14, RZ, P2 ;  /* 0x000000ff0e027207 */ /* 0x000fca0001000000 */
[----:B------:R-:W-:-:S04]  /*12d30*/  IMAD.IADD R2, R13, 0x1, R2 ;  /* 0x000000010d027824 */ /* 0x000fc800078e0202 */
[----:B------:R-:W-:-:S07]  /*12d40*/  IMAD.MOV.U32 R13, RZ, RZ, R2 ;  /* 0x000000ffff0d7224 */ /* 0x000fce00078e0002 */
[----:B------:R-:W-:Y:S05]  /*12d50*/  WARPSYNC.COLLECTIVE R15, `(.L_x_445) ;  /* 0x000000000f087348 */ /* 0x000fea0003c00000 */
[----:B------:R0:W1:Y:S02]  /*12d60*/  SHFL.UP P6, R14, R13, R12, R11 ;  /* 0x0400000c0d0e7389 */ /* 0x00006400000c000b */
[----:B01----:R-:W-:Y:S01]  /*12d70*/  ENDCOLLECTIVE ;  /* 0x000000000000791b */ /* 0x003fe20003800000 */
.L_x_445:
[----:B------:R-:W-:Y:S01]  /*12d80*/  IMAD.MOV.U32 R12, RZ, RZ, 0x8 ;  /* 0x00000008ff0c7424 */ /* 0x000fe200078e00ff */
[----:B------:R-:W-:-:S05]  /*12d90*/  SEL R3, R14, RZ, P3 ;  /* 0x000000ff0e037207 */ /* 0x000fca0001800000 */
[----:B------:R-:W-:-:S04]  /*12da0*/  IMAD.IADD R3, R2, 0x1, R3 ;  /* 0x0000000102037824 */ /* 0x000fc800078e0203 */
[----:B------:R-:W-:-:S07]  /*12db0*/  IMAD.MOV.U32 R13, RZ, RZ, R3 ;  /* 0x000000ffff0d7224 */ /* 0x000fce00078e0003 */
[----:B------:R-:W-:Y:S05]  /*12dc0*/  WARPSYNC.COLLECTIVE R15, `(.L_x_446) ;  /* 0x000000000f087348 */ /* 0x000fea0003c00000 */
[----:B------:R0:W1:Y:S02]  /*12dd0*/  SHFL.UP P6, R14, R13, R12, R11 ;  /* 0x0400000c0d0e7389 */ /* 0x00006400000c000b */
[----:B01----:R-:W-:Y:S01]  /*12de0*/  ENDCOLLECTIVE ;  /* 0x000000000000791b */ /* 0x003fe20003800000 */
.L_x_446:
[----:B------:R-:W-:Y:S01]  /*12df0*/  IMAD.MOV.U32 R12, RZ, RZ, 0x10 ;  /* 0x00000010ff0c7424 */ /* 0x000fe200078e00ff */
[----:B------:R-:W-:-:S05]  /*12e00*/  SEL R14, R14, RZ, P4 ;  /* 0x000000ff0e0e7207 */ /* 0x000fca0002000000 */
[----:B------:R-:W-:-:S04]  /*12e10*/  IMAD.IADD R5, R3, 0x1, R14 ;  /* 0x0000000103057824 */ /* 0x000fc800078e020e */
[----:B------:R-:W-:-:S07]  /*12e20*/  IMAD.MOV.U32 R13, RZ, RZ, R5 ;  /* 0x000000ffff0d7224 */ /* 0x000fce00078e0005 */
[----:B------:R-:W-:Y:S05]  /*12e30*/  WARPSYNC.COLLECTIVE R15, `(.L_x_447) ;  /* 0x000000000f087348 */ /* 0x000fea0003c00000 */
[----:B------:R0:W1:Y:S02]  /*12e40*/  SHFL.UP P6, R14, R13, R12, R11 ;  /* 0x0400000c0d0e7389 */ /* 0x00006400000c000b */
[----:B01----:R-:W-:Y:S01]  /*12e50*/  ENDCOLLECTIVE ;  /* 0x000000000000791b */ /* 0x003fe20003800000 */
.L_x_447:
        /* <DEDUP_REMOVED lines=8> */
.L_x_448:
[----:B------:R-:W-:Y:S05]  /*12ee0*/  BRA `(.L_x_449) ;  /* 0xffffffb400ec7947 */ /* 0x000fea000383ffff */
.L_x_316:
[----:B------:R-:W-:Y:S01]  /*12ef0*/  BSSY B0, `(.L_x_450) ;  /* 0x0000006000007945 */ /* 0x000fe20003800000 */
[----:B------:R-:W-:Y:S01]  /*12f00*/  PLOP3.LUT P6, PT, P6, PT, PT, 0x8, 0x0 ;  /* 0x000000000000781c */ /* 0x000fe200037ce170 */
[----:B------:R-:W-:-:S12]  /*12f10*/  IMAD.MOV.U32 R15, RZ, RZ, -0x1 ;  /* 0xffffffffff0f7424 */ /* 0x000fd800078e00ff */
[----:B0-----:R-:W-:Y:S05]  /*12f20*/  WARPSYNC.COLLECTIVE R15, `(.L_x_451) ;  /* 0x000000000f087348 */ /* 0x001fea0003c00000 */
[----:B------:R-:W-:Y:S01]  /*12f30*/  VOTE.ANY R14, PT, P6 ;  /* 0x00000000000e7806 */ /* 0x000fe200030e0100 */
[----:B0-----:R-:W-:Y:S06]  /*12f40*/  ENDCOLLECTIVE ;  /* 0x000000000000791b */ /* 0x001fec0003800000 */
.L_x_451:
[----:B------:R-:W-:Y:S05]  /*12f50*/  BSYNC B0 ;  /* 0x0000000000007941 */ /* 0x000fea0003800000 */
.L_x_450:
[----:B------:R-:W-:Y:S01]  /*12f60*/  IMAD.MOV.U32 R3, RZ, RZ, R14 ;  /* 0x000000ffff037224 */ /* 0x000fe200078e000e */
[----:B------:R-:W-:Y:S01]  /*12f70*/  MOV R11, 0x1f ;  /* 0x0000001f000b7802 */ /* 0x000fe20000000f00 */
[----:B------:R-:W-:Y:S02]  /*12f80*/  IMAD.MOV.U32 R13, RZ, RZ, R7 ;  /* 0x000000ffff0d7224 */ /* 0x000fe400078e0007 */
[----:B------:R-:W0:Y:S01]  /*12f90*/  POPC R8, R3 ;  /* 0x0000000300087309 */ /* 0x000e220000000000 */
[----:B------:R-:W-:Y:S02]  /*12fa0*/  IMAD.MOV.U32 R15, RZ, RZ, -0x1 ;  /* 0xffffffffff0f7424 */ /* 0x000fe400078e00ff */
[----:B0-----:R-:W-:-:S07]  /*12fb0*/  IMAD.MOV.U32 R12, RZ, RZ, R8 ;  /* 0x000000ffff0c7224 */ /* 0x001fce00078e0008 */
[----:B------:R-:W-:Y:S05]  /*12fc0*/  WARPSYNC.COLLECTIVE R15, `(.L_x_452) ;  /* 0x000000000f087348 */ /* 0x000fea0003c00000 */
[----:B------:R0:W1:Y:S02]  /*12fd0*/  SHFL.IDX P6, R14, R13, R12, R11 ;  /* 0x0000000c0d0e7389 */ /* 0x00006400000c000b */
[----:B01----:R-:W-:Y:S01]  /*12fe0*/  ENDCOLLECTIVE ;  /* 0x000000000000791b */ /* 0x003fe20003800000 */
.L_x_452:
[----:B------:R-:W-:Y:S02]  /*12ff0*/  IMAD.MOV.U32 R13, RZ, RZ, R4 ;  /* 0x000000ffff0d7224 */ /* 0x000fe400078e0004 */
[----:B------:R-:W-:-:S07]  /*13000*/  IMAD.MOV.U32 R7, RZ, RZ, R14 ;  /* 0x000000ffff077224 */ /* 0x000fce00078e000e */
[----:B------:R-:W-:Y:S05]  /*13010*/  WARPSYNC.COLLECTIVE R15, `(.L_x_453) ;  /* 0x000000000f087348 */ /* 0x000fea0003c00000 */
[----:B------:R0:W1:Y:S02]  /*13020*/  SHFL.IDX P6, R14, R13, R12, R11 ;  /* 0x0000000c0d0e7389 */ /* 0x00006400000c000b */
[----:B01----:R-:W-:Y:S01]  /*13030*/  ENDCOLLECTIVE ;  /* 0x000000000000791b */ /* 0x003fe20003800000 */
.L_x_453:
[----:B------:R-:W-:Y:S01]  /*13040*/  IMAD.MOV.U32 R4, RZ, RZ, R14 ;  /* 0x000000ffff047224 */ /* 0x000fe200078e000e */
[----:B------:R-:W-:Y:S06]  /*13050*/  BRA `(.L_x_454) ;  /* 0xffffffb400cc7947 */ /* 0x000fec000383ffff */
.L_x_318:
[----:B------:R-:W-:Y:S01]  /*13060*/  BSSY B0, `(.L_x_455) ;  /* 0x0000007000007945 */ /* 0x000fe20003800000 */
[----:B------:R-:W-:Y:S02]  /*13070*/  IMAD.MOV.U32 R13, RZ, RZ, R2 ;  /* 0x000000ffff0d7224 */ /* 0x000fe400078e0002 */
[----:B------:R-:W-:Y:S02]  /*13080*/  IMAD.MOV.U32 R11, RZ, RZ, 0x1f ;  /* 0x0000001fff0b7424 */ /* 0x000fe400078e00ff */
[----:B------:R-:W-:-:S07]  /*13090*/  IMAD.MOV.U32 R15, RZ, RZ, -0x1 ;  /* 0xffffffffff0f7424 */ /* 0x000fce00078e00ff */
[----:B0123--:R-:W-:Y:S05]  /*130a0*/  WARPSYNC.COLLECTIVE R15, `(.L_x_456) ;  /* 0x000000000f087348 */ /* 0x00ffea0003c00000 */
[----:B------:R4:W0:Y:S02]  /*130b0*/  SHFL.IDX P6, R14, R13, R12, R11 ;  /* 0x0000000c0d0e7389 */ /* 0x00082400000c000b */
[----:B01234-:R-:W-:Y:S01]  /*130c0*/  ENDCOLLECTIVE ;  /* 0x000000000000791b */ /* 0x01ffe20003800000 */
.L_x_456:
[----:B------:R-:W-:Y:S05]  /*130d0*/  BSYNC B0 ;  /* 0x0000000000007941 */ /* 0x000fea0003800000 */
.L_x_455:
[----:B------:R-:W-:Y:S01]  /*130e0*/  IMAD.MOV.U32 R6, RZ, RZ, R14 ;  /* 0x000000ffff067224 */ /* 0x000fe200078e000e */
[----:B------:R-:W-:Y:S06]  /*130f0*/  BRA `(.L_x_317) ;  /* 0xffffffb400bc7947 */ /* 0x000fec000383ffff */
.L_x_322:
[----:B0-----:R0:W3:Y:S02]  /*13100*/  SYNCS.PHASECHK.TRANS64.TRYWAIT P0, [R4+URZ+0x28820], R0 ;  /* 0x02882000040075a7 */ /* 0x0010e4000800017f */
[----:B---3--:R-:W-:Y:S05]  /*13110*/  @!P0 NANOSLEEP.SYNCS 0x989680 ;  /* 0x009896800000895d */ /* 0x008fea0003900000 */
[----:B------:R-:W3:Y:S02]  /*13120*/  @!P0 SYNCS.PHASECHK.TRANS64 P0, [R4+URZ+0x28820], R0 ;  /* 0x02882000040085a7 */ /* 0x000ee4000800007f */
[----:B---3--:R-:W-:Y:S05]  /*13130*/  @!P0 BRA `(.L_x_322) ;  /* 0xfffffffc00f08947 */ /* 0x008fea000383ffff */
[----:B------:R-:W-:Y:S05]  /*13140*/  BRA `(.L_x_457) ;  /* 0xffffffbc00147947 */ /* 0x000fea000383ffff */
.L_x_323:
[----:B------:R-:W3:Y:S01]  /*13150*/  S2R R2, SR_TID.X ;  /* 0x0000000000027919 */ /* 0x000ee20000002100 */
[----:B------:R-:W-:Y:S01]  /*13160*/  BSSY B0, `(.L_x_458) ;  /* 0x000000a000007945 */ /* 0x000fe20003800000 */
[----:B------:R-:W-:Y:S02]  /*13170*/  IMAD.MOV.U32 R12, RZ, RZ, RZ ;  /* 0x000000ffff0c7224 */ /* 0x000fe400078e00ff */
[----:B------:R-:W-:Y:S02]  /*13180*/  IMAD.MOV.U32 R11, RZ, RZ, 0x1f ;  /* 0x0000001fff0b7424 */ /* 0x000fe400078e00ff */
[----:B------:R-:W-:Y:S01]  /*13190*/  IMAD.MOV.U32 R15, RZ, RZ, -0x1 ;  /* 0xffffffffff0f7424 */ /* 0x000fe200078e00ff */
[----:B---3--:R-:W-:-:S04]  /*131a0*/  SHF.R.U32.HI R2, RZ, 0x5, R2 ;  /* 0x00000005ff027819 */ /* 0x008fc80000011602 */
[----:B------:R-:W-:-:S05]  /*131b0*/  LOP3.LUT R2, R2, 0x3, RZ, 0xc0, !PT ;  /* 0x0000000302027812 */ /* 0x000fca00078ec0ff */
[----:B------:R-:W-:-:S07]  /*131c0*/  IMAD.MOV.U32 R13, RZ, RZ, R2 ;  /* 0x000000ffff0d7224 */ /* 0x000fce00078e0002 */
[----:B012---:R-:W-:Y:S05]  /*131d0*/  WARPSYNC.COLLECTIVE R15, `(.L_x_459) ;  /* 0x000000000f087348 */ /* 0x007fea0003c00000 */
[----:B------:R3:W4:Y:S02]  /*131e0*/  SHFL.IDX P6, R14, R13, R12, R11 ;  /* 0x0000000c0d0e7389 */ /* 0x00072400000c000b */
[----:B01234-:R-:W-:Y:S01]  /*131f0*/  ENDCOLLECTIVE ;  /* 0x000000000000791b */ /* 0x01ffe20003800000 */
.L_x_459:
[----:B------:R-:W-:Y:S05]  /*13200*/  BSYNC B0 ;  /* 0x0000000000007941 */ /* 0x000fea0003800000 */
.L_x_458:
[----:B------:R-:W-:Y:S05]  /*13210*/  BRA `(.L_x_460) ;  /* 0xffffffb800fc7947 */ /* 0x000fea000383ffff */
.L_x_326:
[----:B------:R-:W-:Y:S01]  /*13220*/  BSSY B1, `(.L_x_461) ;  /* 0x0000006000017945 */ /* 0x000fe20003800000 */
[----:B------:R-:W-:-:S07]  /*13230*/  IMAD.MOV.U32 R15, RZ, RZ, -0x1 ;  /* 0xffffffffff0f7424 */ /* 0x000fce00078e00ff */
[----:B012---:R-:W-:Y:S05]  /*13240*/  WARPSYNC.COLLECTIVE R15, `(.L_x_462) ;  /* 0x000000000f0c7348 */ /* 0x007fea0003c00000 */
[----:B------:R-:W-:Y:S02]  /*13250*/  ELECT P6, UR62, PT ;  /* 0x00000000003e782f */ /* 0x000fe400038c0000 */
[----:B------:R-:W-:Y:S01]  /*13260*/  MOV R14, UR62 ;  /* 0x0000003e000e7c02 */ /* 0x000fe20008000f00 */
[----:B012---:R-:W-:Y:S10]  /*13270*/  ENDCOLLECTIVE ;  /* 0x000000000000791b */ /* 0x007ff40003800000 */
.L_x_462:
[----:B------:R-:W-:Y:S05]  /*13280*/  BSYNC B1 ;  /* 0x0000000000017941 */ /* 0x000fea0003800000 */
.L_x_461:
[----:B------:R-:W-:Y:S05]  /*13290*/  BRA `(.L_x_463) ;  /* 0xffffffb800f47947 */ /* 0x000fea000383ffff */
.L_x_328:
[----:B0-----:R0:W3:Y:S02]  /*132a0*/  SYNCS.PHASECHK.TRANS64.TRYWAIT P1, [R5+URZ+0x28840], R0 ;  /* 0x02884000050075a7 */ /* 0x0010e4000802017f */
[----:B---3--:R-:W-:Y:S05]  /*132b0*/  @!P1 NANOSLEEP.SYNCS 0x989680 ;  /* 0x009896800000995d */ /* 0x008fea0003900000 */
[----:B------:R-:W3:Y:S02]  /*132c0*/  @!P1 SYNCS.PHASECHK.TRANS64 P1, [R5+URZ+0x28840], R0 ;  /* 0x02884000050095a7 */ /* 0x000ee4000802007f */
[----:B---3--:R-:W-:Y:S05]  /*132d0*/  @!P1 BRA `(.L_x_328) ;  /* 0xfffffffc00f09947 */ /* 0x008fea000383ffff */
[----:B------:R-:W-:Y:S05]  /*132e0*/  BRA `(.L_x_464) ;  /* 0xffffffbc00147947 */ /* 0x000fea000383ffff */
.L_x_330:
[----:B---3--:R3:W4:Y:S02]  /*132f0*/  SYNCS.PHASECHK.TRANS64.TRYWAIT P1, [R25+URZ+0x28840], R2 ;  /* 0x02884002190075a7 */ /* 0x008724000802017f */
[----:B----4-:R-:W-:Y:S05]  /*13300*/  @!P1 NANOSLEEP.SYNCS 0x989680 ;  /* 0x009896800000995d */ /* 0x010fea0003900000 */
[----:B------:R-:W4:Y:S02]  /*13310*/  @!P1 SYNCS.PHASECHK.TRANS64 P1, [R25+URZ+0x28840], R2 ;  /* 0x02884002190095a7 */ /* 0x000f24000802007f */
[----:B----4-:R-:W-:Y:S05]  /*13320*/  @!P1 BRA `(.L_x_330) ;  /* 0xfffffffc00f09947 */ /* 0x010fea000383ffff */
[----:B------:R-:W-:Y:S05]  /*13330*/  BRA `(.L_x_465) ;  /* 0xffffffbc00207947 */ /* 0x000fea000383ffff */
.L_x_332:
[----:B----4-:R4:W0:Y:S02]  /*13340*/  SYNCS.PHASECHK.TRANS64.TRYWAIT P1, [R5+URZ+0x28860], R0 ;  /* 0x02886000050075a7 */ /* 0x010824000802017f */
[----:B0-----:R-:W-:Y:S05]  /*13350*/  @!P1 NANOSLEEP.SYNCS 0x989680 ;  /* 0x009896800000995d */ /* 0x001fea0003900000 */
[----:B------:R-:W0:Y:S02]  /*13360*/  @!P1 SYNCS.PHASECHK.TRANS64 P1, [R5+URZ+0x28860], R0 ;  /* 0x02886000050095a7 */ /* 0x000e24000802007f */
[----:B0-----:R-:W-:Y:S05]  /*13370*/  @!P1 BRA `(.L_x_332) ;  /* 0xfffffffc00f09947 */ /* 0x001fea000383ffff */
[----:B------:R-:W-:Y:S05]  /*13380*/  BRA `(.L_x_466) ;  /* 0xffffffbc001c7947 */ /* 0x000fea000383ffff */
.L_x_467:
        /* <DEDUP_REMOVED lines=15> */
.L_x_3543:


//--------------------- .text._ZN7cutlass13device_kernelIN5flash11enable_sm90INS1_16FlashAttnFwdSm90INS1_25CollectiveMainloopFwdSm90ILi2EN4cute5tupleIJNS5_1CILi1EEES8_S8_EEENS6_IJNS7_ILi128EEESA_SA_EEELi128ENS_6half_tEfNS_4arch4Sm90ELb0ELb0ELb0ELb1ELb1ELb1ELb0ELb1ELb1ELb1ELb1ELb0EEENS1_21CollectiveEpilogueFwdISB_S9_SC_SE_Li256ELb1ELb1ELb1ELb0EEENS1_36VarlenDynamicPersistentTileSchedulerILi128ELi128ELi256ELi128ELb1ELb1ELb1ELb0ELb1ELb1EEEEEEEEEvNT_6ParamsE --------------------------
	.section	.text._ZN7cutlass13device_kernelIN5flash11enable_sm90INS1_16FlashAttnFwdSm90INS1_25CollectiveMainloopFwdSm90ILi2EN4cute5tupleIJNS5_1CILi1EEES8_S8_EEENS6_IJNS7_ILi128EEESA_SA_EEELi128ENS_6half_tEfNS_4arch4Sm90ELb0ELb0ELb0ELb1ELb1ELb1ELb0ELb1ELb1ELb1ELb1ELb0EEENS1_21CollectiveEpilogueFwdISB_S9_SC_SE_Li256ELb1ELb1ELb1ELb0EEENS1_36VarlenDynamicPersistentTileSchedulerILi128ELi128ELi256ELi128ELb1ELb1ELb1ELb0ELb1ELb1EEEEEEEEEvNT_6ParamsE,"ax",@progbits
	.align	128
.text._ZN7cutlass13device_kernelIN5flash11enable_sm90INS1_16FlashAttnFwdSm90INS1_25CollectiveMainloopFwdSm90ILi2EN4cute5tupleIJNS5_1CILi1EEES8_S8_EEENS6_IJNS7_ILi128EEESA_SA_EEELi128ENS_6half_tEfNS_4arch4Sm90ELb0ELb0ELb0ELb1ELb1ELb1ELb0ELb1ELb1ELb1ELb1ELb0EEENS1_21CollectiveEpilogueFwdISB_S9_SC_SE_Li256ELb1ELb1ELb1ELb0EEENS1_36VarlenDynamicPersistentTileSchedulerILi128ELi128ELi256ELi128ELb1ELb1ELb1ELb0ELb1ELb1EEEEEEEEEvNT_6ParamsE:
        .type           _ZN7cutlass13device_kernelIN5flash11enable_sm90INS1_16FlashAttnFwdSm90INS1_25CollectiveMainloopFwdSm90ILi2EN4cute5tupleIJNS5_1CILi1EEES8_S8_EEENS6_IJNS7_ILi128EEESA_SA_EEELi128ENS_6half_tEfNS_4arch4Sm90ELb0ELb0ELb0ELb1ELb1ELb1ELb0ELb1ELb1ELb1ELb1ELb0EEENS1_21CollectiveEpilogueFwdISB_S9_SC_SE_Li256ELb1ELb1ELb1ELb0EEENS1_36VarlenDynamicPersistentTileSchedulerILi128ELi128ELi256ELi128ELb1ELb1ELb1ELb0ELb1ELb1EEEEEEEEEvNT_6ParamsE,@function
        .size           _ZN7cutlass13device_kernelIN5flash11enable_sm90INS1_16FlashAttnFwdSm90INS1_25CollectiveMainloopFwdSm90ILi2EN4cute5tupleIJNS5_1CILi1EEES8_S8_EEENS6_IJNS7_ILi128EEESA_SA_EEELi128ENS_6half_tEfNS_4arch4Sm90ELb0ELb0ELb0ELb1ELb1ELb1ELb0ELb1ELb1ELb1ELb1ELb0EEENS1_21CollectiveEpilogueFwdISB_S9_SC_SE_Li256ELb1ELb1ELb1ELb0EEENS1_36VarlenDynamicPersistentTileSchedulerILi128ELi128ELi256ELi128ELb1ELb1ELb1ELb0ELb1ELb1EEEEEEEEEvNT_6ParamsE,(.L_x_3544 - _ZN7cutlass13device_kernelIN5flash11enable_sm90INS1_16FlashAttnFwdSm90INS1_25CollectiveMainloopFwdSm90ILi2EN4cute5tupleIJNS5_1CILi1EEES8_S8_EEENS6_IJNS7_ILi128EEESA_SA_EEELi128ENS_6half_tEfNS_4arch4Sm90ELb0ELb0ELb0ELb1ELb1ELb1ELb0ELb1ELb1ELb1ELb1ELb0EEENS1_21CollectiveEpilogueFwdISB_S9_SC_SE_Li256ELb1ELb1ELb1ELb0EEENS1_36VarlenDynamicPersistentTileSchedulerILi128ELi128ELi256ELi128ELb1ELb1ELb1ELb0ELb1ELb1EEEEEEEEEvNT_6ParamsE)
        .other          _ZN7cutlass13device_kernelIN5flash11enable_sm90INS1_16FlashAttnFwdSm90INS1_25CollectiveMainloopFwdSm90ILi2EN4cute5tupleIJNS5_1CILi1EEES8_S8_EEENS6_IJNS7_ILi128EEESA_SA_EEELi128ENS_6half_tEfNS_4arch4Sm90ELb0ELb0ELb0ELb1ELb1ELb1ELb0ELb1ELb1ELb1ELb1ELb0EEENS1_21CollectiveEpilogueFwdISB_S9_SC_SE_Li256ELb1ELb1ELb1ELb0EEENS1_36VarlenDynamicPersistentTileSchedulerILi128ELi128ELi256ELi128ELb1ELb1ELb1ELb0ELb1ELb1EEEEEEEEEvNT_6ParamsE,@"STO_CUDA_ENTRY STV_DEFAULT"
_ZN7cutlass13device_kernelIN5flash11enable_sm90INS1_16FlashAttnFwdSm90INS1_25CollectiveMainloopFwdSm90ILi2EN4cute5tupleIJNS5_1CILi1EEES8_S8_EEENS6_IJNS7_ILi128EEESA_SA_EEELi128ENS_6half_tEfNS_4arch4Sm90ELb0ELb0ELb0ELb1ELb1ELb1ELb0ELb1ELb1ELb1ELb1ELb0EEENS1_21CollectiveEpilogueFwdISB_S9_SC_SE_Li256ELb1ELb1ELb1ELb0EEENS1_36VarlenDynamicPersistentTileSchedulerILi128ELi128ELi256ELi128ELb1ELb1ELb1ELb0ELb1ELb1EEEEEEEEEvNT_6ParamsE:
[----:B------:R-:W0:Y:S02]  /*0000*/  LDC R1, c[0x0][0x28] ;  /* 0x00000a00ff017b82 */ /* 0x000e240000000800 */
[----:B0-----:R-:W-:Y:S01]  /*0010*/  VIADD R1, R1, 0xffffffd8 ;  /* 0xffffffd801017836 */ /* 0x001fe20000000000 */
[----:B------:R-:W0:Y:S01]  /*0020*/  S2R R0, SR_TID.X ;  /* 0x0000000000007919 */ /* 0x000e220000002100 */
[----:B------:R-:W-:Y:S01]  /*0030*/  ELECT P0, URZ, PT ;  /* 0x00000000003f782f */ /* 0x000fe20003800000 */
[----:B------:R-:W-:Y:S01]  /*0040*/  BSSY B0, `(.L_x_468) ;  /* 0x000000e000007945 */ /* 0x000fe20003800000 */
[--C-:B0-----:R-:W-:Y:S02]  /*0050*/  SHF.R.U32.HI R2, RZ, 0x5, R0.reuse ;  /* 0x00000005ff027819 */ /* 0x101fe40000011600 */
[----:B------:R-:W-:-:S03]  /*0060*/  SHF.R.U32.HI R4, RZ, 0x7, R0 ;  /* 0x00000007ff047819 */ /* 0x000fc60000011600 */
[----:B------:R-:W0:Y:S02]  /*0070*/  SHFL.IDX PT, R3, R2, RZ, 0x1f ;  /* 0x00001fff02037589 */ /* 0x000e2400000e0000 */
[----:B0-----:R-:W-:-:S13]  /*0080*/  ISETP.EQ.AND P0, PT, R3, RZ, P0 ;  /* 0x000000ff0300720c */ /* 0x001fda0000702270 */
[----:B------:R-:W-:Y:S05]  /*0090*/  @!P0 BRA `(.L_x_469) ;  /* 0x0000000000208947 */ /* 0x000fea0003800000 */
[----:B------:R-:W-:Y:S02]  /*00a0*/  ULDC.64 UR4, c[0x0][0x198] ;  /* 0x0000660000047ab9 */ /* 0x000fe40000000a00 */
[----:B------:R-:W-:Y:S02]  /*00b0*/  UIADD3 UR6, UP0, UR4, 0x570, URZ ;  /* 0x0000057004067890 */ /* 0x000fe4000ff1e03f */
[----:B------:R-:W-:Y:S02]  /*00c0*/  UIADD3 UR4, UP1, UR4, 0x670, URZ ;  /* 0x0000067004047890 */ /* 0x000fe4000ff3e03f */
[----:B------:R-:W-:Y:S02]  /*00d0*/  UIADD3.X UR7, URZ, UR5, URZ, UP0, !UPT ;  /* 0x000000053f077290 */ /* 0x000fe400087fe43f */
[----:B------:R-:W-:-:S07]  /*00e0*/  UIADD3.X UR5, URZ, UR5, URZ, UP1, !UPT ;  /* 0x000000053f057290 */ /* 0x000fce0008ffe43f */
[----:B------:R0:W-:Y:S02]  /*00f0*/  UTMACCTL.PF [UR6] ;  /* 0x00000000060079b9 */ /* 0x0001e40008040000 */
[----:B------:R0:W-:Y:S02]  /*0100*/  UTMACCTL.PF [UR4] ;  /* 0x00000000040079b9 */ /* 0x0001e40008040000 */
[----:B0-----:R-:W-:Y:S01]  /*0110*/  NOP ;  /* 0x0000000000007918 */ /* 0x001fe20000000000 */
.L_x_469:
[----:B------:R-:W-:Y:S05]  /*0120*/  BSYNC B0 ;  /* 0x0000000000007941 */ /* 0x000fea0003800000 */
.L_x_468:
[----:B------:R-:W-:Y:S01]  /*0130*/  VOTEU.ANY UP0, P0 ;  /* 0x00000000003f7886 */ /* 0x000fe20000000100 */
[----:B------:R-:W0:Y:S01]  /*0140*/  SHFL.IDX PT, R4, R4, RZ, 0x1f ;  /* 0x00001fff04047589 */ /* 0x000e2200000e0000 */
[----:B------:R-:W-:Y:S01]  /*0150*/  UMOV UR4, 0x80 ;  /* 0x0000008000047882 */ /* 0x000fe20000000000 */
[----:B------:R-:W-:Y:S01]  /*0160*/  UMOV UR7, 0x100 ;  /* 0x0000010000077882 */ /* 0x000fe20000000000 */
[----:B------:R-:W-:Y:S01]  /*0170*/  VOTEU.ANY UP1, P0 ;  /* 0x00000000003f7886 */ /* 0x000fe20000020100 */
[----:B------:R-:W1:Y:S01]  /*0180*/  @UP0 S2UR UR8, SR_CgaCtaId ;  /* 0x00000000000809c3 */ /* 0x000e620000008800 */
[----:B------:R-:W2:Y:S01]  /*0190*/  SHFL.IDX PT, R3, R2, RZ, 0x1f ;  /* 0x00001fff02037589 */ /* 0x000ea200000e0000 */
[----:B------:R-:W-:Y:S01]  /*01a0*/  @UP0 UMOV UR6, 0x400 ;  /* 0x0000040000060882 */ /* 0x000fe20000000000 */
[----:B------:R-:W-:-:S04]  /*01b0*/  @UP0 UIADD3 UR4, -UR4, 0x100000, URZ ;  /* 0x0010000004040890 */ /* 0x000fc8000fffe13f */
[----:B------:R-:W-:Y:S02]  /*01c0*/  @UP0 USHF.L.U32 UR5, UR4, 0xb, URZ ;  /* 0x0000000b04050899 */ /* 0x000fe4000800063f */
[----:B------:R-:W-:Y:S01]  /*01d0*/  @UP0 USHF.L.U32 UR4, UR4, 0x1, URZ ;  /* 0x0000000104040899 */ /* 0x000fe2000800063f */
[----:B------:R-:W-:Y:S01]  /*01e0*/  VOTEU.ANY UP2, P0 ;  /* 0x00000000003f7886 */ /* 0x000fe20000040100 */
[----:B0-----:R-:W-:Y:S01]  /*01f0*/  R2UR UR9, R4 ;  /* 0x00000000040972ca */ /* 0x001fe200000e0000 */
[----:B-1----:R-:W-:Y:S01]  /*0200*/  @UP0 ULEA UR8, UR8, UR6, 0x18 ;  /* 0x0000000608080291 */ /* 0x002fe2000f8ec03f */
[----:B--2---:R-:W-:Y:S01]  /*0210*/  ISETP.NE.AND P1, PT, R3, RZ, PT ;  /* 0x000000ff0300720c */ /* 0x004fe20003f25270 */
[----:B------:R-:W-:-:S04]  /*0220*/  @UP0 UIADD3 UR6, -UR7, 0x100000, URZ ;  /* 0x0010000007060890 */ /* 0x000fc8000fffe13f */
[----:B------:R-:W-:Y:S02]  /*0230*/  @UP0 USHF.L.U32 UR7, UR6, 0xb, URZ ;  /* 0x0000000b06070899 */ /* 0x000fe4000800063f */
[----:B------:R-:W-:-:S04]  /*0240*/  @UP0 USHF.L.U32 UR6, UR6, 0x1, URZ ;  /* 0x0000000106060899 */ /* 0x000fc8000800063f */
[----:B------:R-:W-:Y:S01]  /*0250*/  UISETP.NE.AND UP0, UPT, UR9, URZ, UPT ;  /* 0x0000003f0900728c */ /* 0x000fe2000bf05270 */
[----:B------:R-:W0:Y:S02]  /*0260*/  FENCE.VIEW.ASYNC.S ;  /* 0x00000000000073c6 */ /* 0x000e240000000000 */
[----:B0-----:R0:W1:Y:S05]  /*0270*/  @UP1 SYNCS.EXCH.64 URZ, [UR8+0x28800], UR4 ;  /* 0x02880004083f15b2 */ /* 0x00106a0008000100 */
[----:B------:R0:W2:Y:S01]  /*0280*/  @UP2 SYNCS.EXCH.64 URZ, [UR8+0x28820], UR6 ;  /* 0x02882006083f25b2 */ /* 0x0000a20008000100 */
        /* <DEDUP_REMOVED lines=14> */
[----:B0-----:R3:W4:Y:S08]  /*0370*/  SYNCS.EXCH.64 URZ, [UR8+0x28830], UR4 ;  /* 0x02883004083f75b2 */ /* 0x0017300008000100 */
[----:B------:R3:W0:Y:S01]  /*0380*/  SYNCS.EXCH.64 URZ, [UR8+0x28840], UR6 ;  /* 0x02884006083f75b2 */ /* 0x0006220008000100 */
[----:B------:R3:W0:Y:S01]  /*0390*/  SYNCS.EXCH.64 URZ, [UR8+0x28838], UR4 ;  /* 0x02883804083f75b2 */ /* 0x0006220008000100 */
[----:B------:R3:W0:Y:S02]  /*03a0*/  SYNCS.EXCH.64 URZ, [UR8+0x28848], UR6 ;  /* 0x02884806083f75b2 */ /* 0x0006240008000100 */
[----:B---3--:R-:W-:Y:S01]  /*03b0*/  NOP ;  /* 0x0000000000007918 */ /* 0x008fe20000000000 */
.L_x_470:
[----:B------:R-:W3:Y:S01]  /*03c0*/  SHFL.IDX PT, R3, R2, RZ, 0x1f ;  /* 0x00001fff02037589 */ /* 0x000ee200000e0000 */
[----:B------:R-:W-:Y:S01]  /*03d0*/  NOP ;  /* 0x0000000000007918 */ /* 0x000fe20000000000 */
[----:B---3--:R-:W-:-:S13]  /*03e0*/  ISETP.NE.AND P0, PT, R3, RZ, PT ;  /* 0x000000ff0300720c */ /* 0x008fda0003f05270 */
        /* <DEDUP_REMOVED lines=17> */
[----:B------:R3:W0:Y:S02]  /*0500*/  SYNCS.EXCH.64 URZ, [UR8+0x28868], UR6 ;  /* 0x02886806083f75b2 */ /* 0x0006240008000100 */
[----:B---3--:R-:W-:Y:S01]  /*0510*/  NOP ;  /* 0x0000000000007918 */ /* 0x008fe20000000000 */
.L_x_471:
[----:B------:R-:W3:Y:S01]  /*0520*/  SHFL.IDX PT, R3, R2, RZ, 0x1f ;  /* 0x00001fff02037589 */ /* 0x000ee200000e0000 */
[----:B------:R-:W-:Y:S01]  /*0530*/  NOP ;  /* 0x0000000000007918 */ /* 0x000fe20000000000 */
[----:B---3--:R-:W-:-:S13]  /*0540*/  ISETP.NE.AND P0, PT, R3, RZ, PT ;  /* 0x000000ff0300720c */ /* 0x008fda0003f05270 */
        /* <DEDUP_REMOVED lines=13> */
[----:B------:R3:W0:Y:S02]  /*0620*/  SYNCS.EXCH.64 URZ, [UR6+0x28888], UR4 ;  /* 0x02888804063f75b2 */ /* 0x0006240008000100 */
[----:B---3--:R-:W-:Y:S01]  /*0630*/  NOP ;  /* 0x0000000000007918 */ /* 0x008fe20000000000 */
.L_x_472:
        /* <DEDUP_REMOVED lines=22> */
.L_x_473:
        /* <DEDUP_REMOVED lines=22> */
.L_x_474:
[----:B------:R-:W-:Y:S01]  /*0900*/  PLOP3.LUT P0, PT, PT, PT, UP0, 0x80, 0x0 ;  /* 0x000000000000781c */ /* 0x000fe20003f0f008 */
[----:B------:R-:W-:Y:S01]  /*0910*/  UMOV UR36, 0x1 ;  /* 0x0000000100247882 */ /* 0x000fe20000000000 */
[----:B------:R-:W-:Y:S01]  /*0920*/  NOP ;  /* 0x0000000000007918 */ /* 0x000fe20000000000 */
[----:B------:R-:W-:Y:S01]  /*0930*/  USEL UR36, UR36, 0x2, !UP0 ;  /* 0x0000000224247887 */ /* 0x000fe2000c000000 */
[----:B------:R-:W-:Y:S01]  /*0940*/  BSSY B9, `(.L_x_475) ;  /* 0x0001add000097945 */ /* 0x000fe20003800000 */
[----:B------:R-:W-:Y:S01]  /*0950*/  ULDC.64 UR42, c[0x0][0x208] ;  /* 0x00008200002a7ab9 */ /* 0x000fe20000000a00 */
[----:B012-4-:R-:W-:Y:S07]  /*0960*/  BAR.SYNC.DEFER_BLOCKING 0x0 ;  /* 0x0000000000007b1d */ /* 0x017fee0000010000 */
[----:B------:R-:W-:Y:S05]  /*0970*/  @!P0 BRA `(.L_x_476) ;  /* 0x0000013c00a08947 */ /* 0x000fea0003800000 */
.L_x_477:
[----:B------:R-:W-:-:S08]  /*0980*/  NOP ;  /* 0x0000000000007918 */ /* 0x000fd00000000000 */
[----:B------:R-:W0:Y:S02]  /*0990*/  USETMAXREG.TRY_ALLOC.CTAPOOL UP0, 0xe8 ;  /* 0x000000e8000079c8 */ /* 0x000e240008000600 */
[----:B0-----:R-:W-:-:S13]  /*09a0*/  PLOP3.LUT P0, PT, PT, PT, UP0, 0x80, 0x0 ;  /* 0x000000000000781c */ /* 0x001fda0003f0f008 */
[----:B------:R-:W-:Y:S05]  /*09b0*/  @!P0 BRA `(.L_x_477) ;  /* 0xfffffffc00f08947 */ /* 0x000fea000383ffff */
[----:B------:R-:W-:Y:S01]  /*09c0*/  SHF.R.U32.HI R2, RZ, 0x7, R0 ;  /* 0x00000007ff027819 */ /* 0x000fe20000011600 */
[----:B------:R-:W0:Y:S08]  /*09d0*/  S2UR UR38, SR_CgaCtaId ;  /* 0x00000000002679c3 */ /* 0x000e300000008800 */
[----:B------:R-:W-:Y:S06]  /*09e0*/  BAR.ARV 0x8, 0x180 ;  /* 0x0206000000007b1d */ /* 0x000fec0000002000 */
[----:B------:R-:W-:Y:S01]  /*09f0*/  ISETP.NE.AND P0, PT, R2, 0x1, PT ;  /* 0x000000010200780c */ /* 0x000fe20003f05270 */
[----:B------:R-:W-:-:S12]  /*0a00*/  UMOV UR4, 0x400 ;  /* 0x0000040000047882 */ /* 0x000fd80000000000 */
[----:B------:R-:W-:Y:S06]  /*0a10*/  @!P0 BAR.ARV 0x9, 0x100 ;  /* 0x0244000000008b1d */ /* 0x000fec0000002000 */
[----:B0-----:R-:W-:Y:S02]  /*0a20*/  ULEA UR4, UR38, UR4, 0x18 ;  /* 0x0000000426047291 */ /* 0x001fe4000f8ec03f */
[----:B------:R-:W-:Y:S04]  /*0a30*/  BAR.SYNC.DEFER_BLOCKING 0x5, 0x180 ;  /* 0x0146000000007b1d */ /* 0x000fe80000010000 */
[----:B------:R-:W-:-:S02]  /*0a40*/  IMAD.U32 R156, RZ, RZ, UR4 ;  /* 0x00000004ff9c7e24 */ /* 0x000fc4000f8e00ff */
[----:B------:R-:W-:-:S03]  /*0a50*/  ULDC UR4, c[0x0][0xc3c] ;  /* 0x00030f0000047ab9 */ /* 0x000fc60000000800 */
[----:B------:R-:W0:Y:S01]  /*0a60*/  LDS.128 R28, [R156+0x288d0] ;  /* 0x0288d0009c1c7984 */ /* 0x000e220000000c00 */
[----:B------:R-:W-:Y:S06]  /*0a70*/  BAR.ARV 0x4, 0x180 ;  /* 0x0106000000007b1d */ /* 0x000fec0000002000 */
[----:B0-----:R-:W-:-:S13]  /*0a80*/  ISETP.GE.AND P0, PT, R31, UR4, PT ;  /* 0x000000041f007c0c */ /* 0x001fda000bf06270 */
[----:B------:R-:W-:Y:S05]  /*0a90*/  @P0 BRA `(.L_x_478) ;  /* 0x000001ac001c0947 */ /* 0x000fea0003800000 */
[----:B------:R-:W-:Y:S01]  /*0aa0*/  VIADD R12, R0, 0xffffff80 ;  /* 0xffffff80000c7836 */ /* 0x000fe20000000000 */
[----:B------:R-:W-:Y:S02]  /*0ab0*/  R2UR UR40, R156 ;  /* 0x000000009c2872ca */ /* 0x000fe400000e0000 */
[----:B------:R-:W-:Y:S02]  /*0ac0*/  CS2R R154, SRZ ;  /* 0x00000000009a7805 */ /* 0x000fe4000001ff00 */
[----:B------:R-:W-:Y:S01]  /*0ad0*/  MOV R158, RZ ;  /* 0x000000ff009e7202 */ /* 0x000fe20000000f00 */
[----:B------:R-:W-:Y:S01]  /*0ae0*/  IMAD.MOV.U32 R157, RZ, RZ, RZ ;  /* 0x000000ffff9d7224 */ /* 0x000fe200078e00ff */
[----:B------:R-:W-:Y:S01]  /*0af0*/  SHF.R.S32.HI R0, RZ, 0x1f, R12 ;  /* 0x0000001fff007819 */ /* 0x000fe2000001140c */
[----:B------:R-:W-:Y:S01]  /*0b00*/  ULOP3.LUT UR41, UR36, 0x1, URZ, 0xfc, !UPT ;  /* 0x0000000124297892 */ /* 0x000fe2000f8efc3f */
[----:B------:R-:W-:Y:S02]  /*0b10*/  UMOV UR39, URZ ;  /* 0x0000003f00277c82 */ /* 0x000fe40008000000 */
[----:B------:R-:W-:-:S02]  /*0b20*/  LEA.HI R2, R0, R12, RZ, 0x7 ;  /* 0x0000000c00027211 */ /* 0x000fc400078f38ff */
[-C--:B------:R-:W-:Y:S02]  /*0b30*/  LEA.HI R4, R0, R12.reuse, RZ, 0x5 ;  /* 0x0000000c00047211 */ /* 0x080fe400078f28ff */
[----:B------:R-:W-:Y:S01]  /*0b40*/  LOP3.LUT R218, R2, 0xffffff80, RZ, 0xc0, !PT ;  /* 0xffffff8002da7812 */ /* 0x000fe200078ec0ff */
[----:B------:R-:W-:Y:S01]  /*0b50*/  UIADD3 UR40, UR40, 0x10400, URZ ;  /* 0x0001040028287890 */ /* 0x000fe2000fffe03f */
[----:B------:R-:W-:Y:S01]  /*0b60*/  LEA.HI R3, R0, R12, RZ, 0x4 ;  /* 0x0000000c00037211 */ /* 0x000fe200078f20ff */
[----:B------:R-:W-:Y:S01]  /*0b70*/  IMAD.SHL.U32 R5, R4, 0x20, RZ ;  /* 0x0000002004057824 */ /* 0x000fe200078e00ff */
[----:B------:R-:W-:Y:S02]  /*0b80*/  IADD3 R218, R12, -R218, RZ ;  /* 0x800000da0cda7210 */ /* 0x000fe40007ffe0ff */
[----:B------:R-:W-:Y:S02]  /*0b90*/  LOP3.LUT R4, R3, 0x3fffff0, RZ, 0xc0, !PT ;  /* 0x03fffff003047812 */ /* 0x000fe400078ec0ff */
[----:B------:R-:W-:-:S02]  /*0ba0*/  SHF.R.S32.HI R7, RZ, 0x1f, R218 ;  /* 0x0000001fff077819 */ /* 0x000fc400000114da */
[----:B------:R-:W-:Y:S01]  /*0bb0*/  LOP3.LUT R5, R5, 0xfffffc00, RZ, 0xc0, !PT ;  /* 0xfffffc0005057812 */ /* 0x000fe200078ec0ff */
[----:B------:R-:W-:Y:S01]  /*0bc0*/  IMAD.IADD R4, R12, 0x1, -R4 ;  /* 0x000000010c047824 */ /* 0x000fe200078e0a04 */
[CC--:B------:R-:W-:Y:S02]  /*0bd0*/  LEA.HI R8, R7.reuse, R218.reuse, RZ, 0x2 ;  /* 0x000000da07087211 */ /* 0x0c0fe400078f10ff */
[----:B------:R-:W-:Y:S02]  /*0be0*/  LEA.HI R7, R7, R218, RZ, 0x5 ;  /* 0x000000da07077211 */ /* 0x000fe400078f28ff */
[--C-:B------:R-:W-:Y:S02]  /*0bf0*/  SHF.R.S32.HI R9, RZ, 0x2, R8.reuse ;  /* 0x00000002ff097819 */ /* 0x100fe40000011408 */
[----:B------:R-:W-:Y:S02]  /*0c00*/  SHF.R.S32.HI R6, RZ, 0x1f, R8 ;  /* 0x0000001fff067819 */ /* 0x000fe40000011408 */
[----:B------:R-:W-:-:S02]  /*0c10*/  LEA.HI R153, R0, R12, RZ, 0x3 ;  /* 0x0000000c00997211 */ /* 0x000fc400078f18ff */
[----:B------:R-:W-:Y:S02]  /*0c20*/  LEA.HI R6, R6, R9, RZ, 0x3 ;  /* 0x0000000906067211 */ /* 0x000fe400078f18ff */
[----:B------:R-:W-:Y:S02]  /*0c30*/  LEA.HI R11, R0, R12, RZ, 0x2 ;  /* 0x0000000c000b7211 */ /* 0x000fe400078f10ff */
[----:B------:R-:W-:Y:S01]  /*0c40*/  LOP3.LUT R10, R6, 0xfffffff8, RZ, 0xc0, !PT ;  /* 0xfffffff8060a7812 */ /* 0x000fe200078ec0ff */
[----:B------:R-:W-:Y:S01]  /*0c50*/  IMAD R6, R4, 0x40, R5 ;  /* 0x0000004004067824 */ /* 0x000fe200078e0205 */
[----:B------:R-:W-:Y:S02]  /*0c60*/  SHF.R.S32.HI R7, RZ, 0x5, R7 ;  /* 0x00000005ff077819 */ /* 0x000fe40000011407 */
[----:B------:R-:W-:Y:S02]  /*0c70*/  IADD3 R10, R9, -R10, RZ ;  /* 0x8000000a090a7210 */ /* 0x000fe40007ffe0ff */
[----:B------:R-:W-:-:S02]  /*0c80*/  LEA.HI R0, R0, R12, RZ, 0x6 ;  /* 0x0000000c00007211 */ /* 0x000fc400078f30ff */
[----:B------:R-:W-:Y:S01]  /*0c90*/  LOP3.LUT R203, R153, 0xfffffff8, RZ, 0xc0, !PT ;  /* 0xfffffff899cb7812 */ /* 0x000fe200078ec0ff */
[----:B------:R-:W-:Y:S01]  /*0ca0*/  IMAD R7, R7, 0x10, R10 ;  /* 0x0000001007077824 */ /* 0x000fe200078e020a */
[----:B------:R-:W-:Y:S01]  /*0cb0*/  SHF.R.S32.HI R153, RZ, 0x3, R153 ;  /* 0x00000003ff997819 */ /* 0x000fe20000011499 */
[----:B------:R-:W-:Y:S01]  /*0cc0*/  IMAD.SHL.U32 R0, R0, 0x8, RZ ;  /* 0x0000000800007824 */ /* 0x000fe200078e00ff */
[----:B------:R-:W-:Y:S01]  /*0cd0*/  SHF.R.S32.HI R4, RZ, 0x4, R3 ;  /* 0x00000004ff047819 */ /* 0x000fe20000011403 */
[C---:B------:R-:W-:Y:S01]  /*0ce0*/  IMAD.IADD R203, R12.reuse, 0x1, -R203 ;  /* 0x000000010ccb7824 */ /* 0x040fe200078e0acb */
[----:B------:R-:W-:Y:S01]  /*0cf0*/  LOP3.LUT R11, R11, 0xfffffffc, RZ, 0xc0, !PT ;  /* 0xfffffffc0b0b7812 */ /* 0x000fe200078ec0ff */
[----:B------:R-:W-:Y:S01]  /*0d00*/  VIADD R10, R153, 0x20 ;  /* 0x00000020990a7836 */ /* 0x000fe20000000000 */
[----:B------:R-:W-:Y:S02]  /*0d10*/  SHF.R.S32.HI R13, RZ, 0x7, R2 ;  /* 0x00000007ff0d7819 */ /* 0x000fe40000011402 */
[----:B------:R-:W-:Y:S01]  /*0d20*/  LEA.HI R3, R3, R4, RZ, 0x1 ;  /* 0x0000000403037211 */ /* 0x000fe200078f08ff */
[----:B------:R-:W-:Y:S01]  /*0d30*/  IMAD.IADD R11, R12, 0x1, -R11 ;  /* 0x000000010c0b7824 */ /* 0x000fe200078e0a0b */
[----:B------:R-:W-:Y:S01]  /*0d40*/  LEA.HI R2, R2, R13, RZ, 0x1 ;  /* 0x0000000d02027211 */ /* 0x000fe200078f08ff */
[----:B------:R-:W-:Y:S01]  /*0d50*/  IMAD.SHL.U32 R193, R10, 0x40, RZ ;  /* 0x000000400ac17824 */ /* 0x000fe200078e00ff */
[----:B------:R-:W-:-:S02]  /*0d60*/  LOP3.LUT R3, R3, 0x1ffffffe, RZ, 0xc0, !PT ;  /* 0x1ffffffe03037812 */ /* 0x000fc400078ec0ff */
[----:B------:R-:W-:Y:S02]  /*0d70*/  LOP3.LUT R201, R0, 0xfffffe00, RZ, 0xc0, !PT ;  /* 0xfffffe0000c97812 */ /* 0x000fe400078ec0ff */
[----:B------:R-:W-:Y:S01]  /*0d80*/  SHF.R.S32.HI R0, RZ, 0x1f, R10 ;  /* 0x0000001fff007819 */ /* 0x000fe2000001140a */
[----:B------:R-:W-:Y:S01]  /*0d90*/  IMAD.IADD R3, R4, 0x1, -R3 ;  /* 0x0000000104037824 */ /* 0x000fe200078e0a03 */
[----:B------:R-:W-:Y:S02]  /*0da0*/  LEA.HI R5, R11, R11, RZ, 0x1 ;  /* 0x0000000b0b057211 */ /* 0x000fe400078f08ff */
[----:B------:R-:W-:Y:S01]  /*0db0*/  LOP3.LUT R2, R2, 0x3fffffe, RZ, 0xc0, !PT ;  /* 0x03fffffe02027812 */ /* 0x000fe200078ec0ff */
[----:B------:R-:W-:Y:S01]  /*0dc0*/  IMAD R3, R3, 0x8, R6 ;  /* 0x0000000803037824 */ /* 0x000fe200078e0206 */
[----:B------:R-:W-:Y:S01]  /*0dd0*/  LEA.HI R0, R0, R10, RZ, 0x3 ;  /* 0x0000000a00007211 */ /* 0x000fe200078f18ff */
[----:B------:R-:W-:Y:S01]  /*0de0*/  VIADD R6, R153, 0x60 ;  /* 0x0000006099067836 */ /* 0x000fe20000000000 */
[----:B------:R-:W-:-:S02]  /*0df0*/  LOP3.LUT R4, R5, 0x1ffffffe, RZ, 0xc0, !PT ;  /* 0x1ffffffe05047812 */ /* 0x000fc400078ec0ff */
[----:B------:R-:W-:Y:S01]  /*0e00*/  IADD3 R2, R13, -R2, RZ ;  /* 0x800000020d027210 */ /* 0x000fe20007ffe0ff */
[----:B------:R-:W-:Y:S01]  /*0e10*/  IMAD.SHL.U32 R0, R0, 0x40, RZ ;  /* 0x0000004000007824 */ /* 0x000fe200078e00ff */
[----:B------:R0:W-:Y:S01]  /*0e20*/  STL [R1+0x1c], R3 ;  /* 0x00001c0301007387 */ /* 0x0001e20000100800 */
[----:B------:R-:W-:Y:S01]  /*0e30*/  IMAD.IADD R4, R11, 0x1, -R4 ;  /* 0x000000010b047824 */ /* 0x000fe200078e0a04 */
[----:B------:R-:W-:Y:S01]  /*0e40*/  SHF.L.U32 R16, R203, 0x3, RZ ;  /* 0x00000003cb107819 */ /* 0x000fe200000006ff */
[----:B------:R-:W-:Y:S01]  /*0e50*/  IMAD R9, R2, 0x40, R7 ;  /* 0x0000004002097824 */ /* 0x000fe200078e0207 */
[C---:B------:R-:W-:Y:S01]  /*0e60*/  SHF.L.U32 R2, R153.reuse, 0x6, RZ ;  /* 0x0000000699027819 */ /* 0x040fe200000006ff */
[----:B------:R-:W-:Y:S01]  /*0e70*/  VIADD R7, R153, 0x40 ;  /* 0x0000004099077836 */ /* 0x000fe20000000000 */
[----:B------:R-:W-:Y:S01]  /*0e80*/  LOP3.LUT R199, R0, 0xfffffe00, RZ, 0xc0, !PT ;  /* 0xfffffe0000c77812 */ /* 0x000fe200078ec0ff */
[----:B------:R-:W-:Y:S01]  /*0e90*/  IMAD.SHL.U32 R159, R6, 0x40, RZ ;  /* 0x00000040069f7824 */ /* 0x000fe200078e00ff */
[----:B------:R-:W-:Y:S01]  /*0ea0*/  LEA R0, R4, R9, 0x3 ;  /* 0x0000000904007211 */ /* 0x000fe200078e18ff */
[----:B------:R1:W-:Y:S01]  /*0eb0*/  STL [R1+0x14], R9 ;  /* 0x0000140901007387 */ /* 0x0003e20000100800 */
[----:B0-----:R-:W-:Y:S01]  /*0ec0*/  LOP3.LUT R3, R2, 0x1c0, RZ, 0xc0, !PT ;  /* 0x000001c002037812 */ /* 0x001fe200078ec0ff */
[----:B------:R-:W-:Y:S01]  /*0ed0*/  IMAD.SHL.U32 R192, R7, 0x40, RZ ;  /* 0x0000004007c07824 */ /* 0x000fe200078e00ff */
[----:B------:R-:W-:Y:S01]  /*0ee0*/  SHF.R.S32.HI R5, RZ, 0x1f, R6 ;  /* 0x0000001fff057819 */ /* 0x000fe20000011406 */
[----:B------:R1:W-:Y:S01]  /*0ef0*/  STL [R1+0x18], R0 ;  /* 0x0000180001007387 */ /* 0x0003e20000100800 */
[----:B------:R-:W-:Y:S01]  /*0f00*/  SHF.R.U32.HI R200, RZ, 0x3, R3 ;  /* 0x00000003ffc87819 */ /* 0x000fe20000011603 */
[----:B------:R-:W-:Y:S01]  /*0f10*/  VIADD R23, R16, 0x40 ;  /* 0x0000004010177836 */ /* 0x000fe20000000000 */
[----:B------:R-:W-:-:S02]  /*0f20*/  LOP3.LUT R196, R3, 0x38, R16, 0xf8, !PT ;  /* 0x0000003803c47812 */ /* 0x000fc400078ef810 */
[----:B------:R-:W-:Y:S02]  /*0f30*/  SHF.R.S32.HI R2, RZ, 0x1f, R7 ;  /* 0x0000001fff027819 */ /* 0x000fe40000011407 */
[----:B------:R-:W-:Y:S02]  /*0f40*/  LOP3.LUT R3, R8, 0x7ffffffc, RZ, 0xc0, !PT ;  /* 0x7ffffffc08037812 */ /* 0x000fe400078ec0ff */
[----:B------:R-:W-:Y:S02]  /*0f50*/  LEA.HI R5, R5, R6, RZ, 0x3 ;  /* 0x0000000605057211 */ /* 0x000fe400078f18ff */
[----:B------:R-:W-:Y:S01]  /*0f60*/  LEA.HI R2, R2, R7, RZ, 0x3 ;  /* 0x0000000702027211 */ /* 0x000fe200078f18ff */
[----:B------:R-:W-:Y:S01]  /*0f70*/  IMAD.IADD R3, R218, 0x1, -R3 ;  /* 0x00000001da037824 */ /* 0x000fe200078e0a03 */
[----:B------:R-:W-:Y:S01]  /*0f80*/  SHF.L.U32 R18, R203, 0x2, RZ ;  /* 0x00000002cb127819 */ /* 0x000fe200000006ff */
[----:B------:R-:W-:Y:S01]  /*0f90*/  IMAD.SHL.U32 R5, R5, 0x40, RZ ;  /* 0x0000004005057824 */ /* 0x000fe200078e00ff */
[----:B------:R-:W-:-:S02]  /*0fa0*/  LOP3.LUT R193, R193, 0x1c0, RZ, 0xc0, !PT ;  /* 0x000001c0c1c17812 */ /* 0x000fc400078ec0ff */
[----:B------:R-:W-:Y:S01]  /*0fb0*/  LOP3.LUT R192, R192, 0x1c0, RZ, 0xc0, !PT ;  /* 0x000001c0c0c07812 */ /* 0x000fe200078ec0ff */
[----:B------:R-:W-:Y:S01]  /*0fc0*/  VIADD R152, R18, 0x20 ;  /* 0x0000002012987836 */ /* 0x000fe20000000000 */
[----:B------:R-:W-:Y:S02]  /*0fd0*/  LOP3.LUT R159, R159, 0x1c0, RZ, 0xc0, !PT ;  /* 0x000001c09f9f7812 */ /* 0x000fe400078ec0ff */
[----:B------:R-:W-:Y:S01]  /*0fe0*/  SHF.L.U32 R2, R2, 0x6, RZ ;  /* 0x0000000602027819 */ /* 0x000fe200000006ff */
[----:B------:R-:W-:Y:S01]  /*0ff0*/  IMAD.SHL.U32 R220, R152, 0x2, RZ ;  /* 0x0000000298dc7824 */ /* 0x000fe200078e00ff */
[----:B------:R-:W-:Y:S02]  /*1000*/  SHF.L.U32 R202, R3, 0x1, RZ ;  /* 0x0000000103ca7819 */ /* 0x000fe400000006ff */
[----:B------:R-:W-:Y:S02]  /*1010*/  SHF.R.U32.HI R12, RZ, 0x3, R193 ;  /* 0x00000003ff0c7819 */ /* 0x000fe400000116c1 */
[----:B------:R-:W-:Y:S01]  /*1020*/  LOP3.LUT R6, R193, 0x38, R16, 0xf8, !PT ;  /* 0x00000038c1067812 */ /* 0x000fe200078ef810 */
[C---:B------:R-:W-:Y:S01]  /*1030*/  VIADD R216, R202.reuse, 0x50 ;  /* 0x00000050cad87836 */ /* 0x040fe20000000000 */
[----:B------:R-:W-:Y:S01]  /*1040*/  SHF.R.U32.HI R11, RZ, 0x3, R192 ;  /* 0x00000003ff0b7819 */ /* 0x000fe200000116c0 */
[----:B------:R-:W-:Y:S01]  /*1050*/  VIADD R215, R202, 0x58 ;  /* 0x00000058cad77836 */ /* 0x000fe20000000000 */
[--C-:B------:R-:W-:Y:S01]  /*1060*/  LOP3.LUT R7, R192, 0x38, R16.reuse, 0xf8, !PT ;  /* 0x00000038c0077812 */ /* 0x100fe200078ef810 */
[C---:B------:R-:W-:Y:S01]  /*1070*/  VIADD R213, R202.reuse, 0x68 ;  /* 0x00000068cad57836 */ /* 0x040fe20000000000 */
[----:B------:R-:W-:Y:S01]  /*1080*/  SHF.R.U32.HI R10, RZ, 0x3, R159 ;  /* 0x00000003ff0a7819 */ /* 0x000fe2000001169f */
[C---:B------:R-:W-:Y:S01]  /*1090*/  VIADD R212, R202.reuse, 0x70 ;  /* 0x00000070cad47836 */ /* 0x040fe20000000000 */
[----:B------:R-:W-:Y:S01]  /*10a0*/  LOP3.LUT R8, R159, 0x38, R16, 0xf8, !PT ;  /* 0x000000389f087812 */ /* 0x000fe200078ef810 */
[----:B------:R-:W-:Y:S01]  /*10b0*/  VIADD R211, R202, 0x78 ;  /* 0x00000078cad37836 */ /* 0x000fe20000000000 */
[----:B------:R-:W-:Y:S01]  /*10c0*/  LOP3.LUT R198, R2, 0xfffffe00, RZ, 0xc0, !PT ;  /* 0xfffffe0002c67812 */ /* 0x000fe200078ec0ff */
[----:B------:R-:W-:Y:S01]  /*10d0*/  VIADD R210, R202, 0x48 ;  /* 0x00000048cad27836 */ /* 0x000fe20000000000 */
[----:B------:R-:W-:-:S02]  /*10e0*/  LOP3.LUT R197, R5, 0xfffffe00, RZ, 0xc0, !PT ;  /* 0xfffffe0005c57812 */ /* 0x000fc400078ec0ff */
[----:B------:R-:W-:Y:S02]  /*10f0*/  SHF.R.S32.HI R219, RZ, 0x1f, R152 ;  /* 0x0000001fffdb7819 */ /* 0x000fe40000011498 */
[----:B------:R-:W-:Y:S02]  /*1100*/  LOP3.LUT R6, R199, R6, R12, 0xf6, !PT ;  /* 0x00000006c7067212 */ /* 0x000fe400078ef60c */
[----:B------:R-:W-:Y:S02]  /*1110*/  LOP3.LUT R7, R198, R7, R11, 0xf6, !PT ;  /* 0x00000007c6077212 */ /* 0x000fe400078ef60b */
[----:B------:R-:W-:Y:S02]  /*1120*/  LOP3.LUT R8, R197, R8, R10, 0xf6, !PT ;  /* 0x00000008c5087212 */ /* 0x000fe400078ef60a */
[----:B------:R-:W-:Y:S02]  /*1130*/  IADD3 R214, R202, 0x60, RZ ;  /* 0x00000060cad67810 */ /* 0x000fe40007ffe0ff */
[----:B------:R-:W-:-:S02]  /*1140*/  SHF.R.S32.HI R19, RZ, 0x1f, R18 ;  /* 0x0000001fff137819 */ /* 0x000fc40000011412 */
[----:B------:R-:W-:Y:S02]  /*1150*/  SHF.R.S32.HI R17, RZ, 0x1f, R16 ;  /* 0x0000001fff117819 */ /* 0x000fe40000011410 */
[----:B------:R-:W-:Y:S02]  /*1160*/  LOP3.LUT R196, R201, R196, R200, 0xf6, !PT ;  /* 0x000000c4c9c47212 */ /* 0x000fe400078ef6c8 */
[----:B------:R-:W-:Y:S02]  /*1170*/  SHF.R.S32.HI R22, RZ, 0x1f, R23 ;  /* 0x0000001fff167819 */ /* 0x000fe40000011417 */
[----:B------:R-:W-:Y:S02]  /*1180*/  SHF.L.U64.HI R219, R152, 0x1, R219 ;  /* 0x0000000198db7819 */ /* 0x000fe400000102db */
[----:B------:R-:W-:Y:S02]  /*1190*/  LEA R229, R6, UR40, 0x1 ;  /* 0x0000002806e57c11 */ /* 0x000fe4000f8e08ff */
[----:B------:R-:W-:-:S02]  /*11a0*/  LEA R228, R7, UR40, 0x1 ;  /* 0x0000002807e47c11 */ /* 0x000fc4000f8e08ff */
[----:B------:R-:W-:Y:S02]  /*11b0*/  LEA R227, R8, UR40, 0x1 ;  /* 0x0000002808e37c11 */ /* 0x000fe4000f8e08ff */
[----:B------:R-:W-:Y:S02]  /*11c0*/  SHF.R.S32.HI R226, RZ, 0x1f, R216 ;  /* 0x0000001fffe27819 */ /* 0x000fe400000114d8 */
[----:B------:R-:W-:Y:S02]  /*11d0*/  SHF.R.S32.HI R225, RZ, 0x1f, R215 ;  /* 0x0000001fffe17819 */ /* 0x000fe400000114d7 */
[----:B------:R-:W-:Y:S02]  /*11e0*/  SHF.R.S32.HI R224, RZ, 0x1f, R214 ;  /* 0x0000001fffe07819 */ /* 0x000fe400000114d6 */
[----:B------:R-:W-:Y:S02]  /*11f0*/  SHF.R.S32.HI R223, RZ, 0x1f, R213 ;  /* 0x0000001fffdf7819 */ /* 0x000fe400000114d5 */
[----:B------:R-:W-:-:S02]  /*1200*/  SHF.R.S32.HI R222, RZ, 0x1f, R212 ;  /* 0x0000001fffde7819 */ /* 0x000fc400000114d4 */
[----:B-1----:R-:W-:-:S07]  /*1210*/  SHF.R.S32.HI R221, RZ, 0x1f, R211 ;  /* 0x0000001fffdd7819 */ /* 0x002fce00000114d3 */
.L_x_687:
[----:B0--34-:R-:W0:Y:S02]  /*1220*/  LDC.64 R2, c[0x0][0xc88] ;  /* 0x00032200ff027b82 */ /* 0x019e240000000a00 */
[----:B0-----:R-:W-:-:S05]  /*1230*/  IMAD.WIDE R2, R31, 0x4, R2 ;  /* 0x000000041f027825 */ /* 0x001fca00078e0202 */
[----:B--2---:R-:W2:Y:S01]  /*1240*/  LDG.E R205, desc[UR42][R2.64] ;  /* 0x0000002a02cd7981 */ /* 0x004ea2000c1e1900 */
[----:B------:R-:W-:Y:S05]  /*1250*/  YIELD ;  /* 0x0000000000007946 */ /* 0x000fea0003800000 */
[----:B------:R-:W-:Y:S01]  /*1260*/  ULDC.64 UR4, c[0x0][0xa28] ;  /* 0x00028a0000047ab9 */ /* 0x000fe20000000a00 */
[----:B------:R-:W-:Y:S01]  /*1270*/  ULDC.64 UR8, c[0x0][0xa18] ;  /* 0x0002860000087ab9 */ /* 0x000fe20000000a00 */
[----:B------:R-:W-:Y:S01]  /*1280*/  ISETP.NE.U32.AND P1, PT, RZ, UR4, PT ;  /* 0x00000004ff007c0c */ /* 0x000fe2000bf25070 */
[----:B------:R-:W-:Y:S01]  /*1290*/  ULDC.64 UR6, c[0x0][0xa08] ;  /* 0x0002820000067ab9 */ /* 0x000fe20000000a00 */
[----:B------:R-:W-:Y:S01]  /*12a0*/  IMAD.MOV.U32 R9, RZ, RZ, RZ ;  /* 0x000000ffff097224 */ /* 0x000fe200078e00ff */
[----:B------:R-:W-:Y:S01]  /*12b0*/  ISETP.NE.U32.AND P0, PT, RZ, UR6, PT ;  /* 0x00000006ff007c0c */ /* 0x000fe2000bf05070 */
[----:B------:R-:W-:Y:S01]  /*12c0*/  IMAD.MOV.U32 R31, RZ, RZ, RZ ;  /* 0x000000ffff1f7224 */ /* 0x000fe200078e00ff */
[----:B------:R-:W-:-:S02]  /*12d0*/  ISETP.NE.AND.EX P1, PT, RZ, UR5, PT, P1 ;  /* 0x00000005ff007c0c */ /* 0x000fc4000bf25310 */
[----:B------:R-:W-:Y:S02]  /*12e0*/  ISETP.NE.AND.EX P0, PT, RZ, UR7, PT, P0 ;  /* 0x00000007ff007c0c */ /* 0x000fe4000bf05300 */
[----:B--2---:R-:W-:Y:S01]  /*12f0*/  SHF.R.S32.HI R217, RZ, 0x1f, R205 ;  /* 0x0000001fffd97819 */ /* 0x004fe200000114cd */
[----:B------:R-:W-:-:S08]  /*1300*/  IMAD.SHL.U32 R206, R205, 0x4, RZ ;  /* 0x00000004cdce7824 */ /* 0x000fd000078e00ff */
[C---:B------:R-:W-:Y:S02]  /*1310*/  @P1 LEA R4, P2, R205.reuse, UR4, 0x2 ;  /* 0x00000004cd041c11 */ /* 0x040fe4000f8410ff */
[C-C-:B------:R-:W-:Y:S02]  /*1320*/  SHF.L.U64.HI R207, R205.reuse, 0x2, R217.reuse ;  /* 0x00000002cdcf7819 */ /* 0x140fe400000102d9 */
[----:B------:R-:W-:Y:S02]  /*1330*/  @P1 LEA.HI.X R5, R205, UR5, R217, 0x2, P2 ;  /* 0x00000005cd051c11 */ /* 0x000fe400090f14d9 */
[----:B------:R-:W-:Y:S01]  /*1340*/  ISETP.NE.U32.AND P2, PT, RZ, UR8, PT ;  /* 0x00000008ff007c0c */ /* 0x000fe2000bf45070 */
[----:B------:R-:W-:Y:S01]  /*1350*/  ULDC UR4, c[0x0][0x288] ;  /* 0x0000a20000047ab9 */ /* 0x000fe20000000800 */
[----:B------:R-:W-:Y:S01]  /*1360*/  IADD3 R6, P3, R206, UR6, RZ ;  /* 0x00000006ce067c10 */ /* 0x000fe2000ff7e0ff */
[----:B------:R0:W5:Y:S01]  /*1370*/  @P1 LDG.E R9, desc[UR42][R4.64] ;  /* 0x0000002a04091981 */ /* 0x000162000c1e1900 */
[----:B------:R-:W-:-:S02]  /*1380*/  ISETP.NE.AND.EX P2, PT, RZ, UR9, PT, P2 ;  /* 0x00000009ff007c0c */ /* 0x000fc4000bf45320 */
[----:B------:R-:W-:Y:S01]  /*1390*/  MOV R94, UR4 ;  /* 0x00000004005e7c02 */ /* 0x000fe20008000f00 */
[----:B------:R-:W-:Y:S01]  /*13a0*/  ULDC.64 UR4, c[0x0][0x418] ;  /* 0x0001060000047ab9 */ /* 0x000fe20000000a00 */
[----:B------:R-:W-:-:S05]  /*13b0*/  IADD3.X R7, R207, UR7, RZ, P3, !PT ;  /* 0x00000007cf077c10 */ /* 0x000fca0009ffe4ff */
[----:B------:R0:W5:Y:S04]  /*13c0*/  @P0 LDG.E R31, desc[UR42][R6.64] ;  /* 0x0000002a061f0981 */ /* 0x000168000c1e1900 */
[----:B------:R-:W-:-:S04]  /*13d0*/  @P2 IADD3 R2, P1, R206, UR8, RZ ;  /* 0x00000008ce022c10 */ /* 0x000fc8000ff3e0ff */
[----:B------:R-:W-:-:S05]  /*13e0*/  @P2 IADD3.X R3, R207, UR9, RZ, P1, !PT ;  /* 0x00000009cf032c10 */ /* 0x000fca0008ffe4ff */
[----:B------:R0:W5:Y:S01]  /*13f0*/  @P2 LDG.E R94, desc[UR42][R2.64] ;  /* 0x0000002a025e2981 */ /* 0x000162000c1e1900 */
[----:B------:R-:W-:-:S03]  /*1400*/  UISETP.NE.U32.AND UP0, UPT, UR4, URZ, UPT ;  /* 0x0000003f0400728c */ /* 0x000fc6000bf05070 */
[----:B------:R-:W-:Y:S01]  /*1410*/  ULDC UR4, c[0x0][0x424] ;  /* 0x0001090000047ab9 */ /* 0x000fe20000000800 */
[----:B------:R-:W-:-:S03]  /*1420*/  UISETP.NE.AND.EX UP0, UPT, UR5, URZ, UPT, UP0 ;  /* 0x0000003f0500728c */ /* 0x000fc6000bf05300 */
[----:B------:R-:W-:Y:S01]  /*1430*/  ULDC UR5, c[0x0][0x2f0] ;  /* 0x0000bc0000057ab9 */ /* 0x000fe20000000800 */
[----:B------:R-:W-:-:S04]  /*1440*/  USEL UR4, UR4, 0x1, UP0 ;  /* 0x0000000104047887 */ /* 0x000fc80008000000 */
[----:B------:R-:W-:-:S03]  /*1450*/  UIMAD UR4, UR4, UR5, URZ ;  /* 0x00000005040472a4 */ /* 0x000fc6000f8e023f */
[----:B------:R-:W-:Y:S02]  /*1460*/  ULDC UR5, c[0x0][0x348] ;  /* 0x0000d20000057ab9 */ /* 0x000fe40000000800 */
[----:B------:R-:W-:Y:S02]  /*1470*/  IMAD.U32 R25, RZ, RZ, UR5 ;  /* 0x00000005ff197e24 */ /* 0x000fe4000f8e00ff */
[----:B------:R-:W-:Y:S01]  /*1480*/  IMAD.U32 R28, RZ, RZ, UR4 ;  /* 0x00000004ff1c7e24 */ /* 0x000fe2000f8e00ff */
[----:B0-----:R-:W-:Y:S06]  /*1490*/  @P2 BRA `(.L_x_479) ;  /* 0x0000000000242947 */ /* 0x001fec0003800000 */
[----:B------:R-:W-:Y:S02]  /*14a0*/  ULDC.64 UR4, c[0x0][0xa00] ;  /* 0x0002800000047ab9 */ /* 0x000fe40000000a00 */
[----:B------:R-:W-:-:S04]  /*14b0*/  ISETP.NE.U32.AND P1, PT, RZ, UR4, PT ;  /* 0x00000004ff007c0c */ /* 0x000fc8000bf25070 */
[----:B------:R-:W-:-:S13]  /*14c0*/  ISETP.NE.AND.EX P1, PT, RZ, UR5, PT, P1 ;  /* 0x00000005ff007c0c */ /* 0x000fda000bf25310 */
[----:B------:R-:W-:Y:S05]  /*14d0*/  @!P1 BRA `(.L_x_479) ;  /* 0x0000000000149947 */ /* 0x000fea0003800000 */
[----:B------:R-:W0:Y:S02]  /*14e0*/  LDC.64 R2, c[0x0][0xa00] ;  /* 0x00028000ff027b82 */ /* 0x000e240000000a00 */
[----:B0-----:R-:W-:-:S05]  /*14f0*/  IMAD.WIDE R2, R205, 0x4, R2 ;  /* 0x00000004cd027825 */ /* 0x001fca00078e0202 */
[----:B-----5:R-:W2:Y:S04]  /*1500*/  LDG.E R94, desc[UR42][R2.64] ;  /* 0x0000002a025e7981 */ /* 0x020ea8000c1e1900 */
[----:B------:R-:W2:Y:S02]  /*1510*/  LDG.E R5, desc[UR42][R2.64+0x4] ;  /* 0x0000042a02057981 */ /* 0x000ea4000c1e1900 */
[----:B--2---:R-:W-:-:S07]  /*1520*/  IMAD.IADD R94, R5, 0x1, -R94 ;  /* 0x00000001055e7824 */ /* 0x004fce00078e0a5e */
.L_x_479:
[----:B------:R-:W-:Y:S01]  /*1530*/  ULDC.64 UR4, c[0x0][0xa20] ;  /* 0x0002880000047ab9 */ /* 0x000fe20000000a00 */
[C---:B------:R-:W-:Y:S02]  /*1540*/  LOP3.LUT R2, R30.reuse, 0xff000000, RZ, 0xc0, !PT ;  /* 0xff0000001e027812 */ /* 0x040fe400078ec0ff */
[----:B------:R-:W-:Y:S02]  /*1550*/  ISETP.NE.U32.AND P1, PT, RZ, UR4, PT ;  /* 0x00000004ff007c0c */ /* 0x000fe4000bf25070 */
[C---:B------:R-:W-:Y:S02]  /*1560*/  LOP3.LUT R0, R30.reuse, 0xff0000, RZ, 0xc0, !PT ;  /* 0x00ff00001e007812 */ /* 0x040fe400078ec0ff */
[----:B------:R-:W-:Y:S02]  /*1570*/  ISETP.NE.AND.EX P1, PT, RZ, UR5, PT, P1 ;  /* 0x00000005ff007c0c */ /* 0x000fe4000bf25310 */
[----:B------:R-:W-:Y:S02]  /*1580*/  SHF.R.U32.HI R3, RZ, 0x8, R2 ;  /* 0x00000008ff037819 */ /* 0x000fe40000011602 */
[----:B------:R-:W-:-:S02]  /*1590*/  LOP3.LUT R2, R30, 0xffff, RZ, 0xc0, !PT ;  /* 0x0000ffff1e027812 */ /* 0x000fc400078ec0ff */
[----:B------:R-:W-:Y:S02]  /*15a0*/  LEA.HI R204, R0, R3, RZ, 0x10 ;  /* 0x0000000300cc7211 */ /* 0x000fe400078f80ff */
[----:B------:R-:W-:-:S05]  /*15b0*/  MOV R208, R29 ;  /* 0x0000001d00d07202 */ /* 0x000fca0000000f00 */
[----:B------:R-:W-:Y:S05]  /*15c0*/  @!P1 BRA `(.L_x_480) ;  /* 0x0000000000109947 */ /* 0x000fea0003800000 */
[----:B------:R-:W-:-:S04]  /*15d0*/  IADD3 R4, P0, R206, UR4, RZ ;  /* 0x00000004ce047c10 */ /* 0x000fc8000ff1e0ff */
[----:B------:R-:W-:-:S05]  /*15e0*/  IADD3.X R5, R207, UR5, RZ, P0, !PT ;  /* 0x00000005cf057c10 */ /* 0x000fca00087fe4ff */
[----:B------:R0:W5:Y:S01]  /*15f0*/  LDG.E R28, desc[UR42][R4.64] ;  /* 0x0000002a041c7981 */ /* 0x000162000c1e1900 */
[----:B------:R-:W-:Y:S05]  /*1600*/  BRA `(.L_x_481) ;  /* 0x0000000000107947 */ /* 0x000fea0003800000 */
.L_x_480:
[----:B------:R-:W-:Y:S05]  /*1610*/  @!P0 BRA `(.L_x_481) ;  /* 0x00000000000c8947 */ /* 0x000fea0003800000 */
[----:B------:R-:W2:Y:S04]  /*1620*/  LDG.E R3, desc[UR42][R6.64] ;  /* 0x0000002a06037981 */ /* 0x000ea8000c1e1900 */
[----:B------:R-:W2:Y:S02]  /*1630*/  LDG.E R28, desc[UR42][R6.64+0x4] ;  /* 0x0000042a061c7981 */ /* 0x000ea4000c1e1900 */
[----:B--2---:R-:W-:-:S07]  /*1640*/  IMAD.IADD R28, R28, 0x1, -R3 ;  /* 0x000000011c1c7824 */ /* 0x004fce00078e0a03 */
.L_x_481:
[----:B------:R-:W-:Y:S02]  /*1650*/  ULDC.64 UR4, c[0x0][0xa10] ;  /* 0x0002840000047ab9 */ /* 0x000fe40000000a00 */
[----:B------:R-:W-:-:S04]  /*1660*/  ISETP.NE.U32.AND P0, PT, RZ, UR4, PT ;  /* 0x00000004ff007c0c */ /* 0x000fc8000bf05070 */
[----:B------:R-:W-:Y:S01]  /*1670*/  ISETP.NE.AND.EX P0, PT, RZ, UR5, PT, P0 ;  /* 0x00000005ff007c0c */ /* 0x000fe2000bf05300 */
[----:B------:R-:W-:Y:S02]  /*1680*/  ULDC.64 UR4, c[0x0][0xa30] ;  /* 0x00028c0000047ab9 */ /* 0x000fe40000000a00 */
[----:B------:R-:W-:-:S10]  /*1690*/  ISETP.NE.U32.AND P1, PT, RZ, UR4, PT ;  /* 0x00000004ff007c0c */ /* 0x000fd4000bf25070 */
[----:B0-----:R-:W0:Y:S01]  /*16a0*/  @P0 LDC.64 R4, c[0x0][0xa10] ;  /* 0x00028400ff040b82 */ /* 0x001e220000000a00 */
[----:B------:R-:W-:Y:S01]  /*16b0*/  ISETP.NE.AND.EX P1, PT, RZ, UR5, PT, P1 ;  /* 0x00000005ff007c0c */ /* 0x000fe2000bf25310 */
[----:B0-----:R-:W-:-:S05]  /*16c0*/  @P0 IMAD.WIDE R4, R205, 0x4, R4 ;  /* 0x00000004cd040825 */ /* 0x001fca00078e0204 */
[----:B------:R-:W2:Y:S04]  /*16d0*/  @P0 LDG.E R0, desc[UR42][R4.64] ;  /* 0x0000002a04000981 */ /* 0x000ea8000c1e1900 */
[----:B------:R-:W2:Y:S03]  /*16e0*/  @P0 LDG.E R3, desc[UR42][R4.64+0x4] ;  /* 0x0000042a04030981 */ /* 0x000ea6000c1e1900 */
[----:B------:R-:W-:Y:S01]  /*16f0*/  @P1 IADD3 R6, P2, R206, UR4, RZ ;  /* 0x00000004ce061c10 */ /* 0x000fe2000ff5e0ff */
[----:B-----5:R-:W-:-:S03]  /*1700*/  IMAD.MOV.U32 R24, RZ, RZ, R28 ;  /* 0x000000ffff187224 */ /* 0x020fc600078e001c */
[----:B------:R-:W-:-:S05]  /*1710*/  @P1 IADD3.X R7, R207, UR5, RZ, P2, !PT ;  /* 0x00000005cf071c10 */ /* 0x000fca00097fe4ff */
[----:B------:R0:W5:Y:S01]  /*1720*/  @P1 LDG.E R24, desc[UR42][R6.64] ;  /* 0x0000002a06181981 */ /* 0x000162000c1e1900 */
[----:B------:R-:W-:Y:S01]  /*1730*/  IMAD.IADD R10, R28, 0x1, -R9 ;  /* 0x000000011c0a7824 */ /* 0x000fe200078e0a09 */
[----:B------:R-:W-:Y:S01]  /*1740*/  BSSY B0, `(.L_x_482) ;  /* 0x000002a000007945 */ /* 0x000fe20003800000 */
[----:B------:R-:W-:Y:S02]  /*1750*/  LOP3.LUT R209, R204, 0xff, RZ, 0xc0, !PT ;  /* 0x000000ffccd17812 */ /* 0x000fe400078ec0ff */
[----:B------:R-:W-:Y:S02]  /*1760*/  SHF.R.U32.HI R204, RZ, 0x10, R204 ;  /* 0x00000010ffcc7819 */ /* 0x000fe400000116cc */
[----:B--2---:R-:W-:-:S05]  /*1770*/  @P0 IADD3 R25, -R0, R3, RZ ;  /* 0x0000000300190210 */ /* 0x004fca0007ffe1ff */
[----:B------:R-:W-:-:S04]  /*1780*/  IMAD.IADD R96, R10, 0x1, R25 ;  /* 0x000000010a607824 */ /* 0x000fc800078e0219 */
[C---:B------:R-:W-:Y:S01]  /*1790*/  VIADD R0, R96.reuse, 0x7f ;  /* 0x0000007f60007836 */ /* 0x040fe20000000000 */
[----:B------:R-:W-:-:S04]  /*17a0*/  ISETP.GE.AND P3, PT, R96, 0x1, PT ;  /* 0x000000016000780c */ /* 0x000fc80003f66270 */
[----:B------:R-:W-:Y:S02]  /*17b0*/  SHF.R.S32.HI R3, RZ, 0x1f, R0 ;  /* 0x0000001fff037819 */ /* 0x000fe40000011400 */
[----:B------:R-:W-:Y:S02]  /*17c0*/  P2R R97, PR, RZ, 0x8 ;  /* 0x00000008ff617803 */ /* 0x000fe40000000000 */
[----:B------:R-:W-:Y:S01]  /*17d0*/  LEA.HI R3, R3, R0, RZ, 0x7 ;  /* 0x0000000003037211 */ /* 0x000fe200078f38ff */
[----:B------:R-:W-:-:S03]  /*17e0*/  IMAD.MOV.U32 R0, RZ, RZ, RZ ;  /* 0x000000ffff007224 */ /* 0x000fc600078e00ff */
[----:B------:R-:W-:Y:S01]  /*17f0*/  SHF.R.S32.HI R93, RZ, 0x7, R3 ;  /* 0x00000007ff5d7819 */ /* 0x000fe20000011403 */
[----:B0-----:R-:W-:Y:S06]  /*1800*/  @!P3 BRA `(.L_x_483) ;  /* 0x000000000074b947 */ /* 0x001fec0003800000 */
[----:B------:R-:W-:Y:S01]  /*1810*/  ISETP.NE.AND P0, PT, R204, RZ, PT ;  /* 0x000000ffcc00720c */ /* 0x000fe20003f05270 */
[----:B------:R-:W-:-:S03]  /*1820*/  ULDC UR4, c[0x0][0x9f0] ;  /* 0x00027c0000047ab9 */ /* 0x000fc60000000800 */
[----:B------:R-:W-:-:S04]  /*1830*/  SEL R9, R204, UR4, P0 ;  /* 0x00000004cc097c07 */ /* 0x000fc80008000000 */
[-C--:B------:R-:W-:Y:S02]  /*1840*/  IABS R6, R9.reuse ;  /* 0x0000000900067213 */ /* 0x080fe40000000000 */
[----:B------:R-:W-:Y:S02]  /*1850*/  IADD3 R0, R93, -0x1, R9 ;  /* 0xffffffff5d007810 */ /* 0x000fe40007ffe009 */
[----:B------:R-:W0:Y:S01]  /*1860*/  I2F.RP R3, R6 ;  /* 0x0000000600037306 */ /* 0x000e220000209400 */
[-C--:B------:R-:W-:Y:S02]  /*1870*/  IABS R11, R9.reuse ;  /* 0x00000009000b7213 */ /* 0x080fe40000000000 */
[----:B------:R-:W-:Y:S02]  /*1880*/  IABS R8, R0 ;  /* 0x0000000000087213 */ /* 0x000fe40000000000 */
[----:B------:R-:W-:-:S04]  /*1890*/  LOP3.LUT R0, R0, R9, RZ, 0x3c, !PT ;  /* 0x0000000900007212 */ /* 0x000fc800078e3cff */
[----:B------:R-:W-:Y:S01]  /*18a0*/  ISETP.GE.AND P2, PT, R0, RZ, PT ;  /* 0x000000ff0000720c */ /* 0x000fe20003f46270 */
[----:B0-----:R-:W0:Y:S02]  /*18b0*/  MUFU.RCP R3, R3 ;  /* 0x0000000300037308 */ /* 0x001e240000001000 */
[----:B0-----:R-:W-:Y:S01]  /*18c0*/  IADD3 R4, R3, 0xffffffe, RZ ;  /* 0x0ffffffe03047810 */ /* 0x001fe20007ffe0ff */
[----:B------:R-:W-:-:S05]  /*18d0*/  IMAD.MOV R3, RZ, RZ, -R11 ;  /* 0x000000ffff037224 */ /* 0x000fca00078e0a0b */
[----:B------:R0:W1:Y:S02]  /*18e0*/  F2I.FTZ.U32.TRUNC.NTZ R5, R4 ;  /* 0x0000000400057305 */ /* 0x000064000021f000 */
[----:B0-----:R-:W-:Y:S02]  /*18f0*/  IMAD.MOV.U32 R4, RZ, RZ, RZ ;  /* 0x000000ffff047224 */ /* 0x001fe400078e00ff */
[----:B-1----:R-:W-:-:S04]  /*1900*/  IMAD.MOV R7, RZ, RZ, -R5 ;  /* 0x000000ffff077224 */ /* 0x002fc800078e0a05 */
[----:B------:R-:W-:-:S04]  /*1910*/  IMAD R7, R7, R6, RZ ;  /* 0x0000000607077224 */ /* 0x000fc800078e02ff */
[----:B------:R-:W-:-:S06]  /*1920*/  IMAD.HI.U32 R5, R5, R7, R4 ;  /* 0x0000000705057227 */ /* 0x000fcc00078e0004 */
[----:B------:R-:W-:-:S04]  /*1930*/  IMAD.HI.U32 R5, R5, R8, RZ ;  /* 0x0000000805057227 */ /* 0x000fc800078e00ff */
[----:B------:R-:W-:-:S05]  /*1940*/  IMAD R3, R5, R3, R8 ;  /* 0x0000000305037224 */ /* 0x000fca00078e0208 */
[----:B------:R-:W-:-:S13]  /*1950*/  ISETP.GT.U32.AND P1, PT, R6, R3, PT ;  /* 0x000000030600720c */ /* 0x000fda0003f24070 */
[-C--:B------:R-:W-:Y:S01]  /*1960*/  @!P1 IADD3 R3, R3, -R6.reuse, RZ ;  /* 0x8000000603039210 */ /* 0x080fe20007ffe0ff */
[----:B------:R-:W-:Y:S01]  /*1970*/  @!P1 VIADD R5, R5, 0x1 ;  /* 0x0000000105059836 */ /* 0x000fe20000000000 */
[----:B------:R-:W-:Y:S02]  /*1980*/  ISETP.NE.AND P1, PT, R9, RZ, PT ;  /* 0x000000ff0900720c */ /* 0x000fe40003f25270 */
[----:B------:R-:W-:-:S13]  /*1990*/  ISETP.GE.U32.AND P0, PT, R3, R6, PT ;  /* 0x000000060300720c */ /* 0x000fda0003f06070 */
[----:B------:R-:W-:-:S04]  /*19a0*/  @P0 VIADD R5, R5, 0x1 ;  /* 0x0000000105050836 */ /* 0x000fc80000000000 */
[----:B------:R-:W-:-:S05]  /*19b0*/  IMAD.MOV.U32 R0, RZ, RZ, R5 ;  /* 0x000000ffff007224 */ /* 0x000fca00078e0005 */
[----:B------:R-:W-:Y:S02]  /*19c0*/  @!P2 IADD3 R0, -R0, RZ, RZ ;  /* 0x000000ff0000a210 */ /* 0x000fe40007ffe1ff */
[----:B------:R-:W-:-:S07]  /*19d0*/  @!P1 LOP3.LUT R0, RZ, R9, RZ, 0x33, !PT ;  /* 0x00000009ff009212 */ /* 0x000fce00078e33ff */
.L_x_483:
[----:B------:R-:W-:Y:S05]  /*19e0*/  BSYNC B0 ;  /* 0x0000000000007941 */ /* 0x000fea0003800000 */
.L_x_482:
[----:B------:R-:W-:-:S05]  /*19f0*/  IMAD R3, R209, R0, RZ ;  /* 0x00000000d1037224 */ /* 0x000fca00078e02ff */
[C---:B------:R-:W-:Y:S01]  /*1a00*/  VIADDMNMX R0, R3.reuse, R0, R93, PT ;  /* 0x0000000003007246 */ /* 0x040fe2000380015d */
[----:B------:R-:W-:-:S04]  /*1a10*/  IMAD R3, R3, 0x80, -R10 ;  /* 0x0000008003037824 */ /* 0x000fc800078e0a0a */
[----:B------:R-:W-:Y:S01]  /*1a20*/  IMAD R0, R0, 0x80, -R10 ;  /* 0x0000008000007824 */ /* 0x000fe200078e0a0a */
[----:B------:R-:W-:-:S04]  /*1a30*/  VIMNMX R3, RZ, R3, !PT ;  /* 0x00000003ff037248 */ /* 0x000fc80007fe0100 */
[----:B------:R-:W-:Y:S02]  /*1a40*/  VIMNMX R0, R0, R25, PT ;  /* 0x0000001900007248 */ /* 0x000fe40003fe0100 */
[----:B------:R-:W-:Y:S02]  /*1a50*/  SHF.R.U32.HI R26, RZ, 0x7, R3 ;  /* 0x00000007ff1a7819 */ /* 0x000fe40000011603 */
[----:B------:R-:W-:Y:S02]  /*1a60*/  ISETP.GT.AND P0, PT, R0, R3, PT ;  /* 0x000000030000720c */ /* 0x000fe40003f04270 */
[----:B------:R-:W-:-:S11]  /*1a70*/  MOV R27, R26 ;  /* 0x0000001a001b7202 */ /* 0x000fd60000000f00 */
[----:B------:R-:W-:-:S05]  /*1a80*/  @P0 VIADD R0, R0, 0x7f ;  /* 0x0000007f00000836 */ /* 0x000fca0000000000 */
[----:B------:R-:W-:-:S04]  /*1a90*/  @P0 SHF.R.S32.HI R3, RZ, 0x1f, R0 ;  /* 0x0000001fff030819 */ /* 0x000fc80000011400 */
[----:B------:R-:W-:-:S04]  /*1aa0*/  @P0 LEA.HI R3, R3, R0, RZ, 0x7 ;  /* 0x0000000003030211 */ /* 0x000fc800078f38ff */
[----:B------:R-:W-:Y:S02]  /*1ab0*/  @P0 SHF.R.S32.HI R27, RZ, 0x7, R3 ;  /* 0x00000007ff1b0819 */ /* 0x000fe40000011403 */
[----:B------:R-:W-:Y:S02]  /*1ac0*/  PLOP3.LUT P0, PT, PT, PT, PT, 0x80, 0x0 ;  /* 0x000000000000781c */ /* 0x000fe40003f0f070 */
[----:B------:R-:W-:-:S13]  /*1ad0*/  ISETP.GT.AND P1, PT, R27, R26, PT ;  /* 0x0000001a1b00720c */ /* 0x000fda0003f24270 */
[----:B------:R-:W-:Y:S05]  /*1ae0*/  @!P1 BRA `(.L_x_484) ;  /* 0x0000006800749947 */ /* 0x000fea0003800000 */
[----:B------:R-:W-:Y:S01]  /*1af0*/  VIADD R0, R156, 0x18400 ;  /* 0x000184009c007836 */ /* 0x000fe20000000000 */
[----:B------:R-:W-:Y:S04]  /*1b00*/  BSSY B6, `(.L_x_485) ;  /* 0x0000013000067945 */ /* 0x000fe80003800000 */
[----:B------:R-:W-:-:S13]  /*1b10*/  LOP3.LUT P0, RZ, R0, 0x3ff, RZ, 0xc0, !PT ;  /* 0x000003ff00ff7812 */ /* 0x000fda000780c0ff */
        /* <DEDUP_REMOVED lines=17> */
.L_x_486:
[----:B------:R-:W-:Y:S05]  /*1c30*/  BSYNC B6 ;  /* 0x0000000000067941 */ /* 0x000fea0003800000 */
.L_x_485:
[----:B------:R-:W-:Y:S01]  /*1c40*/  VIADD R0, R156, 0x400 ;  /* 0x000004009c007836 */ /* 0x000fe20000000000 */
[----:B------:R-:W-:Y:S04]  /*1c50*/  BSSY B6, `(.L_x_487) ;  /* 0x0000013000067945 */ /* 0x000fe80003800000 */
[----:B------:R-:W-:-:S13]  /*1c60*/  LOP3.LUT P0, RZ, R0, 0x3ff, RZ, 0xc0, !PT ;  /* 0x000003ff00ff7812 */ /* 0x000fda000780c0ff */
[----:B------:R-:W-:Y:S05]  /*1c70*/  @!P0 BRA `(.L_x_488) ;  /* 0x0000000000408947 */ /* 0x000fea0003800000 */
[----:B------:R-:W-:Y:S01]  /*1c80*/  MOV R0, 0x0 ;  /* 0x0000000000007802 */ /* 0x000fe20000000f00 */
[----:B------:R-:W-:Y:S01]  /*1c90*/  ULDC.64 UR4, c[0x4][0x80] ;  /* 0x0100200000047ab9 */ /* 0x000fe20000000a00 */
[----:B------:R-:W-:Y:S01]  /*1ca0*/  ULDC.64 UR6, c[0x4][0x18] ;  /* 0x0100060000067ab9 */ /* 0x000fe20000000a00 */
[----:B------:R-:W-:Y:S01]  /*1cb0*/  MOV R4, UR4 ;  /* 0x0000000400047c02 */ /* 0x000fe20008000f00 */
[----:B------:R0:W1:Y:S01]  /*1cc0*/  LDC.64 R14, c[0x4][R0] ;  /* 0x01000000000e7b82 */ /* 0x0000620000000a00 */
[----:B------:R-:W-:Y:S01]  /*1cd0*/  IMAD.U32 R5, RZ, RZ, UR5 ;  /* 0x00000005ff057e24 */ /* 0x000fe2000f8e00ff */
[----:B------:R-:W-:Y:S01]  /*1ce0*/  ULDC.64 UR4, c[0x4][0x88] ;  /* 0x0100220000047ab9 */ /* 0x000fe20000000a00 */
[----:B------:R-:W-:Y:S01]  /*1cf0*/  MOV R10, UR6 ;  /* 0x00000006000a7c02 */ /* 0x000fe20008000f00 */
[----:B------:R-:W-:Y:S01]  /*1d00*/  IMAD.U32 R6, RZ, RZ, UR4 ;  /* 0x00000004ff067e24 */ /* 0x000fe2000f8e00ff */
[----:B------:R-:W-:Y:S01]  /*1d10*/  MOV R13, RZ ;  /* 0x000000ff000d7202 */ /* 0x000fe20000000f00 */
[----:B------:R-:W-:-:S02]  /*1d20*/  IMAD.U32 R7, RZ, RZ, UR5 ;  /* 0x00000005ff077e24 */ /* 0x000fc4000f8e00ff */
[----:B------:R-:W-:Y:S02]  /*1d30*/  IMAD.U32 R11, RZ, RZ, UR7 ;  /* 0x00000007ff0b7e24 */ /* 0x000fe4000f8e00ff */
[----:B------:R-:W-:Y:S02]  /*1d40*/  IMAD.MOV.U32 R8, RZ, RZ, 0x70 ;  /* 0x00000070ff087424 */ /* 0x000fe400078e00ff */
[----:B0-----:R-:W-:-:S07]  /*1d50*/  IMAD.MOV.U32 R12, RZ, RZ, 0x1 ;  /* 0x00000001ff0c7424 */ /* 0x001fce00078e00ff */
[----:B------:R-:W-:-:S07]  /*1d60*/  LEPC R20, `(.L_x_488) ;  /* 0x000000001014794e */ /* 0x000fce0000000000 */
[----:B-1---5:R-:W-:Y:S05]  /*1d70*/  CALL.ABS.NOINC R14 ;  /* 0x000000000e007343 */ /* 0x022fea0003c00000 */
.L_x_488:
[----:B------:R-:W-:Y:S05]  /*1d80*/  BSYNC B6 ;  /* 0x0000000000067941 */ /* 0x000fea0003800000 */
.L_x_487:
[----:B------:R-:W-:Y:S01]  /*1d90*/  ULDC.64 UR4, c[0x0][0x9f8] ;  /* 0x00027e0000047ab9 */ /* 0x000fe20000000a00 */
[----:B------:R-:W-:Y:S01]  /*1da0*/  IMAD.MOV.U32 R0, RZ, RZ, R205 ;  /* 0x000000ffff007224 */ /* 0x000fe200078e00cd */
[----:B------:R-:W-:Y:S01]  /*1db0*/  ISETP.NE.U32.AND P0, PT, RZ, UR4, PT ;  /* 0x00000004ff007c0c */ /* 0x000fe2000bf05070 */
[----:B------:R-:W0:Y:S03]  /*1dc0*/  LDC R37, c[0x0][0x3f4] ;  /* 0x0000fd00ff257b82 */ /* 0x000e260000000800 */
[----:B------:R-:W-:-:S05]  /*1dd0*/  ISETP.NE.AND.EX P0, PT, RZ, UR5, PT, P0 ;  /* 0x00000005ff007c0c */ /* 0x000fca000bf05300 */
[----:B------:R-:W1:Y:S08]  /*1de0*/  LDC.64 R14, c[0x0][0x3f8] ;  /* 0x0000fe00ff0e7b82 */ /* 0x000e700000000a00 */
[----:B------:R-:W-:Y:S01]  /*1df0*/  @P0 IADD3 R4, P1, R206, UR4, RZ ;  /* 0x00000004ce040c10 */ /* 0x000fe2000ff3e0ff */
[----:B------:R-:W2:Y:S03]  /*1e00*/  LDC.64 R12, c[0x0][0x408] ;  /* 0x00010200ff0c7b82 */ /* 0x000ea60000000a00 */
[----:B------:R-:W-:-:S05]  /*1e10*/  @P0 IADD3.X R5, R207, UR5, RZ, P1, !PT ;  /* 0x00000005cf050c10 */ /* 0x000fca0008ffe4ff */
[----:B------:R3:W4:Y:S01]  /*1e20*/  @P0 LDG.E R0, desc[UR42][R4.64] ;  /* 0x0000002a04000981 */ /* 0x000722000c1e1900 */
[----:B0-----:R-:W-:Y:S01]  /*1e30*/  ISETP.GE.AND P0, PT, R16, R37, PT ;  /* 0x000000251000720c */ /* 0x001fe20003f06270 */
[----:B------:R-:W-:Y:S01]  /*1e40*/  IMAD.SHL.U32 R33, R153, 0x40, RZ ;  /* 0x0000004099217824 */ /* 0x000fe200078e00ff */
[----:B------:R-:W-:Y:S01]  /*1e50*/  SHF.R.S32.HI R9, RZ, 0x1f, R153 ;  /* 0x0000001fff097819 */ /* 0x000fe20000011499 */
[----:B------:R-:W0:Y:S01]  /*1e60*/  S2R R38, SR_TID.X ;  /* 0x0000000000267919 */ /* 0x000e220000002100 */
[----:B-----5:R-:W-:Y:S01]  /*1e70*/  SHF.R.S32.HI R11, RZ, 0x1f, R24 ;  /* 0x0000001fff0b7819 */ /* 0x020fe20000011418 */
[----:B------:R-:W-:Y:S01]  /*1e80*/  IMAD.IADD R3, R31, 0x1, R28 ;  /* 0x000000011f037824 */ /* 0x000fe200078e021c */
[----:B------:R-:W-:Y:S01]  /*1e90*/  SHF.R.U32.HI R32, RZ, 0x3, R193 ;  /* 0x00000003ff207819 */ /* 0x000fe200000116c1 */
[-C--:B-1----:R-:W-:Y:S01]  /*1ea0*/  IMAD R6, R9, R14.reuse, RZ ;  /* 0x0000000e09067224 */ /* 0x082fe200078e02ff */
[----:B------:R-:W-:Y:S01]  /*1eb0*/  SHF.R.U32.HI R30, RZ, 0x3, R192 ;  /* 0x00000003ff1e7819 */ /* 0x000fe200000116c0 */
[----:B------:R-:W-:Y:S01]  /*1ec0*/  IMAD.WIDE.U32 R82, R153, R14, R18 ;  /* 0x0000000e99527225 */ /* 0x000fe200078e0012 */
[----:B---3--:R-:W-:-:S02]  /*1ed0*/  SEL R5, R37, RZ, P0 ;  /* 0x000000ff25057207 */ /* 0x008fc40000000000 */
[----:B------:R-:W-:Y:S01]  /*1ee0*/  SHF.R.U32.HI R21, RZ, 0x3, R159 ;  /* 0x00000003ff157819 */ /* 0x000fe2000001169f */
[----:B------:R-:W-:Y:S02]  /*1ef0*/  IMAD R85, R153, R15, R6 ;  /* 0x0000000f99557224 */ /* 0x000fe400078e0206 */
[----:B--2---:R-:W-:Y:S01]  /*1f00*/  IMAD R4, R9, R12, RZ ;  /* 0x0000000c09047224 */ /* 0x004fe200078e02ff */
[----:B------:R-:W-:Y:S01]  /*1f10*/  SHF.L.U64.HI R31, R12, 0x6, R13 ;  /* 0x000000060c1f7819 */ /* 0x000fe2000001020d */
[----:B------:R-:W-:Y:S01]  /*1f20*/  IMAD.IADD R5, R16, 0x1, R5 ;  /* 0x0000000110057824 */ /* 0x000fe200078e0205 */
[----:B------:R-:W-:Y:S01]  /*1f30*/  SHF.L.U32 R35, R12, 0x7, RZ ;  /* 0x000000070c237819 */ /* 0x000fe200000006ff */
[C---:B------:R-:W-:Y:S02]  /*1f40*/  IMAD R9, R153.reuse, R13, R4 ;  /* 0x0000000d99097224 */ /* 0x040fe400078e0204 */
[----:B------:R-:W-:Y:S01]  /*1f50*/  IMAD.WIDE.U32 R6, R153, R14, R16 ;  /* 0x0000000e99067225 */ /* 0x000fe200078e0010 */
[----:B------:R-:W-:-:S03]  /*1f60*/  SHF.R.S32.HI R4, RZ, 0x1f, R5 ;  /* 0x0000001fff047819 */ /* 0x000fc60000011405 */
[----:B------:R-:W-:Y:S01]  /*1f70*/  IMAD.MOV.U32 R84, RZ, RZ, R6 ;  /* 0x000000ffff547224 */ /* 0x000fe200078e0006 */
[CC--:B------:R-:W-:Y:S01]  /*1f80*/  LEA.HI R40, R4.reuse, R5.reuse, RZ, 0x3 ;  /* 0x0000000504287211 */ /* 0x0c0fe200078f18ff */
[CC--:B------:R-:W-:Y:S01]  /*1f90*/  IMAD.WIDE.U32 R88, R153.reuse, R12.reuse, R16 ;  /* 0x0000000c99587225 */ /* 0x0c0fe200078e0010 */
[----:B------:R-:W-:Y:S02]  /*1fa0*/  LEA.HI R6, R4, R5, RZ, 0x6 ;  /* 0x0000000504067211 */ /* 0x000fe400078f30ff */
[----:B------:R-:W-:Y:S01]  /*1fb0*/  LOP3.LUT R4, R40, 0x38, RZ, 0xc0, !PT ;  /* 0x0000003828047812 */ /* 0x000fe200078ec0ff */
[----:B------:R-:W-:Y:S01]  /*1fc0*/  IMAD.WIDE.U32 R86, R153, R12, R18 ;  /* 0x0000000c99567225 */ /* 0x000fe200078e0012 */
[----:B------:R-:W-:Y:S02]  /*1fd0*/  IADD3 R89, R9, R89, RZ ;  /* 0x0000005909597210 */ /* 0x000fe40007ffe0ff */
[----:B------:R-:W-:Y:S01]  /*1fe0*/  LOP3.LUT R10, R159, 0x38, R40, 0xf8, !PT ;  /* 0x000000389f0a7812 */ /* 0x000fe200078ef828 */
[----:B------:R-:W-:Y:S01]  /*1ff0*/  IMAD.IADD R83, R83, 0x1, R85 ;  /* 0x0000000153537824 */ /* 0x000fe200078e0255 */
[----:B0-----:R-:W-:Y:S01]  /*2000*/  SHF.R.U32.HI R38, RZ, 0x7, R38 ;  /* 0x00000007ff267819 */ /* 0x001fe20000011626 */
[----:B------:R-:W-:Y:S01]  /*2010*/  IMAD.SHL.U32 R6, R6, 0x80, RZ ;  /* 0x0000008006067824 */ /* 0x000fe200078e00ff */
[----:B------:R-:W-:Y:S01]  /*2020*/  IADD3 R85, R85, R7, RZ ;  /* 0x0000000755557210 */ /* 0x000fe20007ffe0ff */
[----:B------:R-:W-:Y:S01]  /*2030*/  IMAD.IADD R87, R87, 0x1, R9 ;  /* 0x0000000157577824 */ /* 0x000fe200078e0209 */
[----:B------:R-:W-:Y:S01]  /*2040*/  ISETP.NE.AND P6, PT, R38, 0x1, PT ;  /* 0x000000012600780c */ /* 0x000fe20003fc5270 */
[----:B------:R-:W-:Y:S01]  /*2050*/  IMAD R20, R11, R14, RZ ;  /* 0x0000000e0b147224 */ /* 0x000fe200078e02ff */
[--C-:B------:R-:W-:Y:S01]  /*2060*/  LOP3.LUT R7, R193, 0x38, R40.reuse, 0xf8, !PT ;  /* 0x00000038c1077812 */ /* 0x100fe200078ef828 */
[----:B------:R-:W-:Y:S01]  /*2070*/  IMAD R11, R11, R12, RZ ;  /* 0x0000000c0b0b7224 */ /* 0x000fe200078e02ff */
[----:B------:R-:W-:Y:S01]  /*2080*/  LOP3.LUT R9, R192, 0x38, R40, 0xf8, !PT ;  /* 0x00000038c0097812 */ /* 0x000fe200078ef828 */
[----:B------:R-:W-:Y:S01]  /*2090*/  IMAD R39, R24, R15, R20 ;  /* 0x0000000f18277224 */ /* 0x000fe200078e0214 */
[----:B------:R-:W-:Y:S01]  /*20a0*/  LOP3.LUT R5, R4, 0x1c0, R33, 0xf8, !PT ;  /* 0x000001c004057812 */ /* 0x000fe200078ef821 */
[----:B------:R-:W-:Y:S01]  /*20b0*/  IMAD.WIDE.U32 R82, R24, R14, R82 ;  /* 0x0000000e18527225 */ /* 0x000fe200078e0052 */
[----:B------:R-:W-:-:S02]  /*20c0*/  LOP3.LUT R8, R6, 0xffffe000, RZ, 0xc0, !PT ;  /* 0xffffe00006087812 */ /* 0x000fc400078ec0ff */
[----:B------:R-:W-:Y:S01]  /*20d0*/  LOP3.LUT R4, R7, R32, RZ, 0x3c, !PT ;  /* 0x0000002007047212 */ /* 0x000fe200078e3cff */
[----:B------:R-:W-:Y:S01]  /*20e0*/  IMAD.WIDE.U32 R84, R24, R14, R84 ;  /* 0x0000000e18547225 */ /* 0x000fe200078e0054 */
[----:B------:R-:W-:Y:S01]  /*20f0*/  LOP3.LUT R9, R9, R30, RZ, 0x3c, !PT ;  /* 0x0000001e09097212 */ /* 0x000fe200078e3cff */
[----:B------:R-:W-:Y:S05]  /*2100*/  @!P6 WARPSYNC.ALL ;  /* 0x000000000000e948 */ /* 0x000fea0003800000 */
[----:B------:R-:W-:Y:S01]  /*2110*/  LOP3.LUT R6, R10, R21, RZ, 0x3c, !PT ;  /* 0x000000150a067212 */ /* 0x000fe200078e3cff */
[C---:B------:R-:W-:Y:S01]  /*2120*/  IMAD R11, R24.reuse, R13, R11 ;  /* 0x0000000d180b7224 */ /* 0x040fe200078e020b */
[----:B------:R-:W-:Y:S01]  /*2130*/  LOP3.LUT R7, R5, R200, RZ, 0x3c, !PT ;  /* 0x000000c805077212 */ /* 0x000fe200078e3cff */
[----:B------:R-:W-:Y:S01]  /*2140*/  IMAD.WIDE.U32 R86, R24, R12, R86 ;  /* 0x0000000c18567225 */ /* 0x000fe200078e0056 */
[----:B------:R-:W-:Y:S01]  /*2150*/  LOP3.LUT R77, R40, 0xfffffff8, RZ, 0xc0, !PT ;  /* 0xfffffff8284d7812 */ /* 0x000fe200078ec0ff */
[----:B------:R-:W-:Y:S01]  /*2160*/  ULDC UR4, c[0x0][0x2f4] ;  /* 0x0000bd0000047ab9 */ /* 0x000fe20000000800 */
[----:B------:R-:W-:Y:S01]  /*2170*/  IADD3 R4, R4, R8, R199 ;  /* 0x0000000804047210 */ /* 0x000fe20007ffe0c7 */
[----:B------:R-:W-:Y:S01]  /*2180*/  IMAD.WIDE.U32 R88, R24, R12, R88 ;  /* 0x0000000c18587225 */ /* 0x000fe200078e0058 */
[----:B------:R-:W-:-:S02]  /*2190*/  IADD3 R5, R9, R8, R198 ;  /* 0x0000000809057210 */ /* 0x000fc40007ffe0c6 */
[-C--:B------:R-:W-:Y:S01]  /*21a0*/  IADD3 R6, R6, R8.reuse, R197 ;  /* 0x0000000806067210 */ /* 0x080fe20007ffe0c5 */
[----:B------:R-:W-:Y:S01]  /*21b0*/  VIADD R95, R38, 0x8 ;  /* 0x00000008265f7836 */ /* 0x000fe20000000000 */
[----:B------:R-:W-:Y:S01]  /*21c0*/  IADD3 R7, R7, R8, R201 ;  /* 0x0000000807077210 */ /* 0x000fe20007ffe0c9 */
[C---:B------:R-:W-:Y:S01]  /*21d0*/  IMAD.SHL.U32 R20, R14.reuse, 0x20, RZ ;  /* 0x000000200e147824 */ /* 0x040fe200078e00ff */
[----:B------:R-:W-:Y:S01]  /*21e0*/  IADD3 R38, R83, R39, RZ ;  /* 0x0000002753267210 */ /* 0x000fe20007ffe0ff */
[C---:B------:R-:W-:Y:S01]  /*21f0*/  IMAD.SHL.U32 R28, R14.reuse, 0x80, RZ ;  /* 0x000000800e1c7824 */ /* 0x040fe200078e00ff */
[--C-:B------:R-:W-:Y:S01]  /*2200*/  SHF.L.U64.HI R8, R14, 0x5, R15.reuse ;  /* 0x000000050e087819 */ /* 0x100fe2000001020f */
[----:B------:R-:W-:Y:S01]  /*2210*/  IMAD.SHL.U32 R33, R12, 0x20, RZ ;  /* 0x000000200c217824 */ /* 0x000fe200078e00ff */
[--C-:B------:R-:W-:Y:S01]  /*2220*/  SHF.L.U64.HI R9, R14, 0x6, R15.reuse ;  /* 0x000000060e097819 */ /* 0x100fe2000001020f */
[----:B------:R-:W-:Y:S01]  /*2230*/  IMAD.SHL.U32 R34, R12, 0x40, RZ ;  /* 0x000000400c227824 */ /* 0x000fe200078e00ff */
[C---:B------:R-:W-:Y:S01]  /*2240*/  SHF.L.U64.HI R10, R14.reuse, 0x7, R15 ;  /* 0x000000070e0a7819 */ /* 0x040fe2000001020f */
[----:B------:R-:W-:Y:S01]  /*2250*/  IMAD R36, R203, 0x20, R153 ;  /* 0x00000020cb247824 */ /* 0x000fe200078e0299 */
[----:B------:R-:W-:Y:S01]  /*2260*/  SHF.L.U32 R21, R14, 0x6, RZ ;  /* 0x000000060e157819 */ /* 0x000fe200000006ff */
[----:B------:R-:W-:Y:S01]  /*2270*/  IMAD.SHL.U32 R37, R37, 0x2, RZ ;  /* 0x0000000225257824 */ /* 0x000fe200078e00ff */
[C---:B------:R-:W-:Y:S01]  /*2280*/  SHF.L.U64.HI R30, R12.reuse, 0x5, R13 ;  /* 0x000000050c1e7819 */ /* 0x040fe2000001020d */
[----:B------:R-:W-:Y:S01]  /*2290*/  IMAD.IADD R39, R39, 0x1, R85 ;  /* 0x0000000127277824 */ /* 0x000fe200078e0255 */
[----:B------:R-:W-:Y:S01]  /*22a0*/  SHF.L.U64.HI R32, R12, 0x7, R13 ;  /* 0x000000070c207819 */ /* 0x000fe2000001020d */
[----:B------:R-:W-:Y:S01]  /*22b0*/  IMAD.IADD R76, R87, 0x1, R11 ;  /* 0x00000001574c7824 */ /* 0x000fe200078e020b */
[----:B------:R-:W-:Y:S01]  /*22c0*/  @!P6 BAR.SYNC.DEFER_BLOCKING 0x9, 0x100 ;  /* 0x024400000000eb1d */ /* 0x000fe20000010000 */
[----:B------:R-:W-:Y:S01]  /*22d0*/  ISETP.GE.AND P1, PT, R16, UR4, PT ;  /* 0x0000000410007c0c */ /* 0x000fe2000bf26270 */
[----:B------:R-:W-:Y:S01]  /*22e0*/  IMAD.IADD R78, R11, 0x1, R89 ;  /* 0x000000010b4e7824 */ /* 0x000fe200078e0259 */
[----:B------:R-:W-:-:S02]  /*22f0*/  ISETP.GE.AND P2, PT, R23, UR4, PT ;  /* 0x0000000417007c0c */ /* 0x000fc4000bf46270 */
[----:B------:R-:W-:Y:S02]  /*2300*/  SHF.R.S32.HI R79, RZ, 0x3, R40 ;  /* 0x00000003ff4f7819 */ /* 0x000fe40000011428 */
[----:B------:R-:W-:Y:S02]  /*2310*/  SHF.R.S32.HI R81, RZ, 0x1f, R77 ;  /* 0x0000001fff517819 */ /* 0x000fe4000001144d */
[----:B----4-:R-:W-:-:S07]  /*2320*/  SHF.R.S32.HI R80, RZ, 0x1f, R0 ;  /* 0x0000001fff507819 */ /* 0x010fce0000011400 */
.L_x_586:
[----:B0-----:R-:W0:Y:S01]  /*2330*/  LDC R101, c[0x0][0x430] ;  /* 0x00010c00ff657b82 */ /* 0x001e220000000800 */
[----:B------:R-:W-:Y:S01]  /*2340*/  IADD3 R27, R27, -0x1, RZ ;  /* 0xffffffff1b1b7810 */ /* 0x000fe20007ffe0ff */
[----:B------:R-:W-:-:S04]  /*2350*/  IMAD.MOV.U32 R102, RZ, RZ, RZ ;  /* 0x000000ffff667224 */ /* 0x000fc800078e00ff */
[----:B------:R-:W-:Y:S02]  /*2360*/  IMAD R12, R27, 0x80, R36 ;  /* 0x000000801b0c7824 */ /* 0x000fe400078e0224 */
[----:B-1----:R-:W1:Y:S02]  /*2370*/  LDC R104, c[0x0][0x3f4] ;  /* 0x0000fd00ff687b82 */ /* 0x002e640000000800 */
[----:B------:R-:W-:Y:S01]  /*2380*/  IMAD.IADD R44, R3, 0x1, R12 ;  /* 0x00000001032c7824 */ /* 0x000fe200078e020c */
[----:B------:R-:W-:-:S03]  /*2390*/  ISETP.GE.AND P3, PT, R12, R25, PT ;  /* 0x000000190c00720c */ /* 0x000fc60003f66270 */
[----:B------:R-:W-:Y:S01]  /*23a0*/  IMAD.MOV.U32 R40, RZ, RZ, R44 ;  /* 0x000000ffff287224 */ /* 0x000fe200078e002c */
[----:B------:R-:W-:Y:S02]  /*23b0*/  ISETP.GT.OR P3, PT, R36, 0x7f, P3 ;  /* 0x0000007f2400780c */ /* 0x000fe40001f64670 */
[----:B0-----:R-:W-:-:S11]  /*23c0*/  ISETP.NE.AND P4, PT, R101, 0x1, PT ;  /* 0x000000016500780c */ /* 0x001fd60003f85270 */
[----:B------:R-:W0:Y:S08]  /*23d0*/  @!P3 LDC.64 R14, c[0x0][0x428] ;  /* 0x00010a00ff0ebb82 */ /* 0x000e300000000a00 */
[----:B--2---:R-:W2:Y:S08]  /*23e0*/  @!P3 LDC.64 R12, c[0x0][0x418] ;  /* 0x00010600ff0cbb82 */ /* 0x004eb00000000a00 */
[----:B------:R-:W3:Y:S08]  /*23f0*/  @P4 LDC R11, c[0x0][0x434] ;  /* 0x00010d00ff0b4b82 */ /* 0x000ef00000000800 */
[----:B----4-:R-:W4:Y:S01]  /*2400*/  @P4 LDC R42, c[0x0][0x438] ;  /* 0x00010e00ff2a4b82 */ /* 0x010f220000000800 */
[----:B---3--:R-:W-:-:S05]  /*2410*/  @P4 IMAD.HI.U32 R11, R44, R11, RZ ;  /* 0x0000000b2c0b4227 */ /* 0x008fca00078e00ff */
[----:B----4-:R-:W-:Y:S01]  /*2420*/  @P4 SHF.R.U32.HI R40, RZ, R42, R11 ;  /* 0x0000002aff284219 */ /* 0x010fe2000001160b */
[----:B0-----:R-:W-:-:S03]  /*2430*/  @!P3 IMAD R11, R80, R14, RZ ;  /* 0x0000000e500bb224 */ /* 0x001fc600078e02ff */
[--C-:B------:R-:W-:Y:S01]  /*2440*/  @!P3 SHF.R.S32.HI R41, RZ, 0x1f, R40.reuse ;  /* 0x0000001fff29b819 */ /* 0x100fe20000011428 */
[C---:B------:R-:W-:Y:S02]  /*2450*/  @!P3 IMAD R11, R0.reuse, R15, R11 ;  /* 0x0000000f000bb224 */ /* 0x040fe400078e020b */
[----:B------:R-:W-:-:S05]  /*2460*/  @!P3 IMAD.WIDE.U32 R14, R0, R14, R40 ;  /* 0x0000000e000eb225 */ /* 0x000fca00078e0028 */
[----:B------:R-:W-:Y:S02]  /*2470*/  @!P3 IADD3 R11, R15, R11, RZ ;  /* 0x0000000b0f0bb210 */ /* 0x000fe40007ffe0ff */
[----:B--2---:R-:W-:-:S04]  /*2480*/  @!P3 LEA R12, P4, R14, R12, 0x2 ;  /* 0x0000000c0e0cb211 */ /* 0x004fc800078810ff */
[----:B------:R-:W-:-:S05]  /*2490*/  @!P3 LEA.HI.X R13, R14, R13, R11, 0x2, P4 ;  /* 0x0000000d0e0db211 */ /* 0x000fca00020f140b */
[----:B------:R0:W5:Y:S01]  /*24a0*/  @!P3 LDG.E R102, desc[UR42][R12.64] ;  /* 0x0000002a0c66b981 */ /* 0x000162000c1e1900 */
[----:B-1----:R-:W-:Y:S01]  /*24b0*/  ISETP.GE.AND P3, PT, R104, 0x1, PT ;  /* 0x000000016800780c */ /* 0x002fe20003f66270 */
[----:B------:R-:W-:Y:S01]  /*24c0*/  IMAD R11, R155, 0x4000, R196 ;  /* 0x000040009b0b7824 */ /* 0x000fe200078e02c4 */
[----:B------:R-:W-:Y:S01]  /*24d0*/  ISETP.GT.AND P4, PT, R27, R26, PT ;  /* 0x0000001a1b00720c */ /* 0x000fe20003f84270 */
[----:B------:R-:W-:Y:S01]  /*24e0*/  IMAD.MOV R14, RZ, RZ, -R40 ;  /* 0x000000ffff0e7224 */ /* 0x000fe200078e0a28 */
[----:B------:R-:W-:Y:S05]  /*24f0*/  YIELD ;  /* 0x0000000000007946 */ /* 0x000fea0003800000 */
[----:B------:R-:W-:Y:S01]  /*2500*/  BSSY B0, `(.L_x_489) ;  /* 0x000057d000007945 */ /* 0x000fe20003800000 */
[----:B------:R-:W-:Y:S01]  /*2510*/  IMAD R101, R101, R14, R44 ;  /* 0x0000000e65657224 */ /* 0x000fe200078e022c */
[----:B------:R-:W-:-:S02]  /*2520*/  LEA R92, R11, R156, 0x1 ;  /* 0x0000009c0b5c7211 */ /* 0x000fc400078e08ff */
[----:B------:R-:W-:Y:S01]  /*2530*/  P2R R91, PR, RZ, 0x10 ;  /* 0x00000010ff5b7803 */ /* 0x000fe20000000000 */
[----:B0-----:R-:W-:Y:S06]  /*2540*/  @!P3 BRA `(.L_x_490) ;  /* 0x00000050003cb947 */ /* 0x001fec0003800000 */
[----:B------:R-:W-:Y:S01]  /*2550*/  SHF.R.S32.HI R100, RZ, 0x1f, R101 ;  /* 0x0000001fff647819 */ /* 0x000fe20000011465 */
[----:B------:R-:W-:Y:S01]  /*2560*/  ULDC.64 UR4, c[0x0][0x300] ;  /* 0x0000c00000047ab9 */ /* 0x000fe20000000a00 */
[----:B-----5:R-:W-:Y:S01]  /*2570*/  SHF.R.S32.HI R99, RZ, 0x1f, R102 ;  /* 0x0000001fff637819 */ /* 0x020fe20000011466 */
[----:B------:R-:W-:-:S04]  /*2580*/  IMAD.WIDE.U32 R12, R101, UR4, RZ ;  /* 0x00000004650c7c25 */ /* 0x000fc8000f8e00ff */
[----:B------:R-:W-:Y:S02]  /*2590*/  IMAD R14, R100, UR4, RZ ;  /* 0x00000004640e7c24 */ /* 0x000fe4000f8e02ff */
[----:B------:R-:W-:Y:S02]  /*25a0*/  IMAD R98, R27, -0x80, R25 ;  /* 0xffffff801b627824 */ /* 0x000fe400078e0219 */
[----:B------:R-:W-:Y:S01]  /*25b0*/  IMAD R11, R101, UR5, R14 ;  /* 0x00000005650b7c24 */ /* 0x000fe2000f8e020e */
[----:B------:R-:W-:Y:S01]  /*25c0*/  ULDC.64 UR4, c[0x0][0x310] ;  /* 0x0000c40000047ab9 */ /* 0x000fe20000000a00 */
[----:B------:R-:W-:Y:S01]  /*25d0*/  IMAD R14, R32, R27, RZ ;  /* 0x0000001b200e7224 */ /* 0x000fe200078e02ff */
[----:B------:R-:W-:Y:S01]  /*25e0*/  VIMNMX R98, R98, 0x80, PT ;  /* 0x0000008062627848 */ /* 0x000fe20003fe0100 */
[----:B------:R-:W-:Y:S02]  /*25f0*/  IMAD R15, R99, UR4, RZ ;  /* 0x00000004630f7c24 */ /* 0x000fe4000f8e02ff */
[----:B------:R-:W-:Y:S01]  /*2600*/  IMAD.IADD R13, R13, 0x1, R11 ;  /* 0x000000010d0d7824 */ /* 0x000fe200078e020b */
[----:B------:R-:W-:Y:S01]  /*2610*/  SHF.R.S32.HI R11, RZ, 0x1f, R27 ;  /* 0x0000001fff0b7819 */ /* 0x000fe2000001141b */
[----:B------:R-:W-:-:S02]  /*2620*/  IMAD R15, R102, UR5, R15 ;  /* 0x00000005660f7c24 */ /* 0x000fc4000f8e020f */
[----:B------:R-:W-:Y:S01]  /*2630*/  IMAD.WIDE.U32 R12, R102, UR4, R12 ;  /* 0x00000004660c7c25 */ /* 0x000fe2000f8e000c */
[----:B------:R-:W-:-:S03]  /*2640*/  ULDC.64 UR4, c[0x0][0x308] ;  /* 0x0000c20000047ab9 */ /* 0x000fc60000000a00 */
[----:B------:R-:W-:Y:S02]  /*2650*/  IMAD.IADD R13, R13, 0x1, R15 ;  /* 0x000000010d0d7824 */ /* 0x000fe400078e020f */
[----:B------:R-:W-:-:S04]  /*2660*/  IMAD.WIDE.U32 R108, R2, UR4, R12 ;  /* 0x00000004026c7c25 */ /* 0x000fc8000f8e000c */
[----:B------:R-:W-:Y:S01]  /*2670*/  IMAD R13, R2, UR5, R109 ;  /* 0x00000005020d7c24 */ /* 0x000fe2000f8e026d */
[----:B------:R-:W-:Y:S01]  /*2680*/  ULDC.64 UR4, c[0x0][0x2e8] ;  /* 0x0000ba0000047ab9 */ /* 0x000fe20000000a00 */
[----:B------:R-:W-:Y:S01]  /*2690*/  IMAD R12, R10, R27, RZ ;  /* 0x0000001b0a0c7224 */ /* 0x000fe200078e02ff */
[C---:B------:R-:W-:Y:S01]  /*26a0*/  LEA R109, P3, R108.reuse, UR4, 0x1 ;  /* 0x000000046c6d7c11 */ /* 0x040fe2000f8608ff */
[----:B------:R-:W-:Y:S02]  /*26b0*/  ULDC.U8 UR4, c[0x0][0x410] ;  /* 0x0001040000047ab9 */ /* 0x000fe40000000000 */
[C---:B------:R-:W-:Y:S01]  /*26c0*/  IMAD R41, R11.reuse, R28, R12 ;  /* 0x0000001c0b297224 */ /* 0x040fe200078e020c */
[----:B------:R-:W-:Y:S01]  /*26d0*/  LEA.HI.X R108, R108, UR5, R13, 0x1, P3 ;  /* 0x000000056c6c7c11 */ /* 0x000fe200098f0c0d */
[----:B------:R-:W-:Y:S01]  /*26e0*/  IMAD R11, R11, R35, R14 ;  /* 0x000000230b0b7224 */ /* 0x000fe200078e020e */
[----:B------:R-:W-:Y:S01]  /*26f0*/  ISETP.NE.AND P3, PT, RZ, UR4, PT ;  /* 0x00000004ff007c0c */ /* 0x000fe2000bf65270 */
[----:B------:R-:W-:-:S04]  /*2700*/  IMAD.WIDE.U32 R12, R35, R27, RZ ;  /* 0x0000001b230c7225 */ /* 0x000fc800078e00ff */
[----:B------:R-:W-:Y:S01]  /*2710*/  IMAD.WIDE.U32 R14, R28, R27, RZ ;  /* 0x0000001b1c0e7225 */ /* 0x000fe200078e00ff */
[----:B------:R-:W-:-:S03]  /*2720*/  IADD3 R11, R13, R11, RZ ;  /* 0x0000000b0d0b7210 */ /* 0x000fc60007ffe0ff */
[----:B------:R-:W-:-:S04]  /*2730*/  IMAD.IADD R90, R15, 0x1, R41 ;  /* 0x000000010f5a7824 */ /* 0x000fc800078e0229 */
[----:B------:R-:W-:Y:S05]  /*2740*/  @!P3 BRA `(.L_x_491) ;  /* 0x0000002400a4b947 */ /* 0x000fea0003800000 */
[----:B------:R-:W-:Y:S01]  /*2750*/  ISETP.GE.AND P3, PT, R153, R98, PT ;  /* 0x000000629900720c */ /* 0x000fe20003f66270 */
[----:B------:R-:W-:Y:S01]  /*2760*/  BSSY B1, `(.L_x_492) ;  /* 0x000001c000017945 */ /* 0x000fe20003800000 */
[----:B------:R-:W-:Y:S02]  /*2770*/  CS2R R56, SRZ ;  /* 0x0000000000387805 */ /* 0x000fe4000001ff00 */
[----:B------:R-:W-:Y:S02]  /*2780*/  CS2R R64, SRZ ;  /* 0x0000000000407805 */ /* 0x000fe4000001ff00 */
[----:B------:R-:W-:Y:S02]  /*2790*/  CS2R R68, SRZ ;  /* 0x0000000000447805 */ /* 0x000fe4000001ff00 */
[----:B------:R-:W-:Y:S02]  /*27a0*/  P2R R124, PR, RZ, 0x8 ;  /* 0x00000008ff7c7803 */ /* 0x000fe40000000000 */
[----:B------:R-:W-:-:S02]  /*27b0*/  CS2R R66, SRZ ;  /* 0x0000000000427805 */ /* 0x000fc4000001ff00 */
[----:B------:R-:W-:Y:S01]  /*27c0*/  CS2R R70, SRZ ;  /* 0x0000000000467805 */ /* 0x000fe2000001ff00 */
[----:B------:R-:W-:Y:S06]  /*27d0*/  @P3 BRA `(.L_x_493) ;  /* 0x0000000000503947 */ /* 0x000fec0003800000 */
[----:B------:R-:W-:Y:S01]  /*27e0*/  IADD3 R41, P3, R82, R14, RZ ;  /* 0x0000000e52297210 */ /* 0x000fe20007f7e0ff */
[----:B------:R-:W-:Y:S01]  /*27f0*/  ULDC.64 UR4, c[0x0][0x3e8] ;  /* 0x0000fa0000047ab9 */ /* 0x000fe20000000a00 */
[----:B------:R-:W-:Y:S02]  /*2800*/  CS2R R68, SRZ ;  /* 0x0000000000447805 */ /* 0x000fe4000001ff00 */
[----:B------:R-:W-:Y:S01]  /*2810*/  CS2R R70, SRZ ;  /* 0x0000000000467805 */ /* 0x000fe2000001ff00 */
[----:B------:R-:W-:Y:S01]  /*2820*/  IMAD.X R42, R90, 0x1, R38, P3 ;  /* 0x000000015a2a7824 */ /* 0x000fe200018e0626 */
[----:B------:R-:W-:-:S05]  /*2830*/  IADD3 R43, P3, R86, R12, RZ ;  /* 0x0000000c562b7210 */ /* 0x000fca0007f7e0ff */
[----:B------:R-:W-:Y:S01]  /*2840*/  IMAD.X R44, R11, 0x1, R76, P3 ;  /* 0x000000010b2c7824 */ /* 0x000fe200018e064c */
[----:B------:R-:W-:-:S04]  /*2850*/  LEA R40, P3, R41, UR4, 0x1 ;  /* 0x0000000429287c11 */ /* 0x000fc8000f8608ff */
[----:B------:R-:W-:Y:S01]  /*2860*/  LEA.HI.X R41, R41, UR5, R42, 0x1, P3 ;  /* 0x0000000529297c11 */ /* 0x000fe200098f0c2a */
[----:B------:R-:W-:Y:S02]  /*2870*/  ULDC.64 UR4, c[0x0][0x400] ;  /* 0x0001000000047ab9 */ /* 0x000fe40000000a00 */
[----:B------:R-:W-:-:S04]  /*2880*/  LEA R42, P3, R43, UR4, 0x1 ;  /* 0x000000042b2a7c11 */ /* 0x000fc8000f8608ff */
[----:B------:R-:W-:Y:S02]  /*2890*/  LEA.HI.X R43, R43, UR5, R44, 0x1, P3 ;  /* 0x000000052b2b7c11 */ /* 0x000fe400098f0c2c */
[----:B------:R-:W-:Y:S02]  /*28a0*/  ISETP.GE.AND P3, PT, R18, R104, PT ;  /* 0x000000681200720c */ /* 0x000fe40003f66270 */
[----:B------:R-:W-:Y:S02]  /*28b0*/  CS2R R64, SRZ ;  /* 0x0000000000407805 */ /* 0x000fe4000001ff00 */
[----:B------:R-:W-:-:S09]  /*28c0*/  CS2R R66, SRZ ;  /* 0x0000000000427805 */ /* 0x000fd2000001ff00 */
[----:B------:R0:W5:Y:S04]  /*28d0*/  @!P3 LDG.E.64 R68, desc[UR42][R40.64] ;  /* 0x0000002a2844b981 */ /* 0x000168000c1e1b00 */
[----:B------:R0:W5:Y:S01]  /*28e0*/  @!P3 LDG.E.64 R70, desc[UR42][R42.64] ;  /* 0x0000002a2a46b981 */ /* 0x000162000c1e1b00 */
[----:B------:R-:W-:-:S13]  /*28f0*/  ISETP.GE.AND P3, PT, R152, R104, PT ;  /* 0x000000689800720c */ /* 0x000fda0003f66270 */
[----:B------:R0:W5:Y:S04]  /*2900*/  @!P3 LDG.E.64 R64, desc[UR42][R40.64+0x40] ;  /* 0x0000402a2840b981 */ /* 0x000168000c1e1b00 */
[----:B------:R0:W5:Y:S02]  /*2910*/  @!P3 LDG.E.64 R66, desc[UR42][R42.64+0x40] ;  /* 0x0000402a2a42b981 */ /* 0x000164000c1e1b00 */
.L_x_493:
[----:B------:R-:W-:Y:S05]  /*2920*/  BSYNC B1 ;  /* 0x0000000000017941 */ /* 0x000fea0003800000 */
.L_x_492:
[----:B------:R-:W-:Y:S01]  /*2930*/  VIADD R44, R153, 0x20 ;  /* 0x00000020992c7836 */ /* 0x000fe20000000000 */
[----:B0----5:R-:W-:Y:S01]  /*2940*/  MOV R41, R65 ;  /* 0x0000004100297202 */ /* 0x021fe20000000f00 */
[----:B------:R-:W-:Y:S01]  /*2950*/  IMAD.MOV.U32 R40, RZ, RZ, R64 ;  /* 0x000000ffff287224 */ /* 0x000fe200078e0040 */
[----:B------:R-:W-:Y:S01]  /*2960*/  BSSY B1, `(.L_x_494) ;  /* 0x0000027000017945 */ /* 0x000fe20003800000 */
[----:B------:R-:W-:Y:S01]  /*2970*/  IMAD.MOV.U32 R42, RZ, RZ, R68 ;  /* 0x000000ffff2a7224 */ /* 0x000fe200078e0044 */
[----:B------:R-:W-:Y:S01]  /*2980*/  ISETP.GE.AND P3, PT, R44, R98, PT ;  /* 0x000000622c00720c */ /* 0x000fe20003f66270 */
[----:B------:R-:W-:Y:S01]  /*2990*/  IMAD.MOV.U32 R43, RZ, RZ, R69 ;  /* 0x000000ffff2b7224 */ /* 0x000fe200078e0045 */
[----:B------:R-:W-:Y:S01]  /*29a0*/  PRMT R115, R40, 0x5410, R41 ;  /* 0x0000541028737816 */ /* 0x000fe20000000029 */
[----:B------:R-:W-:Y:S01]  /*29b0*/  IMAD.MOV.U32 R40, RZ, RZ, R66 ;  /* 0x000000ffff287224 */ /* 0x000fe200078e0042 */
[----:B------:R-:W-:Y:S01]  /*29c0*/  PRMT R123, R123, 0x5410, R42 ;  /* 0x000054107b7b7816 */ /* 0x000fe2000000002a */
[----:B------:R-:W-:Y:S01]  /*29d0*/  IMAD.MOV.U32 R42, RZ, RZ, R70 ;  /* 0x000000ffff2a7224 */ /* 0x000fe200078e0046 */
[----:B------:R-:W-:Y:S01]  /*29e0*/  PRMT R120, R43, 0x7610, R120 ;  /* 0x000076102b787816 */ /* 0x000fe20000000078 */
[----:B------:R-:W-:Y:S01]  /*29f0*/  IMAD.MOV.U32 R43, RZ, RZ, R71 ;  /* 0x000000ffff2b7224 */ /* 0x000fe200078e0047 */
[----:B------:R-:W-:-:S02]  /*2a00*/  MOV R41, R67 ;  /* 0x0000004300297202 */ /* 0x000fc40000000f00 */
[----:B------:R-:W-:Y:S02]  /*2a10*/  CS2R R60, SRZ ;  /* 0x00000000003c7805 */ /* 0x000fe4000001ff00 */
[----:B------:R-:W-:Y:S02]  /*2a20*/  PRMT R123, R42, 0x7610, R123 ;  /* 0x000076102a7b7816 */ /* 0x000fe4000000007b */
[----:B------:R-:W-:Y:S02]  /*2a30*/  CS2R R58, SRZ ;  /* 0x00000000003a7805 */ /* 0x000fe4000001ff00 */
[----:B------:R-:W-:Y:S02]  /*2a40*/  PRMT R116, R40, 0x5410, R41 ;  /* 0x0000541028747816 */ /* 0x000fe40000000029 */
[----:B------:R-:W-:Y:S02]  /*2a50*/  CS2R R62, SRZ ;  /* 0x00000000003e7805 */ /* 0x000fe4000001ff00 */
[----:B------:R-:W-:-:S02]  /*2a60*/  PRMT R122, R122, 0x5410, R43 ;  /* 0x000054107a7a7816 */ /* 0x000fc4000000002b */
[----:B------:R-:W-:Y:S01]  /*2a70*/  P2R R118, PR, RZ, 0x8 ;  /* 0x00000008ff767803 */ /* 0x000fe20000000000 */
[----:B------:R-:W-:Y:S06]  /*2a80*/  @P3 BRA `(.L_x_495) ;  /* 0x0000000000503947 */ /* 0x000fec0003800000 */
[----:B------:R-:W-:Y:S01]  /*2a90*/  IADD3 R41, P3, P4, R82, R14, R20 ;  /* 0x0000000e52297210 */ /* 0x000fe20007c7e014 */
[----:B------:R-:W-:Y:S01]  /*2aa0*/  ULDC.64 UR4, c[0x0][0x3e8] ;  /* 0x0000fa0000047ab9 */ /* 0x000fe20000000a00 */
[----:B------:R-:W-:Y:S02]  /*2ab0*/  CS2R R60, SRZ ;  /* 0x00000000003c7805 */ /* 0x000fe4000001ff00 */
[----:B------:R-:W-:Y:S02]  /*2ac0*/  CS2R R62, SRZ ;  /* 0x00000000003e7805 */ /* 0x000fe4000001ff00 */
[----:B------:R-:W-:Y:S02]  /*2ad0*/  IADD3.X R42, R38, R90, R8, P3, P4 ;  /* 0x0000005a262a7210 */ /* 0x000fe40001fe8408 */
[----:B------:R-:W-:-:S04]  /*2ae0*/  IADD3 R43, P3, P4, R86, R12, R33 ;  /* 0x0000000c562b7210 */ /* 0x000fc80007c7e021 */
[----:B------:R-:W-:Y:S02]  /*2af0*/  IADD3.X R44, R76, R11, R30, P3, P4 ;  /* 0x0000000b4c2c7210 */ /* 0x000fe40001fe841e */
        /* <DEDUP_REMOVED lines=13> */
.L_x_495:
[----:B------:R-:W-:Y:S05]  /*2bd0*/  BSYNC B1 ;  /* 0x0000000000017941 */ /* 0x000fea0003800000 */
.L_x_494:
[----:B------:R-:W-:Y:S01]  /*2be0*/  IADD3 R72, R153, 0x40, RZ ;  /* 0x0000004099487810 */ /* 0x000fe20007ffe0ff */
[----:B0----5:R-:W-:Y:S01]  /*2bf0*/  IMAD.MOV.U32 R41, RZ, RZ, R57 ;  /* 0x000000ffff297224 */ /* 0x021fe200078e0039 */
[----:B------:R-:W-:Y:S01]  /*2c00*/  MOV R40, R56 ;  /* 0x0000003800287202 */ /* 0x000fe20000000f00 */
[----:B------:R-:W-:Y:S01]  /*2c10*/  IMAD.MOV.U32 R42, RZ, RZ, R60 ;  /* 0x000000ffff2a7224 */ /* 0x000fe200078e003c */
[----:B------:R-:W-:Y:S01]  /*2c20*/  ISETP.GE.AND P3, PT, R72, R98, PT ;  /* 0x000000624800720c */ /* 0x000fe20003f66270 */
[----:B------:R-:W-:Y:S01]  /*2c30*/  IMAD.MOV.U32 R43, RZ, RZ, R61 ;  /* 0x000000ffff2b7224 */ /* 0x000fe200078e003d */
[----:B------:R-:W-:Y:S01]  /*2c40*/  PRMT R110, R41, 0x5410, R40 ;  /* 0x00005410296e7816 */ /* 0x000fe20000000028 */
[----:B------:R-:W-:Y:S01]  /*2c50*/  IMAD.MOV.U32 R41, RZ, RZ, R59 ;  /* 0x000000ffff297224 */ /* 0x000fe200078e003b */
[----:B------:R-:W-:Y:S01]  /*2c60*/  MOV R40, R58 ;  /* 0x0000003a00287202 */ /* 0x000fe20000000f00 */
[----:B------:R-:W-:Y:S01]  /*2c70*/  BSSY B1, `(.L_x_496) ;  /* 0x0000023000017945 */ /* 0x000fe20003800000 */
[----:B------:R-:W-:Y:S01]  /*2c80*/  PRMT R113, R42, 0x5410, R43 ;  /* 0x000054102a717816 */ /* 0x000fe2000000002b */
[----:B------:R-:W-:Y:S01]  /*2c90*/  IMAD.MOV.U32 R42, RZ, RZ, R62 ;  /* 0x000000ffff2a7224 */ /* 0x000fe200078e003e */
[----:B------:R-:W-:Y:S01]  /*2ca0*/  PRMT R107, R41, 0x5410, R40 ;  /* 0x00005410296b7816 */ /* 0x000fe20000000028 */
[----:B------:R-:W-:Y:S01]  /*2cb0*/  IMAD.MOV.U32 R43, RZ, RZ, R63 ;  /* 0x000000ffff2b7224 */ /* 0x000fe200078e003f */
[----:B------:R-:W-:-:S02]  /*2cc0*/  CS2R R40, SRZ ;  /* 0x0000000000287805 */ /* 0x000fc4000001ff00 */
[----:B------:R-:W-:Y:S02]  /*2cd0*/  CS2R R48, SRZ ;  /* 0x0000000000307805 */ /* 0x000fe4000001ff00 */
[----:B------:R-:W-:Y:S02]  /*2ce0*/  CS2R R52, SRZ ;  /* 0x0000000000347805 */ /* 0x000fe4000001ff00 */
[----:B------:R-:W-:Y:S02]  /*2cf0*/  CS2R R50, SRZ ;  /* 0x0000000000327805 */ /* 0x000fe4000001ff00 */
[----:B------:R-:W-:Y:S02]  /*2d00*/  PRMT R114, R42, 0x5410, R43 ;  /* 0x000054102a727816 */ /* 0x000fe4000000002b */
[----:B------:R-:W-:Y:S02]  /*2d10*/  CS2R R54, SRZ ;  /* 0x0000000000367805 */ /* 0x000fe4000001ff00 */
[----:B------:R-:W-:-:S02]  /*2d20*/  CS2R R44, SRZ ;  /* 0x00000000002c7805 */ /* 0x000fc4000001ff00 */
[----:B------:R-:W-:Y:S02]  /*2d30*/  CS2R R42, SRZ ;  /* 0x00000000002a7805 */ /* 0x000fe4000001ff00 */
[----:B------:R-:W-:Y:S01]  /*2d40*/  CS2R R46, SRZ ;  /* 0x00000000002e7805 */ /* 0x000fe2000001ff00 */
        /* <DEDUP_REMOVED lines=21> */
.L_x_497:
[----:B------:R-:W-:Y:S05]  /*2ea0*/  BSYNC B1 ;  /* 0x0000000000017941 */ /* 0x000fea0003800000 */
.L_x_496:
[----:B0-----:R-:W-:Y:S01]  /*2eb0*/  VIADD R72, R153, 0x60 ;  /* 0x0000006099487836 */ /* 0x001fe20000000000 */
[----:B------:R-:W-:Y:S04]  /*2ec0*/  BSSY B1, `(.L_x_498) ;  /* 0x000001f000017945 */ /* 0x000fe80003800000 */
[----:B------:R-:W-:-:S13]  /*2ed0*/  ISETP.GE.AND P4, PT, R72, R98, PT ;  /* 0x000000624800720c */ /* 0x000fda0003f86270 */
[----:B------:R-:W-:Y:S05]  /*2ee0*/  @P4 BRA `(.L_x_499) ;  /* 0x0000000000704947 */ /* 0x000fea0003800000 */
[----:B------:R-:W0:Y:S01]  /*2ef0*/  LDC.64 R40, c[0x0][0x3f8] ;  /* 0x0000fe00ff287b82 */ /* 0x000e220000000a00 */
[----:B------:R-:W-:Y:S01]  /*2f00*/  IMAD.MOV.U32 R15, RZ, RZ, R90 ;  /* 0x000000ffff0f7224 */ /* 0x000fe200078e005a */
[----:B------:R-:W-:Y:S01]  /*2f10*/  ULDC.64 UR4, c[0x0][0x3e8] ;  /* 0x0000fa0000047ab9 */ /* 0x000fe20000000a00 */
[----:B------:R-:W-:Y:S02]  /*2f20*/  CS2R R44, SRZ ;  /* 0x00000000002c7805 */ /* 0x000fe4000001ff00 */
[----:B------:R-:W-:Y:S01]  /*2f30*/  CS2R R46, SRZ ;  /* 0x00000000002e7805 */ /* 0x000fe2000001ff00 */
[----:B0-----:R-:W-:-:S04]  /*2f40*/  IMAD.WIDE.U32 R14, R40, 0x60, R14 ;  /* 0x00000060280e7825 */ /* 0x001fc800078e000e */
[----:B------:R-:W-:Y:S01]  /*2f50*/  IMAD R13, R41, 0x60, RZ ;  /* 0x00000060290d7824 */ /* 0x000fe200078e02ff */
[----:B------:R-:W-:-:S04]  /*2f60*/  IADD3 R41, P5, R82, R14, RZ ;  /* 0x0000000e52297210 */ /* 0x000fc80007fbe0ff */
[----:B------:R-:W-:Y:S01]  /*2f70*/  IADD3.X R42, R38, R15, R13, P5, !PT ;  /* 0x0000000f262a7210 */ /* 0x000fe20002ffe40d */
[----:B------:R-:W-:Y:S01]  /*2f80*/  IMAD.MOV.U32 R13, RZ, RZ, R11 ;  /* 0x000000ffff0d7224 */ /* 0x000fe200078e000b */
[----:B------:R-:W0:Y:S02]  /*2f90*/  LDC.64 R14, c[0x0][0x408] ;  /* 0x00010200ff0e7b82 */ /* 0x000e240000000a00 */
[----:B0-----:R-:W-:-:S04]  /*2fa0*/  IMAD.WIDE.U32 R12, R14, 0x60, R12 ;  /* 0x000000600e0c7825 */ /* 0x001fc800078e000c */
[----:B------:R-:W-:Y:S01]  /*2fb0*/  IMAD R15, R15, 0x60, RZ ;  /* 0x000000600f0f7824 */ /* 0x000fe200078e02ff */
[----:B------:R-:W-:-:S04]  /*2fc0*/  IADD3 R11, P5, R86, R12, RZ ;  /* 0x0000000c560b7210 */ /* 0x000fc80007fbe0ff */
[----:B------:R-:W-:Y:S02]  /*2fd0*/  IADD3.X R40, R76, R13, R15, P5, !PT ;  /* 0x0000000d4c287210 */ /* 0x000fe40002ffe40f */
        /* <DEDUP_REMOVED lines=13> */
.L_x_499:
[----:B------:R-:W-:Y:S05]  /*30b0*/  BSYNC B1 ;  /* 0x0000000000017941 */ /* 0x000fea0003800000 */
.L_x_498:
[----:B0----5:R-:W-:Y:S01]  /*30c0*/  IMAD.MOV.U32 R12, RZ, RZ, R49 ;  /* 0x000000ffff0c7224 */ /* 0x021fe200078e0031 */
[----:B------:R-:W-:Y:S01]  /*30d0*/  MOV R11, R48 ;  /* 0x00000030000b7202 */ /* 0x000fe20000000f00 */
[----:B------:R-:W-:Y:S01]  /*30e0*/  IMAD.MOV.U32 R13, RZ, RZ, R52 ;  /* 0x000000ffff0d7224 */ /* 0x000fe200078e0034 */
[----:B------:R-:W-:Y:S01]  /*30f0*/  UISETP.NE.AND UP0, UPT, UR41, 0x3, UPT ;  /* 0x000000032900788c */ /* 0x000fe2000bf05270 */
        /* <DEDUP_REMOVED lines=8> */
[----:B------:R-:W-:Y:S02]  /*3180*/  PLOP3.LUT P5, PT, PT, PT, UP0, 0x80, 0x0 ;  /* 0x000000000000781c */ /* 0x000fe40003faf008 */
[----:B------:R-:W-:Y:S01]  /*3190*/  PRMT R119, R11, 0x5410, R12 ;  /* 0x000054100b777816 */ /* 0x000fe2000000000c */
[----:B------:R-:W-:Y:S01]  /*31a0*/  IMAD.MOV.U32 R12, RZ, RZ, R41 ;  /* 0x000000ffff0c7224 */ /* 0x000fe200078e0029 */
[----:B------:R-:W-:Y:S01]  /*31b0*/  PRMT R121, R121, 0x5410, R13 ;  /* 0x0000541079797816 */ /* 0x000fe2000000000d */
[----:B------:R-:W-:Y:S01]  /*31c0*/  IMAD.MOV.U32 R13, RZ, RZ, R44 ;  /* 0x000000ffff0d7224 */ /* 0x000fe200078e002c */
[----:B------:R-:W-:Y:S01]  /*31d0*/  PRMT R122, R14, 0x7610, R122 ;  /* 0x000076100e7a7816 */ /* 0x000fe2000000007a */
[----:B------:R-:W-:Y:S01]  /*31e0*/  IMAD.MOV.U32 R14, RZ, RZ, R45 ;  /* 0x000000ffff0e7224 */ /* 0x000fe200078e002d */
[----:B------:R-:W-:-:S04]  /*31f0*/  MOV R11, R40 ;  /* 0x00000028000b7202 */ /* 0x000fc80000000f00 */
[----:B------:R-:W-:Y:S01]  /*3200*/  PRMT R105, R11, 0x5410, R12 ;  /* 0x000054100b697816 */ /* 0x000fe2000000000c */
[----:B------:R-:W-:Y:S01]  /*3210*/  IMAD.MOV.U32 R12, RZ, RZ, R43 ;  /* 0x000000ffff0c7224 */ /* 0x000fe200078e002b */
[----:B------:R-:W-:Y:S01]  /*3220*/  PRMT R112, R14, 0x5410, R13 ;  /* 0x000054100e707816 */ /* 0x000fe2000000000d */
[----:B------:R-:W-:Y:S01]  /*3230*/  IMAD.MOV.U32 R13, RZ, RZ, R46 ;  /* 0x000000ffff0d7224 */ /* 0x000fe200078e002e */
[----:B------:R-:W-:Y:S01]  /*3240*/  MOV R11, R42 ;  /* 0x0000002a000b7202 */ /* 0x000fe20000000f00 */
[----:B------:R-:W-:-:S03]  /*3250*/  IMAD.MOV.U32 R14, RZ, RZ, R47 ;  /* 0x000000ffff0e7224 */ /* 0x000fc600078e002f */
[----:B------:R-:W-:Y:S02]  /*3260*/  PRMT R106, R11, 0x5410, R12 ;  /* 0x000054100b6a7816 */ /* 0x000fe4000000000c */
[----:B------:R-:W-:Y:S01]  /*3270*/  PRMT R111, R14, 0x5410, R13 ;  /* 0x000054100e6f7816 */ /* 0x000fe2000000000d */
[----:B------:R-:W-:Y:S06]  /*3280*/  @!P5 BRA `(.L_x_500) ;  /* 0x000000000004d947 */ /* 0x000fec0003800000 */
[----:B------:R-:W-:Y:S01]  /*3290*/  BPT.TRAP 0x1 ;  /* 0x000000040000795c */ /* 0x000fe20000300000 */
.L_x_500:
[----:B------:R-:W-:Y:S01]  /*32a0*/  LEA R90, R155, R156, 0x3 ;  /* 0x0000009c9b5a7211 */ /* 0x000fe200078e18ff */
[----:B------:R-:W-:Y:S01]  /*32b0*/  BSSY B1, `(.L_x_501) ;  /* 0x0000004000017945 */ /* 0x000fe20003800000 */
[----:B------:R-:W-:-:S04]  /*32c0*/  SHF.L.U32 R103, R154, 0x1f, RZ ;  /* 0x0000001f9a677819 */ /* 0x000fc800000006ff */
[----:B------:R-:W0:Y:S02]  /*32d0*/  SYNCS.PHASECHK.TRANS64.TRYWAIT P6, [R90+URZ+0x28890], R103 ;  /* 0x028890675a0075a7 */ /* 0x000e2400080c017f */
[----:B0-----:R-:W-:Y:S05]  /*32e0*/  @!P6 BRA `(.L_x_502) ;  /* 0x000001840010e947 */ /* 0x001fea0003800000 */
.L_x_808:
[----:B------:R-:W-:Y:S05]  /*32f0*/  BSYNC B1 ;  /* 0x0000000000017941 */ /* 0x000fea0003800000 */
.L_x_501:
[----:B------:R-:W-:-:S03]  /*3300*/  UMOV UR4, 0xffffffff ;  /* 0xffffffff00047882 */ /* 0x000fc60000000000 */
[----:B------:R-:W-:Y:S05]  /*3310*/  BRA.DIV UR4, `(.L_x_503) ;  /* 0x0000018604187947 */ /* 0x000fea000b800000 */
[----:B------:R1:W2:Y:S04]  /*3320*/  SHFL.IDX PT, R75, R108, RZ, 0x181f ;  /* 0x00181fff6c4b7589 */ /* 0x0002a800000e0000 */
[----:B------:R1:W3:Y:S02]  /*3330*/  SHFL.IDX PT, R74, R109, RZ, 0x181f ;  /* 0x00181fff6d4a7589 */ /* 0x0002e400000e0000 */
.L_x_812:
[----:B------:R-:W-:Y:S01]  /*3340*/  ISETP.NE.AND P6, PT, R124, RZ, PT ;  /* 0x000000ff7c00720c */ /* 0x000fe20003fc5270 */
[----:B------:R-:W-:-:S12]  /*3350*/  BSSY B1, `(.L_x_504) ;  /* 0x0000066000017945 */ /* 0x000fd80003800000 */
[----:B------:R-:W-:Y:S05]  /*3360*/  @P6 BRA `(.L_x_505) ;  /* 0x0000000400906947 */ /* 0x000fea0003800000 */
[----:B------:R-:W-:Y:S04]  /*3370*/  BSSY B2, `(.L_x_506) ;  /* 0x0000032000027945 */ /* 0x000fe80003800000 */
[----:B------:R-:W-:Y:S05]  /*3380*/  @P1 BRA `(.L_x_507) ;  /* 0x0000000000c01947 */ /* 0x000fea0003800000 */
[----:B------:R4:W0:Y:S01]  /*3390*/  LDS.128 R12, [R92+0x18400] ;  /* 0x018400005c0c7984 */ /* 0x0008220000000c00 */
[C---:B---3--:R-:W-:Y:S01]  /*33a0*/  LEA R72, P6, R16.reuse, R74, 0x1 ;  /* 0x0000004a10487211 */ /* 0x048fe200078c08ff */
[----:B------:R-:W-:Y:S03]  /*33b0*/  BSSY B3, `(.L_x_508) ;  /* 0x000002c000037945 */ /* 0x000fe60003800000 */
[----:B--2---:R-:W-:Y:S02]  /*33c0*/  LEA.HI.X R73, R16, R75, R17, 0x1, P6 ;  /* 0x0000004b10497211 */ /* 0x004fe400030f0c11 */
[----:B------:R-:W-:-:S13]  /*33d0*/  ISETP.GE.AND P6, PT, R18, R104, PT ;  /* 0x000000681200720c */ /* 0x000fda0003fc6270 */
[----:B----4-:R-:W-:Y:S05]  /*33e0*/  @P6 BRA `(.L_x_509) ;  /* 0x0000000000a06947 */ /* 0x010fea0003800000 */
[----:B------:R-:W-:Y:S01]  /*33f0*/  SHF.R.U64 R11, R68, 0x10, R69 ;  /* 0x00000010440b7819 */ /* 0x000fe20000001245 */
[--C-:B0-----:R-:W-:Y:S01]  /*3400*/  HADD2.F32 R68, -RZ, R15.reuse.H1_H1 ;  /* 0x3000000fff447230 */ /* 0x101fe20000004100 */
[--C-:B------:R-:W-:Y:S01]  /*3410*/  SHF.R.U64 R124, R70, 0x10, R71.reuse ;  /* 0x00000010467c7819 */ /* 0x100fe20000001247 */
[----:B------:R-:W-:Y:S01]  /*3420*/  HADD2.F32 R15, -RZ, R15.H0_H0 ;  /* 0x2000000fff0f7230 */ /* 0x000fe20000004100 */
[----:B------:R-:W-:Y:S01]  /*3430*/  SHF.R.U32.HI R71, RZ, 0x10, R71 ;  /* 0x00000010ff477819 */ /* 0x000fe20000011647 */
[----:B------:R-:W-:Y:S01]  /*3440*/  HADD2.F32 R70, -RZ, R11.H0_H0 ;  /* 0x2000000bff467230 */ /* 0x000fe20000004100 */
[----:B------:R-:W-:Y:S01]  /*3450*/  SHF.R.U32.HI R69, RZ, 0x10, R69 ;  /* 0x00000010ff457819 */ /* 0x000fe20000011645 */
[----:B------:R-:W-:Y:S02]  /*3460*/  HADD2.F32 R124, -RZ, R124.H0_H0 ;  /* 0x2000007cff7c7230 */ /* 0x000fe40000004100 */
[----:B------:R-:W-:Y:S02]  /*3470*/  HADD2.F32 R11, -RZ, R13.H1_H1 ;  /* 0x3000000dff0b7230 */ /* 0x000fe40000004100 */
[----:B------:R-:W-:-:S02]  /*3480*/  HADD2.F32 R71, -RZ, R71.H0_H0 ;  /* 0x20000047ff477230 */ /* 0x000fc40000004100 */
[----:B------:R-:W-:Y:S02]  /*3490*/  HADD2.F32 R13, -RZ, R13.H0_H0 ;  /* 0x2000000dff0d7230 */ /* 0x000fe40000004100 */
[-C--:B------:R-:W-:Y:S01]  /*34a0*/  FMUL.FTZ R126, R11, R124.reuse ;  /* 0x0000007c0b7e7220 */ /* 0x080fe20000410000 */
[----:B------:R-:W-:Y:S02]  /*34b0*/  HADD2.F32 R69, -RZ, R69.H0_H0 ;  /* 0x20000045ff457230 */ /* 0x000fe40000004100 */
[-C--:B------:R-:W-:Y:S01]  /*34c0*/  FMUL.FTZ R128, R68, R71.reuse ;  /* 0x0000004744807220 */ /* 0x080fe20000410000 */
[----:B------:R-:W-:Y:S01]  /*34d0*/  FMUL.FTZ R71, R15, R71 ;  /* 0x000000470f477220 */ /* 0x000fe20000410000 */
[C---:B------:R-:W-:Y:S01]  /*34e0*/  FMUL.FTZ R124, R13.reuse, R124 ;  /* 0x0000007c0d7c7220 */ /* 0x040fe20000410000 */
[----:B------:R-:W-:Y:S01]  /*34f0*/  FFMA.FTZ R126, R13, R70, -R126 ;  /* 0x000000460d7e7223 */ /* 0x000fe2000001087e */
[----:B------:R-:W-:Y:S01]  /*3500*/  FFMA.FTZ R128, R15, R69, -R128 ;  /* 0x000000450f807223 */ /* 0x000fe20000010880 */
[----:B------:R-:W-:-:S02]  /*3510*/  HADD2.F32 R15, -RZ, R123.H1_H1 ;  /* 0x3000007bff0f7230 */ /* 0x000fc40000004100 */
[----:B------:R-:W-:Y:S01]  /*3520*/  FFMA.FTZ R125, R11, R70, R124 ;  /* 0x000000460b7d7223 */ /* 0x000fe2000001007c */
[--C-:B------:R-:W-:Y:S02]  /*3530*/  HADD2.F32 R11, -RZ, R12.reuse.H1_H1 ;  /* 0x3000000cff0b7230 */ /* 0x100fe40000004100 */
[----:B------:R-:W-:Y:S01]  /*3540*/  FFMA.FTZ R127, R68, R69, R71 ;  /* 0x00000045447f7223 */ /* 0x000fe20000010047 */
[----:B------:R-:W-:Y:S02]  /*3550*/  HADD2.F32 R123, -RZ, R123.H0_H0 ;  /* 0x2000007bff7b7230 */ /* 0x000fe40000004100 */
[----:B------:R-:W-:Y:S02]  /*3560*/  HADD2.F32 R12, -RZ, R12.H0_H0 ;  /* 0x2000000cff0c7230 */ /* 0x000fe40000004100 */
[----:B------:R-:W-:Y:S02]  /*3570*/  HADD2.F32 R13, -RZ, R14.H1_H1 ;  /* 0x3000000eff0d7230 */ /* 0x000fe40000004100 */
[----:B------:R-:W-:Y:S01]  /*3580*/  FMUL.FTZ R71, R11, R123 ;  /* 0x0000007b0b477220 */ /* 0x000fe20000410000 */
[----:B------:R-:W-:-:S02]  /*3590*/  HADD2.F32 R69, -RZ, R122.H1_H1 ;  /* 0x3000007aff457230 */ /* 0x000fc40000004100 */
[C---:B------:R-:W-:Y:S01]  /*35a0*/  FMUL.FTZ R70, R12.reuse, R123 ;  /* 0x0000007b0c467220 */ /* 0x040fe20000410000 */
[----:B------:R-:W-:Y:S02]  /*35b0*/  HADD2.F32 R14, -RZ, R14.H0_H0 ;  /* 0x2000000eff0e7230 */ /* 0x000fe40000004100 */
[----:B------:R-:W-:Y:S01]  /*35c0*/  FFMA.FTZ R71, R12, R15, -R71 ;  /* 0x0000000f0c477223 */ /* 0x000fe20000010847 */
[----:B------:R-:W-:Y:S02]  /*35d0*/  HADD2.F32 R68, -RZ, R120.H0_H0 ;  /* 0x20000078ff447230 */ /* 0x000fe40000004100 */
[----:B------:R-:W-:Y:S01]  /*35e0*/  FMUL.FTZ R123, R13, R69 ;  /* 0x000000450d7b7220 */ /* 0x000fe20000410000 */
[----:B------:R-:W-:Y:S01]  /*35f0*/  FFMA.FTZ R70, R11, R15, R70 ;  /* 0x0000000f0b467223 */ /* 0x000fe20000010046 */
[C---:B------:R-:W-:Y:S01]  /*3600*/  FMUL.FTZ R124, R14.reuse, R69 ;  /* 0x000000450e7c7220 */ /* 0x040fe20000410000 */
[----:B------:R-:W-:Y:S01]  /*3610*/  F2FP.F16.F32.PACK_AB R15, R127, R128 ;  /* 0x000000807f0f723e */ /* 0x000fe200000000ff */
[----:B------:R-:W-:-:S02]  /*3620*/  FFMA.FTZ R123, R14, R68, -R123 ;  /* 0x000000440e7b7223 */ /* 0x000fc4000001087b */
[----:B------:R-:W-:Y:S01]  /*3630*/  FFMA.FTZ R124, R13, R68, R124 ;  /* 0x000000440d7c7223 */ /* 0x000fe2000001007c */
[----:B------:R-:W-:Y:S02]  /*3640*/  F2FP.F16.F32.PACK_AB R13, R125, R126 ;  /* 0x0000007e7d0d723e */ /* 0x000fe400000000ff */
[----:B------:R-:W-:Y:S02]  /*3650*/  F2FP.F16.F32.PACK_AB R12, R70, R71 ;  /* 0x00000047460c723e */ /* 0x000fe400000000ff */
[----:B------:R-:W-:-:S07]  /*3660*/  F2FP.F16.F32.PACK_AB R14, R124, R123 ;  /* 0x0000007b7c0e723e */ /* 0x000fce00000000ff */
.L_x_509:
[----:B------:R-:W-:Y:S05]  /*3670*/  BSYNC B3 ;  /* 0x0000000000037941 */ /* 0x000fea0003800000 */
.L_x_508:
[----:B0-----:R4:W-:Y:S02]  /*3680*/  ST.E.128 desc[UR42][R72.64], R12 ;  /* 0x0000000c48007985 */ /* 0x0019e4000c101d2a */
.L_x_507:
[----:B------:R-:W-:Y:S05]  /*3690*/  BSYNC B2 ;  /* 0x0000000000027941 */ /* 0x000fea0003800000 */
.L_x_506:
[----:B------:R-:W-:Y:S05]  /*36a0*/  @P2 BRA `(.L_x_505) ;  /* 0x0000000000c02947 */ /* 0x000fea0003800000 */
[----:B----4-:R4:W0:Y:S01]  /*36b0*/  LDS.128 R12, [R92+0x1c400] ;  /* 0x01c400005c0c7984 */ /* 0x0108220000000c00 */
        /* <DEDUP_REMOVED lines=13> */
[----:B------:R-:W-:Y:S02]  /*3790*/  HADD2.F32 R67, -RZ, R67.H0_H0 ;  /* 0x20000043ff437230 */ /* 0x000fe40000004100 */
[----:B------:R-:W-:-:S02]  /*37a0*/  HADD2.F32 R11, -RZ, R13.H1_H1 ;  /* 0x3000000dff0b7230 */ /* 0x000fc40000004100 */
[----:B------:R-:W-:Y:S02]  /*37b0*/  HADD2.F32 R13, -RZ, R13.H0_H0 ;  /* 0x2000000dff0d7230 */ /* 0x000fe40000004100 */
[-C--:B------:R-:W-:Y:S01]  /*37c0*/  FMUL.FTZ R71, R15, R67.reuse ;  /* 0x000000430f477220 */ /* 0x080fe20000410000 */
[----:B------:R-:W-:Y:S02]  /*37d0*/  HADD2.F32 R65, -RZ, R65.H0_H0 ;  /* 0x20000041ff417230 */ /* 0x000fe40000004100 */
[-C--:B------:R-:W-:Y:S01]  /*37e0*/  FMUL.FTZ R72, R11, R70.reuse ;  /* 0x000000460b487220 */ /* 0x080fe20000410000 */
[C---:B------:R-:W-:Y:S01]  /*37f0*/  FMUL.FTZ R74, R64.reuse, R67 ;  /* 0x00000043404a7220 */ /* 0x040fe20000410000 */
[C---:B------:R-:W-:Y:S01]  /*3800*/  FMUL.FTZ R70, R13.reuse, R70 ;  /* 0x000000460d467220 */ /* 0x040fe20000410000 */
[----:B------:R-:W-:Y:S01]  /*3810*/  FFMA.FTZ R73, R64, R65, R71 ;  /* 0x0000004140497223 */ /* 0x000fe20000010047 */
[-C--:B------:R-:W-:Y:S02]  /*3820*/  FFMA.FTZ R72, R13, R66.reuse, -R72 ;  /* 0x000000420d487223 */ /* 0x080fe40000010848 */
[----:B------:R-:W-:Y:S01]  /*3830*/  FFMA.FTZ R67, R11, R66, R70 ;  /* 0x000000420b437223 */ /* 0x000fe20000010046 */
[----:B------:R-:W-:-:S02]  /*3840*/  HADD2.F32 R64, -RZ, R116.H0_H0 ;  /* 0x20000074ff407230 */ /* 0x000fc40000004100 */
[----:B------:R-:W-:Y:S01]  /*3850*/  FFMA.FTZ R74, R15, R65, -R74 ;  /* 0x000000410f4a7223 */ /* 0x000fe2000001084a */
[----:B------:R-:W-:Y:S02]  /*3860*/  HADD2.F32 R116, -RZ, R116.H1_H1 ;  /* 0x30000074ff747230 */ /* 0x000fe40000004100 */
[----:B------:R-:W-:Y:S02]  /*3870*/  HADD2.F32 R11, -RZ, R12.H1_H1 ;  /* 0x3000000cff0b7230 */ /* 0x000fe40000004100 */
[----:B------:R-:W-:Y:S02]  /*3880*/  HADD2.F32 R13, -RZ, R14.H1_H1 ;  /* 0x3000000eff0d7230 */ /* 0x000fe40000004100 */
[----:B------:R-:W-:Y:S02]  /*3890*/  HADD2.F32 R12, -RZ, R12.H0_H0 ;  /* 0x2000000cff0c7230 */ /* 0x000fe40000004100 */
[----:B------:R-:W-:Y:S01]  /*38a0*/  FMUL.FTZ R65, R11, R64 ;  /* 0x000000400b417220 */ /* 0x000fe20000410000 */
[----:B------:R-:W-:-:S02]  /*38b0*/  HADD2.F32 R14, -RZ, R14.H0_H0 ;  /* 0x2000000eff0e7230 */ /* 0x000fc40000004100 */
[----:B------:R-:W-:Y:S01]  /*38c0*/  FMUL.FTZ R71, R13, R116 ;  /* 0x000000740d477220 */ /* 0x000fe20000410000 */
[--C-:B------:R-:W-:Y:S02]  /*38d0*/  HADD2.F32 R15, -RZ, R115.reuse.H0_H0 ;  /* 0x20000073ff0f7230 */ /* 0x100fe40000004100 */
[----:B------:R-:W-:Y:S01]  /*38e0*/  FMUL.FTZ R64, R12, R64 ;  /* 0x000000400c407220 */ /* 0x000fe20000410000 */
[----:B------:R-:W-:Y:S02]  /*38f0*/  HADD2.F32 R115, -RZ, R115.H1_H1 ;  /* 0x30000073ff737230 */ /* 0x000fe40000004100 */
[----:B------:R-:W-:Y:S01]  /*3900*/  FMUL.FTZ R116, R14, R116 ;  /* 0x000000740e747220 */ /* 0x000fe20000410000 */
[-C--:B------:R-:W-:Y:S01]  /*3910*/  FFMA.FTZ R65, R12, R15.reuse, -R65 ;  /* 0x0000000f0c417223 */ /* 0x080fe20000010841 */
[----:B------:R-:W-:Y:S01]  /*3920*/  FFMA.FTZ R64, R11, R15, R64 ;  /* 0x0000000f0b407223 */ /* 0x000fe20000010040 */
[-C--:B------:R-:W-:Y:S01]  /*3930*/  FFMA.FTZ R71, R14, R115.reuse, -R71 ;  /* 0x000000730e477223 */ /* 0x080fe20000010847 */
[----:B------:R-:W-:Y:S01]  /*3940*/  FFMA.FTZ R116, R13, R115, R116 ;  /* 0x000000730d747223 */ /* 0x000fe20000010074 */
[----:B------:R-:W-:-:S02]  /*3950*/  F2FP.F16.F32.PACK_AB R13, R67, R72 ;  /* 0x00000048430d723e */ /* 0x000fc400000000ff */
[----:B------:R-:W-:Y:S02]  /*3960*/  F2FP.F16.F32.PACK_AB R15, R73, R74 ;  /* 0x0000004a490f723e */ /* 0x000fe400000000ff */
[----:B------:R-:W-:Y:S02]  /*3970*/  F2FP.F16.F32.PACK_AB R12, R64, R65 ;  /* 0x00000041400c723e */ /* 0x000fe400000000ff */
[----:B------:R-:W-:-:S07]  /*3980*/  F2FP.F16.F32.PACK_AB R14, R116, R71 ;  /* 0x00000047740e723e */ /* 0x000fce00000000ff */
.L_x_511:
[----:B------:R-:W-:Y:S05]  /*3990*/  BSYNC B2 ;  /* 0x0000000000027941 */ /* 0x000fea0003800000 */
.L_x_510:
[----:B0-----:R0:W-:Y:S02]  /*39a0*/  ST.E.128 desc[UR42][R68.64], R12 ;  /* 0x0000000c44007985 */ /* 0x0011e4000c101d2a */
.L_x_505:
[----:B------:R-:W-:Y:S05]  /*39b0*/  BSYNC B1 ;  /* 0x0000000000017941 */ /* 0x000fea0003800000 */
.L_x_504:
[----:B------:R-:W-:-:S03]  /*39c0*/  UMOV UR4, 0xffffffff ;  /* 0xffffffff00047882 */ /* 0x000fc60000000000 */
[----:B------:R-:W-:Y:S05]  /*39d0*/  BRA.DIV UR4, `(.L_x_512) ;  /* 0x0000017e04b47947 */ /* 0x000fea000b800000 */
[----:B------:R0:W0:Y:S04]  /*39e0*/  SHFL.IDX PT, R67, R108, 0x1, 0x181f ;  /* 0x00381f006c437f89 */ /* 0x00002800000e0000 */
[----:B------:R0:W0:Y:S02]  /*39f0*/  SHFL.IDX PT, R66, R109, 0x1, 0x181f ;  /* 0x00381f006d427f89 */ /* 0x00002400000e0000 */
.L_x_816:
[----:B------:R-:W-:Y:S01]  /*3a00*/  ISETP.NE.AND P6, PT, R118, RZ, PT ;  /* 0x000000ff7600720c */ /* 0x000fe20003fc5270 */
[----:B------:R-:W-:-:S12]  /*3a10*/  BSSY B1, `(.L_x_513) ;  /* 0x0000066000017945 */ /* 0x000fd80003800000 */
[----:B------:R-:W-:Y:S05]  /*3a20*/  @P6 BRA `(.L_x_514) ;  /* 0x0000000400906947 */ /* 0x000fea0003800000 */
[----:B------:R-:W-:Y:S04]  /*3a30*/  BSSY B2, `(.L_x_515) ;  /* 0x0000032000027945 */ /* 0x000fe80003800000 */
[----:B------:R-:W-:Y:S05]  /*3a40*/  @P1 BRA `(.L_x_516) ;  /* 0x0000000000c01947 */ /* 0x000fea0003800000 */
[----:B0---4-:R0:W4:Y:S01]  /*3a50*/  LDS.128 R12, [R92+0x19400] ;  /* 0x019400005c0c7984 */ /* 0x0111220000000c00 */
[C---:B------:R-:W-:Y:S01]  /*3a60*/  LEA R64, P6, R16.reuse, R66, 0x1 ;  /* 0x0000004210407211 */ /* 0x040fe200078c08ff */
[----:B------:R-:W-:Y:S03]  /*3a70*/  BSSY B3, `(.L_x_517) ;  /* 0x000002c000037945 */ /* 0x000fe60003800000 */
[----:B------:R-:W-:Y:S02]  /*3a80*/  LEA.HI.X R65, R16, R67, R17, 0x1, P6 ;  /* 0x0000004310417211 */ /* 0x000fe400030f0c11 */
[----:B------:R-:W-:-:S13]  /*3a90*/  ISETP.GE.AND P6, PT, R18, R104, PT ;  /* 0x000000681200720c */ /* 0x000fda0003fc6270 */
[----:B0-----:R-:W-:Y:S05]  /*3aa0*/  @P6 BRA `(.L_x_518) ;  /* 0x0000000000a06947 */ /* 0x001fea0003800000 */
[----:B------:R-:W-:Y:S01]  /*3ab0*/  SHF.R.U64 R11, R60, 0x10, R61 ;  /* 0x000000103c0b7819 */ /* 0x000fe2000000123d */
[--C-:B----4-:R-:W-:Y:S01]  /*3ac0*/  HADD2.F32 R60, -RZ, R15.reuse.H1_H1 ;  /* 0x3000000fff3c7230 */ /* 0x110fe20000004100 */
        /* <DEDUP_REMOVED lines=38> */
.L_x_518:
[----:B------:R-:W-:Y:S05]  /*3d30*/  BSYNC B3 ;  /* 0x0000000000037941 */ /* 0x000fea0003800000 */
.L_x_517:
[----:B----4-:R0:W-:Y:S02]  /*3d40*/  ST.E.128 desc[UR42][R64.64], R12 ;  /* 0x0000000c40007985 */ /* 0x0101e4000c101d2a */
.L_x_516:
[----:B------:R-:W-:Y:S05]  /*3d50*/  BSYNC B2 ;  /* 0x0000000000027941 */ /* 0x000fea0003800000 */
.L_x_515:
        /* <DEDUP_REMOVED lines=21> */
[C---:B------:R-:W-:Y:S01]  /*3eb0*/  FMUL.FTZ R66, R56.reuse, R59 ;  /* 0x0000003b38427220 */ /* 0x040fe20000410000 */
[C---:B------:R-:W-:Y:S01]  /*3ec0*/  FMUL.FTZ R62, R13.reuse, R62 ;  /* 0x0000003e0d3e7220 */ /* 0x040fe20000410000 */
[----:B------:R-:W-:Y:S01]  /*3ed0*/  FFMA.FTZ R64, R13, R58, -R64 ;  /* 0x0000003a0d407223 */ /* 0x000fe20000010840 */
[----:B------:R-:W-:Y:S01]  /*3ee0*/  FFMA.FTZ R65, R56, R57, R63 ;  /* 0x0000003938417223 */ /* 0x000fe2000001003f */
[----:B------:R-:W-:-:S02]  /*3ef0*/  HADD2.F32 R56, -RZ, R107.H1_H1 ;  /* 0x3000006bff387230 */ /* 0x000fc40000004100 */
[----:B------:R-:W-:Y:S01]  /*3f00*/  FFMA.FTZ R59, R11, R58, R62 ;  /* 0x0000003a0b3b7223 */ /* 0x000fe2000001003e */
[----:B------:R-:W-:Y:S02]  /*3f10*/  HADD2.F32 R11, -RZ, R12.H1_H1 ;  /* 0x3000000cff0b7230 */ /* 0x000fe40000004100 */
[----:B------:R-:W-:Y:S01]  /*3f20*/  FFMA.FTZ R66, R15, R57, -R66 ;  /* 0x000000390f427223 */ /* 0x000fe20000010842 */
[----:B------:R-:W-:Y:S02]  /*3f30*/  HADD2.F32 R13, -RZ, R14.H1_H1 ;  /* 0x3000000eff0d7230 */ /* 0x000fe40000004100 */
[----:B------:R-:W-:Y:S02]  /*3f40*/  HADD2.F32 R107, -RZ, R107.H0_H0 ;  /* 0x2000006bff6b7230 */ /* 0x000fe40000004100 */
[----:B------:R-:W-:Y:S01]  /*3f50*/  FMUL.FTZ R57, R11, R56 ;  /* 0x000000380b397220 */ /* 0x000fe20000410000 */
[----:B------:R-:W-:Y:S02]  /*3f60*/  HADD2.F32 R12, -RZ, R12.H0_H0 ;  /* 0x2000000cff0c7230 */ /* 0x000fe40000004100 */
[----:B------:R-:W-:-:S02]  /*3f70*/  HADD2.F32 R14, -RZ, R14.H0_H0 ;  /* 0x2000000eff0e7230 */ /* 0x000fc40000004100 */
[-C--:B------:R-:W-:Y:S01]  /*3f80*/  FMUL.FTZ R63, R13, R107.reuse ;  /* 0x0000006b0d3f7220 */ /* 0x080fe20000410000 */
[--C-:B------:R-:W-:Y:S02]  /*3f90*/  HADD2.F32 R15, -RZ, R110.reuse.H1_H1 ;  /* 0x3000006eff0f7230 */ /* 0x100fe40000004100 */
[----:B------:R-:W-:Y:S01]  /*3fa0*/  FMUL.FTZ R56, R12, R56 ;  /* 0x000000380c387220 */ /* 0x000fe20000410000 */
[----:B------:R-:W-:Y:S02]  /*3fb0*/  HADD2.F32 R110, -RZ, R110.H0_H0 ;  /* 0x2000006eff6e7230 */ /* 0x000fe40000004100 */
        /* <DEDUP_REMOVED lines=9> */
.L_x_520:
[----:B------:R-:W-:Y:S05]  /*4050*/  BSYNC B2 ;  /* 0x0000000000027941 */ /* 0x000fea0003800000 */
.L_x_519:
[----:B----4-:R0:W-:Y:S02]  /*4060*/  ST.E.128 desc[UR42][R60.64], R12 ;  /* 0x0000000c3c007985 */ /* 0x0101e4000c101d2a */
.L_x_514:
[----:B------:R-:W-:Y:S05]  /*4070*/  BSYNC B1 ;  /* 0x0000000000017941 */ /* 0x000fea0003800000 */
.L_x_513:
[----:B------:R-:W-:-:S03]  /*4080*/  UMOV UR4, 0xffffffff ;  /* 0xffffffff00047882 */ /* 0x000fc60000000000 */
[----:B------:R-:W-:Y:S05]  /*4090*/  BRA.DIV UR4, `(.L_x_521) ;  /* 0x0000017a04507947 */ /* 0x000fea000b800000 */
[----:B------:R0:W0:Y:S04]  /*40a0*/  SHFL.IDX PT, R59, R108, 0x2, 0x181f ;  /* 0x00581f006c3b7f89 */ /* 0x00002800000e0000 */
[----:B------:R0:W0:Y:S02]  /*40b0*/  SHFL.IDX PT, R58, R109, 0x2, 0x181f ;  /* 0x00581f006d3a7f89 */ /* 0x00002400000e0000 */
.L_x_820:
[----:B------:R-:W-:Y:S04]  /*40c0*/  BSSY B1, `(.L_x_522) ;  /* 0x0000067000017945 */ /* 0x000fe80003800000 */
        /* <DEDUP_REMOVED lines=17> */
[--C-:B------:R-:W-:Y:S02]  /*41e0*/  HADD2.F32 R11, -RZ, R13.reuse.H1_H1 ;  /* 0x3000000dff0b7230 */ /* 0x100fe40000004100 */
[----:B------:R-:W-:-:S02]  /*41f0*/  HADD2.F32 R13, -RZ, R13.H0_H0 ;  /* 0x2000000dff0d7230 */ /* 0x000fc40000004100 */
[----:B------:R-:W-:Y:S02]  /*4200*/  HADD2.F32 R55, -RZ, R55.H0_H0 ;  /* 0x20000037ff377230 */ /* 0x000fe40000004100 */
[-C--:B------:R-:W-:Y:S01]  /*4210*/  FMUL.FTZ R62, R11, R60.reuse ;  /* 0x0000003c0b3e7220 */ /* 0x080fe20000410000 */
[----:B------:R-:W-:Y:S02]  /*4220*/  HADD2.F32 R53, -RZ, R53.H0_H0 ;  /* 0x20000035ff357230 */ /* 0x000fe40000004100 */
[----:B------:R-:W-:Y:S01]  /*4230*/  FMUL.FTZ R60, R13, R60 ;  /* 0x0000003c0d3c7220 */ /* 0x000fe20000410000 */
[----:B------:R-:W-:Y:S02]  /*4240*/  HADD2.F32 R122, -RZ, R122.H0_H0 ;  /* 0x2000007aff7a7230 */ /* 0x000fe40000004100 */
[-C--:B------:R-:W-:Y:S01]  /*4250*/  FMUL.FTZ R64, R52, R55.reuse ;  /* 0x0000003734407220 */ /* 0x080fe20000410000 */
[----:B------:R-:W-:Y:S01]  /*4260*/  FMUL.FTZ R61, R15, R55 ;  /* 0x000000370f3d7220 */ /* 0x000fe20000410000 */
[----:B------:R-:W-:Y:S01]  /*4270*/  FFMA.FTZ R55, R11, R54, R60 ;  /* 0x000000360b377223 */ /* 0x000fe2000001003c */
[----:B------:R-:W-:-:S02]  /*4280*/  HADD2.F32 R11, -RZ, R12.H1_H1 ;  /* 0x3000000cff0b7230 */ /* 0x000fc40000004100 */
[-C--:B------:R-:W-:Y:S01]  /*4290*/  FFMA.FTZ R64, R15, R53.reuse, -R64 ;  /* 0x000000350f407223 */ /* 0x080fe20000010840 */
[----:B------:R-:W-:Y:S01]  /*42a0*/  FFMA.FTZ R62, R13, R54, -R62 ;  /* 0x000000360d3e7223 */ /* 0x000fe2000001083e */
[----:B------:R-:W-:Y:S02]  /*42b0*/  HADD2.F32 R15, -RZ, R121.H1_H1 ;  /* 0x30000079ff0f7230 */ /* 0x000fe40000004100 */
[----:B------:R-:W-:Y:S01]  /*42c0*/  FFMA.FTZ R61, R52, R53, R61 ;  /* 0x00000035343d7223 */ /* 0x000fe2000001003d */
[----:B------:R-:W-:Y:S02]  /*42d0*/  HADD2.F32 R12, -RZ, R12.H0_H0 ;  /* 0x2000000cff0c7230 */ /* 0x000fe40000004100 */
[--C-:B------:R-:W-:Y:S02]  /*42e0*/  HADD2.F32 R13, -RZ, R14.reuse.H1_H1 ;  /* 0x3000000eff0d7230 */ /* 0x100fe40000004100 */
[----:B------:R-:W-:Y:S01]  /*42f0*/  FMUL.FTZ R53, R11, R15 ;  /* 0x0000000f0b357220 */ /* 0x000fe20000410000 */
[----:B------:R-:W-:-:S02]  /*4300*/  HADD2.F32 R14, -RZ, R14.H0_H0 ;  /* 0x2000000eff0e7230 */ /* 0x000fc40000004100 */
[----:B------:R-:W-:Y:S01]  /*4310*/  FMUL.FTZ R52, R12, R15 ;  /* 0x0000000f0c347220 */ /* 0x000fe20000410000 */
[----:B------:R-:W-:Y:S02]  /*4320*/  HADD2.F32 R121, -RZ, R121.H0_H0 ;  /* 0x20000079ff797230 */ /* 0x000fe40000004100 */
[-C--:B------:R-:W-:Y:S01]  /*4330*/  FMUL.FTZ R15, R13, R122.reuse ;  /* 0x0000007a0d0f7220 */ /* 0x080fe20000410000 */
[----:B------:R-:W-:Y:S02]  /*4340*/  HADD2.F32 R120, -RZ, R120.H1_H1 ;  /* 0x30000078ff787230 */ /* 0x000fe40000004100 */
[C---:B------:R-:W-:Y:S01]  /*4350*/  FMUL.FTZ R122, R14.reuse, R122 ;  /* 0x0000007a0e7a7220 */ /* 0x040fe20000410000 */
[----:B------:R-:W-:Y:S01]  /*4360*/  F2FP.F16.F32.PACK_AB R61, R61, R64 ;  /* 0x000000403d3d723e */ /* 0x000fe200000000ff */
[-C--:B------:R-:W-:Y:S02]  /*4370*/  FFMA.FTZ R15, R14, R121.reuse, -R15 ;  /* 0x000000790e0f7223 */ /* 0x080fe4000001080f */
[----:B------:R-:W-:Y:S01]  /*4380*/  FFMA.FTZ R122, R13, R121, R122 ;  /* 0x000000790d7a7223 */ /* 0x000fe2000001007a */
[-C--:B------:R-:W-:Y:S01]  /*4390*/  FFMA.FTZ R53, R12, R120.reuse, -R53 ;  /* 0x000000780c357223 */ /* 0x080fe20000010835 */
[----:B------:R-:W-:Y:S01]  /*43a0*/  FFMA.FTZ R52, R11, R120, R52 ;  /* 0x000000780b347223 */ /* 0x000fe20000010034 */
[----:B------:R-:W-:-:S02]  /*43b0*/  F2FP.F16.F32.PACK_AB R13, R55, R62 ;  /* 0x0000003e370d723e */ /* 0x000fc400000000ff */
[----:B------:R-:W-:Y:S01]  /*43c0*/  F2FP.F16.F32.PACK_AB R14, R122, R15 ;  /* 0x0000000f7a0e723e */ /* 0x000fe200000000ff */
[----:B------:R-:W-:Y:S01]  /*43d0*/  IMAD.MOV.U32 R15, RZ, RZ, R61 ;  /* 0x000000ffff0f7224 */ /* 0x000fe200078e003d */
[----:B------:R-:W-:-:S07]  /*43e0*/  F2FP.F16.F32.PACK_AB R12, R52, R53 ;  /* 0x00000035340c723e */ /* 0x000fce00000000ff */
.L_x_527:
[----:B------:R-:W-:Y:S05]  /*43f0*/  BSYNC B3 ;  /* 0x0000000000037941 */ /* 0x000fea0003800000 */
.L_x_526:
[----:B----4-:R0:W-:Y:S02]  /*4400*/  ST.E.128 desc[UR42][R56.64], R12 ;  /* 0x0000000c38007985 */ /* 0x0101e4000c101d2a */
.L_x_525:
[----:B------:R-:W-:Y:S05]  /*4410*/  BSYNC B2 ;  /* 0x0000000000027941 */ /* 0x000fea0003800000 */
.L_x_524:
        /* <DEDUP_REMOVED lines=25> */
[----:B------:R-:W-:-:S02]  /*45b0*/  HADD2.F32 R48, -RZ, R119.H0_H0 ;  /* 0x20000077ff307230 */ /* 0x000fc40000004100 */
[----:B------:R-:W-:Y:S01]  /*45c0*/  FFMA.FTZ R51, R11, R50, R54 ;  /* 0x000000320b337223 */ /* 0x000fe20000010036 */
[----:B------:R-:W-:Y:S02]  /*45d0*/  HADD2.F32 R11, -RZ, R12.H1_H1 ;  /* 0x3000000cff0b7230 */ /* 0x000fe40000004100 */
[----:B------:R-:W-:Y:S01]  /*45e0*/  FFMA.FTZ R58, R15, R49, -R58 ;  /* 0x000000310f3a7223 */ /* 0x000fe2000001083a */
[----:B------:R-:W-:Y:S02]  /*45f0*/  HADD2.F32 R13, -RZ, R14.H1_H1 ;  /* 0x3000000eff0d7230 */ /* 0x000fe40000004100 */
[----:B------:R-:W-:Y:S02]  /*4600*/  HADD2.F32 R119, -RZ, R119.H1_H1 ;  /* 0x30000077ff777230 */ /* 0x000fe40000004100 */
[----:B------:R-:W-:Y:S01]  /*4610*/  FMUL.FTZ R49, R11, R48 ;  /* 0x000000300b317220 */ /* 0x000fe20000410000 */
[----:B------:R-:W-:Y:S02]  /*4620*/  HADD2.F32 R12, -RZ, R12.H0_H0 ;  /* 0x2000000cff0c7230 */ /* 0x000fe40000004100 */
[----:B------:R-:W-:-:S02]  /*4630*/  HADD2.F32 R14, -RZ, R14.H0_H0 ;  /* 0x2000000eff0e7230 */ /* 0x000fc40000004100 */
[-C--:B------:R-:W-:Y:S01]  /*4640*/  FMUL.FTZ R55, R13, R119.reuse ;  /* 0x000000770d377220 */ /* 0x080fe20000410000 */
        /* <DEDUP_REMOVED lines=12> */
.L_x_529:
[----:B------:R-:W-:Y:S05]  /*4710*/  BSYNC B2 ;  /* 0x0000000000027941 */ /* 0x000fea0003800000 */
.L_x_528:
[----:B----4-:R0:W-:Y:S02]  /*4720*/  ST.E.128 desc[UR42][R52.64], R12 ;  /* 0x0000000c34007985 */ /* 0x0101e4000c101d2a */
.L_x_523:
[----:B------:R-:W-:Y:S05]  /*4730*/  BSYNC B1 ;  /* 0x0000000000017941 */ /* 0x000fea0003800000 */
.L_x_522:
[----:B------:R-:W-:-:S03]  /*4740*/  UMOV UR4, 0xffffffff ;  /* 0xffffffff00047882 */ /* 0x000fc60000000000 */
[----:B------:R-:W-:Y:S05]  /*4750*/  BRA.DIV UR4, `(.L_x_530) ;  /* 0x0000017204ec7947 */ /* 0x000fea000b800000 */
[----:B------:R2:W2:Y:S04]  /*4760*/  SHFL.IDX PT, R51, R108, 0x3, 0x181f ;  /* 0x00781f006c337f89 */ /* 0x0004a800000e0000 */
[----:B01----:R-:W0:Y:S02]  /*4770*/  SHFL.IDX PT, R109, R109, 0x3, 0x181f ;  /* 0x00781f006d6d7f89 */ /* 0x003e2400000e0000 */
.L_x_824:
[----:B------:R-:W-:Y:S05]  /*4780*/  @P4 BRA `(.L_x_531) ;  /* 0x0000003400504947 */ /* 0x000fea0003800000 */
[----:B------:R-:W-:Y:S04]  /*4790*/  BSSY B1, `(.L_x_532) ;  /* 0x0000032000017945 */ /* 0x000fe80003800000 */
[----:B------:R-:W-:Y:S05]  /*47a0*/  @P1 BRA `(.L_x_533) ;  /* 0x0000000000c01947 */ /* 0x000fea0003800000 */
[----:B----4-:R1:W4:Y:S01]  /*47b0*/  LDS.128 R12, [R92+0x1b400] ;  /* 0x01b400005c0c7984 */ /* 0x0103220000000c00 */
[C---:B0-----:R-:W-:Y:S01]  /*47c0*/  LEA R48, P3, R16.reuse, R109, 0x1 ;  /* 0x0000006d10307211 */ /* 0x041fe200078608ff */
[----:B------:R-:W-:Y:S03]  /*47d0*/  BSSY B2, `(.L_x_534) ;  /* 0x000002c000027945 */ /* 0x000fe60003800000 */
[----:B--2---:R-:W-:Y:S02]  /*47e0*/  LEA.HI.X R49, R16, R51, R17, 0x1, P3 ;  /* 0x0000003310317211 */ /* 0x004fe400018f0c11 */
[----:B------:R-:W-:-:S13]  /*47f0*/  ISETP.GE.AND P3, PT, R18, R104, PT ;  /* 0x000000681200720c */ /* 0x000fda0003f66270 */
[----:B-1----:R-:W-:Y:S05]  /*4800*/  @P3 BRA `(.L_x_535) ;  /* 0x0000000000a03947 */ /* 0x002fea0003800000 */
        /* <DEDUP_REMOVED lines=40> */
.L_x_535:
[----:B------:R-:W-:Y:S05]  /*4a90*/  BSYNC B2 ;  /* 0x0000000000027941 */ /* 0x000fea0003800000 */
.L_x_534:
[----:B----4-:R1:W-:Y:S02]  /*4aa0*/  ST.E.128 desc[UR42][R48.64], R12 ;  /* 0x0000000c30007985 */ /* 0x0103e4000c101d2a */
.L_x_533:
[----:B------:R-:W-:Y:S05]  /*4ab0*/  BSYNC B1 ;  /* 0x0000000000017941 */ /* 0x000fea0003800000 */
.L_x_532:
[----:B------:R-:W-:Y:S05]  /*4ac0*/  @P2 BRA `(.L_x_531) ;  /* 0x0000003000802947 */ /* 0x000fea0003800000 */
[----:B-1--4-:R1:W4:Y:S01]  /*4ad0*/  LDS.128 R12, [R92+0x1f400] ;  /* 0x01f400005c0c7984 */ /* 0x0123220000000c00 */
        /* <DEDUP_REMOVED lines=45> */
.L_x_537:
[----:B------:R-:W-:Y:S05]  /*4db0*/  BSYNC B1 ;  /* 0x0000000000017941 */ /* 0x000fea0003800000 */
.L_x_536:
[----:B----4-:R0:W-:Y:S01]  /*4dc0*/  ST.E.128 desc[UR42][R44.64], R12 ;  /* 0x0000000c2c007985 */ /* 0x0101e2000c101d2a */
[----:B------:R-:W-:Y:S05]  /*4dd0*/  BRA `(.L_x_531) ;  /* 0x0000002c00bc7947 */ /* 0x000fea0003800000 */
.L_x_491:
[----:B------:R-:W-:-:S05]  /*4de0*/  VIADD R40, R153, 0x20 ;  /* 0x0000002099287836 */ /* 0x000fca0000000000 */
[----:B------:R-:W-:Y:S01]  /*4df0*/  ISETP.GE.AND P4, PT, R40, R98, PT ;  /* 0x000000622800720c */ /* 0x000fe20003f86270 */
[----:B------:R-:W-:-:S03]  /*4e00*/  VIADD R40, R153, 0x40 ;  /* 0x0000004099287836 */ /* 0x000fc60000000000 */
[----:B------:R-:W-:-:S13]  /*4e10*/  ISETP.GE.OR P4, PT, R16, R104, P4 ;  /* 0x000000681000720c */ /* 0x000fda0002786670 */
[----:B------:R-:W-:Y:S01]  /*4e20*/  @!P4 IADD3 R46, P3, P5, R84, R14, R20 ;  /* 0x0000000e542ec210 */ /* 0x000fe20007d7e014 */
[----:B------:R-:W0:Y:S03]  /*4e30*/  @!P4 LDC.64 R56, c[0x0][0x3e8] ;  /* 0x0000fa00ff38cb82 */ /* 0x000e260000000a00 */
[----:B------:R-:W-:Y:S02]  /*4e40*/  @!P4 IADD3.X R47, R39, R90, R8, P3, P5 ;  /* 0x0000005a272fc210 */ /* 0x000fe40001fea408 */
[----:B------:R-:W-:-:S03]  /*4e50*/  @!P4 IADD3 R44, P3, P5, R88, R12, R33 ;  /* 0x0000000c582cc210 */ /* 0x000fc60007d7e021 */
[----:B------:R-:W1:Y:S01]  /*4e60*/  @!P4 LDC.64 R58, c[0x0][0x400] ;  /* 0x00010000ff3acb82 */ /* 0x000e620000000a00 */
[----:B------:R-:W-:Y:S02]  /*4e70*/  @!P4 IADD3.X R45, R78, R11, R30, P3, P5 ;  /* 0x0000000b4e2dc210 */ /* 0x000fe40001fea41e */
[----:B------:R-:W-:-:S04]  /*4e80*/  ISETP.GE.AND P3, PT, R40, R98, PT ;  /* 0x000000622800720c */ /* 0x000fc80003f66270 */
[----:B------:R-:W-:-:S13]  /*4e90*/  ISETP.GE.OR P3, PT, R16, R104, P3 ;  /* 0x000000681000720c */ /* 0x000fda0001f66670 */
[----:B------:R-:W-:Y:S01]  /*4ea0*/  @!P3 IADD3 R42, P5, P6, R84, R21, R14 ;  /* 0x00000015542ab210 */ /* 0x000fe20007ebe00e */
[----:B------:R-:W2:Y:S03]  /*4eb0*/  @!P3 LDC.64 R64, c[0x0][0x3e8] ;  /* 0x0000fa00ff40bb82 */ /* 0x000ea60000000a00 */
[----:B------:R-:W-:Y:S02]  /*4ec0*/  @!P3 IADD3.X R43, R39, R9, R90, P5, P6 ;  /* 0x00000009272bb210 */ /* 0x000fe40002fec45a */
[----:B------:R-:W-:-:S03]  /*4ed0*/  @!P3 IADD3 R40, P5, P6, R88, R34, R12 ;  /* 0x000000225828b210 */ /* 0x000fc60007ebe00c */
[----:B------:R-:W3:Y:S01]  /*4ee0*/  @!P3 LDC.64 R66, c[0x0][0x400] ;  /* 0x00010000ff42bb82 */ /* 0x000ee20000000a00 */
[----:B------:R-:W-:Y:S02]  /*4ef0*/  @!P3 IADD3.X R41, R78, R31, R11, P5, P6 ;  /* 0x0000001f4e29b210 */ /* 0x000fe40002fec40b */
[----:B------:R-:W-:-:S04]  /*4f00*/  ISETP.GE.AND P5, PT, R153, R98, PT ;  /* 0x000000629900720c */ /* 0x000fc80003fa6270 */
[----:B------:R-:W-:-:S13]  /*4f10*/  ISETP.GE.OR P5, PT, R16, R104, P5 ;  /* 0x000000681000720c */ /* 0x000fda0002fa6670 */
[----:B------:R-:W4:Y:S01]  /*4f20*/  @!P5 LDC.64 R48, c[0x0][0x3e8] ;  /* 0x0000fa00ff30db82 */ /* 0x000f220000000a00 */
[----:B------:R-:W-:-:S04]  /*4f30*/  @!P5 IADD3 R50, P6, R84, R14, RZ ;  /* 0x0000000e5432d210 */ /* 0x000fc80007fde0ff */
[----:B------:R-:W-:Y:S02]  /*4f40*/  @!P5 IADD3.X R51, R90, R39, RZ, P6, !PT ;  /* 0x000000275a33d210 */ /* 0x000fe400037fe4ff */
[----:B----4-:R-:W-:-:S04]  /*4f50*/  @!P5 LEA R48, P6, R50, R48, 0x1 ;  /* 0x000000303230d211 */ /* 0x010fc800078c08ff */
[----:B------:R-:W-:Y:S02]  /*4f60*/  @!P5 LEA.HI.X R49, R50, R49, R51, 0x1, P6 ;  /* 0x000000313231d211 */ /* 0x000fe400030f0c33 */
[----:B------:R-:W4:Y:S01]  /*4f70*/  @!P5 LDC.64 R50, c[0x0][0x400] ;  /* 0x00010000ff32db82 */ /* 0x000f220000000a00 */
[----:B------:R-:W-:-:S05]  /*4f80*/  @!P5 IADD3 R52, P6, R88, R12, RZ ;  /* 0x0000000c5834d210 */ /* 0x000fca0007fde0ff */
[----:B------:R-:W-:Y:S01]  /*4f90*/  @!P5 IMAD.X R53, R11, 0x1, R78, P6 ;  /* 0x000000010b35d824 */ /* 0x000fe200030e064e */
[----:B----4-:R-:W-:-:S04]  /*4fa0*/  @!P5 LEA R50, P6, R52, R50, 0x1 ;  /* 0x000000323432d211 */ /* 0x010fc800078c08ff */
[----:B------:R-:W-:Y:S02]  /*4fb0*/  @!P5 LEA.HI.X R51, R52, R51, R53, 0x1, P6 ;  /* 0x000000333433d211 */ /* 0x000fe400030f0c35 */
[----:B0-----:R-:W-:-:S04]  /*4fc0*/  @!P4 LEA R56, P6, R46, R56, 0x1 ;  /* 0x000000382e38c211 */ /* 0x001fc800078c08ff */
[----:B------:R-:W-:Y:S02]  /*4fd0*/  @!P4 LEA.HI.X R57, R46, R57, R47, 0x1, P6 ;  /* 0x000000392e39c211 */ /* 0x000fe400030f0c2f */
[----:B------:R-:W-:Y:S02]  /*4fe0*/  CS2R R46, SRZ ;  /* 0x00000000002e7805 */ /* 0x000fe4000001ff00 */
[----:B-1----:R-:W-:-:S04]  /*4ff0*/  @!P4 LEA R58, P6, R44, R58, 0x1 ;  /* 0x0000003a2c3ac211 */ /* 0x002fc800078c08ff */
[----:B------:R-:W-:Y:S02]  /*5000*/  @!P4 LEA.HI.X R59, R44, R59, R45, 0x1, P6 ;  /* 0x0000003b2c3bc211 */ /* 0x000fe400030f0c2d */
[----:B------:R-:W-:Y:S02]  /*5010*/  CS2R R44, SRZ ;  /* 0x00000000002c7805 */ /* 0x000fe4000001ff00 */
[----:B--2---:R-:W-:-:S04]  /*5020*/  @!P3 LEA R64, P6, R42, R64, 0x1 ;  /* 0x000000402a40b211 */ /* 0x004fc800078c08ff */
[----:B------:R-:W-:Y:S02]  /*5030*/  @!P3 LEA.HI.X R65, R42, R65, R43, 0x1, P6 ;  /* 0x000000412a41b211 */ /* 0x000fe400030f0c2b */
[----:B------:R-:W-:Y:S02]  /*5040*/  CS2R R42, SRZ ;  /* 0x00000000002a7805 */ /* 0x000fe4000001ff00 */
[C---:B---3--:R-:W-:Y:S01]  /*5050*/  @!P3 LEA R66, P6, R40.reuse, R66, 0x1 ;  /* 0x000000422842b211 */ /* 0x048fe200078c08ff */
[----:B------:R0:W5:Y:S03]  /*5060*/  @!P5 LDG.E.128 R44, desc[UR42][R50.64] ;  /* 0x0000002a322cd981 */ /* 0x000166000c1e1d00 */
[----:B------:R-:W-:Y:S02]  /*5070*/  @!P3 LEA.HI.X R67, R40, R67, R41, 0x1, P6 ;  /* 0x000000432843b211 */ /* 0x000fe400030f0c29 */
[----:B------:R-:W-:-:S02]  /*5080*/  CS2R R40, SRZ ;  /* 0x0000000000287805 */ /* 0x000fc4000001ff00 */
[----:B------:R-:W-:Y:S02]  /*5090*/  CS2R R54, SRZ ;  /* 0x0000000000367805 */ /* 0x000fe4000001ff00 */
[----:B------:R-:W-:Y:S01]  /*50a0*/  CS2R R52, SRZ ;  /* 0x0000000000347805 */ /* 0x000fe2000001ff00 */
[----:B------:R-:W-:Y:S01]  /*50b0*/  VIADD R68, R153, 0x60 ;  /* 0x0000006099447836 */ /* 0x000fe20000000000 */
[----:B------:R1:W5:Y:S01]  /*50c0*/  @!P5 LDG.E.128 R40, desc[UR42][R48.64] ;  /* 0x0000002a3028d981 */ /* 0x000362000c1e1d00 */
[----:B0-----:R-:W-:-:S03]  /*50d0*/  CS2R R50, SRZ ;  /* 0x0000000000327805 */ /* 0x001fc6000001ff00 */
[----:B------:R0:W5:Y:S01]  /*50e0*/  @!P4 LDG.E.128 R52, desc[UR42][R58.64] ;  /* 0x0000002a3a34c981 */ /* 0x000162000c1e1d00 */
[----:B-1----:R-:W-:-:S06]  /*50f0*/  CS2R R48, SRZ ;  /* 0x0000000000307805 */ /* 0x002fcc000001ff00 */
[----:B------:R1:W5:Y:S01]  /*5100*/  @!P4 LDG.E.128 R48, desc[UR42][R56.64] ;  /* 0x0000002a3830c981 */ /* 0x000362000c1e1d00 */
[----:B------:R-:W-:-:S04]  /*5110*/  ISETP.GE.AND P4, PT, R68, R98, PT ;  /* 0x000000624400720c */ /* 0x000fc80003f86270 */
[----:B------:R-:W-:Y:S02]  /*5120*/  ISETP.GE.OR P4, PT, R16, R104, P4 ;  /* 0x000000681000720c */ /* 0x000fe40002786670 */
[----:B0-----:R-:W-:Y:S02]  /*5130*/  CS2R R58, SRZ ;  /* 0x00000000003a7805 */ /* 0x001fe4000001ff00 */
[----:B------:R-:W-:Y:S02]  /*5140*/  CS2R R62, SRZ ;  /* 0x00000000003e7805 */ /* 0x000fe4000001ff00 */
[----:B------:R-:W-:Y:S02]  /*5150*/  CS2R R60, SRZ ;  /* 0x00000000003c7805 */ /* 0x000fe4000001ff00 */
[----:B-1----:R-:W-:Y:S01]  /*5160*/  CS2R R56, SRZ ;  /* 0x0000000000387805 */ /* 0x002fe2000001ff00 */
[----:B------:R-:W-:Y:S01]  /*5170*/  BSSY B1, `(.L_x_538) ;  /* 0x000001d000017945 */ /* 0x000fe20003800000 */
[----:B------:R-:W-:-:S02]  /*5180*/  CS2R R70, SRZ ;  /* 0x0000000000467805 */ /* 0x000fc4000001ff00 */
[----:B------:R-:W-:Y:S01]  /*5190*/  CS2R R68, SRZ ;  /* 0x0000000000447805 */ /* 0x000fe2000001ff00 */
[----:B------:R0:W5:Y:S04]  /*51a0*/  @!P3 LDG.E.128 R60, desc[UR42][R66.64] ;  /* 0x0000002a423cb981 */ /* 0x000168000c1e1d00 */
[----:B------:R1:W5:Y:S01]  /*51b0*/  @!P3 LDG.E.128 R56, desc[UR42][R64.64] ;  /* 0x0000002a4038b981 */ /* 0x000362000c1e1d00 */
[----:B------:R-:W-:Y:S02]  /*51c0*/  ISETP.GE.AND P3, PT, R16, R104, PT ;  /* 0x000000681000720c */ /* 0x000fe40003f66270 */
[----:B0-----:R-:W-:Y:S02]  /*51d0*/  CS2R R66, SRZ ;  /* 0x0000000000427805 */ /* 0x001fe4000001ff00 */
[----:B-1----:R-:W-:Y:S01]  /*51e0*/  CS2R R64, SRZ ;  /* 0x0000000000407805 */ /* 0x002fe2000001ff00 */
[----:B------:R-:W-:Y:S08]  /*51f0*/  @P4 BRA `(.L_x_539) ;  /* 0x0000000000504947 */ /* 0x000ff00003800000 */
[----:B------:R-:W0:Y:S01]  /*5200*/  LDC.64 R64, c[0x0][0x3f8] ;  /* 0x0000fe00ff407b82 */ /* 0x000e220000000a00 */
[----:B------:R-:W-:Y:S01]  /*5210*/  IMAD.MOV.U32 R15, RZ, RZ, R90 ;  /* 0x000000ffff0f7224 */ /* 0x000fe200078e005a */
[----:B------:R-:W-:Y:S01]  /*5220*/  MOV R13, R11 ;  /* 0x0000000b000d7202 */ /* 0x000fe20000000f00 */
[----:B------:R-:W-:Y:S01]  /*5230*/  ULDC.64 UR4, c[0x0][0x3e8] ;  /* 0x0000fa0000047ab9 */ /* 0x000fe20000000a00 */
[----:B0-----:R-:W-:-:S04]  /*5240*/  IMAD.WIDE.U32 R14, R64, 0x60, R14 ;  /* 0x00000060400e7825 */ /* 0x001fc800078e000e */
[----:B------:R-:W-:Y:S01]  /*5250*/  IMAD R66, R65, 0x60, RZ ;  /* 0x0000006041427824 */ /* 0x000fe200078e02ff */
[----:B------:R-:W-:-:S04]  /*5260*/  IADD3 R65, P4, R84, R14, RZ ;  /* 0x0000000e54417210 */ /* 0x000fc80007f9e0ff */
[----:B------:R-:W-:Y:S02]  /*5270*/  IADD3.X R66, R39, R15, R66, P4, !PT ;  /* 0x0000000f27427210 */ /* 0x000fe400027fe442 */
        /* <DEDUP_REMOVED lines=8> */
[----:B------:R-:W-:-:S03]  /*5300*/  LEA R68, P4, R11, UR4, 0x1 ;  /* 0x000000040b447c11 */ /* 0x000fc6000f8808ff */
[----:B------:R-:W5:Y:S01]  /*5310*/  LDG.E.128 R64, desc[UR42][R64.64] ;  /* 0x0000002a40407981 */ /* 0x000f62000c1e1d00 */
[----:B------:R-:W-:-:S06]  /*5320*/  LEA.HI.X R69, R11, UR5, R12, 0x1, P4 ;  /* 0x000000050b457c11 */ /* 0x000fcc000a0f0c0c */
[----:B------:R-:W5:Y:S03]  /*5330*/  LDG.E.128 R68, desc[UR42][R68.64] ;  /* 0x0000002a44447981 */ /* 0x000f66000c1e1d00 */
.L_x_539:
[----:B------:R-:W-:Y:S05]  /*5340*/  BSYNC B1 ;  /* 0x0000000000017941 */ /* 0x000fea0003800000 */
.L_x_538:
[----:B-----5:R-:W-:Y:S01]  /*5350*/  IMAD.MOV.U32 R11, RZ, RZ, R66 ;  /* 0x000000ffff0b7224 */ /* 0x020fe200078e0042 */
[----:B------:R-:W-:Y:S01]  /*5360*/  MOV R14, R65 ;  /* 0x00000041000e7202 */ /* 0x000fe20000000f00 */
[----:B------:R-:W-:Y:S01]  /*5370*/  IMAD.MOV.U32 R12, RZ, RZ, R67 ;  /* 0x000000ffff0c7224 */ /* 0x000fe200078e0043 */
[----:B------:R-:W-:Y:S01]  /*5380*/  UISETP.NE.AND UP0, UPT, UR41, 0x3, UPT ;  /* 0x000000032900788c */ /* 0x000fe2000bf05270 */
[----:B------:R-:W-:-:S03]  /*5390*/  IMAD.MOV.U32 R13, RZ, RZ, R64 ;  /* 0x000000ffff0d7224 */ /* 0x000fc600078e0040 */
[----:B------:R-:W-:Y:S01]  /*53a0*/  PRMT R115, R12, 0x5410, R11 ;  /* 0x000054100c737816 */ /* 0x000fe2000000000b */
[----:B------:R-:W-:Y:S01]  /*53b0*/  IMAD.MOV.U32 R11, RZ, RZ, R70 ;  /* 0x000000ffff0b7224 */ /* 0x000fe200078e0046 */
[----:B------:R-:W-:Y:S01]  /*53c0*/  PRMT R114, R14, 0x5410, R13 ;  /* 0x000054100e727816 */ /* 0x000fe2000000000d */
[----:B------:R-:W-:Y:S01]  /*53d0*/  IMAD.MOV.U32 R12, RZ, RZ, R71 ;  /* 0x000000ffff0c7224 */ /* 0x000fe200078e0047 */
[----:B------:R-:W-:Y:S01]  /*53e0*/  MOV R14, R69 ;  /* 0x00000045000e7202 */ /* 0x000fe20000000f00 */
[----:B------:R-:W-:Y:S01]  /*53f0*/  IMAD.MOV.U32 R13, RZ, RZ, R68 ;  /* 0x000000ffff0d7224 */ /* 0x000fe200078e0044 */
[----:B------:R-:W-:Y:S02]  /*5400*/  PLOP3.LUT P5, PT, PT, PT, UP0, 0x80, 0x0 ;  /* 0x000000000000781c */ /* 0x000fe40003faf008 */
[----:B------:R-:W-:Y:S01]  /*5410*/  PRMT R113, R12, 0x5410, R11 ;  /* 0x000054100c717816 */ /* 0x000fe2000000000b */
[----:B------:R-:W-:Y:S01]  /*5420*/  IMAD.MOV.U32 R11, RZ, RZ, R42 ;  /* 0x000000ffff0b7224 */ /* 0x000fe200078e002a */
[----:B------:R-:W-:Y:S01]  /*5430*/  PRMT R111, R14, 0x5410, R13 ;  /* 0x000054100e6f7816 */ /* 0x000fe2000000000d */
[----:B------:R-:W-:Y:S01]  /*5440*/  IMAD.MOV.U32 R12, RZ, RZ, R43 ;  /* 0x000000ffff0c7224 */ /* 0x000fe200078e002b */
[----:B------:R-:W-:Y:S01]  /*5450*/  MOV R14, R41 ;  /* 0x00000029000e7202 */ /* 0x000fe20000000f00 */
[----:B------:R-:W-:Y:S01]  /*5460*/  IMAD.MOV.U32 R13, RZ, RZ, R40 ;  /* 0x000000ffff0d7224 */ /* 0x000fe200078e0028 */
[----:B------:R-:W-:Y:S01]  /*5470*/  PRMT R124, R11, 0x7610, R124 ;  /* 0x000076100b7c7816 */ /* 0x000fe2000000007c */
[----:B------:R-:W-:Y:S01]  /*5480*/  IMAD.MOV.U32 R11, RZ, RZ, R46 ;  /* 0x000000ffff0b7224 */ /* 0x000fe200078e002e */
[----:B------:R-:W-:Y:S01]  /*5490*/  PRMT R126, R12, 0x7610, R126 ;  /* 0x000076100c7e7816 */ /* 0x000fe2000000007e */
[----:B------:R-:W-:Y:S01]  /*54a0*/  IMAD.MOV.U32 R12, RZ, RZ, R47 ;  /* 0x000000ffff0c7224 */ /* 0x000fe200078e002f */
[----:B------:R-:W-:Y:S01]  /*54b0*/  PRMT R125, R13, 0x7610, R125 ;  /* 0x000076100d7d7816 */ /* 0x000fe2000000007d */
[----:B------:R-:W-:Y:S01]  /*54c0*/  IMAD.MOV.U32 R13, RZ, RZ, R44 ;  /* 0x000000ffff0d7224 */ /* 0x000fe200078e002c */
[----:B------:R-:W-:-:S02]  /*54d0*/  PRMT R127, R14, 0x7610, R127 ;  /* 0x000076100e7f7816 */ /* 0x000fc4000000007f */
[----:B------:R-:W-:Y:S02]  /*54e0*/  MOV R14, R45 ;  /* 0x0000002d000e7202 */ /* 0x000fe40000000f00 */
[----:B------:R-:W-:Y:S01]  /*54f0*/  PRMT R124, R124, 0x5410, R11 ;  /* 0x000054107c7c7816 */ /* 0x000fe2000000000b */
[----:B------:R-:W-:Y:S01]  /*5500*/  IMAD.MOV.U32 R11, RZ, RZ, R50 ;  /* 0x000000ffff0b7224 */ /* 0x000fe200078e0032 */
[----:B------:R-:W-:Y:S01]  /*5510*/  PRMT R126, R126, 0x5410, R12 ;  /* 0x000054107e7e7816 */ /* 0x000fe2000000000c */
[----:B------:R-:W-:Y:S01]  /*5520*/  IMAD.MOV.U32 R12, RZ, RZ, R51 ;  /* 0x000000ffff0c7224 */ /* 0x000fe200078e0033 */
[----:B------:R-:W-:Y:S01]  /*5530*/  PRMT R125, R125, 0x5410, R13 ;  /* 0x000054107d7d7816 */ /* 0x000fe2000000000d */
[----:B------:R-:W-:Y:S01]  /*5540*/  IMAD.MOV.U32 R13, RZ, RZ, R48 ;  /* 0x000000ffff0d7224 */ /* 0x000fe200078e0030 */
[----:B------:R-:W-:Y:S02]  /*5550*/  PRMT R127, R127, 0x5410, R14 ;  /* 0x000054107f7f7816 */ /* 0x000fe4000000000e */
[----:B------:R-:W-:-:S02]  /*5560*/  MOV R14, R49 ;  /* 0x00000031000e7202 */ /* 0x000fc40000000f00 */
[----:B------:R-:W-:Y:S01]  /*5570*/  PRMT R121, R11, 0x7610, R121 ;  /* 0x000076100b797816 */ /* 0x000fe20000000079 */
[----:B------:R-:W-:Y:S01]  /*5580*/  IMAD.MOV.U32 R11, RZ, RZ, R54 ;  /* 0x000000ffff0b7224 */ /* 0x000fe200078e0036 */
[----:B------:R-:W-:Y:S01]  /*5590*/  PRMT R120, R13, 0x5410, R12 ;  /* 0x000054100d787816 */ /* 0x000fe2000000000c */
[----:B------:R-:W-:Y:S01]  /*55a0*/  IMAD.MOV.U32 R12, RZ, RZ, R55 ;  /* 0x000000ffff0c7224 */ /* 0x000fe200078e0037 */
[----:B------:R-:W-:Y:S01]  /*55b0*/  PRMT R123, R14, 0x7610, R123 ;  /* 0x000076100e7b7816 */ /* 0x000fe2000000007b */
[----:B------:R-:W-:Y:S01]  /*55c0*/  IMAD.MOV.U32 R13, RZ, RZ, R52 ;  /* 0x000000ffff0d7224 */ /* 0x000fe200078e0034 */
[----:B------:R-:W-:Y:S02]  /*55d0*/  MOV R14, R53 ;  /* 0x00000035000e7202 */ /* 0x000fe40000000f00 */
[----:B------:R-:W-:Y:S01]  /*55e0*/  PRMT R121, R121, 0x5410, R11 ;  /* 0x0000541079797816 */ /* 0x000fe2000000000b */
[----:B------:R-:W-:Y:S01]  /*55f0*/  IMAD.MOV.U32 R11, RZ, RZ, R58 ;  /* 0x000000ffff0b7224 */ /* 0x000fe200078e003a */
[----:B------:R-:W-:Y:S01]  /*5600*/  PRMT R122, R13, 0x5410, R12 ;  /* 0x000054100d7a7816 */ /* 0x000fe2000000000c */
[----:B------:R-:W-:Y:S01]  /*5610*/  IMAD.MOV.U32 R12, RZ, RZ, R59 ;  /* 0x000000ffff0c7224 */ /* 0x000fe200078e003b */
[----:B------:R-:W-:Y:S01]  /*5620*/  PRMT R123, R123, 0x5410, R14 ;  /* 0x000054107b7b7816 */ /* 0x000fe2000000000e */
[----:B------:R-:W-:Y:S01]  /*5630*/  IMAD.MOV.U32 R13, RZ, RZ, R56 ;  /* 0x000000ffff0d7224 */ /* 0x000fe200078e0038 */
[----:B------:R-:W-:-:S02]  /*5640*/  MOV R14, R57 ;  /* 0x00000039000e7202 */ /* 0x000fc40000000f00 */
        /* <DEDUP_REMOVED lines=10> */
.L_x_540:
[----:B------:R-:W-:Y:S01]  /*56f0*/  IMAD R90, R155, 0x8, R156 ;  /* 0x000000089b5a7824 */ /* 0x000fe200078e029c */
[----:B------:R-:W-:Y:S01]  /*5700*/  SHF.L.U32 R103, R154, 0x1f, RZ ;  /* 0x0000001f9a677819 */ /* 0x000fe200000006ff */
[----:B------:R-:W0:Y:S01]  /*5710*/  LDC R110, c[0x0][0x2f4] ;  /* 0x0000bd00ff6e7b82 */ /* 0x000e220000000800 */
[----:B------:R-:W-:Y:S02]  /*5720*/  BSSY B1, `(.L_x_541) ;  /* 0x0000003000017945 */ /* 0x000fe40003800000 */
[----:B------:R-:W1:Y:S02]  /*5730*/  SYNCS.PHASECHK.TRANS64.TRYWAIT P4, [R90+URZ+0x28890], R103 ;  /* 0x028890675a0075a7 */ /* 0x000e64000808017f */
[----:B-1----:R-:W-:Y:S05]  /*5740*/  @!P4 BRA `(.L_x_542) ;  /* 0x00000164003cc947 */ /* 0x002fea0003800000 */
.L_x_825:
[----:B------:R-:W-:Y:S05]  /*5750*/  BSYNC B1 ;  /* 0x0000000000017941 */ /* 0x000fea0003800000 */
.L_x_541:
[----:B------:R-:W-:Y:S01]  /*5760*/  UMOV UR4, 0xffffffff ;  /* 0xffffffff00047882 */ /* 0x000fe20000000000 */
[----:B0-----:R-:W-:Y:S02]  /*5770*/  IMAD.IADD R112, R110, 0x1, -R37 ;  /* 0x000000016e707824 */ /* 0x001fe400078e0a25 */
[----:B------:R-:W-:Y:S05]  /*5780*/  BRA.DIV UR4, `(.L_x_543) ;  /* 0x0000016604407947 */ /* 0x000fea000b800000 */
[----:B------:R0:W2:Y:S04]  /*5790*/  SHFL.IDX PT, R107, R108, RZ, 0x181f ;  /* 0x00181fff6c6b7589 */ /* 0x0000a800000e0000 */
[----:B------:R0:W3:Y:S02]  /*57a0*/  SHFL.IDX PT, R106, R109, RZ, 0x181f ;  /* 0x00181fff6d6a7589 */ /* 0x0000e400000e0000 */
.L_x_829:
[----:B------:R-:W-:Y:S01]  /*57b0*/  ISETP.GE.OR P4, PT, R153, R98, P1 ;  /* 0x000000629900720c */ /* 0x000fe20000f86670 */
[----:B------:R-:W-:-:S12]  /*57c0*/  BSSY B1, `(.L_x_544) ;  /* 0x0000073000017945 */ /* 0x000fd80003800000 */
[----:B------:R-:W-:Y:S05]  /*57d0*/  @P4 BRA `(.L_x_545) ;  /* 0x0000000400c44947 */ /* 0x000fea0003800000 */
[----:B------:R-:W-:Y:S01]  /*57e0*/  SEL R11, R37, R112, !P0 ;  /* 0x00000070250b7207 */ /* 0x000fe20004000000 */
[----:B------:R-:W-:Y:S01]  /*57f0*/  BSSY B2, `(.L_x_546) ;  /* 0x000006b000027945 */ /* 0x000fe20003800000 */
[----:B------:R-:W-:Y:S02]  /*5800*/  SHF.L.U32 R15, R153, 0x6, RZ ;  /* 0x00000006990f7819 */ /* 0x000fe400000006ff */
[----:B------:R-:W-:Y:S02]  /*5810*/  SHF.R.S32.HI R12, RZ, 0x1f, R11 ;  /* 0x0000001fff0c7819 */ /* 0x000fe4000001140b */
[C---:B---3--:R-:W-:Y:S02]  /*5820*/  LEA R104, P4, R77.reuse, R106, 0x1 ;  /* 0x0000006a4d687211 */ /* 0x048fe400078808ff */
[----:B------:R-:W-:Y:S02]  /*5830*/  LEA.HI R12, R12, R11, RZ, 0x4 ;  /* 0x0000000b0c0c7211 */ /* 0x000fe400078f20ff */
[----:B--2---:R-:W-:-:S02]  /*5840*/  LEA.HI.X R105, R77, R107, R81, 0x1, P4 ;  /* 0x0000006b4d697211 */ /* 0x004fc400020f0c51 */
[----:B------:R-:W-:-:S04]  /*5850*/  LEA.HI.SX32 R12, R12, R79, 0x1c ;  /* 0x0000004f0c0c7211 */ /* 0x000fc800078fe2ff */
[----:B------:R-:W-:Y:S01]  /*5860*/  SHF.R.S32.HI R13, RZ, 0x1f, R12 ;  /* 0x0000001fff0d7819 */ /* 0x000fe2000001140c */
[----:B------:R-:W-:-:S03]  /*5870*/  IMAD.SHL.U32 R11, R12, 0x8, RZ ;  /* 0x000000080c0b7824 */ /* 0x000fc600078e00ff */
[----:B------:R-:W-:Y:S02]  /*5880*/  LEA.HI R13, R13, R12, RZ, 0x3 ;  /* 0x0000000c0d0d7211 */ /* 0x000fe400078f18ff */
[----:B------:R-:W-:-:S03]  /*5890*/  LOP3.LUT R12, R11, 0x38, RZ, 0xc0, !PT ;  /* 0x000000380b0c7812 */ /* 0x000fc600078ec0ff */
[----:B------:R-:W-:Y:S01]  /*58a0*/  IMAD.SHL.U32 R14, R13, 0x400, RZ ;  /* 0x000004000d0e7824 */ /* 0x000fe200078e00ff */
[----:B------:R-:W-:-:S04]  /*58b0*/  LOP3.LUT R13, R12, 0x1c0, R15, 0xf8, !PT ;  /* 0x000001c00c0d7812 */ /* 0x000fc800078ef80f */
[----:B------:R-:W-:Y:S02]  /*58c0*/  LOP3.LUT R14, R14, 0x7fffe000, RZ, 0xc0, !PT ;  /* 0x7fffe0000e0e7812 */ /* 0x000fe400078ec0ff */
[----:B------:R-:W-:-:S04]  /*58d0*/  LOP3.LUT R13, R13, R200, RZ, 0x3c, !PT ;  /* 0x000000c80d0d7212 */ /* 0x000fc800078e3cff */
[----:B------:R-:W-:Y:S01]  /*58e0*/  IADD3 R14, R13, R14, R201 ;  /* 0x0000000e0d0e7210 */ /* 0x000fe20007ffe0c9 */
[----:B------:R-:W-:-:S04]  /*58f0*/  IMAD R13, R155, 0x4000, R7 ;  /* 0x000040009b0d7824 */ /* 0x000fc800078e0207 */
[----:B------:R-:W-:Y:S01]  /*5900*/  IMAD R15, R155, 0x4000, R14 ;  /* 0x000040009b0f7824 */ /* 0x000fe200078e020e */
[----:B------:R-:W-:-:S03]  /*5910*/  LEA R13, R13, R156, 0x1 ;  /* 0x0000009c0d0d7211 */ /* 0x000fc600078e08ff */
[----:B------:R-:W-:-:S03]  /*5920*/  IMAD R72, R15, 0x2, R156 ;  /* 0x000000020f487824 */ /* 0x000fc600078e029c */
[----:B------:R-:W2:Y:S04]  /*5930*/  LDS.128 R12, [R13+0x18400] ;  /* 0x018400000d0c7984 */ /* 0x000ea80000000c00 */
[----:B------:R-:W3:Y:S01]  /*5940*/  LDS.128 R72, [R72+0x18400] ;  /* 0x0184000048487984 */ /* 0x000ee20000000c00 */
[----:B------:R-:W-:Y:S05]  /*5950*/  @P3 BRA `(.L_x_547) ;  /* 0x0000000400503947 */ /* 0x000fea0003800000 */
[----:B------:R-:W-:Y:S01]  /*5960*/  SHF.R.U32.HI R131, RZ, 0x10, R45 ;  /* 0x00000010ff837819 */ /* 0x000fe2000001162d */
[----:B---3--:R-:W-:Y:S01]  /*5970*/  IMAD.MOV.U32 R129, RZ, RZ, R75 ;  /* 0x000000ffff817224 */ /* 0x008fe200078e004b */
[--C-:B------:R-:W-:Y:S01]  /*5980*/  SHF.R.U64 R40, R40, 0x10, R41.reuse ;  /* 0x0000001028287819 */ /* 0x100fe20000001229 */
[----:B------:R-:W-:Y:S01]  /*5990*/  HADD2.F32 R130, -RZ, R127.H1_H1 ;  /* 0x3000007fff827230 */ /* 0x000fe20000004100 */
[----:B------:R-:W-:Y:S01]  /*59a0*/  SHF.R.U32.HI R132, RZ, 0x10, R41 ;  /* 0x00000010ff847819 */ /* 0x000fe20000011629 */
[----:B------:R-:W-:Y:S01]  /*59b0*/  HADD2.F32 R75, -RZ, R73.H0_H0 ;  /* 0x20000049ff4b7230 */ /* 0x000fe20000004100 */
[----:B------:R-:W-:Y:S01]  /*59c0*/  SHF.R.U64 R44, R44, 0x10, R45 ;  /* 0x000000102c2c7819 */ /* 0x000fe2000000122d */
[----:B--2---:R-:W-:Y:S01]  /*59d0*/  IMAD.MOV.U32 R45, RZ, RZ, R15 ;  /* 0x000000ffff2d7224 */ /* 0x004fe200078e000f */
[----:B------:R-:W-:Y:S01]  /*59e0*/  SHF.R.U64 R41, R42, 0x10, R43 ;  /* 0x000000102a297819 */ /* 0x000fe2000000122b */
[----:B------:R-:W-:Y:S01]  /*59f0*/  HADD2.F32 R15, -RZ, R13.H0_H0 ;  /* 0x2000000dff0f7230 */ /* 0x000fe20000004100 */
[--C-:B------:R-:W-:Y:S01]  /*5a00*/  SHF.R.U64 R42, R46, 0x10, R47.reuse ;  /* 0x000000102e2a7819 */ /* 0x100fe2000000122f */
[----:B------:R-:W-:Y:S01]  /*5a10*/  HADD2.F32 R131, -RZ, R131.H0_H0 ;  /* 0x20000083ff837230 */ /* 0x000fe20000004100 */
[----:B------:R-:W-:Y:S01]  /*5a20*/  SHF.R.U32.HI R47, RZ, 0x10, R47 ;  /* 0x00000010ff2f7819 */ /* 0x000fe2000001162f */
[----:B------:R-:W-:Y:S01]  /*5a30*/  HADD2.F32 R46, -RZ, R13.H1_H1 ;  /* 0x3000000dff2e7230 */ /* 0x000fe20000004100 */
[----:B------:R-:W-:Y:S01]  /*5a40*/  SHF.R.U32.HI R43, RZ, 0x10, R43 ;  /* 0x00000010ff2b7819 */ /* 0x000fe2000001162b */
[----:B------:R-:W-:-:S02]  /*5a50*/  HADD2.F32 R128, -RZ, R127.H0_H0 ;  /* 0x2000007fff807230 */ /* 0x000fc40000004100 */
[----:B------:R-:W-:Y:S02]  /*5a60*/  HADD2.F32 R73, -RZ, R73.H1_H1 ;  /* 0x30000049ff497230 */ /* 0x000fe40000004100 */
[-C--:B------:R-:W-:Y:S01]  /*5a70*/  FMUL.FTZ R134, R46, R131.reuse ;  /* 0x000000832e867220 */ /* 0x080fe20000410000 */
[----:B------:R-:W-:Y:S02]  /*5a80*/  HADD2.F32 R127, -RZ, R132.H0_H0 ;  /* 0x20000084ff7f7230 */ /* 0x000fe40000004100 */
[-C--:B------:R-:W-:Y:S01]  /*5a90*/  FMUL.FTZ R132, R75, R130.reuse ;  /* 0x000000824b847220 */ /* 0x080fe20000410000 */
[----:B------:R-:W-:Y:S01]  /*5aa0*/  FMUL.FTZ R130, R15, R130 ;  /* 0x000000820f827220 */ /* 0x000fe20000410000 */
[----:B------:R-:W-:Y:S01]  /*5ab0*/  FMUL.FTZ R133, R73, R131 ;  /* 0x0000008349857220 */ /* 0x000fe20000410000 */
[----:B------:R-:W-:Y:S02]  /*5ac0*/  HADD2.F32 R41, -RZ, R41.H0_H0 ;  /* 0x20000029ff297230 */ /* 0x000fe40000004100 */
[-C--:B------:R-:W-:Y:S01]  /*5ad0*/  FFMA.FTZ R13, R15, R128.reuse, -R132 ;  /* 0x000000800f0d7223 */ /* 0x080fe20000010884 */
[----:B------:R-:W-:Y:S01]  /*5ae0*/  FFMA.FTZ R15, R75, R128, R130 ;  /* 0x000000804b0f7223 */ /* 0x000fe20000010082 */
[----:B------:R-:W-:Y:S01]  /*5af0*/  FFMA.FTZ R128, R73, R127, R134 ;  /* 0x0000007f49807223 */ /* 0x000fe20000010086 */
[----:B------:R-:W-:-:S02]  /*5b00*/  HADD2.F32 R132, -RZ, R126.H1_H1 ;  /* 0x3000007eff847230 */ /* 0x000fc40000004100 */
[----:B------:R-:W-:Y:S01]  /*5b10*/  FFMA.FTZ R46, R46, R127, -R133 ;  /* 0x0000007f2e2e7223 */ /* 0x000fe20000010885 */
[----:B------:R-:W-:Y:S02]  /*5b20*/  HADD2.F32 R75, -RZ, R129.H0_H0 ;  /* 0x20000081ff4b7230 */ /* 0x000fe40000004100 */
[----:B------:R-:W-:Y:S01]  /*5b30*/  HADD2.F32 R130, -RZ, R126.H0_H0 ;  /* 0x2000007eff827230 */ /* 0x000fe20000004100 */
[----:B------:R-:W-:Y:S01]  /*5b40*/  F2FP.F16.F32.PACK_AB R15, R128, R15 ;  /* 0x0000000f800f723e */ /* 0x000fe200000000ff */
[----:B------:R-:W-:Y:S02]  /*5b50*/  HADD2.F32 R73, -RZ, R45.H0_H0 ;  /* 0x2000002dff497230 */ /* 0x000fe40000004100 */
[----:B------:R-:W-:Y:S01]  /*5b60*/  FMUL.FTZ R134, R75, R132 ;  /* 0x000000844b867220 */ /* 0x000fe20000410000 */
[----:B------:R-:W-:Y:S01]  /*5b70*/  HADD2.F32 R129, -RZ, R129.H1_H1 ;  /* 0x30000081ff817230 */ /* 0x000fe20000004100 */
[----:B------:R-:W-:Y:S01]  /*5b80*/  F2FP.F16.F32.PACK_AB R13, R46, R13 ;  /* 0x0000000d2e0d723e */ /* 0x000fe200000000ff */
[----:B------:R-:W-:-:S02]  /*5b90*/  HADD2.F32 R127, -RZ, R47.H0_H0 ;  /* 0x2000002fff7f7230 */ /* 0x000fc40000004100 */
[----:B------:R-:W-:Y:S01]  /*5ba0*/  FMUL.FTZ R132, R73, R132 ;  /* 0x0000008449847220 */ /* 0x000fe20000410000 */
[----:B------:R-:W-:Y:S02]  /*5bb0*/  HADD2.F32 R126, -RZ, R45.H1_H1 ;  /* 0x3000002dff7e7230 */ /* 0x000fe40000004100 */
[----:B------:R-:W-:Y:S02]  /*5bc0*/  HADD2.F32 R47, -RZ, R43.H0_H0 ;  /* 0x2000002bff2f7230 */ /* 0x000fe40000004100 */
[-C--:B------:R-:W-:Y:S01]  /*5bd0*/  FMUL.FTZ R131, R129, R127.reuse ;  /* 0x0000007f81837220 */ /* 0x080fe20000410000 */
[-C--:B------:R-:W-:Y:S01]  /*5be0*/  FFMA.FTZ R43, R73, R130.reuse, -R134 ;  /* 0x00000082492b7223 */ /* 0x080fe20000010886 */
[C---:B------:R-:W-:Y:S01]  /*5bf0*/  FMUL.FTZ R136, R126.reuse, R127 ;  /* 0x0000007f7e887220 */ /* 0x040fe20000410000 */
[----:B------:R-:W-:Y:S01]  /*5c00*/  FFMA.FTZ R45, R75, R130, R132 ;  /* 0x000000824b2d7223 */ /* 0x000fe20000010084 */
[----:B------:R-:W-:Y:S01]  /*5c10*/  FFMA.FTZ R126, R126, R47, -R131 ;  /* 0x0000002f7e7e7223 */ /* 0x000fe20000010883 */
[----:B------:R-:W-:-:S02]  /*5c20*/  HADD2.F32 R73, -RZ, R125.H0_H0 ;  /* 0x2000007dff497230 */ /* 0x000fc40000004100 */
[----:B------:R-:W-:Y:S01]  /*5c30*/  FFMA.FTZ R130, R129, R47, R136 ;  /* 0x0000002f81827223 */ /* 0x000fe20000010088 */
[----:B------:R-:W-:Y:S02]  /*5c40*/  HADD2.F32 R127, -RZ, R44.H0_H0 ;  /* 0x2000002cff7f7230 */ /* 0x000fe40000004100 */
[----:B------:R-:W-:Y:S01]  /*5c50*/  HADD2.F32 R125, -RZ, R125.H1_H1 ;  /* 0x3000007dff7d7230 */ /* 0x000fe20000004100 */
[----:B------:R-:W-:Y:S01]  /*5c60*/  F2FP.F16.F32.PACK_AB R43, R126, R43 ;  /* 0x0000002b7e2b723e */ /* 0x000fe200000000ff */
[----:B------:R-:W-:Y:S02]  /*5c70*/  HADD2.F32 R47, -RZ, R72.H0_H0 ;  /* 0x20000048ff2f7230 */ /* 0x000fe40000004100 */
[----:B------:R-:W-:Y:S02]  /*5c80*/  HADD2.F32 R44, -RZ, R12.H0_H0 ;  /* 0x2000000cff2c7230 */ /* 0x000fe40000004100 */
[----:B------:R-:W-:Y:S02]  /*5c90*/  HADD2.F32 R72, -RZ, R72.H1_H1 ;  /* 0x30000048ff487230 */ /* 0x000fe40000004100 */
[----:B------:R-:W-:Y:S01]  /*5ca0*/  FMUL.FTZ R129, R47, R125 ;  /* 0x0000007d2f817220 */ /* 0x000fe20000410000 */
[----:B------:R-:W-:-:S02]  /*5cb0*/  HADD2.F32 R12, -RZ, R12.H1_H1 ;  /* 0x3000000cff0c7230 */ /* 0x000fc40000004100 */
[----:B------:R-:W-:Y:S02]  /*5cc0*/  HADD2.F32 R75, -RZ, R40.H0_H0 ;  /* 0x20000028ff4b7230 */ /* 0x000fe40000004100 */
[----:B------:R-:W-:Y:S01]  /*5cd0*/  FMUL.FTZ R40, R44, R125 ;  /* 0x0000007d2c287220 */ /* 0x000fe20000410000 */
[-C--:B------:R-:W-:Y:S01]  /*5ce0*/  FMUL.FTZ R125, R72, R127.reuse ;  /* 0x0000007f487d7220 */ /* 0x080fe20000410000 */
[----:B------:R-:W-:Y:S01]  /*5cf0*/  FMUL.FTZ R127, R12, R127 ;  /* 0x0000007f0c7f7220 */ /* 0x000fe20000410000 */
[-C--:B------:R-:W-:Y:S01]  /*5d00*/  FFMA.FTZ R129, R44, R73.reuse, -R129 ;  /* 0x000000492c817223 */ /* 0x080fe20000010881 */
[----:B------:R-:W-:Y:S01]  /*5d10*/  FFMA.FTZ R44, R47, R73, R40 ;  /* 0x000000492f2c7223 */ /* 0x000fe20000010028 */
[-C--:B------:R-:W-:Y:S01]  /*5d20*/  FFMA.FTZ R132, R12, R75.reuse, -R125 ;  /* 0x0000004b0c847223 */ /* 0x080fe2000001087d */
[----:B------:R-:W-:Y:S01]  /*5d30*/  FFMA.FTZ R127, R72, R75, R127 ;  /* 0x0000004b487f7223 */ /* 0x000fe2000001007f */
[----:B------:R-:W-:Y:S02]  /*5d40*/  HADD2.F32 R40, -RZ, R74.H0_H0 ;  /* 0x2000004aff287230 */ /* 0x000fe40000004100 */
[----:B------:R-:W-:-:S02]  /*5d50*/  HADD2.F32 R73, -RZ, R124.H1_H1 ;  /* 0x3000007cff497230 */ /* 0x000fc40000004100 */
[----:B------:R-:W-:Y:S01]  /*5d60*/  HADD2.F32 R75, -RZ, R42.H0_H0 ;  /* 0x2000002aff4b7230 */ /* 0x000fe20000004100 */
[----:B------:R-:W-:Y:S01]  /*5d70*/  F2FP.F16.F32.PACK_AB R72, R127, R44 ;  /* 0x0000002c7f48723e */ /* 0x000fe200000000ff */
[----:B------:R-:W-:Y:S02]  /*5d80*/  HADD2.F32 R12, -RZ, R14.H0_H0 ;  /* 0x2000000eff0c7230 */ /* 0x000fe40000004100 */
[-C--:B------:R-:W-:Y:S01]  /*5d90*/  FMUL.FTZ R125, R40, R73.reuse ;  /* 0x00000049287d7220 */ /* 0x080fe20000410000 */
[----:B------:R-:W-:Y:S02]  /*5da0*/  HADD2.F32 R74, -RZ, R74.H1_H1 ;  /* 0x3000004aff4a7230 */ /* 0x000fe40000004100 */
[----:B------:R-:W-:Y:S02]  /*5db0*/  HADD2.F32 R14, -RZ, R14.H1_H1 ;  /* 0x3000000eff0e7230 */ /* 0x000fe40000004100 */
[----:B------:R-:W-:Y:S01]  /*5dc0*/  FMUL.FTZ R73, R12, R73 ;  /* 0x000000490c497220 */ /* 0x000fe20000410000 */
[----:B------:R-:W-:-:S02]  /*5dd0*/  HADD2.F32 R47, -RZ, R124.H0_H0 ;  /* 0x2000007cff2f7230 */ /* 0x000fc40000004100 */
[-C--:B------:R-:W-:Y:S01]  /*5de0*/  FMUL.FTZ R131, R74, R75.reuse ;  /* 0x0000004b4a837220 */ /* 0x080fe20000410000 */
[----:B------:R-:W-:Y:S02]  /*5df0*/  FMUL.FTZ R75, R14, R75 ;  /* 0x0000004b0e4b7220 */ /* 0x000fe40000410000 */
[-C--:B------:R-:W-:Y:S01]  /*5e00*/  FFMA.FTZ R73, R40, R47.reuse, R73 ;  /* 0x0000002f28497223 */ /* 0x080fe20000010049 */
[----:B------:R-:W-:Y:S01]  /*5e10*/  FFMA.FTZ R125, R12, R47, -R125 ;  /* 0x0000002f0c7d7223 */ /* 0x000fe2000001087d */
[-C--:B------:R-:W-:Y:S01]  /*5e20*/  FFMA.FTZ R74, R74, R41.reuse, R75 ;  /* 0x000000294a4a7223 */ /* 0x080fe2000001004b */
[----:B------:R-:W-:Y:S01]  /*5e30*/  FFMA.FTZ R14, R14, R41, -R131 ;  /* 0x000000290e0e7223 */ /* 0x000fe20000010883 */
[----:B------:R-:W-:Y:S02]  /*5e40*/  F2FP.F16.F32.PACK_AB R75, R130, R45 ;  /* 0x0000002d824b723e */ /* 0x000fe400000000ff */
[----:B------:R-:W-:Y:S02]  /*5e50*/  F2FP.F16.F32.PACK_AB R12, R132, R129 ;  /* 0x00000081840c723e */ /* 0x000fe400000000ff */
[----:B------:R-:W-:-:S02]  /*5e60*/  F2FP.F16.F32.PACK_AB R74, R74, R73 ;  /* 0x000000494a4a723e */ /* 0x000fc400000000ff */
[----:B------:R-:W-:Y:S01]  /*5e70*/  MOV R73, R15 ;  /* 0x0000000f00497202 */ /* 0x000fe20000000f00 */
[----:B------:R-:W-:Y:S01]  /*5e80*/  IMAD.MOV.U32 R15, RZ, RZ, R43 ;  /* 0x000000ffff0f7224 */ /* 0x000fe200078e002b */
[----:B------:R-:W-:-:S07]  /*5e90*/  F2FP.F16.F32.PACK_AB R14, R14, R125 ;  /* 0x0000007d0e0e723e */ /* 0x000fce00000000ff */
.L_x_547:
[----:B------:R-:W-:Y:S05]  /*5ea0*/  BSYNC B2 ;  /* 0x0000000000027941 */ /* 0x000fea0003800000 */
.L_x_546:
[----:B------:R-:W-:Y:S01]  /*5eb0*/  ISETP.GE.AND P4, PT, R11, R110, PT ;  /* 0x0000006e0b00720c */ /* 0x000fe20003f86270 */
[----:B--2---:R4:W-:-:S12]  /*5ec0*/  ST.E.128 desc[UR42][R104.64], R12 ;  /* 0x0000000c68007985 */ /* 0x0049d8000c101d2a */
[----:B------:R-:W-:-:S05]  /*5ed0*/  @!P4 IMAD.WIDE R106, R11, 0x2, R106 ;  /* 0x000000020b6ac825 */ /* 0x000fca00078e026a */
[----:B---3--:R4:W-:Y:S02]  /*5ee0*/  @!P4 ST.E.128 desc[UR42][R106.64], R72 ;  /* 0x000000486a00c985 */ /* 0x0089e4000c101d2a */
.L_x_545:
[----:B------:R-:W-:Y:S05]  /*5ef0*/  BSYNC B1 ;  /* 0x0000000000017941 */ /* 0x000fea0003800000 */
.L_x_544:
[----:B------:R-:W-:-:S03]  /*5f00*/  UMOV UR4, 0xffffffff ;  /* 0xffffffff00047882 */ /* 0x000fc60000000000 */
[----:B------:R-:W-:Y:S05]  /*5f10*/  BRA.DIV UR4, `(.L_x_548) ;  /* 0x0000015e04a87947 */ /* 0x000fea000b800000 */
[----:B------:R0:W0:Y:S04]  /*5f20*/  SHFL.IDX PT, R47, R108, 0x1, 0x181f ;  /* 0x00381f006c2f7f89 */ /* 0x00002800000e0000 */
[----:B------:R0:W0:Y:S02]  /*5f30*/  SHFL.IDX PT, R46, R109, 0x1, 0x181f ;  /* 0x00381f006d2e7f89 */ /* 0x00002400000e0000 */
.L_x_833:
[----:B------:R-:W-:Y:S01]  /*5f40*/  VIADD R11, R153, 0x20 ;  /* 0x00000020990b7836 */ /* 0x000fe20000000000 */
[----:B------:R-:W-:Y:S04]  /*5f50*/  BSSY B1, `(.L_x_549) ;  /* 0x0000076000017945 */ /* 0x000fe80003800000 */
[----:B------:R-:W-:-:S13]  /*5f60*/  ISETP.GE.OR P4, PT, R11, R98, P1 ;  /* 0x000000620b00720c */ /* 0x000fda0000f86670 */
[----:B------:R-:W-:Y:S05]  /*5f70*/  @P4 BRA `(.L_x_550) ;  /* 0x0000000400cc4947 */ /* 0x000fea0003800000 */
[----:B------:R-:W-:Y:S01]  /*5f80*/  SEL R11, R37, R112, !P0 ;  /* 0x00000070250b7207 */ /* 0x000fe20004000000 */
[----:B------:R-:W-:Y:S01]  /*5f90*/  BSSY B2, `(.L_x_551) ;  /* 0x000006d000027945 */ /* 0x000fe20003800000 */
[----:B----4-:R-:W-:Y:S02]  /*5fa0*/  SHF.R.U32.HI R14, RZ, 0x3, R193 ;  /* 0x00000003ff0e7819 */ /* 0x010fe400000116c1 */
[----:B------:R-:W-:Y:S02]  /*5fb0*/  SHF.R.S32.HI R12, RZ, 0x1f, R11 ;  /* 0x0000001fff0c7819 */ /* 0x000fe4000001140b */
[C---:B0-----:R-:W-:Y:S02]  /*5fc0*/  LEA R44, P4, R77.reuse, R46, 0x1 ;  /* 0x0000002e4d2c7211 */ /* 0x041fe400078808ff */
[----:B------:R-:W-:Y:S02]  /*5fd0*/  LEA.HI R12, R12, R11, RZ, 0x4 ;  /* 0x0000000b0c0c7211 */ /* 0x000fe400078f20ff */
[----:B------:R-:W-:-:S02]  /*5fe0*/  LEA.HI.X R45, R77, R47, R81, 0x1, P4 ;  /* 0x0000002f4d2d7211 */ /* 0x000fc400020f0c51 */
[----:B------:R-:W-:-:S04]  /*5ff0*/  LEA.HI.SX32 R12, R12, R79, 0x1c ;  /* 0x0000004f0c0c7211 */ /* 0x000fc800078fe2ff */
[----:B------:R-:W-:Y:S01]  /*6000*/  SHF.R.S32.HI R13, RZ, 0x1f, R12 ;  /* 0x0000001fff0d7819 */ /* 0x000fe2000001140c */
[----:B------:R-:W-:-:S03]  /*6010*/  IMAD.SHL.U32 R11, R12, 0x8, RZ ;  /* 0x000000080c0b7824 */ /* 0x000fc600078e00ff */
[----:B------:R-:W-:Y:S02]  /*6020*/  LEA.HI R13, R13, R12, RZ, 0x3 ;  /* 0x0000000c0d0d7211 */ /* 0x000fe400078f18ff */
[----:B------:R-:W-:Y:S02]  /*6030*/  LOP3.LUT R12, R193, 0x38, R11, 0xf8, !PT ;  /* 0x00000038c10c7812 */ /* 0x000fe400078ef80b */
[----:B------:R-:W-:Y:S02]  /*6040*/  SHF.L.U32 R13, R13, 0xa, RZ ;  /* 0x0000000a0d0d7819 */ /* 0x000fe400000006ff */
[----:B------:R-:W-:Y:S02]  /*6050*/  LOP3.LUT R12, R12, R14, RZ, 0x3c, !PT ;  /* 0x0000000e0c0c7212 */ /* 0x000fe400078e3cff */
[----:B------:R-:W-:-:S04]  /*6060*/  LOP3.LUT R13, R13, 0x7fffe000, RZ, 0xc0, !PT ;  /* 0x7fffe0000d0d7812 */ /* 0x000fc800078ec0ff */
[----:B------:R-:W-:Y:S01]  /*6070*/  IADD3 R12, R12, R13, R199 ;  /* 0x0000000d0c0c7210 */ /* 0x000fe20007ffe0c7 */
[----:B------:R-:W-:-:S04]  /*6080*/  IMAD R13, R155, 0x4000, R4 ;  /* 0x000040009b0d7824 */ /* 0x000fc800078e0204 */
[----:B------:R-:W-:Y:S02]  /*6090*/  IMAD R15, R155, 0x4000, R12 ;  /* 0x000040009b0f7824 */ /* 0x000fe400078e020c */
[----:B------:R-:W-:-:S03]  /*60a0*/  IMAD R13, R13, 0x2, R156 ;  /* 0x000000020d0d7824 */ /* 0x000fc600078e029c */
[----:B------:R-:W-:-:S03]  /*60b0*/  LEA R40, R15, R156, 0x1 ;  /* 0x0000009c0f287211 */ /* 0x000fc600078e08ff */
[----:B------:R-:W0:Y:S04]  /*60c0*/  LDS.128 R12, [R13+0x18400] ;  /* 0x018400000d0c7984 */ /* 0x000e280000000c00 */
[----:B------:R-:W4:Y:S01]  /*60d0*/  LDS.128 R40, [R40+0x18400] ;  /* 0x0184000028287984 */ /* 0x000f220000000c00 */
[----:B------:R-:W-:Y:S05]  /*60e0*/  @P3 BRA `(.L_x_552) ;  /* 0x00000004005c3947 */ /* 0x000fea0003800000 */
[----:B------:R-:W-:Y:S02]  /*60f0*/  SHF.R.U64 R72, R48, 0x10, R49 ;  /* 0x0000001030487819 */ /* 0x000fe40000001231 */
[----:B------:R-:W-:Y:S01]  /*6100*/  SHF.R.U64 R48, R50, 0x10, R51 ;  /* 0x0000001032307819 */ /* 0x000fe20000001233 */
[----:B0-----:R-:W-:Y:S01]  /*6110*/  IMAD.MOV.U32 R50, RZ, RZ, R12 ;  /* 0x000000ffff327224 */ /* 0x001fe200078e000c */
[----:B------:R-:W-:Y:S01]  /*6120*/  SHF.R.U32.HI R74, RZ, 0x10, R53 ;  /* 0x00000010ff4a7819 */ /* 0x000fe20000011635 */
[----:B----4-:R-:W-:Y:S01]  /*6130*/  IMAD.MOV.U32 R12, RZ, RZ, R41 ;  /* 0x000000ffff0c7224 */ /* 0x010fe200078e0029 */
[----:B------:R-:W-:Y:S01]  /*6140*/  SHF.R.U32.HI R73, RZ, 0x10, R49 ;  /* 0x00000010ff497819 */ /* 0x000fe20000011631 */
[----:B------:R-:W-:Y:S01]  /*6150*/  HADD2.F32 R72, -RZ, R72.H0_H0 ;  /* 0x20000048ff487230 */ /* 0x000fe20000004100 */
[----:B------:R-:W-:Y:S01]  /*6160*/  SHF.R.U64 R52, R52, 0x10, R53 ;  /* 0x0000001034347819 */ /* 0x000fe20000001235 */
[----:B------:R-:W-:Y:S01]  /*6170*/  IMAD.MOV.U32 R53, RZ, RZ, R43 ;  /* 0x000000ffff357224 */ /* 0x000fe200078e002b */
[----:B------:R-:W-:Y:S01]  /*6180*/  SHF.R.U32.HI R105, RZ, 0x10, R51 ;  /* 0x00000010ff697819 */ /* 0x000fe20000011633 */
[----:B------:R-:W-:Y:S01]  /*6190*/  IMAD.MOV.U32 R51, RZ, RZ, R40 ;  /* 0x000000ffff337224 */ /* 0x000fe200078e0028 */
[--C-:B------:R-:W-:Y:S01]  /*61a0*/  SHF.R.U64 R49, R54, 0x10, R55.reuse ;  /* 0x0000001036317819 */ /* 0x100fe20000001237 */
[----:B------:R-:W-:Y:S01]  /*61b0*/  HADD2.F32 R40, -RZ, R12.H0_H0 ;  /* 0x2000000cff287230 */ /* 0x000fe20000004100 */
[----:B------:R-:W-:Y:S01]  /*61c0*/  SHF.R.U32.HI R75, RZ, 0x10, R55 ;  /* 0x00000010ff4b7819 */ /* 0x000fe20000011637 */
[--C-:B------:R-:W-:Y:S01]  /*61d0*/  HADD2.F32 R55, -RZ, R123.reuse.H0_H0 ;  /* 0x2000007bff377230 */ /* 0x100fe20000004100 */
[----:B------:R-:W-:Y:S01]  /*61e0*/  MOV R41, R15 ;  /* 0x0000000f00297202 */ /* 0x000fe20000000f00 */
[----:B------:R-:W-:-:S02]  /*61f0*/  HADD2.F32 R123, -RZ, R123.H1_H1 ;  /* 0x3000007bff7b7230 */ /* 0x000fc40000004100 */
[----:B------:R-:W-:Y:S02]  /*6200*/  HADD2.F32 R43, -RZ, R12.H1_H1 ;  /* 0x3000000cff2b7230 */ /* 0x000fe40000004100 */
[--C-:B------:R-:W-:Y:S02]  /*6210*/  HADD2.F32 R12, -RZ, R13.reuse.H0_H0 ;  /* 0x2000000dff0c7230 */ /* 0x100fe40000004100 */
[----:B------:R-:W-:Y:S02]  /*6220*/  HADD2.F32 R74, -RZ, R74.H0_H0 ;  /* 0x2000004aff4a7230 */ /* 0x000fe40000004100 */
[----:B------:R-:W-:Y:S02]  /*6230*/  HADD2.F32 R15, -RZ, R13.H1_H1 ;  /* 0x3000000dff0f7230 */ /* 0x000fe40000004100 */
[-C--:B------:R-:W-:Y:S01]  /*6240*/  FMUL.FTZ R13, R40, R123.reuse ;  /* 0x0000007b280d7220 */ /* 0x080fe20000410000 */
[----:B------:R-:W-:Y:S02]  /*6250*/  HADD2.F32 R54, -RZ, R73.H0_H0 ;  /* 0x20000049ff367230 */ /* 0x000fe40000004100 */
[C---:B------:R-:W-:Y:S01]  /*6260*/  FMUL.FTZ R123, R12.reuse, R123 ;  /* 0x0000007b0c7b7220 */ /* 0x040fe20000410000 */
[-C--:B------:R-:W-:Y:S01]  /*6270*/  FMUL.FTZ R104, R43, R74.reuse ;  /* 0x0000004a2b687220 */ /* 0x080fe20000410000 */
[C---:B------:R-:W-:Y:S01]  /*6280*/  FMUL.FTZ R74, R15.reuse, R74 ;  /* 0x0000004a0f4a7220 */ /* 0x040fe20000410000 */
[-C--:B------:R-:W-:Y:S01]  /*6290*/  FFMA.FTZ R12, R12, R55.reuse, -R13 ;  /* 0x000000370c0c7223 */ /* 0x080fe2000001080d */
[----:B------:R-:W-:Y:S01]  /*62a0*/  FFMA.FTZ R13, R40, R55, R123 ;  /* 0x00000037280d7223 */ /* 0x000fe2000001007b */
[-C--:B------:R-:W-:Y:S01]  /*62b0*/  FFMA.FTZ R15, R15, R54.reuse, -R104 ;  /* 0x000000360f0f7223 */ /* 0x080fe20000010868 */
[----:B------:R-:W-:Y:S01]  /*62c0*/  FFMA.FTZ R40, R43, R54, R74 ;  /* 0x000000362b287223 */ /* 0x000fe2000001004a */
[----:B------:R-:W-:-:S02]  /*62d0*/  HADD2.F32 R73, -RZ, R122.H1_H1 ;  /* 0x3000007aff497230 */ /* 0x000fc40000004100 */
[--C-:B------:R-:W-:Y:S01]  /*62e0*/  HADD2.F32 R54, -RZ, R53.reuse.H0_H0 ;  /* 0x20000035ff367230 */ /* 0x100fe20000004100 */
[----:B------:R-:W-:Y:S01]  /*62f0*/  F2FP.F16.F32.PACK_AB R15, R15, R12 ;  /* 0x0000000c0f0f723e */ /* 0x000fe200000000ff */
[----:B------:R-:W-:Y:S02]  /*6300*/  HADD2.F32 R53, -RZ, R53.H1_H1 ;  /* 0x30000035ff357230 */ /* 0x000fe40000004100 */
[----:B------:R-:W-:Y:S02]  /*6310*/  HADD2.F32 R104, -RZ, R75.H0_H0 ;  /* 0x2000004bff687230 */ /* 0x000fe40000004100 */
[----:B---3--:R-:W-:Y:S01]  /*6320*/  FMUL.FTZ R106, R54, R73 ;  /* 0x00000049366a7220 */ /* 0x008fe20000410000 */
[----:B------:R-:W-:Y:S02]  /*6330*/  HADD2.F32 R55, -RZ, R120.H1_H1 ;  /* 0x30000078ff377230 */ /* 0x000fe40000004100 */
[--C-:B------:R-:W-:Y:S02]  /*6340*/  HADD2.F32 R43, -RZ, R41.reuse.H0_H0 ;  /* 0x20000029ff2b7230 */ /* 0x100fe40000004100 */
[----:B------:R-:W-:Y:S01]  /*6350*/  FMUL.FTZ R124, R53, R104 ;  /* 0x00000068357c7220 */ /* 0x000fe20000410000 */
[----:B------:R-:W-:-:S02]  /*6360*/  HADD2.F32 R41, -RZ, R41.H1_H1 ;  /* 0x30000029ff297230 */ /* 0x000fc40000004100 */
[----:B------:R-:W-:Y:S02]  /*6370*/  HADD2.F32 R74, -RZ, R105.H0_H0 ;  /* 0x20000069ff4a7230 */ /* 0x000fe40000004100 */
[C---:B------:R-:W-:Y:S01]  /*6380*/  FMUL.FTZ R73, R43.reuse, R73 ;  /* 0x000000492b497220 */ /* 0x040fe20000410000 */
[-C--:B------:R-:W-:Y:S01]  /*6390*/  FFMA.FTZ R106, R43, R55.reuse, -R106 ;  /* 0x000000372b6a7223 */ /* 0x080fe2000001086a */
[C---:B------:R-:W-:Y:S01]  /*63a0*/  FMUL.FTZ R104, R41.reuse, R104 ;  /* 0x0000006829687220 */ /* 0x040fe20000410000 */
[----:B------:R-:W-:Y:S02]  /*63b0*/  HADD2.F32 R122, -RZ, R122.H0_H0 ;  /* 0x2000007aff7a7230 */ /* 0x000fe40000004100 */
[----:B------:R-:W-:Y:S01]  /*63c0*/  FFMA.FTZ R105, R41, R74, -R124 ;  /* 0x0000004a29697223 */ /* 0x000fe2000001087c */
[----:B------:R-:W-:Y:S02]  /*63d0*/  HADD2.F32 R43, -RZ, R51.H0_H0 ;  /* 0x20000033ff2b7230 */ /* 0x000fe40000004100 */
[----:B------:R-:W-:Y:S01]  /*63e0*/  FFMA.FTZ R75, R54, R55, R73 ;  /* 0x00000037364b7223 */ /* 0x000fe20000010049 */
[----:B------:R-:W-:-:S02]  /*63f0*/  HADD2.F32 R52, -RZ, R52.H0_H0 ;  /* 0x20000034ff347230 */ /* 0x000fc40000004100 */
[----:B------:R-:W-:Y:S01]  /*6400*/  FFMA.FTZ R104, R53, R74, R104 ;  /* 0x0000004a35687223 */ /* 0x000fe20000010068 */
[--C-:B------:R-:W-:Y:S02]  /*6410*/  HADD2.F32 R41, -RZ, R50.reuse.H0_H0 ;  /* 0x20000032ff297230 */ /* 0x100fe40000004100 */
[----:B------:R-:W-:Y:S01]  /*6420*/  FMUL.FTZ R54, R43, R122 ;  /* 0x0000007a2b367220 */ /* 0x000fe20000410000 */
[----:B------:R-:W-:Y:S01]  /*6430*/  HADD2.F32 R51, -RZ, R51.H1_H1 ;  /* 0x30000033ff337230 */ /* 0x000fe20000004100 */
[----:B------:R-:W-:Y:S01]  /*6440*/  F2FP.F16.F32.PACK_AB R105, R105, R106 ;  /* 0x0000006a6969723e */ /* 0x000fe200000000ff */
[----:B------:R-:W-:Y:S02]  /*6450*/  HADD2.F32 R50, -RZ, R50.H1_H1 ;  /* 0x30000032ff327230 */ /* 0x000fe40000004100 */
[----:B------:R-:W-:Y:S01]  /*6460*/  FMUL.FTZ R122, R41, R122 ;  /* 0x0000007a297a7220 */ /* 0x000fe20000410000 */
[----:B------:R-:W-:Y:S02]  /*6470*/  HADD2.F32 R120, -RZ, R120.H0_H0 ;  /* 0x20000078ff787230 */ /* 0x000fe40000004100 */
[-C--:B------:R-:W-:Y:S01]  /*6480*/  FMUL.FTZ R53, R51, R52.reuse ;  /* 0x0000003433357220 */ /* 0x080fe20000410000 */
[----:B------:R-:W-:-:S02]  /*6490*/  FMUL.FTZ R52, R50, R52 ;  /* 0x0000003432347220 */ /* 0x000fc40000410000 */
[-C--:B------:R-:W-:Y:S01]  /*64a0*/  FFMA.FTZ R122, R43, R120.reuse, R122 ;  /* 0x000000782b7a7223 */ /* 0x080fe2000001007a */
[----:B------:R-:W-:Y:S01]  /*64b0*/  FFMA.FTZ R54, R41, R120, -R54 ;  /* 0x0000007829367223 */ /* 0x000fe20000010836 */
[-C--:B------:R-:W-:Y:S01]  /*64c0*/  FFMA.FTZ R55, R51, R72.reuse, R52 ;  /* 0x0000004833377223 */ /* 0x080fe20000010034 */
[----:B------:R-:W-:Y:S02]  /*64d0*/  HADD2.F32 R43, -RZ, R42.H0_H0 ;  /* 0x2000002aff2b7230 */ /* 0x000fe40000004100 */
[----:B------:R-:W-:Y:S01]  /*64e0*/  FFMA.FTZ R53, R50, R72, -R53 ;  /* 0x0000004832357223 */ /* 0x000fe20000010835 */
[----:B------:R-:W-:Y:S02]  /*64f0*/  HADD2.F32 R52, -RZ, R121.H1_H1 ;  /* 0x30000079ff347230 */ /* 0x000fe40000004100 */
[----:B------:R-:W-:Y:S02]  /*6500*/  HADD2.F32 R51, -RZ, R49.H0_H0 ;  /* 0x20000031ff337230 */ /* 0x000fe40000004100 */
[----:B------:R-:W-:Y:S01]  /*6510*/  HADD2.F32 R41, -RZ, R14.H0_H0 ;  /* 0x2000000eff297230 */ /* 0x000fe20000004100 */
[----:B------:R-:W-:Y:S01]  /*6520*/  F2FP.F16.F32.PACK_AB R12, R53, R54 ;  /* 0x00000036350c723e */ /* 0x000fe200000000ff */
[----:B------:R-:W-:-:S02]  /*6530*/  HADD2.F32 R42, -RZ, R42.H1_H1 ;  /* 0x3000002aff2a7230 */ /* 0x000fc40000004100 */
[----:B------:R-:W-:Y:S02]  /*6540*/  HADD2.F32 R14, -RZ, R14.H1_H1 ;  /* 0x3000000eff0e7230 */ /* 0x000fe40000004100 */
[----:B------:R-:W-:Y:S02]  /*6550*/  HADD2.F32 R49, -RZ, R48.H0_H0 ;  /* 0x20000030ff317230 */ /* 0x000fe40000004100 */
[-C--:B------:R-:W-:Y:S01]  /*6560*/  FMUL.FTZ R48, R43, R52.reuse ;  /* 0x000000342b307220 */ /* 0x080fe20000410000 */
[----:B------:R-:W-:Y:S02]  /*6570*/  HADD2.F32 R50, -RZ, R121.H0_H0 ;  /* 0x20000079ff327230 */ /* 0x000fe40000004100 */
[-C--:B------:R-:W-:Y:S01]  /*6580*/  FMUL.FTZ R73, R42, R51.reuse ;  /* 0x000000332a497220 */ /* 0x080fe20000410000 */
[C---:B------:R-:W-:Y:S01]  /*6590*/  FMUL.FTZ R52, R41.reuse, R52 ;  /* 0x0000003429347220 */ /* 0x040fe20000410000 */
[----:B------:R-:W-:Y:S01]  /*65a0*/  FMUL.FTZ R51, R14, R51 ;  /* 0x000000330e337220 */ /* 0x000fe20000410000 */
[----:B------:R-:W-:-:S02]  /*65b0*/  FFMA.FTZ R48, R41, R50, -R48 ;  /* 0x0000003229307223 */ /* 0x000fc40000010830 */
[----:B------:R-:W-:Y:S01]  /*65c0*/  FFMA.FTZ R52, R43, R50, R52 ;  /* 0x000000322b347223 */ /* 0x000fe20000010034 */
[-C--:B------:R-:W-:Y:S01]  /*65d0*/  FFMA.FTZ R73, R14, R49.reuse, -R73 ;  /* 0x000000310e497223 */ /* 0x080fe20000010849 */
[----:B------:R-:W-:Y:S01]  /*65e0*/  FFMA.FTZ R51, R42, R49, R51 ;  /* 0x000000312a337223 */ /* 0x000fe20000010033 */
[----:B------:R-:W-:Y:S01]  /*65f0*/  F2FP.F16.F32.PACK_AB R41, R40, R13 ;  /* 0x0000000d2829723e */ /* 0x000fe200000000ff */
[----:B------:R-:W-:Y:S01]  /*6600*/  IMAD.MOV.U32 R13, RZ, RZ, R15 ;  /* 0x000000ffff0d7224 */ /* 0x000fe200078e000f */
[----:B------:R-:W-:Y:S01]  /*6610*/  F2FP.F16.F32.PACK_AB R43, R104, R75 ;  /* 0x0000004b682b723e */ /* 0x000fe200000000ff */
[----:B------:R-:W-:Y:S01]  /*6620*/  IMAD.MOV.U32 R15, RZ, RZ, R105 ;  /* 0x000000ffff0f7224 */ /* 0x000fe200078e0069 */
[----:B------:R-:W-:Y:S02]  /*6630*/  F2FP.F16.F32.PACK_AB R40, R55, R122 ;  /* 0x0000007a3728723e */ /* 0x000fe400000000ff */
[----:B------:R-:W-:Y:S02]  /*6640*/  F2FP.F16.F32.PACK_AB R14, R73, R48 ;  /* 0x00000030490e723e */ /* 0x000fe400000000ff */
[----:B------:R-:W-:-:S07]  /*6650*/  F2FP.F16.F32.PACK_AB R42, R51, R52 ;  /* 0x00000034332a723e */ /* 0x000fce00000000ff */
.L_x_552:
[----:B------:R-:W-:Y:S05]  /*6660*/  BSYNC B2 ;  /* 0x0000000000027941 */ /* 0x000fea0003800000 */
.L_x_551:
[----:B------:R-:W-:Y:S01]  /*6670*/  ISETP.GE.AND P4, PT, R11, R110, PT ;  /* 0x0000006e0b00720c */ /* 0x000fe20003f86270 */
[----:B0-----:R0:W-:-:S12]  /*6680*/  ST.E.128 desc[UR42][R44.64], R12 ;  /* 0x0000000c2c007985 */ /* 0x0011d8000c101d2a */
[----:B------:R-:W-:-:S05]  /*6690*/  @!P4 IMAD.WIDE R46, R11, 0x2, R46 ;  /* 0x000000020b2ec825 */ /* 0x000fca00078e022e */
[----:B----4-:R0:W-:Y:S02]  /*66a0*/  @!P4 ST.E.128 desc[UR42][R46.64], R40 ;  /* 0x000000282e00c985 */ /* 0x0101e4000c101d2a */
.L_x_550:
[----:B------:R-:W-:Y:S05]  /*66b0*/  BSYNC B1 ;  /* 0x0000000000017941 */ /* 0x000fea0003800000 */
.L_x_549:
[----:B------:R-:W-:-:S03]  /*66c0*/  UMOV UR4, 0xffffffff ;  /* 0xffffffff00047882 */ /* 0x000fc60000000000 */
[----:B------:R-:W-:Y:S05]  /*66d0*/  BRA.DIV UR4, `(.L_x_553) ;  /* 0x0000015a04047947 */ /* 0x000fea000b800000 */
[----:B0-----:R0:W0:Y:S04]  /*66e0*/  SHFL.IDX PT, R47, R108, 0x2, 0x181f ;  /* 0x00581f006c2f7f89 */ /* 0x00102800000e0000 */
[----:B------:R0:W0:Y:S02]  /*66f0*/  SHFL.IDX PT, R46, R109, 0x2, 0x181f ;  /* 0x00581f006d2e7f89 */ /* 0x00002400000e0000 */
.L_x_837:
[----:B------:R-:W-:Y:S01]  /*6700*/  IADD3 R11, R153, 0x40, RZ ;  /* 0x00000040990b7810 */ /* 0x000fe20007ffe0ff */
[----:B------:R-:W-:Y:S03]  /*6710*/  BSSY B1, `(.L_x_554) ;  /* 0x0000075000017945 */ /* 0x000fe60003800000 */
        /* <DEDUP_REMOVED lines=13> */
[----:B------:R-:W-:-:S03]  /*67f0*/  LOP3.LUT R12, R192, 0x38, R11, 0xf8, !PT ;  /* 0x00000038c00c7812 */ /* 0x000fc600078ef80b */
[----:B------:R-:W-:Y:S01]  /*6800*/  IMAD.SHL.U32 R14, R13, 0x400, RZ ;  /* 0x000004000d0e7824 */ /* 0x000fe200078e00ff */
[----:B------:R-:W-:-:S04]  /*6810*/  LOP3.LUT R13, R12, R15, RZ, 0x3c, !PT ;  /* 0x0000000f0c0d7212 */ /* 0x000fc800078e3cff */
[----:B------:R-:W-:-:S04]  /*6820*/  LOP3.LUT R12, R14, 0x7fffe000, RZ, 0xc0, !PT ;  /* 0x7fffe0000e0c7812 */ /* 0x000fc800078ec0ff */
[----:B------:R-:W-:Y:S01]  /*6830*/  IADD3 R12, R13, R12, R198 ;  /* 0x0000000c0d0c7210 */ /* 0x000fe20007ffe0c6 */
[----:B------:R-:W-:-:S03]  /*6840*/  IMAD R13, R155, 0x4000, R5 ;  /* 0x000040009b0d7824 */ /* 0x000fc600078e0205 */
[----:B------:R-:W-:Y:S01]  /*6850*/  LEA R15, R155, R12, 0xe ;  /* 0x0000000c9b0f7211 */ /* 0x000fe200078e70ff */
[----:B------:R-:W-:-:S04]  /*6860*/  IMAD R13, R13, 0x2, R156 ;  /* 0x000000020d0d7824 */ /* 0x000fc800078e029c */
[----:B------:R-:W-:Y:S02]  /*6870*/  IMAD R40, R15, 0x2, R156 ;  /* 0x000000020f287824 */ /* 0x000fe400078e029c */
[----:B------:R-:W0:Y:S04]  /*6880*/  LDS.128 R12, [R13+0x18400] ;  /* 0x018400000d0c7984 */ /* 0x000e280000000c00 */
[----:B------:R-:W4:Y:S01]  /*6890*/  LDS.128 R40, [R40+0x18400] ;  /* 0x0184000028287984 */ /* 0x000f220000000c00 */
[----:B------:R-:W-:Y:S05]  /*68a0*/  @P3 BRA `(.L_x_557) ;  /* 0x0000000400583947 */ /* 0x000fea0003800000 */
[----:B------:R-:W-:Y:S01]  /*68b0*/  SHF.R.U32.HI R54, RZ, 0x10, R61 ;  /* 0x00000010ff367819 */ /* 0x000fe2000001163d */
[----:B----4-:R-:W-:Y:S01]  /*68c0*/  IMAD.MOV.U32 R49, RZ, RZ, R40 ;  /* 0x000000ffff317224 */ /* 0x010fe200078e0028 */
[----:B0-----:R-:W-:Y:S01]  /*68d0*/  MOV R40, R14 ;  /* 0x0000000e00287202 */ /* 0x001fe20000000f00 */
[----:B------:R-:W-:Y:S01]  /*68e0*/  IMAD.MOV.U32 R50, RZ, RZ, R42 ;  /* 0x000000ffff327224 */ /* 0x000fe200078e002a */
[--C-:B------:R-:W-:Y:S01]  /*68f0*/  SHF.R.U32.HI R52, RZ, 0x10, R57.reuse ;  /* 0x00000010ff347819 */ /* 0x100fe20000011639 */
[----:B------:R-:W-:Y:S01]  /*6900*/  HADD2.F32 R53, -RZ, R119.H1_H1 ;  /* 0x30000077ff357230 */ /* 0x000fe20000004100 */
[----:B------:R-:W-:Y:S01]  /*6910*/  SHF.R.U64 R73, R56, 0x10, R57 ;  /* 0x0000001038497819 */ /* 0x000fe20000001239 */
[----:B------:R-:W-:Y:S01]  /*6920*/  HADD2.F32 R42, -RZ, R41.H0_H0 ;  /* 0x20000029ff2a7230 */ /* 0x000fe20000004100 */
[----:B------:R-:W-:Y:S01]  /*6930*/  SHF.R.U64 R72, R60, 0x10, R61 ;  /* 0x000000103c487819 */ /* 0x000fe2000000123d */
[----:B------:R-:W-:Y:S01]  /*6940*/  HADD2.F32 R14, -RZ, R13.H0_H0 ;  /* 0x2000000dff0e7230 */ /* 0x000fe20000004100 */
[----:B------:R-:W-:Y:S01]  /*6950*/  SHF.R.U64 R48, R58, 0x10, R59 ;  /* 0x000000103a307819 */ /* 0x000fe2000000123b */
[----:B------:R-:W-:-:S02]  /*6960*/  HADD2.F32 R41, -RZ, R41.H1_H1 ;  /* 0x30000029ff297230 */ /* 0x000fc40000004100 */
[-C--:B------:R-:W-:Y:S01]  /*6970*/  FMUL.FTZ R55, R42, R53.reuse ;  /* 0x000000352a377220 */ /* 0x080fe20000410000 */
[----:B------:R-:W-:Y:S02]  /*6980*/  HADD2.F32 R54, -RZ, R54.H0_H0 ;  /* 0x20000036ff367230 */ /* 0x000fe40000004100 */
[----:B------:R-:W-:Y:S01]  /*6990*/  FMUL.FTZ R53, R14, R53 ;  /* 0x000000350e357220 */ /* 0x000fe20000410000 */
[----:B------:R-:W-:Y:S01]  /*69a0*/  HADD2.F32 R51, -RZ, R117.H1_H1 ;  /* 0x30000075ff337230 */ /* 0x000fe20000004100 */
[----:B------:R-:W-:Y:S01]  /*69b0*/  SHF.R.U32.HI R58, RZ, 0x10, R59 ;  /* 0x00000010ff3a7819 */ /* 0x000fe2000001163b */
[----:B------:R-:W-:Y:S02]  /*69c0*/  HADD2.F32 R13, -RZ, R13.H1_H1 ;  /* 0x3000000dff0d7230 */ /* 0x000fe40000004100 */
[-C--:B------:R-:W-:Y:S01]  /*69d0*/  FMUL.FTZ R56, R41, R54.reuse ;  /* 0x0000003629387220 */ /* 0x080fe20000410000 */
[----:B------:R-:W-:Y:S01]  /*69e0*/  HADD2.F32 R52, -RZ, R52.H0_H0 ;  /* 0x20000034ff347230 */ /* 0x000fe20000004100 */
[----:B------:R-:W-:Y:S01]  /*69f0*/  SHF.R.U64 R61, R62, 0x10, R63 ;  /* 0x000000103e3d7819 */ /* 0x000fe2000000123f */
[-C--:B------:R-:W-:Y:S01]  /*6a00*/  FFMA.FTZ R55, R14, R51.reuse, -R55 ;  /* 0x000000330e377223 */ /* 0x080fe20000010837 */
[----:B------:R-:W-:Y:S01]  /*6a10*/  FFMA.FTZ R53, R42, R51, R53 ;  /* 0x000000332a357223 */ /* 0x000fe20000010035 */
[----:B------:R-:W-:Y:S01]  /*6a20*/  SHF.R.U32.HI R62, RZ, 0x10, R63 ;  /* 0x00000010ff3e7819 */ /* 0x000fe2000001163f */
[C---:B------:R-:W-:Y:S01]  /*6a30*/  FMUL.FTZ R54, R13.reuse, R54 ;  /* 0x000000360d367220 */ /* 0x040fe20000410000 */
[----:B------:R-:W-:Y:S01]  /*6a40*/  FFMA.FTZ R56, R13, R52, -R56 ;  /* 0x000000340d387223 */ /* 0x000fe20000010838 */
[----:B------:R-:W-:-:S02]  /*6a50*/  HADD2.F32 R51, -RZ, R118.H1_H1 ;  /* 0x30000076ff337230 */ /* 0x000fc40000004100 */
[----:B------:R-:W-:Y:S02]  /*6a60*/  HADD2.F32 R14, -RZ, R43.H0_H0 ;  /* 0x2000002bff0e7230 */ /* 0x000fe40000004100 */
[----:B------:R-:W-:Y:S01]  /*6a70*/  FFMA.FTZ R54, R41, R52, R54 ;  /* 0x0000003429367223 */ /* 0x000fe20000010036 */
[----:B------:R-:W-:Y:S02]  /*6a80*/  HADD2.F32 R13, -RZ, R15.H0_H0 ;  /* 0x2000000fff0d7230 */ /* 0x000fe40000004100 */
[----:B------:R-:W-:Y:S02]  /*6a90*/  HADD2.F32 R42, -RZ, R58.H0_H0 ;  /* 0x2000003aff2a7230 */ /* 0x000fe40000004100 */
[-C--:B------:R-:W-:Y:S01]  /*6aa0*/  FMUL.FTZ R58, R14, R51.reuse ;  /* 0x000000330e3a7220 */ /* 0x080fe20000410000 */
[----:B------:R-:W-:Y:S02]  /*6ab0*/  HADD2.F32 R41, -RZ, R116.H1_H1 ;  /* 0x30000074ff297230 */ /* 0x000fe40000004100 */
[----:B------:R-:W-:Y:S01]  /*6ac0*/  FMUL.FTZ R51, R13, R51 ;  /* 0x000000330d337220 */ /* 0x000fe20000410000 */
[----:B------:R-:W-:Y:S01]  /*6ad0*/  HADD2.F32 R43, -RZ, R43.H1_H1 ;  /* 0x3000002bff2b7230 */ /* 0x000fe20000004100 */
[----:B------:R-:W-:Y:S01]  /*6ae0*/  F2FP.F16.F32.PACK_AB R53, R54, R53 ;  /* 0x000000353635723e */ /* 0x000fe200000000ff */
[----:B------:R-:W-:-:S02]  /*6af0*/  HADD2.F32 R52, -RZ, R62.H0_H0 ;  /* 0x2000003eff347230 */ /* 0x000fc40000004100 */
[-C--:B------:R-:W-:Y:S01]  /*6b00*/  FFMA.FTZ R57, R14, R41.reuse, R51 ;  /* 0x000000290e397223 */ /* 0x080fe20000010033 */
[----:B------:R-:W-:Y:S02]  /*6b10*/  HADD2.F32 R15, -RZ, R15.H1_H1 ;  /* 0x3000000fff0f7230 */ /* 0x000fe40000004100 */
[----:B------:R-:W-:Y:S01]  /*6b20*/  FFMA.FTZ R58, R13, R41, -R58 ;  /* 0x000000290d3a7223 */ /* 0x000fe2000001083a */
[----:B------:R-:W-:Y:S02]  /*6b30*/  HADD2.F32 R119, -RZ, R119.H0_H0 ;  /* 0x20000077ff777230 */ /* 0x000fe40000004100 */
[-C--:B------:R-:W-:Y:S01]  /*6b40*/  FMUL.FTZ R60, R43, R52.reuse ;  /* 0x000000342b3c7220 */ /* 0x080fe20000410000 */
[----:B------:R-:W-:Y:S02]  /*6b50*/  HADD2.F32 R14, -RZ, R49.H0_H0 ;  /* 0x20000031ff0e7230 */ /* 0x000fe40000004100 */
[----:B------:R-:W-:Y:S01]  /*6b60*/  FMUL.FTZ R52, R15, R52 ;  /* 0x000000340f347220 */ /* 0x000fe20000410000 */
[----:B------:R-:W-:-:S02]  /*6b70*/  HADD2.F32 R41, -RZ, R72.H0_H0 ;  /* 0x20000048ff297230 */ /* 0x000fc40000004100 */
[-C--:B------:R-:W-:Y:S01]  /*6b80*/  FFMA.FTZ R59, R15, R42.reuse, -R60 ;  /* 0x0000002a0f3b7223 */ /* 0x080fe2000001083c */
[----:B------:R-:W-:Y:S02]  /*6b90*/  HADD2.F32 R49, -RZ, R49.H1_H1 ;  /* 0x30000031ff317230 */ /* 0x000fe40000004100 */
[----:B------:R-:W-:Y:S01]  /*6ba0*/  FFMA.FTZ R60, R43, R42, R52 ;  /* 0x0000002a2b3c7223 */ /* 0x000fe20000010034 */
[----:B------:R-:W-:Y:S02]  /*6bb0*/  HADD2.F32 R117, -RZ, R117.H0_H0 ;  /* 0x20000075ff757230 */ /* 0x000fe40000004100 */
[----:B------:R-:W-:Y:S01]  /*6bc0*/  FMUL.FTZ R42, R14, R119 ;  /* 0x000000770e2a7220 */ /* 0x000fe20000410000 */
[--C-:B------:R-:W-:Y:S02]  /*6bd0*/  HADD2.F32 R13, -RZ, R12.reuse.H0_H0 ;  /* 0x2000000cff0d7230 */ /* 0x100fe40000004100 */
[----:B------:R-:W-:Y:S01]  /*6be0*/  FMUL.FTZ R43, R49, R41 ;  /* 0x00000029312b7220 */ /* 0x000fe20000410000 */
[----:B------:R-:W-:Y:S01]  /*6bf0*/  HADD2.F32 R12, -RZ, R12.H1_H1 ;  /* 0x3000000cff0c7230 */ /* 0x000fe20000004100 */
[----:B------:R-:W-:Y:S01]  /*6c00*/  F2FP.F16.F32.PACK_AB R57, R60, R57 ;  /* 0x000000393c39723e */ /* 0x000fe200000000ff */
[----:B------:R-:W-:-:S02]  /*6c10*/  HADD2.F32 R15, -RZ, R73.H0_H0 ;  /* 0x20000049ff0f7230 */ /* 0x000fc40000004100 */
[C---:B------:R-:W-:Y:S01]  /*6c20*/  FMUL.FTZ R119, R13.reuse, R119 ;  /* 0x000000770d777220 */ /* 0x040fe20000410000 */
[----:B------:R-:W-:Y:S01]  /*6c30*/  FFMA.FTZ R42, R13, R117, -R42 ;  /* 0x000000750d2a7223 */ /* 0x000fe2000001082a */
[C---:B------:R-:W-:Y:S01]  /*6c40*/  FMUL.FTZ R52, R12.reuse, R41 ;  /* 0x000000290c347220 */ /* 0x040fe20000410000 */
[----:B------:R-:W-:Y:S02]  /*6c50*/  HADD2.F32 R13, -RZ, R50.H0_H0 ;  /* 0x20000032ff0d7230 */ /* 0x000fe40000004100 */
[-C--:B------:R-:W-:Y:S01]  /*6c60*/  FFMA.FTZ R43, R12, R15.reuse, -R43 ;  /* 0x0000000f0c2b7223 */ /* 0x080fe2000001082b */
[----:B------:R-:W-:Y:S02]  /*6c70*/  HADD2.F32 R118, -RZ, R118.H0_H0 ;  /* 0x20000076ff767230 */ /* 0x000fe40000004100 */
[----:B------:R-:W-:Y:S01]  /*6c80*/  FFMA.FTZ R52, R49, R15, R52 ;  /* 0x0000000f31347223 */ /* 0x000fe20000010034 */
[----:B------:R-:W-:Y:S02]  /*6c90*/  HADD2.F32 R41, -RZ, R61.H0_H0 ;  /* 0x2000003dff297230 */ /* 0x000fe40000004100 */
[----:B------:R-:W-:Y:S01]  /*6ca0*/  FFMA.FTZ R119, R14, R117, R119 ;  /* 0x000000750e777223 */ /* 0x000fe20000010077 */
[----:B------:R-:W-:-:S02]  /*6cb0*/  HADD2.F32 R12, -RZ, R40.H0_H0 ;  /* 0x20000028ff0c7230 */ /* 0x000fc40000004100 */
[CC--:B------:R-:W-:Y:S01]  /*6cc0*/  FMUL.FTZ R49, R13.reuse, R118.reuse ;  /* 0x000000760d317220 */ /* 0x0c0fe20000410000 */
[----:B------:R-:W-:Y:S02]  /*6cd0*/  HADD2.F32 R50, -RZ, R50.H1_H1 ;  /* 0x30000032ff327230 */ /* 0x000fe40000004100 */
[----:B------:R-:W-:Y:S02]  /*6ce0*/  HADD2.F32 R40, -RZ, R40.H1_H1 ;  /* 0x30000028ff287230 */ /* 0x000fe40000004100 */
[----:B------:R-:W-:Y:S01]  /*6cf0*/  FMUL.FTZ R118, R12, R118 ;  /* 0x000000760c767220 */ /* 0x000fe20000410000 */
[----:B------:R-:W-:Y:S02]  /*6d00*/  HADD2.F32 R116, -RZ, R116.H0_H0 ;  /* 0x20000074ff747230 */ /* 0x000fe40000004100 */
[-C--:B------:R-:W-:Y:S01]  /*6d10*/  FMUL.FTZ R51, R50, R41.reuse ;  /* 0x0000002932337220 */ /* 0x080fe20000410000 */
[----:B------:R-:W-:Y:S02]  /*6d20*/  HADD2.F32 R15, -RZ, R48.H0_H0 ;  /* 0x20000030ff0f7230 */ /* 0x000fe40000004100 */
[----:B------:R-:W-:Y:S01]  /*6d30*/  FMUL.FTZ R41, R40, R41 ;  /* 0x0000002928297220 */ /* 0x000fe20000410000 */
[----:B------:R-:W-:Y:S01]  /*6d40*/  F2FP.F16.F32.PACK_AB R52, R52, R119 ;  /* 0x000000773434723e */ /* 0x000fe200000000ff */
[-C--:B------:R-:W-:Y:S01]  /*6d50*/  FFMA.FTZ R49, R12, R116.reuse, -R49 ;  /* 0x000000740c317223 */ /* 0x080fe20000010831 */
[----:B------:R-:W-:Y:S01]  /*6d60*/  FFMA.FTZ R118, R13, R116, R118 ;  /* 0x000000740d767223 */ /* 0x000fe20000010076 */
[-C--:B------:R-:W-:Y:S01]  /*6d70*/  FFMA.FTZ R40, R40, R15.reuse, -R51 ;  /* 0x0000000f28287223 */ /* 0x080fe20000010833 */
[----:B------:R-:W-:Y:S01]  /*6d80*/  FFMA.FTZ R41, R50, R15, R41 ;  /* 0x0000000f32297223 */ /* 0x000fe20000010029 */
[----:B------:R-:W-:-:S02]  /*6d90*/  F2FP.F16.F32.PACK_AB R12, R43, R42 ;  /* 0x0000002a2b0c723e */ /* 0x000fc400000000ff */
[----:B------:R-:W-:Y:S02]  /*6da0*/  F2FP.F16.F32.PACK_AB R13, R56, R55 ;  /* 0x00000037380d723e */ /* 0x000fe400000000ff */
[----:B------:R-:W-:Y:S01]  /*6db0*/  F2FP.F16.F32.PACK_AB R14, R40, R49 ;  /* 0x00000031280e723e */ /* 0x000fe200000000ff */
[----:B------:R-:W-:Y:S01]  /*6dc0*/  IMAD.MOV.U32 R40, RZ, RZ, R52 ;  /* 0x000000ffff287224 */ /* 0x000fe200078e0034 */
[----:B------:R-:W-:Y:S01]  /*6dd0*/  F2FP.F16.F32.PACK_AB R42, R41, R118 ;  /* 0x00000076292a723e */ /* 0x000fe200000000ff */
[----:B------:R-:W-:Y:S01]  /*6de0*/  IMAD.MOV.U32 R41, RZ, RZ, R53 ;  /* 0x000000ffff297224 */ /* 0x000fe200078e0035 */
[----:B------:R-:W-:Y:S02]  /*6df0*/  F2FP.F16.F32.PACK_AB R15, R59, R58 ;  /* 0x0000003a3b0f723e */ /* 0x000fe400000000ff */
[----:B------:R-:W-:-:S07]  /*6e00*/  MOV R43, R57 ;  /* 0x00000039002b7202 */ /* 0x000fce0000000f00 */
.L_x_557:
[----:B------:R-:W-:Y:S05]  /*6e10*/  BSYNC B2 ;  /* 0x0000000000027941 */ /* 0x000fea0003800000 */
.L_x_556:
[----:B------:R-:W-:Y:S01]  /*6e20*/  ISETP.GE.AND P4, PT, R11, R110, PT ;  /* 0x0000006e0b00720c */ /* 0x000fe20003f86270 */
[----:B0-----:R0:W-:-:S12]  /*6e30*/  ST.E.128 desc[UR42][R44.64], R12 ;  /* 0x0000000c2c007985 */ /* 0x0011d8000c101d2a */
[----:B------:R-:W-:-:S05]  /*6e40*/  @!P4 IMAD.WIDE R46, R11, 0x2, R46 ;  /* 0x000000020b2ec825 */ /* 0x000fca00078e022e */
[----:B----4-:R0:W-:Y:S02]  /*6e50*/  @!P4 ST.E.128 desc[UR42][R46.64], R40 ;  /* 0x000000282e00c985 */ /* 0x0101e4000c101d2a */
.L_x_555:
[----:B------:R-:W-:Y:S05]  /*6e60*/  BSYNC B1 ;  /* 0x0000000000017941 */ /* 0x000fea0003800000 */
.L_x_554:
[----:B------:R-:W-:-:S03]  /*6e70*/  UMOV UR4, 0xffffffff ;  /* 0xffffffff00047882 */ /* 0x000fc60000000000 */
[----:B------:R-:W-:Y:S05]  /*6e80*/  BRA.DIV UR4, `(.L_x_558) ;  /* 0x0000015204647947 */ /* 0x000fea000b800000 */
[----:B0-----:R-:W0:Y:S04]  /*6e90*/  SHFL.IDX PT, R108, R108, 0x3, 0x181f ;  /* 0x00781f006c6c7f89 */ /* 0x001e2800000e0000 */
[----:B------:R-:W0:Y:S02]  /*6ea0*/  SHFL.IDX PT, R109, R109, 0x3, 0x181f ;  /* 0x00781f006d6d7f89 */ /* 0x000e2400000e0000 */
.L_x_841:
[----:B------:R-:W-:-:S05]  /*6eb0*/  VIADD R11, R153, 0x60 ;  /* 0x00000060990b7836 */ /* 0x000fca0000000000 */
[----:B------:R-:W-:-:S13]  /*6ec0*/  ISETP.GE.OR P4, PT, R11, R98, P1 ;  /* 0x000000620b00720c */ /* 0x000fda0000f86670 */
[----:B------:R-:W-:Y:S05]  /*6ed0*/  @P4 BRA `(.L_x_531) ;  /* 0x0000000c007c4947 */ /* 0x000fea0003800000 */
[----:B------:R-:W-:Y:S01]  /*6ee0*/  SEL R112, R37, R112, !P0 ;  /* 0x0000007025707207 */ /* 0x000fe20004000000 */
[----:B------:R-:W-:Y:S01]  /*6ef0*/  BSSY B1, `(.L_x_559) ;  /* 0x000006c000017945 */ /* 0x000fe20003800000 */
[----:B----4-:R-:W-:Y:S02]  /*6f00*/  SHF.R.U32.HI R14, RZ, 0x3, R159 ;  /* 0x00000003ff0e7819 */ /* 0x010fe4000001169f */
[----:B------:R-:W-:Y:S02]  /*6f10*/  SHF.R.S32.HI R11, RZ, 0x1f, R112 ;  /* 0x0000001fff0b7819 */ /* 0x000fe40000011470 */
[----:B0-----:R-:W-:Y:S02]  /*6f20*/  LEA R44, P4, R77, R109, 0x1 ;  /* 0x0000006d4d2c7211 */ /* 0x001fe400078808ff */
        /* <DEDUP_REMOVED lines=10> */
[----:B------:R-:W-:Y:S02]  /*6fd0*/  IADD3 R12, R12, R13, R197 ;  /* 0x0000000d0c0c7210 */ /* 0x000fe40007ffe0c5 */
[----:B------:R-:W-:-:S03]  /*6fe0*/  LEA R13, R155, R6, 0xe ;  /* 0x000000069b0d7211 */ /* 0x000fc600078e70ff */
[----:B------:R-:W-:Y:S02]  /*6ff0*/  IMAD R15, R155, 0x4000, R12 ;  /* 0x000040009b0f7824 */ /* 0x000fe400078e020c */
[--C-:B------:R-:W-:Y:S02]  /*7000*/  IMAD R13, R13, 0x2, R156.reuse ;  /* 0x000000020d0d7824 */ /* 0x100fe400078e029c */
[----:B------:R-:W-:-:S04]  /*7010*/  IMAD R40, R15, 0x2, R156 ;  /* 0x000000020f287824 */ /* 0x000fc800078e029c */
[----:B------:R-:W0:Y:S04]  /*7020*/  LDS.128 R12, [R13+0x18400] ;  /* 0x018400000d0c7984 */ /* 0x000e280000000c00 */
[----:B------:R-:W4:Y:S01]  /*7030*/  LDS.128 R40, [R40+0x18400] ;  /* 0x0184000028287984 */ /* 0x000f220000000c00 */
[----:B------:R-:W-:Y:S05]  /*7040*/  @P3 BRA `(.L_x_560) ;  /* 0x0000000400583947 */ /* 0x000fea0003800000 */
[----:B------:R-:W-:Y:S01]  /*7050*/  SHF.R.U32.HI R50, RZ, 0x10, R69 ;  /* 0x00000010ff327819 */ /* 0x000fe20000011645 */
[----:B----4-:R-:W-:Y:S01]  /*7060*/  IMAD.MOV.U32 R47, RZ, RZ, R42 ;  /* 0x000000ffff2f7224 */ /* 0x010fe200078e002a */
[----:B------:R-:W-:Y:S01]  /*7070*/  MOV R46, R40 ;  /* 0x00000028002e7202 */ /* 0x000fe20000000f00 */
[----:B0-----:R-:W-:Y:S01]  /*7080*/  IMAD.MOV.U32 R40, RZ, RZ, R14 ;  /* 0x000000ffff287224 */ /* 0x001fe200078e000e */
[----:B------:R-:W-:Y:S01]  /*7090*/  SHF.R.U32.HI R48, RZ, 0x10, R65 ;  /* 0x00000010ff307819 */ /* 0x000fe20000011641 */
[--C-:B------:R-:W-:Y:S01]  /*70a0*/  HADD2.F32 R42, -RZ, R41.reuse.H0_H0 ;  /* 0x20000029ff2a7230 */ /* 0x100fe20000004100 */
[--C-:B------:R-:W-:Y:S01]  /*70b0*/  SHF.R.U64 R59, R70, 0x10, R71.reuse ;  /* 0x00000010463b7819 */ /* 0x100fe20000001247 */
[----:B------:R-:W-:Y:S01]  /*70c0*/  HADD2.F32 R41, -RZ, R41.H1_H1 ;  /* 0x30000029ff297230 */ /* 0x000fe20000004100 */
[----:B------:R-:W-:Y:S01]  /*70d0*/  SHF.R.U32.HI R70, RZ, 0x10, R71 ;  /* 0x00000010ff467819 */ /* 0x000fe20000011647 */
[--C-:B------:R-:W-:Y:S01]  /*70e0*/  HADD2.F32 R14, -RZ, R13.reuse.H0_H0 ;  /* 0x2000000dff0e7230 */ /* 0x100fe20000004100 */
[--C-:B------:R-:W-:Y:S01]  /*70f0*/  SHF.R.U64 R61, R66, 0x10, R67.reuse ;  /* 0x00000010423d7819 */ /* 0x100fe20000001243 */
[----:B------:R-:W-:Y:S01]  /*7100*/  HADD2.F32 R50, -RZ, R50.H0_H0 ;  /* 0x20000032ff327230 */ /* 0x000fe20000004100 */
[----:B------:R-:W-:Y:S01]  /*7110*/  SHF.R.U32.HI R66, RZ, 0x10, R67 ;  /* 0x00000010ff427819 */ /* 0x000fe20000011643 */
[----:B------:R-:W-:Y:S01]  /*7120*/  HADD2.F32 R13, -RZ, R13.H1_H1 ;  /* 0x3000000dff0d7230 */ /* 0x000fe20000004100 */
[----:B------:R-:W-:Y:S01]  /*7130*/  SHF.R.U64 R60, R68, 0x10, R69 ;  /* 0x00000010443c7819 */ /* 0x000fe20000001245 */
[----:B------:R-:W-:-:S02]  /*7140*/  HADD2.F32 R51, -RZ, R111.H0_H0 ;  /* 0x2000006fff337230 */ /* 0x000fc40000004100 */
[-C--:B------:R-:W-:Y:S01]  /*7150*/  FMUL.FTZ R52, R41, R50.reuse ;  /* 0x0000003229347220 */ /* 0x080fe20000410000 */
[----:B------:R-:W-:Y:S02]  /*7160*/  HADD2.F32 R48, -RZ, R48.H0_H0 ;  /* 0x20000030ff307230 */ /* 0x000fe40000004100 */
[C---:B------:R-:W-:Y:S01]  /*7170*/  FMUL.FTZ R50, R13.reuse, R50 ;  /* 0x000000320d327220 */ /* 0x040fe20000410000 */
[----:B------:R-:W-:Y:S02]  /*7180*/  HADD2.F32 R49, -RZ, R114.H0_H0 ;  /* 0x20000072ff317230 */ /* 0x000fe40000004100 */
[-C--:B------:R-:W-:Y:S01]  /*7190*/  FMUL.FTZ R53, R42, R51.reuse ;  /* 0x000000332a357220 */ /* 0x080fe20000410000 */
[C---:B------:R-:W-:Y:S01]  /*71a0*/  FMUL.FTZ R51, R14.reuse, R51 ;  /* 0x000000330e337220 */ /* 0x040fe20000410000 */
[-C--:B------:R-:W-:Y:S01]  /*71b0*/  FFMA.FTZ R52, R13, R48.reuse, -R52 ;  /* 0x000000300d347223 */ /* 0x080fe20000010834 */
[----:B------:R-:W-:Y:S01]  /*71c0*/  FFMA.FTZ R54, R41, R48, R50 ;  /* 0x0000003029367223 */ /* 0x000fe20000010032 */
[----:B------:R-:W-:Y:S01]  /*71d0*/  FFMA.FTZ R53, R14, R49, -R53 ;  /* 0x000000310e357223 */ /* 0x000fe20000010835 */
[----:B------:R-:W-:-:S02]  /*71e0*/  HADD2.F32 R48, -RZ, R113.H0_H0 ;  /* 0x20000071ff307230 */ /* 0x000fc40000004100 */
[----:B------:R-:W-:Y:S01]  /*71f0*/  FFMA.FTZ R51, R42, R49, R51 ;  /* 0x000000312a337223 */ /* 0x000fe20000010033 */
[----:B------:R-:W-:Y:S01]  /*7200*/  HADD2.F32 R13, -RZ, R15.H0_H0 ;  /* 0x2000000fff0d7230 */ /* 0x000fe20000004100 */
[----:B------:R-:W-:Y:S01]  /*7210*/  SHF.R.U64 R62, R64, 0x10, R65 ;  /* 0x00000010403e7819 */ /* 0x000fe20000001241 */
[----:B------:R-:W-:Y:S02]  /*7220*/  HADD2.F32 R14, -RZ, R43.H0_H0 ;  /* 0x2000002bff0e7230 */ /* 0x000fe40000004100 */
[----:B------:R-:W-:Y:S02]  /*7230*/  HADD2.F32 R41, -RZ, R115.H0_H0 ;  /* 0x20000073ff297230 */ /* 0x000fe40000004100 */
[-C--:B------:R-:W-:Y:S01]  /*7240*/  FMUL.FTZ R49, R13, R48.reuse ;  /* 0x000000300d317220 */ /* 0x080fe20000410000 */
[----:B------:R-:W-:Y:S02]  /*7250*/  HADD2.F32 R43, -RZ, R43.H1_H1 ;  /* 0x3000002bff2b7230 */ /* 0x000fe40000004100 */
[----:B------:R-:W-:Y:S01]  /*7260*/  FMUL.FTZ R56, R14, R48 ;  /* 0x000000300e387220 */ /* 0x000fe20000410000 */
        /* <DEDUP_REMOVED lines=8> */
[----:B------:R-:W-:-:S02]  /*72f0*/  HADD2.F32 R111, -RZ, R111.H1_H1 ;  /* 0x3000006fff6f7230 */ /* 0x000fc40000004100 */
[-C--:B------:R-:W-:Y:S01]  /*7300*/  FFMA.FTZ R57, R15, R42.reuse, -R48 ;  /* 0x0000002a0f397223 */ /* 0x080fe20000010830 */
[----:B------:R-:W-:Y:S02]  /*7310*/  HADD2.F32 R41, -RZ, R60.H0_H0 ;  /* 0x2000003cff297230 */ /* 0x000fe40000004100 */
[----:B------:R-:W-:Y:S01]  /*7320*/  FFMA.FTZ R58, R43, R42, R50 ;  /* 0x0000002a2b3a7223 */ /* 0x000fe20000010032 */
[----:B------:R-:W-:Y:S02]  /*7330*/  HADD2.F32 R13, -RZ, R12.H0_H0 ;  /* 0x2000000cff0d7230 */ /* 0x000fe40000004100 */
[----:B------:R-:W-:Y:S01]  /*7340*/  FMUL.FTZ R42, R14, R111 ;  /* 0x0000006f0e2a7220 */ /* 0x000fe20000410000 */
[----:B------:R-:W-:Y:S01]  /*7350*/  HADD2.F32 R46, -RZ, R46.H1_H1 ;  /* 0x3000002eff2e7230 */ /* 0x000fe20000004100 */
[----:B------:R-:W-:Y:S01]  /*7360*/  F2FP.F16.F32.PACK_AB R51, R54, R51 ;  /* 0x000000333633723e */ /* 0x000fe200000000ff */
[----:B------:R-:W-:Y:S02]  /*7370*/  HADD2.F32 R12, -RZ, R12.H1_H1 ;  /* 0x3000000cff0c7230 */ /* 0x000fe40000004100 */
[----:B------:R-:W-:Y:S01]  /*7380*/  FMUL.FTZ R111, R13, R111 ;  /* 0x0000006f0d6f7220 */ /* 0x000fe20000410000 */
[----:B------:R-:W-:-:S02]  /*7390*/  HADD2.F32 R114, -RZ, R114.H1_H1 ;  /* 0x30000072ff727230 */ /* 0x000fc40000004100 */
[-C--:B------:R-:W-:Y:S01]  /*73a0*/  FMUL.FTZ R43, R46, R41.reuse ;  /* 0x000000292e2b7220 */ /* 0x080fe20000410000 */
[----:B------:R-:W-:Y:S02]  /*73b0*/  HADD2.F32 R15, -RZ, R62.H0_H0 ;  /* 0x2000003eff0f7230 */ /* 0x000fe40000004100 */
[C---:B------:R-:W-:Y:S01]  /*73c0*/  FMUL.FTZ R41, R12.reuse, R41 ;  /* 0x000000290c297220 */ /* 0x040fe20000410000 */
[----:B------:R-:W-:Y:S02]  /*73d0*/  HADD2.F32 R113, -RZ, R113.H1_H1 ;  /* 0x30000071ff717230 */ /* 0x000fe40000004100 */
[----:B------:R-:W-:Y:S01]  /*73e0*/  FFMA.FTZ R42, R13, R114, -R42 ;  /* 0x000000720d2a7223 */ /* 0x000fe2000001082a */
[----:B------:R-:W-:Y:S02]  /*73f0*/  HADD2.F32 R13, -RZ, R47.H0_H0 ;  /* 0x2000002fff0d7230 */ /* 0x000fe40000004100 */
[-C--:B------:R-:W-:Y:S01]  /*7400*/  FFMA.FTZ R43, R12, R15.reuse, -R43 ;  /* 0x0000000f0c2b7223 */ /* 0x080fe2000001082b */
[----:B------:R-:W-:Y:S01]  /*7410*/  FFMA.FTZ R46, R46, R15, R41 ;  /* 0x0000000f2e2e7223 */ /* 0x000fe20000010029 */
[----:B------:R-:W-:-:S02]  /*7420*/  HADD2.F32 R12, -RZ, R40.H0_H0 ;  /* 0x20000028ff0c7230 */ /* 0x000fc40000004100 */
[----:B------:R-:W-:Y:S01]  /*7430*/  FFMA.FTZ R111, R14, R114, R111 ;  /* 0x000000720e6f7223 */ /* 0x000fe2000001006f */
[----:B------:R-:W-:Y:S02]  /*7440*/  HADD2.F32 R15, -RZ, R59.H0_H0 ;  /* 0x2000003bff0f7230 */ /* 0x000fe40000004100 */
[-C--:B------:R-:W-:Y:S01]  /*7450*/  FMUL.FTZ R41, R13, R113.reuse ;  /* 0x000000710d297220 */ /* 0x080fe20000410000 */
[----:B------:R-:W-:Y:S02]  /*7460*/  HADD2.F32 R47, -RZ, R47.H1_H1 ;  /* 0x3000002fff2f7230 */ /* 0x000fe40000004100 */
[----:B------:R-:W-:Y:S01]  /*7470*/  FMUL.FTZ R48, R12, R113 ;  /* 0x000000710c307220 */ /* 0x000fe20000410000 */
[----:B------:R-:W-:Y:S01]  /*7480*/  HADD2.F32 R40, -RZ, R40.H1_H1 ;  /* 0x30000028ff287230 */ /* 0x000fe20000004100 */
[----:B------:R-:W-:Y:S01]  /*7490*/  F2FP.F16.F32.PACK_AB R55, R58, R55 ;  /* 0x000000373a37723e */ /* 0x000fe200000000ff */
[----:B------:R-:W-:Y:S02]  /*74a0*/  HADD2.F32 R115, -RZ, R115.H1_H1 ;  /* 0x30000073ff737230 */ /* 0x000fe40000004100 */
[----:B------:R-:W-:Y:S01]  /*74b0*/  FMUL.FTZ R49, R47, R15 ;  /* 0x0000000f2f317220 */ /* 0x000fe20000410000 */
[----:B------:R-:W-:-:S02]  /*74c0*/  HADD2.F32 R14, -RZ, R61.H0_H0 ;  /* 0x2000003dff0e7230 */ /* 0x000fc40000004100 */
[----:B------:R-:W-:Y:S01]  /*74d0*/  FMUL.FTZ R50, R40, R15 ;  /* 0x0000000f28327220 */ /* 0x000fe20000410000 */
[----:B------:R-:W-:Y:S01]  /*74e0*/  F2FP.F16.F32.PACK_AB R15, R57, R56 ;  /* 0x00000038390f723e */ /* 0x000fe200000000ff */
[-C--:B------:R-:W-:Y:S01]  /*74f0*/  FFMA.FTZ R41, R12, R115.reuse, -R41 ;  /* 0x000000730c297223 */ /* 0x080fe20000010829 */
[----:B------:R-:W-:Y:S01]  /*7500*/  FFMA.FTZ R48, R13, R115, R48 ;  /* 0x000000730d307223 */ /* 0x000fe20000010030 */
[-C--:B------:R-:W-:Y:S01]  /*7510*/  FFMA.FTZ R40, R40, R14.reuse, -R49 ;  /* 0x0000000e28287223 */ /* 0x080fe20000010831 */
[----:B------:R-:W-:Y:S01]  /*7520*/  FFMA.FTZ R47, R47, R14, R50 ;  /* 0x0000000e2f2f7223 */ /* 0x000fe20000010032 */
[----:B------:R-:W-:Y:S02]  /*7530*/  F2FP.F16.F32.PACK_AB R50, R46, R111 ;  /* 0x0000006f2e32723e */ /* 0x000fe400000000ff */
[----:B------:R-:W-:Y:S01]  /*7540*/  F2FP.F16.F32.PACK_AB R12, R43, R42 ;  /* 0x0000002a2b0c723e */ /* 0x000fe200000000ff */
[----:B------:R-:W-:Y:S01]  /*7550*/  IMAD.MOV.U32 R43, RZ, RZ, R55 ;  /* 0x000000ffff2b7224 */ /* 0x000fe200078e0037 */
[----:B------:R-:W-:Y:S01]  /*7560*/  F2FP.F16.F32.PACK_AB R14, R40, R41 ;  /* 0x00000029280e723e */ /* 0x000fe200000000ff */
[----:B------:R-:W-:Y:S01]  /*7570*/  IMAD.MOV.U32 R40, RZ, RZ, R50 ;  /* 0x000000ffff287224 */ /* 0x000fe200078e0032 */
[----:B------:R-:W-:-:S02]  /*7580*/  F2FP.F16.F32.PACK_AB R13, R52, R53 ;  /* 0x00000035340d723e */ /* 0x000fc400000000ff */
[----:B------:R-:W-:Y:S02]  /*7590*/  F2FP.F16.F32.PACK_AB R42, R47, R48 ;  /* 0x000000302f2a723e */ /* 0x000fe400000000ff */
[----:B------:R-:W-:-:S07]  /*75a0*/  MOV R41, R51 ;  /* 0x0000003300297202 */ /* 0x000fce0000000f00 */
.L_x_560:
[----:B------:R-:W-:Y:S05]  /*75b0*/  BSYNC B1 ;  /* 0x0000000000017941 */ /* 0x000fea0003800000 */
.L_x_559:
[----:B------:R-:W-:Y:S01]  /*75c0*/  ISETP.GE.AND P3, PT, R11, R110, PT ;  /* 0x0000006e0b00720c */ /* 0x000fe20003f66270 */
[----:B0-----:R0:W-:Y:S02]  /*75d0*/  ST.E.128 desc[UR42][R44.64], R12 ;  /* 0x0000000c2c007985 */ /* 0x0011e4000c101d2a */
[----:B0-----:R-:W-:Y:S02]  /*75e0*/  IMAD.MOV.U32 R12, RZ, RZ, R109 ;  /* 0x000000ffff0c7224 */ /* 0x001fe400078e006d */
[----:B------:R-:W-:-:S08]  /*75f0*/  IMAD.MOV.U32 R13, RZ, RZ, R108 ;  /* 0x000000ffff0d7224 */ /* 0x000fd000078e006c */
[----:B------:R-:W-:Y:S05]  /*7600*/  @P3 BRA `(.L_x_531) ;  /* 0x0000000400b03947 */ /* 0x000fea0003800000 */
[----:B------:R-:W-:-:S05]  /*7610*/  IMAD.WIDE R12, R11, 0x2, R12 ;  /* 0x000000020b0c7825 */ /* 0x000fca00078e020c */
[----:B----4-:R0:W-:Y:S01]  /*7620*/  ST.E.128 desc[UR42][R12.64], R40 ;  /* 0x000000280c007985 */ /* 0x0101e2000c101d2a */
[----:B------:R-:W-:Y:S05]  /*7630*/  BRA `(.L_x_531) ;  /* 0x0000000400a47947 */ /* 0x000fea0003800000 */
.L_x_490:
[----:B------:R-:W-:-:S06]  /*7640*/  UISETP.NE.AND UP0, UPT, UR41, 0x3, UPT ;  /* 0x000000032900788c */ /* 0x000fcc000bf05270 */
[----:B------:R-:W-:-:S13]  /*7650*/  PLOP3.LUT P5, PT, PT, PT, UP0, 0x80, 0x0 ;  /* 0x000000000000781c */ /* 0x000fda0003faf008 */
[----:B------:R-:W-:Y:S05]  /*7660*/  @!P5 BRA `(.L_x_561) ;  /* 0x000000000004d947 */ /* 0x000fea0003800000 */
[----:B------:R-:W-:Y:S01]  /*7670*/  BPT.TRAP 0x1 ;  /* 0x000000040000795c */ /* 0x000fe20000300000 */
.L_x_561:
[----:B------:R-:W-:Y:S01]  /*7680*/  LEA R90, R155, R156, 0x3 ;  /* 0x0000009c9b5a7211 */ /* 0x000fe200078e18ff */
[----:B------:R-:W-:Y:S01]  /*7690*/  BSSY B1, `(.L_x_562) ;  /* 0x0000005000017945 */ /* 0x000fe20003800000 */
[----:B------:R-:W-:Y:S02]  /*76a0*/  SHF.L.U32 R103, R154, 0x1f, RZ ;  /* 0x0000001f9a677819 */ /* 0x000fe400000006ff */
[----:B------:R-:W-:Y:S02]  /*76b0*/  SHF.R.S32.HI R100, RZ, 0x1f, R101 ;  /* 0x0000001fff647819 */ /* 0x000fe40000011465 */
[----:B------:R-:W0:Y:S02]  /*76c0*/  SYNCS.PHASECHK.TRANS64.TRYWAIT P3, [R90+URZ+0x28890], R103 ;  /* 0x028890675a0075a7 */ /* 0x000e24000806017f */
[----:B0-----:R-:W-:Y:S05]  /*76d0*/  @!P3 BRA `(.L_x_563) ;  /* 0x00000148009cb947 */ /* 0x001fea0003800000 */
.L_x_842:
[----:B------:R-:W-:Y:S05]  /*76e0*/  BSYNC B1 ;  /* 0x0000000000017941 */ /* 0x000fea0003800000 */
.L_x_562:
[----:B------:R-:W-:Y:S01]  /*76f0*/  ULDC.64 UR4, c[0x0][0x300] ;  /* 0x0000c00000047ab9 */ /* 0x000fe20000000a00 */
[----:B-----5:R-:W-:Y:S01]  /*7700*/  SHF.R.S32.HI R99, RZ, 0x1f, R102 ;  /* 0x0000001fff637819 */ /* 0x020fe20000011466 */
[----:B------:R-:W-:Y:S01]  /*7710*/  IMAD R14, R100, UR4, RZ ;  /* 0x00000004640e7c24 */ /* 0x000fe2000f8e02ff */
[----:B------:R-:W-:Y:S01]  /*7720*/  ULDC.64 UR6, c[0x0][0x2e8] ;  /* 0x0000ba0000067ab9 */ /* 0x000fe20000000a00 */
[----:B------:R-:W-:-:S04]  /*7730*/  IMAD.WIDE.U32 R12, R101, UR4, RZ ;  /* 0x00000004650c7c25 */ /* 0x000fc8000f8e00ff */
[----:B------:R-:W-:Y:S01]  /*7740*/  IMAD R11, R101, UR5, R14 ;  /* 0x00000005650b7c24 */ /* 0x000fe2000f8e020e */
[----:B------:R-:W-:Y:S01]  /*7750*/  ULDC.64 UR4, c[0x0][0x310] ;  /* 0x0000c40000047ab9 */ /* 0x000fe20000000a00 */
[----:B------:R-:W-:Y:S02]  /*7760*/  IMAD R98, R27, -0x80, R25 ;  /* 0xffffff801b627824 */ /* 0x000fe400078e0219 */
[----:B------:R-:W-:Y:S02]  /*7770*/  IMAD R15, R99, UR4, RZ ;  /* 0x00000004630f7c24 */ /* 0x000fe4000f8e02ff */
[----:B------:R-:W-:Y:S01]  /*7780*/  IMAD.IADD R13, R13, 0x1, R11 ;  /* 0x000000010d0d7824 */ /* 0x000fe200078e020b */
[----:B------:R-:W-:Y:S01]  /*7790*/  VIMNMX R98, R98, 0x80, PT ;  /* 0x0000008062627848 */ /* 0x000fe20003fe0100 */
[C---:B------:R-:W-:Y:S02]  /*77a0*/  IMAD R15, R102.reuse, UR5, R15 ;  /* 0x00000005660f7c24 */ /* 0x040fe4000f8e020f */
[----:B------:R-:W-:Y:S01]  /*77b0*/  IMAD.WIDE.U32 R12, R102, UR4, R12 ;  /* 0x00000004660c7c25 */ /* 0x000fe2000f8e000c */
[----:B------:R-:W-:-:S03]  /*77c0*/  ULDC.64 UR4, c[0x0][0x308] ;  /* 0x0000c20000047ab9 */ /* 0x000fc60000000a00 */
[----:B------:R-:W-:Y:S02]  /*77d0*/  IMAD.IADD R13, R13, 0x1, R15 ;  /* 0x000000010d0d7824 */ /* 0x000fe400078e020f */
[----:B------:R-:W-:Y:S02]  /*77e0*/  IMAD.IADD R46, R98, 0x1, -R153 ;  /* 0x00000001622e7824 */ /* 0x000fe400078e0a99 */
[----:B------:R-:W-:Y:S01]  /*77f0*/  IMAD.WIDE.U32 R12, R2, UR4, R12 ;  /* 0x00000004020c7c25 */ /* 0x000fe2000f8e000c */
[----:B------:R-:W-:-:S03]  /*7800*/  UMOV UR4, 0xffffffff ;  /* 0xffffffff00047882 */ /* 0x000fc60000000000 */
[----:B------:R-:W-:Y:S01]  /*7810*/  IMAD R45, R2, UR5, R13 ;  /* 0x00000005022d7c24 */ /* 0x000fe2000f8e020d */
[----:B------:R-:W-:-:S04]  /*7820*/  LEA R44, P3, R12, UR6, 0x1 ;  /* 0x000000060c2c7c11 */ /* 0x000fc8000f8608ff */
[----:B------:R-:W-:Y:S02]  /*7830*/  LEA.HI.X R45, R12, UR7, R45, 0x1, P3 ;  /* 0x000000070c2d7c11 */ /* 0x000fe400098f0c2d */
[----:B------:R-:W-:Y:S01]  /*7840*/  ISETP.GE.AND P3, PT, R46, 0x1, PT ;  /* 0x000000012e00780c */ /* 0x000fe20003f66270 */
[----:B------:R-:W-:-:S12]  /*7850*/  BRA.DIV UR4, `(.L_x_564) ;  /* 0x0000014a04507947 */ /* 0x000fd8000b800000 */
[----:B------:R1:W2:Y:S04]  /*7860*/  SHFL.IDX PT, R41, R45, RZ, 0x181f ;  /* 0x00181fff2d297589 */ /* 0x0002a800000e0000 */
[----:B------:R1:W3:Y:S02]  /*7870*/  SHFL.IDX PT, R14, R44, RZ, 0x181f ;  /* 0x00181fff2c0e7589 */ /* 0x0002e400000e0000 */
.L_x_846:
[----:B------:R-:W-:Y:S04]  /*7880*/  BSSY B1, `(.L_x_565) ;  /* 0x000000d000017945 */ /* 0x000fe80003800000 */
[----:B------:R-:W-:Y:S05]  /*7890*/  @!P3 BRA `(.L_x_566) ;  /* 0x00000000002cb947 */ /* 0x000fea0003800000 */
[----:B------:R-:W-:Y:S02]  /*78a0*/  ULDC UR4, c[0x0][0x2f4] ;  /* 0x0000bd0000047ab9 */ /* 0x000fe40000000800 */
[----:B------:R-:W-:-:S13]  /*78b0*/  ISETP.GE.AND P3, PT, R16, UR4, PT ;  /* 0x0000000410007c0c */ /* 0x000fda000bf66270 */
[----:B---3--:R-:W-:-:S04]  /*78c0*/  @!P3 LEA R42, P4, R16, R14, 0x1 ;  /* 0x0000000e102ab211 */ /* 0x008fc800078808ff */
[----:B--2---:R-:W-:Y:S02]  /*78d0*/  @!P3 LEA.HI.X R43, R16, R41, R17, 0x1, P4 ;  /* 0x00000029102bb211 */ /* 0x004fe400020f0c11 */
[----:B------:R-:W-:-:S13]  /*78e0*/  ISETP.GE.AND P4, PT, R23, UR4, PT ;  /* 0x0000000417007c0c */ /* 0x000fda000bf86270 */
[C---:B------:R-:W-:Y:S02]  /*78f0*/  @!P4 LEA R40, P6, R23.reuse, R14, 0x1 ;  /* 0x0000000e1728c211 */ /* 0x040fe400078c08ff */
[----:B------:R-:W2:Y:S02]  /*7900*/  @!P3 LDS.128 R12, [R92+0x18400] ;  /* 0x018400005c0cb984 */ /* 0x000ea40000000c00 */
[----:B------:R-:W-:Y:S02]  /*7910*/  @!P4 LEA.HI.X R41, R23, R41, R22, 0x1, P6 ;  /* 0x000000291729c211 */ /* 0x000fe400030f0c16 */
[----:B--2---:R-:W-:Y:S04]  /*7920*/  @!P3 ST.E.128 desc[UR42][R42.64], R12 ;  /* 0x0000000c2a00b985 */ /* 0x004fe8000c101d2a */
[----:B------:R-:W2:Y:S04]  /*7930*/  @!P4 LDS.128 R12, [R92+0x1c400] ;  /* 0x01c400005c0cc984 */ /* 0x000ea80000000c00 */
[----:B--2---:R4:W-:Y:S02]  /*7940*/  @!P4 ST.E.128 desc[UR42][R40.64], R12 ;  /* 0x0000000c2800c985 */ /* 0x0049e4000c101d2a */
.L_x_566:
[----:B------:R-:W-:Y:S05]  /*7950*/  BSYNC B1 ;  /* 0x0000000000017941 */ /* 0x000fea0003800000 */
.L_x_565:
[----:B------:R-:W-:-:S03]  /*7960*/  UMOV UR4, 0xffffffff ;  /* 0xffffffff00047882 */ /* 0x000fc60000000000 */
[----:B------:R-:W-:Y:S05]  /*7970*/  BRA.DIV UR4, `(.L_x_567) ;  /* 0x0000014a04507947 */ /* 0x000fea000b800000 */
[----:B--2-4-:R2:W4:Y:S04]  /*7980*/  SHFL.IDX PT, R41, R45, 0x1, 0x181f ;  /* 0x00381f002d297f89 */ /* 0x01452800000e0000 */
[----:B---3--:R2:W3:Y:S02]  /*7990*/  SHFL.IDX PT, R14, R44, 0x1, 0x181f ;  /* 0x00381f002c0e7f89 */ /* 0x0084e400000e0000 */
.L_x_850:
[----:B------:R-:W-:Y:S01]  /*79a0*/  ISETP.GE.AND P3, PT, R46, 0x21, PT ;  /* 0x000000212e00780c */ /* 0x000fe20003f66270 */
[----:B------:R-:W-:-:S12]  /*79b0*/  BSSY B1, `(.L_x_568) ;  /* 0x000000d000017945 */ /* 0x000fd80003800000 */
[----:B------:R-:W-:Y:S05]  /*79c0*/  @!P3 BRA `(.L_x_569) ;  /* 0x00000000002cb947 */ /* 0x000fea0003800000 */
[----:B------:R-:W-:Y:S02]  /*79d0*/  ULDC UR4, c[0x0][0x2f4] ;  /* 0x0000bd0000047ab9 */ /* 0x000fe40000000800 */
[----:B------:R-:W-:-:S13]  /*79e0*/  ISETP.GE.AND P3, PT, R16, UR4, PT ;  /* 0x0000000410007c0c */ /* 0x000fda000bf66270 */
[----:B---3--:R-:W-:-:S04]  /*79f0*/  @!P3 LEA R42, P4, R16, R14, 0x1 ;  /* 0x0000000e102ab211 */ /* 0x008fc800078808ff */
[----:B----4-:R-:W-:Y:S02]  /*7a00*/  @!P3 LEA.HI.X R43, R16, R41, R17, 0x1, P4 ;  /* 0x00000029102bb211 */ /* 0x010fe400020f0c11 */
[----:B------:R-:W-:-:S13]  /*7a10*/  ISETP.GE.AND P4, PT, R23, UR4, PT ;  /* 0x0000000417007c0c */ /* 0x000fda000bf86270 */
[C---:B------:R-:W-:Y:S02]  /*7a20*/  @!P4 LEA R40, P6, R23.reuse, R14, 0x1 ;  /* 0x0000000e1728c211 */ /* 0x040fe400078c08ff */
[----:B------:R-:W3:Y:S02]  /*7a30*/  @!P3 LDS.128 R12, [R92+0x19400] ;  /* 0x019400005c0cb984 */ /* 0x000ee40000000c00 */
[----:B------:R-:W-:Y:S02]  /*7a40*/  @!P4 LEA.HI.X R41, R23, R41, R22, 0x1, P6 ;  /* 0x000000291729c211 */ /* 0x000fe400030f0c16 */
[----:B---3--:R-:W-:Y:S04]  /*7a50*/  @!P3 ST.E.128 desc[UR42][R42.64], R12 ;  /* 0x0000000c2a00b985 */ /* 0x008fe8000c101d2a */
[----:B------:R-:W3:Y:S04]  /*7a60*/  @!P4 LDS.128 R12, [R92+0x1d400] ;  /* 0x01d400005c0cc984 */ /* 0x000ee80000000c00 */
[----:B---3--:R3:W-:Y:S02]  /*7a70*/  @!P4 ST.E.128 desc[UR42][R40.64], R12 ;  /* 0x0000000c2800c985 */ /* 0x0087e4000c101d2a */
.L_x_569:
[----:B------:R-:W-:Y:S05]  /*7a80*/  BSYNC B1 ;  /* 0x0000000000017941 */ /* 0x000fea0003800000 */
.L_x_568:
[----:B------:R-:W-:-:S03]  /*7a90*/  UMOV UR4, 0xffffffff ;  /* 0xffffffff00047882 */ /* 0x000fc60000000000 */
[----:B------:R-:W-:Y:S05]  /*7aa0*/  BRA.DIV UR4, `(.L_x_570) ;  /* 0x0000014a044c7947 */ /* 0x000fea000b800000 */
[----:B---34-:R3:W4:Y:S04]  /*7ab0*/  SHFL.IDX PT, R41, R45, 0x2, 0x181f ;  /* 0x00581f002d297f89 */ /* 0x01872800000e0000 */
[----:B------:R3:W0:Y:S02]  /*7ac0*/  SHFL.IDX PT, R14, R44, 0x2, 0x181f ;  /* 0x00581f002c0e7f89 */ /* 0x00062400000e0000 */
.L_x_854:
[----:B------:R-:W-:Y:S01]  /*7ad0*/  ISETP.GE.AND P3, PT, R46, 0x41, PT ;  /* 0x000000412e00780c */ /* 0x000fe20003f66270 */
[----:B------:R-:W-:-:S12]  /*7ae0*/  BSSY B1, `(.L_x_571) ;  /* 0x000000d000017945 */ /* 0x000fd80003800000 */
[----:B------:R-:W-:Y:S05]  /*7af0*/  @!P3 BRA `(.L_x_572) ;  /* 0x00000000002cb947 */ /* 0x000fea0003800000 */
[----:B------:R-:W-:Y:S02]  /*7b00*/  ULDC UR4, c[0x0][0x2f4] ;  /* 0x0000bd0000047ab9 */ /* 0x000fe40000000800 */
[----:B------:R-:W-:-:S13]  /*7b10*/  ISETP.GE.AND P3, PT, R16, UR4, PT ;  /* 0x0000000410007c0c */ /* 0x000fda000bf66270 */
[----:B0-----:R-:W-:-:S04]  /*7b20*/  @!P3 LEA R42, P4, R16, R14, 0x1 ;  /* 0x0000000e102ab211 */ /* 0x001fc800078808ff */
[----:B----4-:R-:W-:Y:S02]  /*7b30*/  @!P3 LEA.HI.X R43, R16, R41, R17, 0x1, P4 ;  /* 0x00000029102bb211 */ /* 0x010fe400020f0c11 */
[----:B------:R-:W-:-:S13]  /*7b40*/  ISETP.GE.AND P4, PT, R23, UR4, PT ;  /* 0x0000000417007c0c */ /* 0x000fda000bf86270 */
[C---:B------:R-:W-:Y:S02]  /*7b50*/  @!P4 LEA R40, P6, R23.reuse, R14, 0x1 ;  /* 0x0000000e1728c211 */ /* 0x040fe400078c08ff */
[----:B------:R-:W0:Y:S02]  /*7b60*/  @!P3 LDS.128 R12, [R92+0x1a400] ;  /* 0x01a400005c0cb984 */ /* 0x000e240000000c00 */
[----:B------:R-:W-:Y:S02]  /*7b70*/  @!P4 LEA.HI.X R41, R23, R41, R22, 0x1, P6 ;  /* 0x000000291729c211 */ /* 0x000fe400030f0c16 */
[----:B0-----:R-:W-:Y:S04]  /*7b80*/  @!P3 ST.E.128 desc[UR42][R42.64], R12 ;  /* 0x0000000c2a00b985 */ /* 0x001fe8000c101d2a */
[----:B------:R-:W0:Y:S04]  /*7b90*/  @!P4 LDS.128 R12, [R92+0x1e400] ;  /* 0x01e400005c0cc984 */ /* 0x000e280000000c00 */
[----:B0-----:R0:W-:Y:S02]  /*7ba0*/  @!P4 ST.E.128 desc[UR42][R40.64], R12 ;  /* 0x0000000c2800c985 */ /* 0x0011e4000c101d2a */
.L_x_572:
[----:B------:R-:W-:Y:S05]  /*7bb0*/  BSYNC B1 ;  /* 0x0000000000017941 */ /* 0x000fea0003800000 */
.L_x_571:
[----:B------:R-:W-:-:S03]  /*7bc0*/  UMOV UR4, 0xffffffff ;  /* 0xffffffff00047882 */ /* 0x000fc60000000000 */
[----:B------:R-:W-:Y:S05]  /*7bd0*/  BRA.DIV UR4, `(.L_x_573) ;  /* 0x0000014a04487947 */ /* 0x000fea000b800000 */
[----:B0---4-:R0:W4:Y:S04]  /*7be0*/  SHFL.IDX PT, R41, R45, 0x3, 0x181f ;  /* 0x00781f002d297f89 */ /* 0x01112800000e0000 */
[----:B------:R0:W0:Y:S02]  /*7bf0*/  SHFL.IDX PT, R14, R44, 0x3, 0x181f ;  /* 0x00781f002c0e7f89 */ /* 0x00002400000e0000 */
.L_x_858:
[----:B------:R-:W-:-:S13]  /*7c00*/  ISETP.GE.AND P3, PT, R46, 0x61, PT ;  /* 0x000000612e00780c */ /* 0x000fda0003f66270 */
        /* <DEDUP_REMOVED lines=12> */
.L_x_531:
[----:B------:R-:W-:Y:S05]  /*7cd0*/  BSYNC B0 ;  /* 0x0000000000007941 */ /* 0x000fea0003800000 */
.L_x_489:
[----:B------:R-:W5:Y:S01]  /*7ce0*/  S2R R11, SR_TID.X ;  /* 0x00000000000b7919 */ /* 0x000f620000002100 */
[----:B------:R-:W-:Y:S01]  /*7cf0*/  @!PT LDS RZ, [RZ] ;  /* 0x00000000fffff984 */ /* 0x000fe20000000800 */
[----:B------:R-:W-:Y:S01]  /*7d00*/  @!PT LDS RZ, [RZ] ;  /* 0x00000000fffff984 */ /* 0x000fe20000000800 */
[----:B------:R-:W-:Y:S01]  /*7d10*/  @!PT LDS RZ, [RZ] ;  /* 0x00000000fffff984 */ /* 0x000fe20000000800 */
[----:B------:R-:W-:Y:S01]  /*7d20*/  @!PT LDS RZ, [RZ] ;  /* 0x00000000fffff984 */ /* 0x000fe20000000800 */
[----:B------:R3:W-:Y:S06]  /*7d30*/  MEMBAR.ALL.CTA ;  /* 0x0000000000007992 */ /* 0x0007ec0000008000 */
[----:B---3--:R-:W3:Y:S01]  /*7d40*/  FENCE.VIEW.ASYNC.S ;  /* 0x00000000000073c6 */ /* 0x008ee20000000000 */
[----:B------:R-:W-:Y:S05]  /*7d50*/  WARPSYNC.ALL ;  /* 0x0000000000007948 */ /* 0x000fea0003800000 */
[----:B------:R-:W-:Y:S01]  /*7d60*/  BSSY B0, `(.L_x_574) ;  /* 0x0000009000007945 */ /* 0x000fe20003800000 */
[----:B-----5:R-:W-:Y:S01]  /*7d70*/  LOP3.LUT R11, R11, 0x7f, RZ, 0xc0, !PT ;  /* 0x0000007f0b0b7812 */ /* 0x020fe200078ec0ff */
[----:B---3--:R3:W-:Y:S03]  /*7d80*/  BAR.SYNC.DEFER_BLOCKING R95, 0x80 ;  /* 0x0002005f0000751d */ /* 0x0087e60000010000 */
[----:B------:R-:W-:-:S13]  /*7d90*/  ISETP.NE.AND P3, PT, R11, RZ, PT ;  /* 0x000000ff0b00720c */ /* 0x000fda0003f65270 */
[----:B------:R-:W-:-:S04]  /*7da0*/  @!P3 IADD3 R11, R90, 0x288a0, RZ ;  /* 0x000288a05a0bb810 */ /* 0x000fc80007ffe0ff */
[----:B------:R-:W-:-:S04]  /*7db0*/  @!P3 PRMT R11, RZ, 0x654, R11 ;  /* 0x00000654ff0bb816 */ /* 0x000fc8000000000b */
[----:B------:R3:W-:Y:S01]  /*7dc0*/  @!P3 SYNCS.ARRIVE.TRANS64.RED.A1T0 RZ, [R11+URZ], RZ ;  /* 0x000000ff0bffb9a7 */ /* 0x0007e2000810043f */
[----:B------:R-:W-:Y:S05]  /*7dd0*/  @!P5 BRA `(.L_x_575) ;  /* 0x000000000004d947 */ /* 0x000fea0003800000 */
[----:B------:R-:W-:Y:S01]  /*7de0*/  BPT.TRAP 0x1 ;  /* 0x000000040000795c */ /* 0x000fe20000300000 */
.L_x_575:
[----:B------:R-:W-:Y:S05]  /*7df0*/  BSYNC B0 ;  /* 0x0000000000007941 */ /* 0x000fea0003800000 */
.L_x_574:
[----:B------:R-:W5:Y:S01]  /*7e00*/  SYNCS.PHASECHK.TRANS64.TRYWAIT P4, [R90+URZ+0x288b0], R103 ;  /* 0x0288b0675a0075a7 */ /* 0x000f62000808017f */
[----:B------:R-:W-:Y:S01]  /*7e10*/  ULDC UR37, c[0x0][0x2f4] ;  /* 0x0000bd0000257ab9 */ /* 0x000fe20000000800 */
[----:B------:R-:W-:Y:S04]  /*7e20*/  BSSY B0, `(.L_x_576) ;  /* 0x0000002000007945 */ /* 0x000fe80003800000 */
[----:B-----5:R-:W-:Y:S05]  /*7e30*/  @!P4 BRA `(.L_x_577) ;  /* 0x0000014400f8c947 */ /* 0x020fea0003800000 */
.L_x_859:
[----:B------:R-:W-:Y:S05]  /*7e40*/  BSYNC B0 ;  /* 0x0000000000007941 */ /* 0x000fea0003800000 */
.L_x_576:
[----:B------:R-:W-:Y:S01]  /*7e50*/  ULDC.64 UR4, c[0x0][0x328] ;  /* 0x0000ca0000047ab9 */ /* 0x000fe20000000a00 */
[----:B------:R-:W-:Y:S01]  /*7e60*/  ULDC.64 UR6, c[0x0][0x318] ;  /* 0x0000c60000067ab9 */ /* 0x000fe20000000a00 */
[----:B------:R-:W-:Y:S01]  /*7e70*/  IMAD R100, R100, UR4, RZ ;  /* 0x0000000464647c24 */ /* 0x000fe2000f8e02ff */
[----:B------:R-:W-:Y:S01]  /*7e80*/  BSSY B0, `(.L_x_578) ;  /* 0x000001d000007945 */ /* 0x000fe20003800000 */
[----:B01--4-:R-:W-:-:S04]  /*7e90*/  IMAD.WIDE.U32 R12, R101, UR4, RZ ;  /* 0x00000004650c7c25 */ /* 0x013fc8000f8e00ff */
[----:B------:R-:W-:Y:S01]  /*7ea0*/  IMAD R101, R101, UR5, R100 ;  /* 0x0000000565657c24 */ /* 0x000fe2000f8e0264 */
[----:B------:R-:W-:Y:S01]  /*7eb0*/  ULDC.64 UR4, c[0x0][0x338] ;  /* 0x0000ce0000047ab9 */ /* 0x000fe20000000a00 */
[----:B------:R-:W-:Y:S02]  /*7ec0*/  IMAD.IADD R98, R98, 0x1, -R153 ;  /* 0x0000000162627824 */ /* 0x000fe400078e0a99 */
[----:B------:R-:W-:Y:S02]  /*7ed0*/  IMAD R99, R99, UR4, RZ ;  /* 0x0000000463637c24 */ /* 0x000fe4000f8e02ff */
[----:B------:R-:W-:Y:S02]  /*7ee0*/  IMAD.IADD R13, R13, 0x1, R101 ;  /* 0x000000010d0d7824 */ /* 0x000fe400078e0265 */
[C---:B------:R-:W-:Y:S02]  /*7ef0*/  IMAD R99, R102.reuse, UR5, R99 ;  /* 0x0000000566637c24 */ /* 0x040fe4000f8e0263 */
[----:B------:R-:W-:Y:S01]  /*7f00*/  IMAD.WIDE.U32 R102, R102, UR4, R12 ;  /* 0x0000000466667c25 */ /* 0x000fe2000f8e000c */
[----:B------:R-:W-:-:S03]  /*7f10*/  ULDC.64 UR4, c[0x0][0x330] ;  /* 0x0000cc0000047ab9 */ /* 0x000fc60000000a00 */
[----:B------:R-:W-:Y:S02]  /*7f20*/  IMAD.IADD R103, R103, 0x1, R99 ;  /* 0x0000000167677824 */ /* 0x000fe400078e0263 */
[----:B------:R-:W-:-:S04]  /*7f30*/  IMAD.WIDE.U32 R12, R2, UR4, R102 ;  /* 0x00000004020c7c25 */ /* 0x000fc8000f8e0066 */
[----:B---3--:R-:W-:Y:S01]  /*7f40*/  IMAD R11, R2, UR5, R13 ;  /* 0x00000005020b7c24 */ /* 0x008fe2000f8e020d */
[----:B--2---:R-:W-:-:S04]  /*7f50*/  LEA R44, P4, R12, UR6, 0x1 ;  /* 0x000000060c2c7c11 */ /* 0x004fc8000f8808ff */
[----:B------:R-:W-:Y:S01]  /*7f60*/  LEA.HI.X R11, R12, UR7, R11, 0x1, P4 ;  /* 0x000000070c0b7c11 */ /* 0x000fe2000a0f0c0b */
[----:B------:R0:W1:Y:S01]  /*7f70*/  SHFL.IDX PT, R40, R44, RZ, 0x181f ;  /* 0x00181fff2c287589 */ /* 0x00006200000e0000 */
[----:B------:R-:W-:-:S03]  /*7f80*/  ISETP.GE.AND P4, PT, R98, 0x1, PT ;  /* 0x000000016200780c */ /* 0x000fc60003f86270 */
[----:B------:R0:W2:Y:S10]  /*7f90*/  SHFL.IDX PT, R13, R11, RZ, 0x181f ;  /* 0x00181fff0b0d7589 */ /* 0x0000b400000e0000 */
[----:B0-----:R-:W-:Y:S05]  /*7fa0*/  @!P4 BRA `(.L_x_579) ;  /* 0x000000000028c947 */ /* 0x001fea0003800000 */
[----:B------:R-:W-:-:S13]  /*7fb0*/  ISETP.GE.AND P4, PT, R16, UR37, PT ;  /* 0x0000002510007c0c */ /* 0x000fda000bf86270 */
[----:B-1----:R-:W-:-:S04]  /*7fc0*/  @!P4 LEA R42, P5, R16, R40, 0x1 ;  /* 0x00000028102ac211 */ /* 0x002fc800078a08ff */
[----:B--2---:R-:W-:Y:S02]  /*7fd0*/  @!P4 LEA.HI.X R43, R16, R13, R17, 0x1, P5 ;  /* 0x0000000d102bc211 */ /* 0x004fe400028f0c11 */
[----:B------:R-:W-:-:S13]  /*7fe0*/  ISETP.GE.AND P5, PT, R23, UR37, PT ;  /* 0x0000002517007c0c */ /* 0x000fda000bfa6270 */
[----:B------:R-:W-:-:S04]  /*7ff0*/  @!P5 LEA R40, P6, R23, R40, 0x1 ;  /* 0x000000281728d211 */ /* 0x000fc800078c08ff */
[----:B------:R-:W-:Y:S02]  /*8000*/  @!P5 LEA.HI.X R41, R23, R13, R22, 0x1, P6 ;  /* 0x0000000d1729d211 */ /* 0x000fe400030f0c16 */
[----:B------:R-:W0:Y:S04]  /*8010*/  @!P4 LDS.128 R12, [R92+0x400] ;  /* 0x000400005c0cc984 */ /* 0x000e280000000c00 */
[----:B0-----:R-:W-:Y:S04]  /*8020*/  @!P4 ST.E.128 desc[UR42][R42.64], R12 ;  /* 0x0000000c2a00c985 */ /* 0x001fe8000c101d2a */
[----:B------:R-:W0:Y:S04]  /*8030*/  @!P5 LDS.128 R12, [R92+0x4400] ;  /* 0x004400005c0cd984 */ /* 0x000e280000000c00 */
[----:B0-----:R0:W-:Y:S02]  /*8040*/  @!P5 ST.E.128 desc[UR42][R40.64], R12 ;  /* 0x0000000c2800d985 */ /* 0x0011e4000c101d2a */
.L_x_579:
[----:B------:R-:W-:Y:S05]  /*8050*/  BSYNC B0 ;  /* 0x0000000000007941 */ /* 0x000fea0003800000 */
.L_x_578:
[----:B------:R-:W-:Y:S01]  /*8060*/  ISETP.GE.AND P4, PT, R98, 0x21, PT ;  /* 0x000000216200780c */ /* 0x000fe20003f86270 */
[----:B0-2---:R0:W2:Y:S01]  /*8070*/  SHFL.IDX PT, R13, R11, 0x1, 0x181f ;  /* 0x00381f000b0d7f89 */ /* 0x0050a200000e0000 */
[----:B------:R-:W-:Y:S03]  /*8080*/  BSSY B0, `(.L_x_580) ;  /* 0x000000d000007945 */ /* 0x000fe60003800000 */
[----:B-1----:R0:W1:Y:S08]  /*8090*/  SHFL.IDX PT, R40, R44, 0x1, 0x181f ;  /* 0x00381f002c287f89 */ /* 0x00207000000e0000 */
        /* <DEDUP_REMOVED lines=11> */
.L_x_581:
[----:B------:R-:W-:Y:S05]  /*8150*/  BSYNC B0 ;  /* 0x0000000000007941 */ /* 0x000fea0003800000 */
.L_x_580:
        /* <DEDUP_REMOVED lines=15> */
.L_x_583:
[----:B------:R-:W-:Y:S05]  /*8250*/  BSYNC B0 ;  /* 0x0000000000007941 */ /* 0x000fea0003800000 */
.L_x_582:
[----:B------:R-:W-:Y:S01]  /*8260*/  ISETP.GE.AND P4, PT, R98, 0x61, PT ;  /* 0x000000616200780c */ /* 0x000fe20003f86270 */
[----:B------:R-:W3:Y:S01]  /*8270*/  SHFL.IDX PT, R11, R11, 0x3, 0x181f ;  /* 0x00781f000b0b7f89 */ /* 0x000ee200000e0000 */
[----:B------:R-:W-:Y:S03]  /*8280*/  BSSY B0, `(.L_x_584) ;  /* 0x000000d000007945 */ /* 0x000fe60003800000 */
[----:B01----:R0:W1:Y:S08]  /*8290*/  SHFL.IDX PT, R40, R44, 0x3, 0x181f ;  /* 0x00781f002c287f89 */ /* 0x00307000000e0000 */
[----:B0-----:R-:W-:Y:S05]  /*82a0*/  @!P4 BRA `(.L_x_585) ;  /* 0x000000000028c947 */ /* 0x001fea0003800000 */
[----:B------:R-:W-:-:S13]  /*82b0*/  ISETP.GE.AND P4, PT, R16, UR37, PT ;  /* 0x0000002510007c0c */ /* 0x000fda000bf86270 */
[----:B--2---:R-:W0:Y:S01]  /*82c0*/  @!P4 LDS.128 R12, [R92+0x3400] ;  /* 0x003400005c0cc984 */ /* 0x004e220000000c00 */
[----:B-1----:R-:W-:-:S04]  /*82d0*/  @!P4 LEA R42, P5, R16, R40, 0x1 ;  /* 0x00000028102ac211 */ /* 0x002fc800078a08ff */
[----:B---3--:R-:W-:Y:S02]  /*82e0*/  @!P4 LEA.HI.X R43, R16, R11, R17, 0x1, P5 ;  /* 0x0000000b102bc211 */ /* 0x008fe400028f0c11 */
[----:B------:R-:W-:-:S13]  /*82f0*/  ISETP.GE.AND P5, PT, R23, UR37, PT ;  /* 0x0000002517007c0c */ /* 0x000fda000bfa6270 */
[----:B------:R-:W-:-:S04]  /*8300*/  @!P5 LEA R40, P6, R23, R40, 0x1 ;  /* 0x000000281728d211 */ /* 0x000fc800078c08ff */
[----:B------:R-:W-:Y:S01]  /*8310*/  @!P5 LEA.HI.X R41, R23, R11, R22, 0x1, P6 ;  /* 0x0000000b1729d211 */ /* 0x000fe200030f0c16 */
[----:B0-----:R-:W-:Y:S04]  /*8320*/  @!P4 ST.E.128 desc[UR42][R42.64], R12 ;  /* 0x0000000c2a00c985 */ /* 0x001fe8000c101d2a */
[----:B------:R-:W0:Y:S04]  /*8330*/  @!P5 LDS.128 R12, [R92+0x7400] ;  /* 0x007400005c0cd984 */ /* 0x000e280000000c00 */
[----:B0-----:R0:W-:Y:S02]  /*8340*/  @!P5 ST.E.128 desc[UR42][R40.64], R12 ;  /* 0x0000000c2800d985 */ /* 0x0011e4000c101d2a */
.L_x_585:
[----:B------:R-:W-:Y:S05]  /*8350*/  BSYNC B0 ;  /* 0x0000000000007941 */ /* 0x000fea0003800000 */
.L_x_584:
[----:B------:R-:W-:Y:S01]  /*8360*/  @!PT LDS RZ, [RZ] ;  /* 0x00000000fffff984 */ /* 0x000fe20000000800 */
[----:B------:R-:W-:Y:S01]  /*8370*/  @!PT LDS RZ, [RZ] ;  /* 0x00000000fffff984 */ /* 0x000fe20000000800 */
[----:B------:R-:W-:Y:S01]  /*8380*/  @!PT LDS RZ, [RZ] ;  /* 0x00000000fffff984 */ /* 0x000fe20000000800 */
[----:B------:R-:W-:Y:S01]  /*8390*/  @!PT LDS RZ, [RZ] ;  /* 0x00000000fffff984 */ /* 0x000fe20000000800 */
[----:B------:R4:W-:Y:S06]  /*83a0*/  MEMBAR.ALL.CTA ;  /* 0x0000000000007992 */ /* 0x0009ec0000008000 */
[----:B----4-:R-:W4:Y:S01]  /*83b0*/  FENCE.VIEW.ASYNC.S ;  /* 0x00000000000073c6 */ /* 0x010f220000000000 */
[----:B------:R-:W-:Y:S01]  /*83c0*/  @!P3 IADD3 R90, R90, 0x288c0, RZ ;  /* 0x000288c05a5ab810 */ /* 0x000fe20007ffe0ff */
[----:B------:R-:W-:Y:S01]  /*83d0*/  VIADD R155, R155, 0x1 ;  /* 0x000000019b9b7836 */ /* 0x000fe20000000000 */
[----:B----4-:R4:W-:Y:S01]  /*83e0*/  BAR.SYNC.DEFER_BLOCKING R95, 0x80 ;  /* 0x0002005f0000751d */ /* 0x0109e20000010000 */
[----:B------:R-:W-:-:S02]  /*83f0*/  ISETP.NE.AND P4, PT, R91, RZ, PT ;  /* 0x000000ff5b00720c */ /* 0x000fc40003f85270 */
[----:B------:R-:W-:-:S04]  /*8400*/  @!P3 PRMT R90, RZ, 0x654, R90 ;  /* 0x00000654ff5ab816 */ /* 0x000fc8000000005a */
[----:B------:R4:W-:Y:S01]  /*8410*/  @!P3 SYNCS.ARRIVE.TRANS64.RED.A1T0 RZ, [R90+URZ], RZ ;  /* 0x000000ff5affb9a7 */ /* 0x0009e2000810043f */
[----:B------:R-:W-:-:S04]  /*8420*/  ISETP.NE.AND P3, PT, R155, 0x2, PT ;  /* 0x000000029b00780c */ /* 0x000fc80003f65270 */
[----:B---3--:R-:W-:Y:S02]  /*8430*/  SEL R11, RZ, 0x1, P3 ;  /* 0x00000001ff0b7807 */ /* 0x008fe40001800000 */
[----:B------:R-:W-:Y:S02]  /*8440*/  SEL R155, R155, RZ, P3 ;  /* 0x000000ff9b9b7207 */ /* 0x000fe40001800000 */
[----:B------:R-:W-:Y:S01]  /*8450*/  LOP3.LUT R154, R154, R11, RZ, 0x3c, !PT ;  /* 0x0000000b9a9a7212 */ /* 0x000fe200078e3cff */
[----:B------:R-:W-:Y:S06]  /*8460*/  @P4 BRA `(.L_x_586) ;  /* 0xffffff9c00b04947 */ /* 0x000fec000383ffff */
[----:B0-----:R-:W0:Y:S01]  /*8470*/  S2R R12, SR_TID.X ;  /* 0x00000000000c7919 */ /* 0x001e220000002100 */
[----:B------:R-:W-:Y:S02]  /*8480*/  PLOP3.LUT P0, PT, PT, PT, PT, 0x8, 0x0 ;  /* 0x000000000000781c */ /* 0x000fe40003f0e170 */
[----:B0-----:R-:W-:-:S04]  /*8490*/  SHF.R.U32.HI R12, RZ, 0x7, R12 ;  /* 0x00000007ff0c7819 */ /* 0x001fc8000001160c */
[----:B------:R-:W-:-:S13]  /*84a0*/  ISETP.NE.AND P4, PT, R12, 0x1, PT ;  /* 0x000000010c00780c */ /* 0x000fda0003f85270 */
[----:B------:R-:W-:Y:S06]  /*84b0*/  @!P4 BAR.ARV 0x9, 0x100 ;  /* 0x024400000000cb1d */ /* 0x000fec0000002000 */
.L_x_484:
[----:B------:R-:W-:Y:S01]  /*84c0*/  IMAD.MOV.U32 R4, RZ, RZ, RZ ;  /* 0x000000ffff047224 */ /* 0x000fe200078e00ff */
[----:B------:R-:W-:Y:S06]  /*84d0*/  @P0 BRA `(.L_x_587) ;  /* 0x00000000000c0947 */ /* 0x000fec0003800000 */
[----:B------:R-:W0:Y:S01]  /*84e0*/  FENCE.VIEW.ASYNC.G ;  /* 0x00000000000073c6 */ /* 0x000e220000000100 */
[----:B------:R-:W-:Y:S05]  /*84f0*/  WARPSYNC.ALL ;  /* 0x0000000000007948 */ /* 0x000fea0003800000 */
[----:B0-----:R-:W-:Y:S06]  /*8500*/  BAR.ARV 0xc, 0x180 ;  /* 0x0306000000007b1d */ /* 0x001fec0000002000 */
.L_x_587:
[----:B------:R-:W-:Y:S01]  /*8510*/  ISETP.NE.AND P0, PT, R97, RZ, PT ;  /* 0x000000ff6100720c */ /* 0x000fe20003f05270 */
[----:B------:R-:W-:-:S12]  /*8520*/  BSSY B0, `(.L_x_588) ;  /* 0x000001f000007945 */ /* 0x000fd80003800000 */
[----:B------:R-:W-:Y:S05]  /*8530*/  @!P0 BRA `(.L_x_589) ;  /* 0x0000000000748947 */ /* 0x000fea0003800000 */
        /* <DEDUP_REMOVED lines=11> */
[----:B0-----:R-:W-:Y:S02]  /*85f0*/  VIADD R4, R3, 0xffffffe ;  /* 0x0ffffffe03047836 */ /* 0x001fe40000000000 */
[----:B------:R-:W-:-:S04]  /*8600*/  IMAD.MOV R3, RZ, RZ, -R10 ;  /* 0x000000ffff037224 */ /* 0x000fc800078e0a0a */
[----:B------:R0:W3:Y:S02]  /*8610*/  F2I.FTZ.U32.TRUNC.NTZ R5, R4 ;  /* 0x0000000400057305 */ /* 0x0000e4000021f000 */
[----:B0-----:R-:W-:Y:S01]  /*8620*/  IMAD.MOV.U32 R4, RZ, RZ, RZ ;  /* 0x000000ffff047224 */ /* 0x001fe200078e00ff */
[----:B---3--:R-:W-:-:S05]  /*8630*/  IADD3 R7, RZ, -R5, RZ ;  /* 0x80000005ff077210 */ /* 0x008fca0007ffe0ff */
[----:B------:R-:W-:-:S04]  /*8640*/  IMAD R7, R7, R6, RZ ;  /* 0x0000000607077224 */ /* 0x000fc800078e02ff */
[----:B------:R-:W-:-:S06]  /*8650*/  IMAD.HI.U32 R5, R5, R7, R4 ;  /* 0x0000000705057227 */ /* 0x000fcc00078e0004 */
[----:B------:R-:W-:-:S04]  /*8660*/  IMAD.HI.U32 R5, R5, R8, RZ ;  /* 0x0000000805057227 */ /* 0x000fc800078e00ff */
[----:B------:R-:W-:-:S05]  /*8670*/  IMAD R3, R5, R3, R8 ;  /* 0x0000000305037224 */ /* 0x000fca00078e0208 */
[----:B------:R-:W-:-:S13]  /*8680*/  ISETP.GT.U32.AND P1, PT, R6, R3, PT ;  /* 0x000000030600720c */ /* 0x000fda0003f24070 */
[----:B------:R-:W-:Y:S01]  /*8690*/  @!P1 IMAD.IADD R3, R3, 0x1, -R6 ;  /* 0x0000000103039824 */ /* 0x000fe200078e0a06 */
[----:B------:R-:W-:Y:S02]  /*86a0*/  @!P1 IADD3 R5, R5, 0x1, RZ ;  /* 0x0000000105059810 */ /* 0x000fe40007ffe0ff */
[----:B------:R-:W-:Y:S02]  /*86b0*/  ISETP.NE.AND P1, PT, R9, RZ, PT ;  /* 0x000000ff0900720c */ /* 0x000fe40003f25270 */
[----:B------:R-:W-:-:S13]  /*86c0*/  ISETP.GE.U32.AND P0, PT, R3, R6, PT ;  /* 0x000000060300720c */ /* 0x000fda0003f06070 */
[----:B------:R-:W-:-:S04]  /*86d0*/  @P0 VIADD R5, R5, 0x1 ;  /* 0x0000000105050836 */ /* 0x000fc80000000000 */
[----:B------:R-:W-:-:S04]  /*86e0*/  IMAD.MOV.U32 R4, RZ, RZ, R5 ;  /* 0x000000ffff047224 */ /* 0x000fc800078e0005 */
[----:B------:R-:W-:Y:S01]  /*86f0*/  @!P2 IMAD.MOV R4, RZ, RZ, -R4 ;  /* 0x000000ffff04a224 */ /* 0x000fe200078e0a04 */
[----:B------:R-:W-:-:S07]  /*8700*/  @!P1 LOP3.LUT R4, RZ, R9, RZ, 0x33, !PT ;  /* 0x00000009ff049212 */ /* 0x000fce00078e33ff */
.L_x_589:
[----:B------:R-:W-:Y:S05]  /*8710*/  BSYNC B0 ;  /* 0x0000000000007941 */ /* 0x000fea0003800000 */
.L_x_588:
[-C--:B------:R-:W-:Y:S01]  /*8720*/  IMAD R194, R209, R4.reuse, RZ ;  /* 0x00000004d1c27224 */ /* 0x080fe200078e02ff */
[----:B------:R-:W-:Y:S01]  /*8730*/  PLOP3.LUT P0, PT, PT, PT, PT, 0x80, 0x0 ;  /* 0x000000000000781c */ /* 0x000fe20003f0f070 */
[----:B------:R-:W-:Y:S01]  /*8740*/  IMAD.MOV.U32 R3, RZ, RZ, RZ ;  /* 0x000000ffff037224 */ /* 0x000fe200078e00ff */
[----:B------:R-:W-:Y:S02]  /*8750*/  MOV R0, RZ ;  /* 0x000000ff00007202 */ /* 0x000fe40000000f00 */
        /* <DEDUP_REMOVED lines=12> */
[----:B----4-:R-:W-:Y:S02]  /*8820*/  CS2R R90, SRZ ;  /* 0x00000000005a7805 */ /* 0x010fe4000001ff00 */
        /* <DEDUP_REMOVED lines=18> */
[----:B-1----:R-:W-:Y:S02]  /*8950*/  CS2R R40, SRZ ;  /* 0x0000000000287805 */ /* 0x002fe4000001ff00 */
[----:B------:R-:W-:Y:S02]  /*8960*/  CS2R R70, SRZ ;  /* 0x0000000000467805 */ /* 0x000fe4000001ff00 */
[----:B------:R-:W-:Y:S01]  /*8970*/  CS2R R20, SRZ ;  /* 0x0000000000147805 */ /* 0x000fe2000001ff00 */
[----:B------:R-:W-:Y:S06]  /*8980*/  @!P1 BRA `(.L_x_590) ;  /* 0x0000008c00b89947 */ /* 0x000fec0003800000 */
[----:B------:R-:W-:-:S03]  /*8990*/  UMOV UR4, 0xffffffff ;  /* 0xffffffff00047882 */ /* 0x000fc60000000000 */
[----:B------:R-:W-:Y:S05]  /*89a0*/  BRA.DIV UR4, `(.L_x_591) ;  /* 0x0000013e04307947 */ /* 0x000fea000b800000 */
[----:B------:R-:W0:Y:S02]  /*89b0*/  S2R R3, SR_TID.X ;  /* 0x0000000000037919 */ /* 0x000e240000002100 */
[----:B0-----:R-:W-:-:S05]  /*89c0*/  VIADD R3, R3, 0xffffff80 ;  /* 0xffffff8003037836 */ /* 0x001fca0000000000 */
[----:B------:R-:W-:-:S04]  /*89d0*/  SHF.R.S32.HI R0, RZ, 0x1f, R3 ;  /* 0x0000001fff007819 */ /* 0x000fc80000011403 */
[----:B------:R-:W-:-:S04]  /*89e0*/  LEA.HI R0, R0, R3, RZ, 0x7 ;  /* 0x0000000300007211 */ /* 0x000fc800078f38ff */
[----:B------:R-:W-:-:S05]  /*89f0*/  SHF.R.S32.HI R0, RZ, 0x7, R0 ;  /* 0x00000007ff007819 */ /* 0x000fca0000011400 */
[----:B------:R0:W1:Y:S02]  /*8a00*/  SHFL.IDX PT, R195, R0, RZ, 0x1f ;  /* 0x00001fff00c37589 */ /* 0x00006400000e0000 */
.L_x_862:
[----:B01----:R-:W-:Y:S02]  /*8a10*/  LEA.HI R0, R195, R195, RZ, 0x1 ;  /* 0x000000c3c3007211 */ /* 0x003fe400078f08ff */
[----:B------:R-:W-:Y:S02]  /*8a20*/  MOV R3, UR40 ;  /* 0x0000002800037c02 */ /* 0x000fe40008000f00 */
[----:B------:R-:W-:Y:S02]  /*8a30*/  LOP3.LUT R0, R0, 0x1e, RZ, 0xc0, !PT ;  /* 0x0000001e00007812 */ /* 0x000fe400078ec0ff */
[----:B------:R-:W-:-:S03]  /*8a40*/  LOP3.LUT P0, RZ, R3, 0x3ff, RZ, 0xc0, !PT ;  /* 0x000003ff03ff7812 */ /* 0x000fc6000780c0ff */
[----:B------:R-:W-:Y:S01]  /*8a50*/  IMAD.IADD R0, R195, 0x1, -R0 ;  /* 0x00000001c3007824 */ /* 0x000fe200078e0a00 */
[----:B------:R-:W-:-:S04]  /*8a60*/  P2R R26, PR, RZ, 0x1 ;  /* 0x00000001ff1a7803 */ /* 0x000fc80000000000 */
[----:B------:R-:W-:-:S04]  /*8a70*/  LEA R0, R0, UR40, 0xd ;  /* 0x0000002800007c11 */ /* 0x000fc8000f8e68ff */
[----:B------:R-:W-:-:S04]  /*8a80*/  SHF.R.U32.HI R0, RZ, 0x4, R0 ;  /* 0x00000004ff007819 */ /* 0x000fc80000011600 */
[----:B------:R-:W-:Y:S01]  /*8a90*/  LOP3.LUT R25, R0, 0x3fff, RZ, 0xc0, !PT ;  /* 0x00003fff00197812 */ /* 0x000fe200078ec0ff */
[----:B------:R-:W-:Y:S06]  /*8aa0*/  @!P0 BRA `(.L_x_592) ;  /* 0x0000000000408947 */ /* 0x000fec0003800000 */
        /* <DEDUP_REMOVED lines=13> */
[----:B0-2---:R-:W-:-:S07]  /*8b80*/  IMAD.MOV.U32 R13, RZ, RZ, RZ ;  /* 0x000000ffff0d7224 */ /* 0x005fce00078e00ff */
[----:B------:R-:W-:-:S07]  /*8b90*/  LEPC R20, `(.L_x_592) ;  /* 0x000000001014794e */ /* 0x000fce0000000000 */
[----:B-1---5:R-:W-:Y:S05]  /*8ba0*/  CALL.ABS.NOINC R14 ;  /* 0x000000000e007343 */ /* 0x022fea0003c00000 */
.L_x_592:
[----:B------:R-:W-:Y:S02]  /*8bb0*/  ULDC UR4, c[0x0][0x3f4] ;  /* 0x0000fd0000047ab9 */ /* 0x000fe40000000800 */
[----:B------:R-:W-:-:S13]  /*8bc0*/  ISETP.LT.AND P0, PT, RZ, UR4, PT ;  /* 0x00000004ff007c0c */ /* 0x000fda000bf01270 */
[----:B------:R-:W-:Y:S05]  /*8bd0*/  @P0 BRA `(.L_x_593) ;  /* 0x0000000000400947 */ /* 0x000fea0003800000 */
[----:B------:R-:W-:-:S04]  /*8be0*/  ULEA.HI UR4, UR39, UR39, URZ, 0x1 ;  /* 0x0000002727047291 */ /* 0x000fc8000f8f083f */
[----:B------:R-:W-:-:S04]  /*8bf0*/  ULOP3.LUT UR4, UR4, 0xfffffffe, URZ, 0xc0, !UPT ;  /* 0xfffffffe04047892 */ /* 0x000fc8000f8ec03f */
[----:B------:R-:W-:-:S06]  /*8c00*/  UIADD3 UR4, UR39, -UR4, URZ ;  /* 0x8000000427047290 */ /* 0x000fcc000fffe03f */
[----:B------:R-:W-:-:S05]  /*8c10*/  IMAD.U32 R3, RZ, RZ, UR4 ;  /* 0x00000004ff037e24 */ /* 0x000fca000f8e00ff */
[----:B------:R-:W-:-:S04]  /*8c20*/  SHF.L.U32 R3, R3, 0x1f, RZ ;  /* 0x0000001f03037819 */ /* 0x000fc800000006ff */
[----:B------:R0:W1:Y:S03]  /*8c30*/  SYNCS.PHASECHK.TRANS64.TRYWAIT P0, [R156+URZ+0x28800], R3 ;  /* 0x028800039c0075a7 */ /* 0x000066000800017f */
[----:B-1----:R-:W-:Y:S05]  /*8c40*/  @!P0 NANOSLEEP.SYNCS 0x989680 ;  /* 0x009896800000895d */ /* 0x002fea0003900000 */
[----:B------:R-:W1:Y:S01]  /*8c50*/  @!P0 SYNCS.PHASECHK.TRANS64 P0, [R156+URZ+0x28800], R3 ;  /* 0x028800039c0085a7 */ /* 0x000e62000800007f */
[----:B------:R-:W-:Y:S04]  /*8c60*/  BSSY B0, `(.L_x_594) ;  /* 0x0000006000007945 */ /* 0x000fe80003800000 */
[----:B-1----:R-:W-:Y:S05]  /*8c70*/  @P0 BRA `(.L_x_595) ;  /* 0x0000000000100947 */ /* 0x002fea0003800000 */
.L_x_596:
[----:B-1----:R1:W3:Y:S02]  /*8c80*/  SYNCS.PHASECHK.TRANS64.TRYWAIT P0, [R156+URZ+0x28800], R3 ;  /* 0x028800039c0075a7 */ /* 0x0022e4000800017f */
[----:B---3--:R-:W-:Y:S05]  /*8c90*/  @!P0 NANOSLEEP.SYNCS 0x989680 ;  /* 0x009896800000895d */ /* 0x008fea0003900000 */
[----:B------:R-:W3:Y:S02]  /*8ca0*/  @!P0 SYNCS.PHASECHK.TRANS64 P0, [R156+URZ+0x28800], R3 ;  /* 0x028800039c0085a7 */ /* 0x000ee4000800007f */
[----:B---3--:R-:W-:Y:S05]  /*8cb0*/  @!P0 BRA `(.L_x_596) ;  /* 0xfffffffc00f08947 */ /* 0x008fea000383ffff */
.L_x_595:
[----:B------:R-:W-:Y:S05]  /*8cc0*/  BSYNC B0 ;  /* 0x0000000000007941 */ /* 0x000fea0003800000 */
.L_x_594:
[----:B------:R-:W-:Y:S05]  /*8cd0*/  BRA `(.L_x_597) ;  /* 0x00000038001c7947 */ /* 0x000fea0003800000 */
.L_x_593:
[----:B-----5:R-:W-:Y:S01]  /*8ce0*/  SHF.R.S32.HI R0, RZ, 0x1f, R24 ;  /* 0x0000001fff007819 */ /* 0x020fe20000011418 */
[----:B------:R-:W-:Y:S01]  /*8cf0*/  ULDC.64 UR4, c[0x0][0x3f8] ;  /* 0x0000fe0000047ab9 */ /* 0x000fe20000000a00 */
[----:B------:R-:W-:Y:S01]  /*8d00*/  ULDC.64 UR6, c[0x0][0x408] ;  /* 0x0001020000067ab9 */ /* 0x000fe20000000a00 */
[----:B------:R-:W-:Y:S01]  /*8d10*/  ISETP.NE.AND P2, PT, R26, RZ, PT ;  /* 0x000000ff1a00720c */ /* 0x000fe20003f45270 */
[----:B------:R-:W-:-:S04]  /*8d20*/  IMAD.WIDE.U32 R4, R24, UR4, RZ ;  /* 0x0000000418047c25 */ /* 0x000fc8000f8e00ff */
[C---:B------:R-:W-:Y:S02]  /*8d30*/  IMAD R3, R0.reuse, UR4, RZ ;  /* 0x0000000400037c24 */ /* 0x040fe4000f8e02ff */
[----:B------:R-:W-:Y:S02]  /*8d40*/  IMAD R9, R0, UR6, RZ ;  /* 0x0000000600097c24 */ /* 0x000fe4000f8e02ff */
[C---:B------:R-:W-:Y:S01]  /*8d50*/  IMAD R3, R24.reuse, UR5, R3 ;  /* 0x0000000518037c24 */ /* 0x040fe2000f8e0203 */
[----:B------:R-:W-:Y:S01]  /*8d60*/  ULDC.64 UR4, c[0x0][0x3e8] ;  /* 0x0000fa0000047ab9 */ /* 0x000fe20000000a00 */
[----:B------:R-:W-:-:S04]  /*8d70*/  IMAD.WIDE.U32 R6, R24, UR6, RZ ;  /* 0x0000000618067c25 */ /* 0x000fc8000f8e00ff */
[----:B------:R-:W-:Y:S01]  /*8d80*/  IMAD R9, R24, UR7, R9 ;  /* 0x0000000718097c24 */ /* 0x000fe2000f8e0209 */
[----:B------:R-:W-:Y:S01]  /*8d90*/  ULDC.64 UR6, c[0x0][0x400] ;  /* 0x0001000000067ab9 */ /* 0x000fe20000000a00 */
[----:B------:R-:W-:Y:S01]  /*8da0*/  IMAD.IADD R5, R3, 0x1, R5 ;  /* 0x0000000103057824 */ /* 0x000fe200078e0205 */
[----:B------:R-:W-:Y:S02]  /*8db0*/  LEA R24, P0, R4, UR4, 0x1 ;  /* 0x0000000404187c11 */ /* 0x000fe4000f8008ff */
[----:B------:R-:W-:Y:S02]  /*8dc0*/  LEA R27, P1, R6, UR6, 0x1 ;  /* 0x00000006061b7c11 */ /* 0x000fe4000f8208ff */
[----:B------:R-:W-:Y:S02]  /*8dd0*/  IADD3 R3, R9, R7, RZ ;  /* 0x0000000709037210 */ /* 0x000fe40007ffe0ff */
[----:B------:R-:W-:Y:S02]  /*8de0*/  LEA.HI.X R26, R4, UR5, R5, 0x1, P0 ;  /* 0x00000005041a7c11 */ /* 0x000fe400080f0c05 */
[----:B------:R-:W-:Y:S01]  /*8df0*/  LEA.HI.X R28, R6, UR7, R3, 0x1, P1 ;  /* 0x00000007061c7c11 */ /* 0x000fe200088f0c03 */
        /* <DEDUP_REMOVED lines=16> */
[----:B-1----:R-:W-:Y:S05]  /*8f00*/  CALL.ABS.NOINC R14 ;  /* 0x000000000e007343 */ /* 0x002fea0003c00000 */
.L_x_598:
[----:B------:R-:W-:Y:S01]  /*8f10*/  ULDC.U8 UR4, c[0x0][0x410] ;  /* 0x0001040000047ab9 */ /* 0x000fe20000000000 */
[----:B------:R-:W-:Y:S01]  /*8f20*/  BSSY B0, `(.L_x_599) ;  /* 0x000035a000007945 */ /* 0x000fe20003800000 */
[----:B------:R-:W-:Y:S01]  /*8f30*/  ISETP.NE.AND P0, PT, RZ, UR4, PT ;  /* 0x00000004ff007c0c */ /* 0x000fe2000bf05270 */
[----:B------:R-:W-:Y:S01]  /*8f40*/  IMAD R5, R29, 0x80, R153 ;  /* 0x000000801d057824 */ /* 0x000fe200078e0299 */
[----:B------:R-:W-:-:S11]  /*8f50*/  LEA R21, R196, UR40, 0x1 ;  /* 0x00000028c4157c11 */ /* 0x000fd6000f8e08ff */
[----:B------:R-:W-:Y:S05]  /*8f60*/  @!P0 BRA `(.L_x_600) ;  /* 0x0000001800988947 */ /* 0x000fea0003800000 */
[----:B------:R-:W-:-:S03]  /*8f70*/  UMOV UR4, 0xffffffff ;  /* 0xffffffff00047882 */ /* 0x000fc60000000000 */
[----:B------:R-:W-:Y:S05]  /*8f80*/  BRA.DIV UR4, `(.L_x_601) ;  /* 0x0000013604f87947 */ /* 0x000fea000b800000 */
[----:B------:R0:W1:Y:S04]  /*8f90*/  SHFL.IDX PT, R0, R26, RZ, 0x181f ;  /* 0x00181fff1a007589 */ /* 0x00006800000e0000 */
[----:B------:R0:W3:Y:S04]  /*8fa0*/  SHFL.IDX PT, R3, R24, RZ, 0x181f ;  /* 0x00181fff18037589 */ /* 0x0000e800000e0000 */
[----:B------:R0:W4:Y:S04]  /*8fb0*/  SHFL.IDX PT, R4, R28, RZ, 0x181f ;  /* 0x00181fff1c047589 */ /* 0x00012800000e0000 */
[----:B------:R0:W0:Y:S02]  /*8fc0*/  SHFL.IDX PT, R14, R27, RZ, 0x181f ;  /* 0x00181fff1b0e7589 */ /* 0x00002400000e0000 */
.L_x_868:
[----:B------:R-:W-:Y:S01]  /*8fd0*/  ULDC UR4, c[0x0][0x448] ;  /* 0x0001120000047ab9 */ /* 0x000fe20000000800 */
[----:B------:R-:W-:Y:S01]  /*8fe0*/  BSSY B1, `(.L_x_602) ;  /* 0x000001d000017945 */ /* 0x000fe20003800000 */
[----:B------:R-:W-:Y:S01]  /*8ff0*/  IMAD R94, R94, UR4, RZ ;  /* 0x000000045e5e7c24 */ /* 0x000fe2000f8e02ff */
[----:B------:R-:W-:Y:S02]  /*9000*/  CS2R R6, SRZ ;  /* 0x0000000000067805 */ /* 0x000fe4000001ff00 */
[----:B------:R-:W-:Y:S02]  /*9010*/  CS2R R8, SRZ ;  /* 0x0000000000087805 */ /* 0x000fe4000001ff00 */
[----:B------:R-:W-:Y:S02]  /*9020*/  CS2R R10, SRZ ;  /* 0x00000000000a7805 */ /* 0x000fe4000001ff00 */
[----:B--2---:R-:W-:Y:S02]  /*9030*/  CS2R R12, SRZ ;  /* 0x00000000000c7805 */ /* 0x004fe4000001ff00 */
[----:B------:R-:W-:-:S13]  /*9040*/  ISETP.GE.AND P0, PT, R5, R94, PT ;  /* 0x0000005e0500720c */ /* 0x000fda0003f06270 */
[----:B------:R-:W-:Y:S05]  /*9050*/  @P0 BRA `(.L_x_603) ;  /* 0x0000000000540947 */ /* 0x000fea0003800000 */
[----:B------:R-:W-:Y:S01]  /*9060*/  ULDC UR4, c[0x0][0x3f4] ;  /* 0x0000fd0000047ab9 */ /* 0x000fe20000000800 */
[----:B------:R-:W-:Y:S02]  /*9070*/  CS2R R12, SRZ ;  /* 0x00000000000c7805 */ /* 0x000fe4000001ff00 */
[----:B------:R-:W-:Y:S02]  /*9080*/  ISETP.GE.AND P4, PT, R18, UR4, PT ;  /* 0x0000000412007c0c */ /* 0x000fe4000bf86270 */
[----:B------:R-:W-:Y:S02]  /*9090*/  CS2R R8, SRZ ;  /* 0x0000000000087805 */ /* 0x000fe4000001ff00 */
[----:B------:R-:W-:-:S09]  /*90a0*/  ISETP.GE.AND P5, PT, R152, UR4, PT ;  /* 0x0000000498007c0c */ /* 0x000fd2000bfa6270 */
[C---:B------:R-:W-:Y:S01]  /*90b0*/  @!P4 IMAD.SHL.U32 R30, R18.reuse, 0x2, RZ ;  /* 0x00000002121ec824 */ /* 0x040fe200078e00ff */
[----:B------:R-:W-:-:S03]  /*90c0*/  @!P4 SHF.L.U64.HI R5, R18, 0x1, R19 ;  /* 0x000000011205c819 */ /* 0x000fc60000010213 */
[C---:B---3--:R-:W-:Y:S02]  /*90d0*/  @!P5 IADD3 R32, P2, R3.reuse, R220, RZ ;  /* 0x000000dc0320d210 */ /* 0x048fe40007f5e0ff */
[-C--:B0-----:R-:W-:Y:S02]  /*90e0*/  @!P4 IADD3 R26, P0, R3, R30.reuse, RZ ;  /* 0x0000001e031ac210 */ /* 0x081fe40007f1e0ff */
[C---:B------:R-:W-:Y:S02]  /*90f0*/  @!P4 IADD3 R30, P1, R14.reuse, R30, RZ ;  /* 0x0000001e0e1ec210 */ /* 0x040fe40007f3e0ff */
[----:B------:R-:W-:Y:S02]  /*9100*/  @!P5 IADD3 R14, P3, R14, R220, RZ ;  /* 0x000000dc0e0ed210 */ /* 0x000fe40007f7e0ff */
[----:B------:R-:W-:Y:S02]  /*9110*/  CS2R R10, SRZ ;  /* 0x00000000000a7805 */ /* 0x000fe4000001ff00 */
[----:B------:R-:W-:-:S02]  /*9120*/  CS2R R6, SRZ ;  /* 0x0000000000067805 */ /* 0x000fc4000001ff00 */
[C---:B-1----:R-:W-:Y:S01]  /*9130*/  @!P5 IADD3.X R33, R0.reuse, R219, RZ, P2, !PT ;  /* 0x000000db0021d210 */ /* 0x042fe200017fe4ff */
[--C-:B------:R-:W-:Y:S02]  /*9140*/  @!P4 IMAD.X R27, R0, 0x1, R5.reuse, P0 ;  /* 0x00000001001bc824 */ /* 0x100fe400000e0605 */
[C---:B----4-:R-:W-:Y:S02]  /*9150*/  @!P4 IMAD.X R31, R4.reuse, 0x1, R5, P1 ;  /* 0x00000001041fc824 */ /* 0x050fe400008e0605 */
[----:B------:R-:W-:Y:S01]  /*9160*/  @!P5 IMAD.X R15, R4, 0x1, R219, P3 ;  /* 0x00000001040fd824 */ /* 0x000fe200018e06db */
[----:B------:R2:W5:Y:S04]  /*9170*/  @!P5 LD.E.64 R12, desc[UR42][R32.64] ;  /* 0x0000002a200cd980 */ /* 0x000568000c101b00 */
[----:B------:R2:W5:Y:S04]  /*9180*/  @!P5 LD.E.64 R8, desc[UR42][R14.64] ;  /* 0x0000002a0e08d980 */ /* 0x000568000c101b00 */
[----:B------:R2:W5:Y:S04]  /*9190*/  @!P4 LD.E.64 R10, desc[UR42][R26.64] ;  /* 0x0000002a1a0ac980 */ /* 0x000568000c101b00 */
[----:B------:R2:W5:Y:S02]  /*91a0*/  @!P4 LD.E.64 R6, desc[UR42][R30.64] ;  /* 0x0000002a1e06c980 */ /* 0x000564000c101b00 */
.L_x_603:
[----:B------:R-:W-:Y:S05]  /*91b0*/  BSYNC B1 ;  /* 0x0000000000017941 */ /* 0x000fea0003800000 */
.L_x_602:
[----:B------:R-:W-:Y:S01]  /*91c0*/  ULEA.HI UR4, UR39, UR39, URZ, 0x1 ;  /* 0x0000002727047291 */ /* 0x000fe2000f8f083f */
[----:B---3--:R-:W-:Y:S01]  /*91d0*/  IMAD R3, R29, -0x80, R94 ;  /* 0xffffff801d037824 */ /* 0x008fe200078e025e */
[----:B--2--5:R-:W-:Y:S01]  /*91e0*/  MOV R15, R13 ;  /* 0x0000000d000f7202 */ /* 0x024fe20000000f00 */
[----:B-1----:R-:W-:Y:S01]  /*91f0*/  IMAD.MOV.U32 R0, RZ, RZ, R10 ;  /* 0x000000ffff007224 */ /* 0x002fe200078e000a */
[----:B------:R-:W-:Y:S01]  /*9200*/  ULOP3.LUT UR4, UR4, 0xfffffffe, URZ, 0xc0, !UPT ;  /* 0xfffffffe04047892 */ /* 0x000fe2000f8ec03f */
[----:B0-----:R-:W-:Y:S01]  /*9210*/  SHF.R.U64 R26, R12, 0x10, R13 ;  /* 0x000000100c1a7819 */ /* 0x001fe2000000120d */
[----:B------:R-:W-:Y:S01]  /*9220*/  IMAD.MOV.U32 R14, RZ, RZ, R11 ;  /* 0x000000ffff0e7224 */ /* 0x000fe200078e000b */
[----:B------:R-:W-:Y:S01]  /*9230*/  SHF.R.U32.HI R27, RZ, 0x10, R13 ;  /* 0x00000010ff1b7819 */ /* 0x000fe2000001160d */
[----:B------:R-:W-:Y:S01]  /*9240*/  UIADD3 UR4, UR39, -UR4, URZ ;  /* 0x8000000427047290 */ /* 0x000fe2000fffe03f */
[----:B------:R-:W-:Y:S01]  /*9250*/  SHF.R.U64 R20, R10, 0x10, R11 ;  /* 0x000000100a147819 */ /* 0x000fe2000000120b */
[----:B------:R-:W-:Y:S01]  /*9260*/  IMAD.MOV.U32 R13, RZ, RZ, R6 ;  /* 0x000000ffff0d7224 */ /* 0x000fe200078e0006 */
[--C-:B------:R-:W-:Y:S01]  /*9270*/  SHF.R.U64 R28, R6, 0x10, R7.reuse ;  /* 0x00000010061c7819 */ /* 0x100fe20000001207 */
[----:B------:R-:W-:Y:S01]  /*9280*/  IMAD.MOV.U32 R10, RZ, RZ, R12 ;  /* 0x000000ffff0a7224 */ /* 0x000fe200078e000c */
[--C-:B------:R-:W-:Y:S01]  /*9290*/  SHF.R.U32.HI R29, RZ, 0x10, R7.reuse ;  /* 0x00000010ff1d7819 */ /* 0x100fe20000011607 */
[----:B----4-:R-:W-:Y:S01]  /*92a0*/  IMAD.MOV.U32 R4, RZ, RZ, R7 ;  /* 0x000000ffff047224 */ /* 0x010fe200078e0007 */
[----:B------:R-:W-:Y:S01]  /*92b0*/  MOV R5, UR4 ;  /* 0x0000000400057c02 */ /* 0x000fe20008000f00 */
[----:B------:R-:W-:Y:S01]  /*92c0*/  IMAD.MOV.U32 R6, RZ, RZ, R8 ;  /* 0x000000ffff067224 */ /* 0x000fe200078e0008 */
[----:B------:R-:W-:Y:S01]  /*92d0*/  SHF.R.U64 R30, R8, 0x10, R9 ;  /* 0x00000010081e7819 */ /* 0x000fe20000001209 */
[----:B------:R-:W-:Y:S01]  /*92e0*/  BSSY B1, `(.L_x_604) ;  /* 0x0000010000017945 */ /* 0x000fe20003800000 */
[----:B------:R-:W-:-:S02]  /*92f0*/  SHF.L.U32 R5, R5, 0x1f, RZ ;  /* 0x0000001f05057819 */ /* 0x000fc400000006ff */
[----:B------:R-:W-:Y:S02]  /*9300*/  SHF.R.U32.HI R24, RZ, 0x10, R11 ;  /* 0x00000010ff187819 */ /* 0x000fe4000001160b */
[----:B------:R-:W0:Y:S01]  /*9310*/  SYNCS.PHASECHK.TRANS64.TRYWAIT P0, [R156+URZ+0x28800], R5 ;  /* 0x028800059c0075a7 */ /* 0x000e22000800017f */
[----:B------:R-:W-:Y:S02]  /*9320*/  MOV R7, R9 ;  /* 0x0000000900077202 */ /* 0x000fe40000000f00 */
[----:B------:R-:W-:Y:S02]  /*9330*/  VIMNMX R8, R3, 0x80, PT ;  /* 0x0000008003087848 */ /* 0x000fe40003fe0100 */
[----:B------:R-:W-:Y:S02]  /*9340*/  SHF.R.U32.HI R31, RZ, 0x10, R9 ;  /* 0x00000010ff1f7819 */ /* 0x000fe40000011609 */
[----:B------:R-:W-:Y:S02]  /*9350*/  PRMT R11, R0, 0x5410, R14 ;  /* 0x00005410000b7816 */ /* 0x000fe4000000000e */
[----:B------:R-:W-:-:S02]  /*9360*/  PRMT R12, R20, 0x5410, R24 ;  /* 0x00005410140c7816 */ /* 0x000fc40000000018 */
[----:B------:R-:W-:Y:S02]  /*9370*/  PRMT R0, R10, 0x5410, R15 ;  /* 0x000054100a007816 */ /* 0x000fe4000000000f */
[----:B------:R-:W-:Y:S02]  /*9380*/  PRMT R3, R26, 0x5410, R27 ;  /* 0x000054101a037816 */ /* 0x000fe4000000001b */
[----:B------:R-:W-:Y:S02]  /*9390*/  ISETP.GE.AND P1, PT, R153, R8, PT ;  /* 0x000000089900720c */ /* 0x000fe40003f26270 */
[----:B------:R-:W-:Y:S02]  /*93a0*/  PRMT R13, R13, 0x5410, R4 ;  /* 0x000054100d0d7816 */ /* 0x000fe40000000004 */
[----:B------:R-:W-:Y:S02]  /*93b0*/  PRMT R14, R28, 0x5410, R29 ;  /* 0x000054101c0e7816 */ /* 0x000fe4000000001d */
[----:B------:R-:W-:Y:S01]  /*93c0*/  PRMT R9, R6, 0x5410, R7 ;  /* 0x0000541006097816 */ /* 0x000fe20000000007 */
[----:B0-----:R-:W-:Y:S06]  /*93d0*/  @!P0 BRA `(.L_x_605) ;  /* 0x0000013400548947 */ /* 0x001fec0003800000 */
.L_x_869:
[----:B------:R-:W-:Y:S05]  /*93e0*/  BSYNC B1 ;  /* 0x0000000000017941 */ /* 0x000fea0003800000 */
.L_x_604:
[----:B------:R-:W-:Y:S01]  /*93f0*/  BSSY B1, `(.L_x_606) ;  /* 0x0000056000017945 */ /* 0x000fe20003800000 */
[----:B------:R-:W-:-:S03]  /*9400*/  PRMT R10, R30, 0x5410, R31 ;  /* 0x000054101e0a7816 */ /* 0x000fc6000000001f */
[----:B------:R-:W-:Y:S05]  /*9410*/  @P1 BRA `(.L_x_607) ;  /* 0x00000004004c1947 */ /* 0x000fea0003800000 */
[----:B0-----:R-:W0:Y:S01]  /*9420*/  LDC R5, c[0x0][0x3f4] ;  /* 0x0000fd00ff057b82 */ /* 0x001e220000000800 */
[----:B------:R-:W-:Y:S01]  /*9430*/  BSSY B2, `(.L_x_608) ;  /* 0x000002a000027945 */ /* 0x000fe20003800000 */
[-C--:B0-----:R-:W-:Y:S02]  /*9440*/  ISETP.GE.AND P0, PT, R18, R5.reuse, PT ;  /* 0x000000051200720c */ /* 0x081fe40003f06270 */
[----:B------:R-:W-:-:S11]  /*9450*/  ISETP.GE.AND P1, PT, R152, R5, PT ;  /* 0x000000059800720c */ /* 0x000fd60003f26270 */
[----:B------:R-:W-:Y:S05]  /*9460*/  @P0 BRA `(.L_x_609) ;  /* 0x0000000000980947 */ /* 0x000fea0003800000 */
[----:B------:R-:W0:Y:S01]  /*9470*/  LDS.128 R4, [R21] ;  /* 0x0000000015047984 */ /* 0x000e220000000c00 */
[----:B------:R-:W-:Y:S02]  /*9480*/  HADD2.F32 R29, -RZ, R13.H0_H0 ;  /* 0x2000000dff1d7230 */ /* 0x000fe40000004100 */
[----:B------:R-:W-:Y:S02]  /*9490*/  HADD2.F32 R27, -RZ, R11.H0_H0 ;  /* 0x2000000bff1b7230 */ /* 0x000fe40000004100 */
[----:B------:R-:W-:Y:S02]  /*94a0*/  HADD2.F32 R28, -RZ, R12.H0_H0 ;  /* 0x2000000cff1c7230 */ /* 0x000fe40000004100 */
[----:B------:R-:W-:Y:S02]  /*94b0*/  HADD2.F32 R30, -RZ, R14.H0_H0 ;  /* 0x2000000eff1e7230 */ /* 0x000fe40000004100 */
[--C-:B0-----:R-:W-:Y:S02]  /*94c0*/  HADD2.F32 R15, -RZ, R4.reuse.H0_H0 ;  /* 0x20000004ff0f7230 */ /* 0x101fe40000004100 */
[----:B------:R-:W-:-:S02]  /*94d0*/  HADD2.F32 R4, -RZ, R4.H1_H1 ;  /* 0x30000004ff047230 */ /* 0x000fc40000004100 */
[--C-:B------:R-:W-:Y:S02]  /*94e0*/  HADD2.F32 R20, -RZ, R5.reuse.H0_H0 ;  /* 0x20000005ff147230 */ /* 0x100fe40000004100 */
[----:B------:R-:W-:Y:S02]  /*94f0*/  HADD2.F32 R5, -RZ, R5.H1_H1 ;  /* 0x30000005ff057230 */ /* 0x000fe40000004100 */
[C---:B------:R-:W-:Y:S01]  /*9500*/  FMUL.FTZ R32, R4.reuse, R29 ;  /* 0x0000001d04207220 */ /* 0x040fe20000410000 */
[-C--:B------:R-:W-:Y:S01]  /*9510*/  FMUL.FTZ R4, R4, R27.reuse ;  /* 0x0000001b04047220 */ /* 0x080fe20000410000 */
[--C-:B------:R-:W-:Y:S02]  /*9520*/  HADD2.F32 R24, -RZ, R6.reuse.H0_H0 ;  /* 0x20000006ff187230 */ /* 0x100fe40000004100 */
[----:B------:R-:W-:Y:S02]  /*9530*/  HADD2.F32 R26, -RZ, R7.H0_H0 ;  /* 0x20000007ff1a7230 */ /* 0x000fe40000004100 */
[----:B------:R-:W-:Y:S01]  /*9540*/  FMUL.FTZ R31, R5, R30 ;  /* 0x0000001e051f7220 */ /* 0x000fe20000410000 */
[C---:B------:R-:W-:Y:S01]  /*9550*/  FFMA.FTZ R32, R15.reuse, R27, -R32 ;  /* 0x0000001b0f207223 */ /* 0x040fe20000010820 */
[----:B------:R-:W-:Y:S01]  /*9560*/  FFMA.FTZ R29, R15, R29, R4 ;  /* 0x0000001d0f1d7223 */ /* 0x000fe20000010004 */
[----:B------:R-:W-:Y:S01]  /*9570*/  FMUL.FTZ R33, R5, R28 ;  /* 0x0000001c05217220 */ /* 0x000fe20000410000 */
[----:B------:R-:W-:-:S02]  /*9580*/  HADD2.F32 R6, -RZ, R6.H1_H1 ;  /* 0x30000006ff067230 */ /* 0x000fc40000004100 */
[C---:B------:R-:W-:Y:S01]  /*9590*/  FFMA.FTZ R31, R20.reuse, R28, -R31 ;  /* 0x0000001c141f7223 */ /* 0x040fe2000001081f */
[----:B------:R-:W-:Y:S02]  /*95a0*/  HADD2.F32 R7, -RZ, R7.H1_H1 ;  /* 0x30000007ff077230 */ /* 0x000fe40000004100 */
[----:B------:R-:W-:Y:S01]  /*95b0*/  FFMA.FTZ R20, R20, R30, R33 ;  /* 0x0000001e14147223 */ /* 0x000fe20000010021 */
[----:B------:R-:W-:Y:S02]  /*95c0*/  HADD2.F32 R15, -RZ, R13.H1_H1 ;  /* 0x3000000dff0f7230 */ /* 0x000fe40000004100 */
[----:B------:R-:W-:Y:S02]  /*95d0*/  HADD2.F32 R5, -RZ, R11.H1_H1 ;  /* 0x3000000bff057230 */ /* 0x000fe40000004100 */
[----:B------:R-:W-:Y:S02]  /*95e0*/  HADD2.F32 R27, -RZ, R14.H1_H1 ;  /* 0x3000000eff1b7230 */ /* 0x000fe40000004100 */
[----:B------:R-:W-:Y:S01]  /*95f0*/  FMUL.FTZ R33, R6, R15 ;  /* 0x0000000f06217220 */ /* 0x000fe20000410000 */
[----:B------:R-:W-:-:S02]  /*9600*/  HADD2.F32 R4, -RZ, R12.H1_H1 ;  /* 0x3000000cff047230 */ /* 0x000fc40000004100 */
[----:B------:R-:W-:Y:S01]  /*9610*/  FMUL.FTZ R28, R6, R5 ;  /* 0x00000005061c7220 */ /* 0x000fe20000410000 */
[C---:B------:R-:W-:Y:S01]  /*9620*/  FMUL.FTZ R35, R7.reuse, R27 ;  /* 0x0000001b07237220 */ /* 0x040fe20000410000 */
[C---:B------:R-:W-:Y:S01]  /*9630*/  FFMA.FTZ R6, R24.reuse, R5, -R33 ;  /* 0x0000000518067223 */ /* 0x040fe20000010821 */
[-C--:B------:R-:W-:Y:S01]  /*9640*/  FMUL.FTZ R30, R7, R4.reuse ;  /* 0x00000004071e7220 */ /* 0x080fe20000410000 */
[----:B------:R-:W-:Y:S01]  /*9650*/  FFMA.FTZ R15, R24, R15, R28 ;  /* 0x0000000f180f7223 */ /* 0x000fe2000001001c */
[C---:B------:R-:W-:Y:S01]  /*9660*/  FFMA.FTZ R7, R26.reuse, R4, -R35 ;  /* 0x000000041a077223 */ /* 0x040fe20000010823 */
[----:B------:R-:W-:Y:S01]  /*9670*/  F2FP.F16.F32.PACK_AB R4, R29, R32 ;  /* 0x000000201d04723e */ /* 0x000fe200000000ff */
[----:B------:R-:W-:Y:S01]  /*9680*/  FFMA.FTZ R30, R26, R27, R30 ;  /* 0x0000001b1a1e7223 */ /* 0x000fe2000001001e */
[----:B------:R-:W-:Y:S02]  /*9690*/  F2FP.F16.F32.PACK_AB R5, R20, R31 ;  /* 0x0000001f1405723e */ /* 0x000fe400000000ff */
[----:B------:R-:W-:-:S02]  /*96a0*/  F2FP.F16.F32.PACK_AB R6, R15, R6 ;  /* 0x000000060f06723e */ /* 0x000fc400000000ff */
[----:B------:R-:W-:-:S05]  /*96b0*/  F2FP.F16.F32.PACK_AB R7, R30, R7 ;  /* 0x000000071e07723e */ /* 0x000fca00000000ff */
[----:B------:R0:W-:Y:S02]  /*96c0*/  STS.128 [R21], R4 ;  /* 0x0000000415007388 */ /* 0x0001e40000000c00 */
.L_x_609:
[----:B------:R-:W-:Y:S05]  /*96d0*/  BSYNC B2 ;  /* 0x0000000000027941 */ /* 0x000fea0003800000 */
.L_x_608:
[----:B------:R-:W-:Y:S05]  /*96e0*/  @P1 BRA `(.L_x_607) ;  /* 0x0000000000981947 */ /* 0x000fea0003800000 */
[----:B0-----:R-:W0:Y:S01]  /*96f0*/  LDS.128 R4, [R21+0x4000] ;  /* 0x0040000015047984 */ /* 0x001e220000000c00 */
        /* <DEDUP_REMOVED lines=36> */
[----:B------:R1:W-:Y:S02]  /*9940*/  STS.128 [R21+0x4000], R4 ;  /* 0x0040000415007388 */ /* 0x0003e40000000c00 */
.L_x_607:
[----:B------:R-:W-:Y:S05]  /*9950*/  BSYNC B1 ;  /* 0x0000000000017941 */ /* 0x000fea0003800000 */
.L_x_606:
[----:B01----:R-:W-:Y:S01]  /*9960*/  VIADD R4, R153, 0x20 ;  /* 0x0000002099047836 */ /* 0x003fe20000000000 */
[----:B------:R-:W-:Y:S04]  /*9970*/  BSSY B1, `(.L_x_610) ;  /* 0x0000056000017945 */ /* 0x000fe80003800000 */
[----:B------:R-:W-:-:S13]  /*9980*/  ISETP.GE.AND P0, PT, R4, R8, PT ;  /* 0x000000080400720c */ /* 0x000fda0003f06270 */
[----:B------:R-:W-:Y:S05]  /*9990*/  @P0 BRA `(.L_x_611) ;  /* 0x00000004004c0947 */ /* 0x000fea0003800000 */
[----:B------:R-:W0:Y:S01]  /*99a0*/  LDC R5, c[0x0][0x3f4] ;  /* 0x0000fd00ff057b82 */ /* 0x000e220000000800 */
[----:B------:R-:W-:Y:S01]  /*99b0*/  BSSY B2, `(.L_x_612) ;  /* 0x000002a000027945 */ /* 0x000fe20003800000 */
[-C--:B0-----:R-:W-:Y:S02]  /*99c0*/  ISETP.GE.AND P0, PT, R18, R5.reuse, PT ;  /* 0x000000051200720c */ /* 0x081fe40003f06270 */
[----:B------:R-:W-:-:S11]  /*99d0*/  ISETP.GE.AND P1, PT, R152, R5, PT ;  /* 0x000000059800720c */ /* 0x000fd60003f26270 */
[----:B------:R-:W-:Y:S05]  /*99e0*/  @P0 BRA `(.L_x_613) ;  /* 0x0000000000980947 */ /* 0x000fea0003800000 */
[----:B------:R-:W0:Y:S01]  /*99f0*/  LDS.128 R4, [R21+0x1000] ;  /* 0x0010000015047984 */ /* 0x000e220000000c00 */
[----:B------:R-:W-:Y:S02]  /*9a00*/  HADD2.F32 R31, -RZ, R13.H0_H0 ;  /* 0x2000000dff1f7230 */ /* 0x000fe40000004100 */
[----:B------:R-:W-:Y:S02]  /*9a10*/  HADD2.F32 R29, -RZ, R11.H0_H0 ;  /* 0x2000000bff1d7230 */ /* 0x000fe40000004100 */
[----:B------:R-:W-:Y:S02]  /*9a20*/  HADD2.F32 R34, -RZ, R14.H0_H0 ;  /* 0x2000000eff227230 */ /* 0x000fe40000004100 */
[----:B------:R-:W-:Y:S02]  /*9a30*/  HADD2.F32 R32, -RZ, R12.H0_H0 ;  /* 0x2000000cff207230 */ /* 0x000fe40000004100 */
[----:B------:R-:W-:Y:S02]  /*9a40*/  HADD2.F32 R36, -RZ, R14.H1_H1 ;  /* 0x3000000eff247230 */ /* 0x000fe40000004100 */
[----:B0-----:R-:W-:-:S02]  /*9a50*/  HADD2.F32 R15, -RZ, R4.H0_H0 ;  /* 0x20000004ff0f7230 */ /* 0x001fc40000004100 */
[----:B------:R-:W-:Y:S02]  /*9a60*/  HADD2.F32 R4, -RZ, R4.H1_H1 ;  /* 0x30000004ff047230 */ /* 0x000fe40000004100 */
[--C-:B------:R-:W-:Y:S02]  /*9a70*/  HADD2.F32 R20, -RZ, R5.reuse.H0_H0 ;  /* 0x20000005ff147230 */ /* 0x100fe40000004100 */
[----:B------:R-:W-:Y:S02]  /*9a80*/  HADD2.F32 R5, -RZ, R5.H1_H1 ;  /* 0x30000005ff057230 */ /* 0x000fe40000004100 */
[-C--:B------:R-:W-:Y:S01]  /*9a90*/  FMUL.FTZ R28, R31, R4.reuse ;  /* 0x000000041f1c7220 */ /* 0x080fe20000410000 */
[C---:B------:R-:W-:Y:S01]  /*9aa0*/  FMUL.FTZ R30, R29.reuse, R4 ;  /* 0x000000041d1e7220 */ /* 0x040fe20000410000 */
[----:B------:R-:W-:Y:S02]  /*9ab0*/  HADD2.F32 R26, -RZ, R7.H0_H0 ;  /* 0x20000007ff1a7230 */ /* 0x000fe40000004100 */
[----:B------:R-:W-:Y:S01]  /*9ac0*/  FMUL.FTZ R27, R34, R5 ;  /* 0x00000005221b7220 */ /* 0x000fe20000410000 */
[----:B------:R-:W-:Y:S01]  /*9ad0*/  FFMA.FTZ R4, R29, R15, -R28 ;  /* 0x0000000f1d047223 */ /* 0x000fe2000001081c */
[----:B------:R-:W-:Y:S01]  /*9ae0*/  FMUL.FTZ R29, R32, R5 ;  /* 0x00000005201d7220 */ /* 0x000fe20000410000 */
[----:B------:R-:W-:-:S02]  /*9af0*/  HADD2.F32 R24, -RZ, R6.H0_H0 ;  /* 0x20000006ff187230 */ /* 0x000fc40000004100 */
[----:B------:R-:W-:Y:S01]  /*9b00*/  FFMA.FTZ R15, R31, R15, R30 ;  /* 0x0000000f1f0f7223 */ /* 0x000fe2000001001e */
[----:B------:R-:W-:Y:S02]  /*9b10*/  HADD2.F32 R7, -RZ, R7.H1_H1 ;  /* 0x30000007ff077230 */ /* 0x000fe40000004100 */
[-C--:B------:R-:W-:Y:S01]  /*9b20*/  FFMA.FTZ R5, R32, R20.reuse, -R27 ;  /* 0x0000001420057223 */ /* 0x080fe2000001081b */
[----:B------:R-:W-:Y:S02]  /*9b30*/  HADD2.F32 R6, -RZ, R6.H1_H1 ;  /* 0x30000006ff067230 */ /* 0x000fe40000004100 */
[----:B------:R-:W-:Y:S01]  /*9b40*/  FFMA.FTZ R20, R34, R20, R29 ;  /* 0x0000001422147223 */ /* 0x000fe2000001001d */
[----:B------:R-:W-:Y:S02]  /*9b50*/  HADD2.F32 R32, -RZ, R13.H1_H1 ;  /* 0x3000000dff207230 */ /* 0x000fe40000004100 */
[----:B------:R-:W-:Y:S01]  /*9b60*/  FMUL.FTZ R31, R36, R7 ;  /* 0x00000007241f7220 */ /* 0x000fe20000410000 */
[----:B------:R-:W-:Y:S01]  /*9b70*/  HADD2.F32 R28, -RZ, R11.H1_H1 ;  /* 0x3000000bff1c7230 */ /* 0x000fe20000004100 */
[----:B------:R-:W-:Y:S01]  /*9b80*/  F2FP.F16.F32.PACK_AB R4, R15, R4 ;  /* 0x000000040f04723e */ /* 0x000fe200000000ff */
[----:B------:R-:W-:-:S02]  /*9b90*/  HADD2.F32 R30, -RZ, R12.H1_H1 ;  /* 0x3000000cff1e7230 */ /* 0x000fc40000004100 */
[-C--:B------:R-:W-:Y:S01]  /*9ba0*/  FMUL.FTZ R27, R32, R6.reuse ;  /* 0x00000006201b7220 */ /* 0x080fe20000410000 */
[----:B------:R-:W-:Y:S01]  /*9bb0*/  F2FP.F16.F32.PACK_AB R5, R20, R5 ;  /* 0x000000051405723e */ /* 0x000fe200000000ff */
[----:B------:R-:W-:Y:S01]  /*9bc0*/  FMUL.FTZ R29, R28, R6 ;  /* 0x000000061c1d7220 */ /* 0x000fe20000410000 */
[C---:B------:R-:W-:Y:S01]  /*9bd0*/  FMUL.FTZ R33, R30.reuse, R7 ;  /* 0x000000071e217220 */ /* 0x040fe20000410000 */
[----:B------:R-:W-:Y:S01]  /*9be0*/  FFMA.FTZ R7, R30, R26, -R31 ;  /* 0x0000001a1e077223 */ /* 0x000fe2000001081f */
[-C--:B------:R-:W-:Y:S01]  /*9bf0*/  FFMA.FTZ R6, R28, R24.reuse, -R27 ;  /* 0x000000181c067223 */ /* 0x080fe2000001081b */
[----:B------:R-:W-:Y:S01]  /*9c00*/  FFMA.FTZ R29, R32, R24, R29 ;  /* 0x00000018201d7223 */ /* 0x000fe2000001001d */
[----:B------:R-:W-:-:S04]  /*9c10*/  FFMA.FTZ R26, R36, R26, R33 ;  /* 0x0000001a241a7223 */ /* 0x000fc80000010021 */
[----:B------:R-:W-:Y:S02]  /*9c20*/  F2FP.F16.F32.PACK_AB R6, R29, R6 ;  /* 0x000000061d06723e */ /* 0x000fe400000000ff */
[----:B------:R-:W-:-:S05]  /*9c30*/  F2FP.F16.F32.PACK_AB R7, R26, R7 ;  /* 0x000000071a07723e */ /* 0x000fca00000000ff */
[----:B------:R0:W-:Y:S02]  /*9c40*/  STS.128 [R21+0x1000], R4 ;  /* 0x0010000415007388 */ /* 0x0001e40000000c00 */
.L_x_613:
[----:B------:R-:W-:Y:S05]  /*9c50*/  BSYNC B2 ;  /* 0x0000000000027941 */ /* 0x000fea0003800000 */
.L_x_612:
[----:B------:R-:W-:Y:S05]  /*9c60*/  @P1 BRA `(.L_x_611) ;  /* 0x0000000000981947 */ /* 0x000fea0003800000 */
[----:B0-----:R-:W0:Y:S01]  /*9c70*/  LDS.128 R4, [R21+0x5000] ;  /* 0x0050000015047984 */ /* 0x001e220000000c00 */
[----:B------:R-:W-:Y:S02]  /*9c80*/  HADD2.F32 R31, -RZ, R9.H0_H0 ;  /* 0x20000009ff1f7230 */ /* 0x000fe40000004100 */
[----:B------:R-:W-:Y:S02]  /*9c90*/  HADD2.F32 R29, -RZ, R0.H0_H0 ;  /* 0x20000000ff1d7230 */ /* 0x000fe40000004100 */
[--C-:B------:R-:W-:Y:S02]  /*9ca0*/  HADD2.F32 R34, -RZ, R10.reuse.H0_H0 ;  /* 0x2000000aff227230 */ /* 0x100fe40000004100 */
        /* <DEDUP_REMOVED lines=34> */
.L_x_611:
[----:B------:R-:W-:Y:S05]  /*9ed0*/  BSYNC B1 ;  /* 0x0000000000017941 */ /* 0x000fea0003800000 */
.L_x_610:
        /* <DEDUP_REMOVED lines=47> */
.L_x_617:
[----:B------:R-:W-:Y:S05]  /*a1d0*/  BSYNC B2 ;  /* 0x0000000000027941 */ /* 0x000fea0003800000 */
.L_x_616:
        /* <DEDUP_REMOVED lines=39> */
.L_x_615:
[----:B------:R-:W-:Y:S05]  /*a450*/  BSYNC B1 ;  /* 0x0000000000017941 */ /* 0x000fea0003800000 */
.L_x_614:
[----:B01----:R-:W-:-:S05]  /*a460*/  VIADD R4, R153, 0x60 ;  /* 0x0000006099047836 */ /* 0x003fca0000000000 */
        /* <DEDUP_REMOVED lines=13> */
[----:B------:R-:W-:-:S02]  /*a540*/  HADD2.F32 R12, -RZ, R12.H1_H1 ;  /* 0x3000000cff0c7230 */ /* 0x000fc40000004100 */
[--C-:B0-----:R-:W-:Y:S02]  /*a550*/  HADD2.F32 R8, -RZ, R4.reuse.H0_H0 ;  /* 0x20000004ff087230 */ /* 0x101fe40000004100 */
[----:B------:R-:W-:Y:S02]  /*a560*/  HADD2.F32 R4, -RZ, R4.H1_H1 ;  /* 0x30000004ff047230 */ /* 0x000fe40000004100 */
[--C-:B------:R-:W-:Y:S02]  /*a570*/  HADD2.F32 R15, -RZ, R5.reuse.H0_H0 ;  /* 0x20000005ff0f7230 */ /* 0x100fe40000004100 */
[----:B------:R-:W-:Y:S02]  /*a580*/  HADD2.F32 R5, -RZ, R5.H1_H1 ;  /* 0x30000005ff057230 */ /* 0x000fe40000004100 */
[-C--:B------:R-:W-:Y:S01]  /*a590*/  FMUL.FTZ R27, R30, R4.reuse ;  /* 0x000000041e1b7220 */ /* 0x080fe20000410000 */
[----:B------:R-:W-:Y:S01]  /*a5a0*/  FMUL.FTZ R29, R28, R4 ;  /* 0x000000041c1d7220 */ /* 0x000fe20000410000 */
[----:B------:R-:W-:-:S02]  /*a5b0*/  HADD2.F32 R24, -RZ, R7.H0_H0 ;  /* 0x20000007ff187230 */ /* 0x000fc40000004100 */
[-C--:B------:R-:W-:Y:S01]  /*a5c0*/  FMUL.FTZ R26, R33, R5.reuse ;  /* 0x00000005211a7220 */ /* 0x080fe20000410000 */
[-C--:B------:R-:W-:Y:S01]  /*a5d0*/  FFMA.FTZ R4, R28, R8.reuse, -R27 ;  /* 0x000000081c047223 */ /* 0x080fe2000001081b */
[----:B------:R-:W-:Y:S01]  /*a5e0*/  FFMA.FTZ R29, R30, R8, R29 ;  /* 0x000000081e1d7223 */ /* 0x000fe2000001001d */
[C---:B------:R-:W-:Y:S01]  /*a5f0*/  FMUL.FTZ R8, R31.reuse, R5 ;  /* 0x000000051f087220 */ /* 0x040fe20000410000 */
[--C-:B------:R-:W-:Y:S02]  /*a600*/  HADD2.F32 R20, -RZ, R6.reuse.H0_H0 ;  /* 0x20000006ff147230 */ /* 0x100fe40000004100 */
[-C--:B------:R-:W-:Y:S01]  /*a610*/  FFMA.FTZ R5, R31, R15.reuse, -R26 ;  /* 0x0000000f1f057223 */ /* 0x080fe2000001081a */
[----:B------:R-:W-:Y:S02]  /*a620*/  HADD2.F32 R7, -RZ, R7.H1_H1 ;  /* 0x30000007ff077230 */ /* 0x000fe40000004100 */
[----:B------:R-:W-:Y:S01]  /*a630*/  FFMA.FTZ R8, R33, R15, R8 ;  /* 0x0000000f21087223 */ /* 0x000fe20000010008 */
[----:B------:R-:W-:Y:S01]  /*a640*/  HADD2.F32 R6, -RZ, R6.H1_H1 ;  /* 0x30000006ff067230 */ /* 0x000fe20000004100 */
[----:B------:R-:W-:Y:S01]  /*a650*/  F2FP.F16.F32.PACK_AB R4, R29, R4 ;  /* 0x000000041d04723e */ /* 0x000fe200000000ff */
[----:B------:R-:W-:-:S02]  /*a660*/  HADD2.F32 R28, -RZ, R13.H1_H1 ;  /* 0x3000000dff1c7230 */ /* 0x000fc40000004100 */
[-C--:B------:R-:W-:Y:S01]  /*a670*/  FMUL.FTZ R15, R14, R7.reuse ;  /* 0x000000070e0f7220 */ /* 0x080fe20000410000 */
[----:B------:R-:W-:Y:S02]  /*a680*/  HADD2.F32 R26, -RZ, R11.H1_H1 ;  /* 0x3000000bff1a7230 */ /* 0x000fe40000004100 */
[----:B------:R-:W-:Y:S01]  /*a690*/  FMUL.FTZ R27, R12, R7 ;  /* 0x000000070c1b7220 */ /* 0x000fe20000410000 */
[----:B------:R-:W-:Y:S01]  /*a6a0*/  F2FP.F16.F32.PACK_AB R5, R8, R5 ;  /* 0x000000050805723e */ /* 0x000fe200000000ff */
[----:B------:R-:W-:Y:S01]  /*a6b0*/  FMUL.FTZ R11, R28, R6 ;  /* 0x000000061c0b7220 */ /* 0x000fe20000410000 */
[----:B------:R-:W-:Y:S01]  /*a6c0*/  FFMA.FTZ R7, R12, R24, -R15 ;  /* 0x000000180c077223 */ /* 0x000fe2000001080f */
[----:B------:R-:W-:Y:S01]  /*a6d0*/  FMUL.FTZ R13, R26, R6 ;  /* 0x000000061a0d7220 */ /* 0x000fe20000410000 */
[----:B------:R-:W-:Y:S01]  /*a6e0*/  FFMA.FTZ R24, R14, R24, R27 ;  /* 0x000000180e187223 */ /* 0x000fe2000001001b */
[-C--:B------:R-:W-:Y:S02]  /*a6f0*/  FFMA.FTZ R6, R26, R20.reuse, -R11 ;  /* 0x000000141a067223 */ /* 0x080fe4000001080b */
[----:B------:R-:W-:-:S02]  /*a700*/  FFMA.FTZ R13, R28, R20, R13 ;  /* 0x000000141c0d7223 */ /* 0x000fc4000001000d */
[----:B------:R-:W-:-:S03]  /*a710*/  F2FP.F16.F32.PACK_AB R7, R24, R7 ;  /* 0x000000071807723e */ /* 0x000fc600000000ff */
[----:B------:R-:W-:-:S05]  /*a720*/  F2FP.F16.F32.PACK_AB R6, R13, R6 ;  /* 0x000000060d06723e */ /* 0x000fca00000000ff */
[----:B------:R0:W-:Y:S02]  /*a730*/  STS.128 [R21+0x3000], R4 ;  /* 0x0030000415007388 */ /* 0x0001e40000000c00 */
.L_x_620:
[----:B------:R-:W-:Y:S05]  /*a740*/  BSYNC B1 ;  /* 0x0000000000017941 */ /* 0x000fea0003800000 */
.L_x_619:
        /* <DEDUP_REMOVED lines=10> */
[-C--:B------:R-:W-:Y:S01]  /*a7f0*/  FMUL.FTZ R15, R24, R4.reuse ;  /* 0x00000004180f7220 */ /* 0x080fe20000410000 */
[C---:B------:R-:W-:Y:S01]  /*a800*/  FMUL.FTZ R27, R20.reuse, R4 ;  /* 0x00000004141b7220 */ /* 0x040fe20000410000 */
[----:B------:R-:W-:Y:S02]  /*a810*/  HADD2.F32 R12, -RZ, R6.H0_H0 ;  /* 0x20000006ff0c7230 */ /* 0x000fe40000004100 */
[-C--:B------:R-:W-:Y:S01]  /*a820*/  FMUL.FTZ R14, R31, R5.reuse ;  /* 0x000000051f0e7220 */ /* 0x080fe20000410000 */
[-C--:B------:R-:W-:Y:S01]  /*a830*/  FFMA.FTZ R4, R20, R8.reuse, -R15 ;  /* 0x0000000814047223 */ /* 0x080fe2000001080f */
[----:B------:R-:W-:Y:S01]  /*a840*/  FFMA.FTZ R27, R24, R8, R27 ;  /* 0x00000008181b7223 */ /* 0x000fe2000001001b */
[----:B------:R-:W-:Y:S01]  /*a850*/  FMUL.FTZ R8, R29, R5 ;  /* 0x000000051d087220 */ /* 0x000fe20000410000 */
[----:B------:R-:W-:-:S02]  /*a860*/  HADD2.F32 R13, -RZ, R7.H0_H0 ;  /* 0x20000007ff0d7230 */ /* 0x000fc40000004100 */
[-C--:B------:R-:W-:Y:S01]  /*a870*/  FFMA.FTZ R5, R29, R11.reuse, -R14 ;  /* 0x0000000b1d057223 */ /* 0x080fe2000001080e */
[----:B------:R-:W-:Y:S02]  /*a880*/  HADD2.F32 R6, -RZ, R6.H1_H1 ;  /* 0x30000006ff067230 */ /* 0x000fe40000004100 */
[----:B------:R-:W-:Y:S01]  /*a890*/  FFMA.FTZ R8, R31, R11, R8 ;  /* 0x0000000b1f087223 */ /* 0x000fe20000010008 */
[----:B------:R-:W-:Y:S01]  /*a8a0*/  HADD2.F32 R7, -RZ, R7.H1_H1 ;  /* 0x30000007ff077230 */ /* 0x000fe20000004100 */
[----:B------:R-:W-:Y:S01]  /*a8b0*/  F2FP.F16.F32.PACK_AB R4, R27, R4 ;  /* 0x000000041b04723e */ /* 0x000fe200000000ff */
[----:B------:R-:W-:Y:S02]  /*a8c0*/  HADD2.F32 R20, -RZ, R9.H1_H1 ;  /* 0x30000009ff147230 */ /* 0x000fe40000004100 */
[----:B------:R-:W-:Y:S01]  /*a8d0*/  HADD2.F32 R14, -RZ, R0.H1_H1 ;  /* 0x30000000ff0e7230 */ /* 0x000fe20000004100 */
[----:B------:R-:W-:Y:S01]  /*a8e0*/  F2FP.F16.F32.PACK_AB R5, R8, R5 ;  /* 0x000000050805723e */ /* 0x000fe200000000ff */
[----:B------:R-:W-:-:S02]  /*a8f0*/  HADD2.F32 R29, -RZ, R10.H1_H1 ;  /* 0x3000000aff1d7230 */ /* 0x000fc40000004100 */
[----:B------:R-:W-:Y:S02]  /*a900*/  HADD2.F32 R15, -RZ, R3.H1_H1 ;  /* 0x30000003ff0f7230 */ /* 0x000fe40000004100 */
[-C--:B------:R-:W-:Y:S01]  /*a910*/  FMUL.FTZ R3, R20, R6.reuse ;  /* 0x0000000614037220 */ /* 0x080fe20000410000 */
[C---:B------:R-:W-:Y:S01]  /*a920*/  FMUL.FTZ R9, R14.reuse, R6 ;  /* 0x000000060e097220 */ /* 0x040fe20000410000 */
[-C--:B------:R-:W-:Y:S01]  /*a930*/  FMUL.FTZ R0, R29, R7.reuse ;  /* 0x000000071d007220 */ /* 0x080fe20000410000 */
[C---:B------:R-:W-:Y:S01]  /*a940*/  FMUL.FTZ R10, R15.reuse, R7 ;  /* 0x000000070f0a7220 */ /* 0x040fe20000410000 */
[-C--:B------:R-:W-:Y:S01]  /*a950*/  FFMA.FTZ R3, R14, R12.reuse, -R3 ;  /* 0x0000000c0e037223 */ /* 0x080fe20000010803 */
[----:B------:R-:W-:Y:S01]  /*a960*/  FFMA.FTZ R6, R20, R12, R9 ;  /* 0x0000000c14067223 */ /* 0x000fe20000010009 */
[-C--:B------:R-:W-:Y:S01]  /*a970*/  FFMA.FTZ R0, R15, R13.reuse, -R0 ;  /* 0x0000000d0f007223 */ /* 0x080fe20000010800 */
[----:B------:R-:W-:-:S03]  /*a980*/  FFMA.FTZ R7, R29, R13, R10 ;  /* 0x0000000d1d077223 */ /* 0x000fc6000001000a */
[----:B------:R-:W-:Y:S02]  /*a990*/  F2FP.F16.F32.PACK_AB R6, R6, R3 ;  /* 0x000000030606723e */ /* 0x000fe400000000ff */
[----:B------:R-:W-:-:S05]  /*a9a0*/  F2FP.F16.F32.PACK_AB R7, R7, R0 ;  /* 0x000000000707723e */ /* 0x000fca00000000ff */
[----:B------:R1:W-:Y:S01]  /*a9b0*/  STS.128 [R21+0x7000], R4 ;  /* 0x0070000415007388 */ /* 0x0003e20000000c00 */
[----:B------:R-:W-:Y:S05]  /*a9c0*/  BRA `(.L_x_618) ;  /* 0x0000001800bc7947 */ /* 0x000fea0003800000 */
.L_x_600:
[----:B------:R-:W-:-:S03]  /*a9d0*/  UMOV UR4, 0xffffffff ;  /* 0xffffffff00047882 */ /* 0x000fc60000000000 */
[----:B------:R-:W-:Y:S05]  /*a9e0*/  BRA.DIV UR4, `(.L_x_621) ;  /* 0x0000011e04e47947 */ /* 0x000fea000b800000 */
[----:B------:R0:W1:Y:S04]  /*a9f0*/  SHFL.IDX PT, R0, R26, RZ, 0x181f ;  /* 0x00181fff1a007589 */ /* 0x00006800000e0000 */
[----:B------:R0:W3:Y:S04]  /*aa00*/  SHFL.IDX PT, R3, R24, RZ, 0x181f ;  /* 0x00181fff18037589 */ /* 0x0000e800000e0000 */
[----:B------:R0:W4:Y:S04]  /*aa10*/  SHFL.IDX PT, R20, R28, RZ, 0x181f ;  /* 0x00181fff1c147589 */ /* 0x00012800000e0000 */
[----:B------:R0:W0:Y:S02]  /*aa20*/  SHFL.IDX PT, R14, R27, RZ, 0x181f ;  /* 0x00181fff1b0e7589 */ /* 0x00002400000e0000 */
.L_x_875:
[----:B------:R-:W-:Y:S01]  /*aa30*/  ULDC UR4, c[0x0][0x448] ;  /* 0x0001120000047ab9 */ /* 0x000fe20000000800 */
[----:B------:R-:W-:Y:S01]  /*aa40*/  BSSY B1, `(.L_x_622) ;  /* 0x0000014000017945 */ /* 0x000fe20003800000 */
[----:B------:R-:W-:Y:S01]  /*aa50*/  IMAD R94, R94, UR4, RZ ;  /* 0x000000045e5e7c24 */ /* 0x000fe2000f8e02ff */
[----:B------:R-:W-:Y:S02]  /*aa60*/  CS2R R8, SRZ ;  /* 0x0000000000087805 */ /* 0x000fe4000001ff00 */
[----:B------:R-:W-:Y:S02]  /*aa70*/  CS2R R6, SRZ ;  /* 0x0000000000067805 */ /* 0x000fe4000001ff00 */
[----:B------:R-:W-:Y:S02]  /*aa80*/  CS2R R10, SRZ ;  /* 0x00000000000a7805 */ /* 0x000fe4000001ff00 */
[----:B------:R-:W-:Y:S02]  /*aa90*/  ISETP.GE.AND P0, PT, R5, R94, PT ;  /* 0x0000005e0500720c */ /* 0x000fe40003f06270 */
[----:B------:R-:W-:-:S11]  /*aaa0*/  CS2R R4, SRZ ;  /* 0x0000000000047805 */ /* 0x000fd6000001ff00 */
[----:B------:R-:W-:Y:S05]  /*aab0*/  @P0 BRA `(.L_x_623) ;  /* 0x0000000000300947 */ /* 0x000fea0003800000 */
[----:B------:R-:W-:Y:S01]  /*aac0*/  ULDC UR4, c[0x0][0x3f4] ;  /* 0x0000fd0000047ab9 */ /* 0x000fe20000000800 */
[C---:B------:R-:W-:Y:S02]  /*aad0*/  SHF.L.U32 R15, R16.reuse, 0x1, RZ ;  /* 0x00000001100f7819 */ /* 0x040fe400000006ff */
[C---:B------:R-:W-:Y:S02]  /*aae0*/  ISETP.GE.AND P2, PT, R16.reuse, UR4, PT ;  /* 0x0000000410007c0c */ /* 0x040fe4000bf46270 */
[----:B------:R-:W-:Y:S02]  /*aaf0*/  SHF.L.U64.HI R9, R16, 0x1, R17 ;  /* 0x0000000110097819 */ /* 0x000fe40000010211 */
[-C--:B---3--:R-:W-:Y:S02]  /*ab00*/  IADD3 R12, P0, R3, R15.reuse, RZ ;  /* 0x0000000f030c7210 */ /* 0x088fe40007f1e0ff */
[----:B0-----:R-:W-:-:S03]  /*ab10*/  IADD3 R14, P1, R14, R15, RZ ;  /* 0x0000000f0e0e7210 */ /* 0x001fc60007f3e0ff */
[--C-:B-12---:R-:W-:Y:S02]  /*ab20*/  IMAD.X R13, R0, 0x1, R9.reuse, P0 ;  /* 0x00000001000d7824 */ /* 0x106fe400000e0609 */
[----:B----4-:R-:W-:Y:S01]  /*ab30*/  IMAD.X R15, R20, 0x1, R9, P1 ;  /* 0x00000001140f7824 */ /* 0x010fe200008e0609 */
[----:B------:R-:W-:Y:S01]  /*ab40*/  CS2R R8, SRZ ;  /* 0x0000000000087805 */ /* 0x000fe2000001ff00 */
[----:B------:R-:W-:Y:S06]  /*ab50*/  @P2 BRA `(.L_x_623) ;  /* 0x0000000000082947 */ /* 0x000fec0003800000 */
[----:B------:R0:W5:Y:S04]  /*ab60*/  LD.E.128 R4, desc[UR42][R12.64] ;  /* 0x0000002a0c047980 */ /* 0x000168000c101d00 */
[----:B------:R0:W5:Y:S02]  /*ab70*/  LD.E.128 R8, desc[UR42][R14.64] ;  /* 0x0000002a0e087980 */ /* 0x000164000c101d00 */
.L_x_623:
[----:B------:R-:W-:Y:S05]  /*ab80*/  BSYNC B1 ;  /* 0x0000000000017941 */ /* 0x000fea0003800000 */
.L_x_622:
[----:B------:R-:W-:Y:S01]  /*ab90*/  ULEA.HI UR4, UR39, UR39, URZ, 0x1 ;  /* 0x0000002727047291 */ /* 0x000fe2000f8f083f */
[----:B-1----:R-:W1:Y:S01]  /*aba0*/  LDC R0, c[0x0][0x3f4] ;  /* 0x0000fd00ff007b82 */ /* 0x002e620000000800 */
[----:B---3-5:R-:W-:Y:S01]  /*abb0*/  MOV R3, R4 ;  /* 0x0000000400037202 */ /* 0x028fe20000000f00 */
[----:B0-2---:R-:W-:Y:S01]  /*abc0*/  IMAD.MOV.U32 R13, RZ, RZ, R6 ;  /* 0x000000ffff0d7224 */ /* 0x005fe200078e0006 */
[----:B------:R-:W-:Y:S01]  /*abd0*/  ULOP3.LUT UR4, UR4, 0xfffffffe, URZ, 0xc0, !UPT ;  /* 0xfffffffe04047892 */ /* 0x000fe2000f8ec03f */
[----:B------:R-:W-:Y:S01]  /*abe0*/  SHF.R.U64 R14, R4, 0x10, R5 ;  /* 0x00000010040e7819 */ /* 0x000fe20000001205 */
[----:B------:R-:W-:Y:S01]  /*abf0*/  IMAD.MOV.U32 R4, RZ, RZ, R7 ;  /* 0x000000ffff047224 */ /* 0x000fe200078e0007 */
[----:B----4-:R-:W-:Y:S01]  /*ac00*/  SHF.R.U32.HI R20, RZ, 0x10, R5 ;  /* 0x00000010ff147819 */ /* 0x010fe20000011605 */
[----:B------:R-:W-:Y:S01]  /*ac10*/  UIADD3 UR4, UR39, -UR4, URZ ;  /* 0x8000000427047290 */ /* 0x000fe2000fffe03f */
[----:B------:R-:W-:Y:S01]  /*ac20*/  IMAD R15, R29, -0x80, R94 ;  /* 0xffffff801d0f7824 */ /* 0x000fe200078e025e */
[----:B------:R-:W-:Y:S01]  /*ac30*/  SHF.R.U64 R26, R6, 0x10, R7 ;  /* 0x00000010061a7819 */ /* 0x000fe20000001207 */
[----:B------:R-:W-:Y:S01]  /*ac40*/  IMAD.MOV.U32 R12, RZ, RZ, R5 ;  /* 0x000000ffff0c7224 */ /* 0x000fe200078e0005 */
[----:B------:R-:W-:Y:S01]  /*ac50*/  SHF.R.U32.HI R28, RZ, 0x10, R7 ;  /* 0x00000010ff1c7819 */ /* 0x000fe20000011607 */
[----:B------:R-:W-:Y:S01]  /*ac60*/  IMAD.MOV.U32 R24, RZ, RZ, R10 ;  /* 0x000000ffff187224 */ /* 0x000fe200078e000a */
[----:B------:R-:W-:Y:S01]  /*ac70*/  MOV R5, R8 ;  /* 0x0000000800057202 */ /* 0x000fe20000000f00 */
[----:B------:R-:W-:Y:S01]  /*ac80*/  IMAD.U32 R27, RZ, RZ, UR4 ;  /* 0x00000004ff1b7e24 */ /* 0x000fe2000f8e00ff */
[----:B------:R-:W-:Y:S01]  /*ac90*/  PRMT R13, R13, 0x5410, R4 ;  /* 0x000054100d0d7816 */ /* 0x000fe20000000004 */
[----:B------:R-:W-:Y:S01]  /*aca0*/  VIADD R31, R153, 0x40 ;  /* 0x00000040991f7836 */ /* 0x000fe20000000000 */
[--C-:B------:R-:W-:Y:S01]  /*acb0*/  SHF.R.U64 R8, R8, 0x10, R9.reuse ;  /* 0x0000001008087819 */ /* 0x100fe20000001209 */
[----:B------:R-:W-:Y:S01]  /*acc0*/  IMAD.MOV.U32 R6, RZ, RZ, R9 ;  /* 0x000000ffff067224 */ /* 0x000fe200078e0009 */
[----:B------:R-:W-:Y:S01]  /*acd0*/  SHF.L.U32 R27, R27, 0x1f, RZ ;  /* 0x0000001f1b1b7819 */ /* 0x000fe200000006ff */
[--C-:B------:R-:W-:Y:S01]  /*ace0*/  IMAD.MOV.U32 R7, RZ, RZ, R11.reuse ;  /* 0x000000ffff077224 */ /* 0x100fe200078e000b */
[----:B------:R-:W-:Y:S01]  /*acf0*/  SHF.R.U64 R10, R10, 0x10, R11 ;  /* 0x000000100a0a7819 */ /* 0x000fe2000000120b */
[----:B------:R-:W-:Y:S01]  /*ad00*/  VIADD R30, R153, 0x60 ;  /* 0x00000060991e7836 */ /* 0x000fe20000000000 */
[----:B------:R-:W0:Y:S01]  /*ad10*/  SYNCS.PHASECHK.TRANS64.TRYWAIT P4, [R156+URZ+0x28800], R27 ;  /* 0x0288001b9c0075a7 */ /* 0x000e22000808017f */
[----:B-1----:R-:W-:Y:S01]  /*ad20*/  ISETP.GE.AND P0, PT, R16, R0, PT ;  /* 0x000000001000720c */ /* 0x002fe20003f06270 */
[----:B------:R-:W-:Y:S01]  /*ad30*/  BSSY B1, `(.L_x_624) ;  /* 0x0000011000017945 */ /* 0x000fe20003800000 */
[----:B------:R-:W-:-:S02]  /*ad40*/  VIMNMX R4, R15, 0x80, PT ;  /* 0x000000800f047848 */ /* 0x000fc40003fe0100 */
[----:B------:R-:W-:Y:S02]  /*ad50*/  IADD3 R32, R153, 0x20, RZ ;  /* 0x0000002099207810 */ /* 0x000fe40007ffe0ff */
[----:B------:R-:W-:Y:S02]  /*ad60*/  SHF.R.U32.HI R9, RZ, 0x10, R9 ;  /* 0x00000010ff097819 */ /* 0x000fe40000011609 */
[----:B------:R-:W-:Y:S02]  /*ad70*/  SHF.R.U32.HI R11, RZ, 0x10, R11 ;  /* 0x00000010ff0b7819 */ /* 0x000fe4000001160b */
[----:B------:R-:W-:Y:S02]  /*ad80*/  PRMT R3, R3, 0x5410, R12 ;  /* 0x0000541003037816 */ /* 0x000fe4000000000c */
[----:B------:R-:W-:Y:S02]  /*ad90*/  PRMT R12, R14, 0x5410, R20 ;  /* 0x000054100e0c7816 */ /* 0x000fe40000000014 */
[----:B------:R-:W-:-:S02]  /*ada0*/  PRMT R14, R26, 0x5410, R28 ;  /* 0x000054101a0e7816 */ /* 0x000fc4000000001c */
[-C--:B------:R-:W-:Y:S02]  /*adb0*/  ISETP.GE.OR P3, PT, R153, R4.reuse, P0 ;  /* 0x000000049900720c */ /* 0x080fe40000766670 */
[-C--:B------:R-:W-:Y:S02]  /*adc0*/  ISETP.GE.OR P2, PT, R32, R4.reuse, P0 ;  /* 0x000000042000720c */ /* 0x080fe40000746670 */
[-C--:B------:R-:W-:Y:S02]  /*add0*/  ISETP.GE.OR P1, PT, R31, R4.reuse, P0 ;  /* 0x000000041f00720c */ /* 0x080fe40000726670 */
[----:B------:R-:W-:Y:S02]  /*ade0*/  PRMT R15, R5, 0x5410, R6 ;  /* 0x00005410050f7816 */ /* 0x000fe40000000006 */
[----:B------:R-:W-:Y:S02]  /*adf0*/  ISETP.GE.OR P0, PT, R30, R4, P0 ;  /* 0x000000041e00720c */ /* 0x000fe40000706670 */
[----:B------:R-:W-:-:S02]  /*ae00*/  PRMT R20, R8, 0x5410, R9 ;  /* 0x0000541008147816 */ /* 0x000fc40000000009 */
[----:B------:R-:W-:Y:S02]  /*ae10*/  PRMT R24, R24, 0x5410, R7 ;  /* 0x0000541018187816 */ /* 0x000fe40000000007 */
[----:B------:R-:W-:Y:S01]  /*ae20*/  PRMT R26, R10, 0x5410, R11 ;  /* 0x000054100a1a7816 */ /* 0x000fe2000000000b */
[----:B0-----:R-:W-:Y:S06]  /*ae30*/  @!P4 BRA `(.L_x_625) ;  /* 0x0000011c0040c947 */ /* 0x001fec0003800000 */
.L_x_876:
[----:B------:R-:W-:Y:S05]  /*ae40*/  BSYNC B1 ;  /* 0x0000000000017941 */ /* 0x000fea0003800000 */
.L_x_624:
[----:B------:R-:W-:Y:S04]  /*ae50*/  BSSY B1, `(.L_x_626) ;  /* 0x000005a000017945 */ /* 0x000fe80003800000 */
[----:B------:R-:W-:Y:S05]  /*ae60*/  @P3 BRA `(.L_x_627) ;  /* 0x0000000400603947 */ /* 0x000fea0003800000 */
[----:B------:R-:W-:Y:S01]  /*ae70*/  LEA.HI R4, R0, R203, RZ, 0x1d ;  /* 0x000000cb00047211 */ /* 0x000fe200078fe8ff */
[----:B------:R-:W-:Y:S01]  /*ae80*/  HADD2.F32 R39, -RZ, R15.H0_H0 ;  /* 0x2000000fff277230 */ /* 0x000fe20000004100 */
[----:B------:R-:W-:Y:S01]  /*ae90*/  SHF.L.U32 R6, R153, 0x6, RZ ;  /* 0x0000000699067819 */ /* 0x000fe200000006ff */
[----:B------:R-:W-:Y:S01]  /*aea0*/  HADD2.F32 R37, -RZ, R3.H0_H0 ;  /* 0x20000003ff257230 */ /* 0x000fe20000004100 */
[----:B------:R-:W-:Y:S01]  /*aeb0*/  SHF.R.S32.HI R7, RZ, 0x1f, R4 ;  /* 0x0000001fff077819 */ /* 0x000fe20000011404 */
[----:B------:R-:W-:Y:S02]  /*aec0*/  IMAD.SHL.U32 R5, R4, 0x8, RZ ;  /* 0x0000000804057824 */ /* 0x000fe400078e00ff */
[----:B------:R-:W-:Y:S01]  /*aed0*/  HADD2.F32 R41, -RZ, R20.H0_H0 ;  /* 0x20000014ff297230 */ /* 0x000fe20000004100 */
[----:B------:R-:W-:Y:S02]  /*aee0*/  LEA.HI R7, R7, R4, RZ, 0x3 ;  /* 0x0000000407077211 */ /* 0x000fe400078f18ff */
[----:B------:R-:W-:-:S03]  /*aef0*/  LOP3.LUT R5, R5, 0x38, RZ, 0xc0, !PT ;  /* 0x0000003805057812 */ /* 0x000fc600078ec0ff */
[----:B------:R-:W-:Y:S01]  /*af00*/  IMAD.SHL.U32 R7, R7, 0x400, RZ ;  /* 0x0000040007077824 */ /* 0x000fe200078e00ff */
[----:B------:R-:W-:-:S04]  /*af10*/  LOP3.LUT R5, R5, 0x1c0, R6, 0xf8, !PT ;  /* 0x000001c005057812 */ /* 0x000fc800078ef806 */
[----:B------:R-:W-:Y:S02]  /*af20*/  LOP3.LUT R9, R5, R200, RZ, 0x3c, !PT ;  /* 0x000000c805097212 */ /* 0x000fe400078e3cff */
[----:B------:R-:W-:Y:S02]  /*af30*/  LOP3.LUT R8, R7, 0x7fffe000, RZ, 0xc0, !PT ;  /* 0x7fffe00007087812 */ /* 0x000fe400078ec0ff */
[----:B------:R-:W1:Y:S02]  /*af40*/  LDS.128 R4, [R21] ;  /* 0x0000000015047984 */ /* 0x000e640000000c00 */
[----:B------:R-:W-:-:S05]  /*af50*/  IADD3 R9, R9, R8, R201 ;  /* 0x0000000809097210 */ /* 0x000fca0007ffe0c9 */
[----:B0-----:R-:W-:-:S05]  /*af60*/  IMAD R27, R9, 0x2, R156 ;  /* 0x00000002091b7824 */ /* 0x001fca00078e029c */
[----:B------:R-:W0:Y:S01]  /*af70*/  LDS.128 R8, [R27+0x10400] ;  /* 0x010400001b087984 */ /* 0x000e220000000c00 */
[--C-:B-1----:R-:W-:Y:S02]  /*af80*/  HADD2.F32 R28, -RZ, R4.reuse.H0_H0 ;  /* 0x20000004ff1c7230 */ /* 0x102fe40000004100 */
[----:B------:R-:W-:Y:S02]  /*af90*/  HADD2.F32 R4, -RZ, R4.H1_H1 ;  /* 0x30000004ff047230 */ /* 0x000fe40000004100 */
[--C-:B------:R-:W-:Y:S02]  /*afa0*/  HADD2.F32 R29, -RZ, R5.reuse.H0_H0 ;  /* 0x20000005ff1d7230 */ /* 0x100fe40000004100 */
[----:B------:R-:W-:Y:S02]  /*afb0*/  HADD2.F32 R5, -RZ, R5.H1_H1 ;  /* 0x30000005ff057230 */ /* 0x000fe40000004100 */
[--C-:B------:R-:W-:Y:S02]  /*afc0*/  HADD2.F32 R30, -RZ, R6.reuse.H0_H0 ;  /* 0x20000006ff1e7230 */ /* 0x100fe40000004100 */
[----:B------:R-:W-:-:S02]  /*afd0*/  HADD2.F32 R6, -RZ, R6.H1_H1 ;  /* 0x30000006ff067230 */ /* 0x000fc40000004100 */
[--C-:B0-----:R-:W-:Y:S02]  /*afe0*/  HADD2.F32 R32, -RZ, R8.reuse.H0_H0 ;  /* 0x20000008ff207230 */ /* 0x101fe40000004100 */
[----:B------:R-:W-:Y:S02]  /*aff0*/  HADD2.F32 R8, -RZ, R8.H1_H1 ;  /* 0x30000008ff087230 */ /* 0x000fe40000004100 */
[----:B------:R-:W-:Y:S02]  /*b000*/  HADD2.F32 R33, -RZ, R9.H0_H0 ;  /* 0x20000009ff217230 */ /* 0x000fe40000004100 */
[C---:B------:R-:W-:Y:S01]  /*b010*/  FMUL.FTZ R43, R32.reuse, R39 ;  /* 0x00000027202b7220 */ /* 0x040fe20000410000 */
[----:B------:R-:W-:Y:S01]  /*b020*/  FMUL.FTZ R45, R32, R37 ;  /* 0x00000025202d7220 */ /* 0x000fe20000410000 */
[----:B------:R-:W-:Y:S02]  /*b030*/  HADD2.F32 R32, -RZ, R15.H1_H1 ;  /* 0x3000000fff207230 */ /* 0x000fe40000004100 */
[----:B------:R-:W-:Y:S01]  /*b040*/  FMUL.FTZ R47, R8, R41 ;  /* 0x00000029082f7220 */ /* 0x000fe20000410000 */
[----:B------:R-:W-:Y:S01]  /*b050*/  FFMA.FTZ R43, R28, R37, -R43 ;  /* 0x000000251c2b7223 */ /* 0x000fe2000001082b */
[----:B------:R-:W-:-:S02]  /*b060*/  HADD2.F32 R37, -RZ, R12.H0_H0 ;  /* 0x2000000cff257230 */ /* 0x000fc40000004100 */
[----:B------:R-:W-:Y:S01]  /*b070*/  FFMA.FTZ R45, R28, R39, R45 ;  /* 0x000000271c2d7223 */ /* 0x000fe2000001002d */
[----:B------:R-:W-:Y:S02]  /*b080*/  HADD2.F32 R28, -RZ, R3.H1_H1 ;  /* 0x30000003ff1c7230 */ /* 0x000fe40000004100 */
[C---:B------:R-:W-:Y:S01]  /*b090*/  FMUL.FTZ R40, R33.reuse, R32 ;  /* 0x0000002021287220 */ /* 0x040fe20000410000 */
[----:B------:R-:W-:Y:S02]  /*b0a0*/  HADD2.F32 R9, -RZ, R9.H1_H1 ;  /* 0x30000009ff097230 */ /* 0x000fe40000004100 */
[-C--:B------:R-:W-:Y:S01]  /*b0b0*/  FMUL.FTZ R39, R8, R37.reuse ;  /* 0x0000002508277220 */ /* 0x080fe20000410000 */
[C---:B------:R-:W-:Y:S01]  /*b0c0*/  FFMA.FTZ R36, R4.reuse, R37, -R47 ;  /* 0x0000002504247223 */ /* 0x040fe2000001082f */
[----:B------:R-:W-:Y:S01]  /*b0d0*/  FMUL.FTZ R33, R33, R28 ;  /* 0x0000001c21217220 */ /* 0x000fe20000410000 */
[----:B------:R-:W-:Y:S02]  /*b0e0*/  HADD2.F32 R8, -RZ, R20.H1_H1 ;  /* 0x30000014ff087230 */ /* 0x000fe40000004100 */
[----:B------:R-:W-:Y:S01]  /*b0f0*/  FFMA.FTZ R38, R4, R41, R39 ;  /* 0x0000002904267223 */ /* 0x000fe20000010027 */
[----:B------:R-:W-:-:S02]  /*b100*/  HADD2.F32 R4, -RZ, R12.H1_H1 ;  /* 0x3000000cff047230 */ /* 0x000fc40000004100 */
[C---:B------:R-:W-:Y:S01]  /*b110*/  FFMA.FTZ R32, R29.reuse, R32, R33 ;  /* 0x000000201d207223 */ /* 0x040fe20000010021 */
[----:B------:R-:W-:Y:S02]  /*b120*/  HADD2.F32 R34, -RZ, R10.H0_H0 ;  /* 0x2000000aff227230 */ /* 0x000fe40000004100 */
[----:B------:R-:W-:Y:S01]  /*b130*/  FFMA.FTZ R40, R29, R28, -R40 ;  /* 0x0000001c1d287223 */ /* 0x000fe20000010828 */
[----:B------:R-:W-:Y:S02]  /*b140*/  HADD2.F32 R33, -RZ, R24.H0_H0 ;  /* 0x20000018ff217230 */ /* 0x000fe40000004100 */
[C---:B------:R-:W-:Y:S01]  /*b150*/  FMUL.FTZ R28, R9.reuse, R8 ;  /* 0x00000008091c7220 */ /* 0x040fe20000410000 */
[----:B------:R-:W-:Y:S02]  /*b160*/  HADD2.F32 R29, -RZ, R13.H0_H0 ;  /* 0x2000000dff1d7230 */ /* 0x000fe40000004100 */
[----:B------:R-:W-:Y:S01]  /*b170*/  FMUL.FTZ R42, R9, R4 ;  /* 0x00000004092a7220 */ /* 0x000fe20000410000 */
[----:B------:R-:W-:-:S02]  /*b180*/  HADD2.F32 R10, -RZ, R10.H1_H1 ;  /* 0x3000000aff0a7230 */ /* 0x000fc40000004100 */
[C---:B------:R-:W-:Y:S01]  /*b190*/  FMUL.FTZ R47, R34.reuse, R33 ;  /* 0x00000021222f7220 */ /* 0x040fe20000410000 */
[----:B------:R-:W-:Y:S02]  /*b1a0*/  HADD2.F32 R37, -RZ, R26.H0_H0 ;  /* 0x2000001aff257230 */ /* 0x000fe40000004100 */
[C---:B------:R-:W-:Y:S01]  /*b1b0*/  FFMA.FTZ R39, R5.reuse, R4, -R28 ;  /* 0x0000000405277223 */ /* 0x040fe2000001081c */
[----:B------:R-:W-:Y:S02]  /*b1c0*/  HADD2.F32 R9, -RZ, R14.H0_H0 ;  /* 0x2000000eff097230 */ /* 0x000fe40000004100 */
[-C--:B------:R-:W-:Y:S01]  /*b1d0*/  FMUL.FTZ R34, R34, R29.reuse ;  /* 0x0000001d22227220 */ /* 0x080fe20000410000 */
[----:B------:R-:W-:Y:S01]  /*b1e0*/  FFMA.FTZ R41, R5, R8, R42 ;  /* 0x0000000805297223 */ /* 0x000fe2000001002a */
[----:B------:R-:W-:Y:S01]  /*b1f0*/  FFMA.FTZ R47, R30, R29, -R47 ;  /* 0x0000001d1e2f7223 */ /* 0x000fe2000001082f */
[--C-:B------:R-:W-:Y:S02]  /*b200*/  HADD2.F32 R35, -RZ, R11.reuse.H0_H0 ;  /* 0x2000000bff237230 */ /* 0x100fe40000004100 */
[C---:B------:R-:W-:Y:S01]  /*b210*/  FMUL.FTZ R5, R10.reuse, R37 ;  /* 0x000000250a057220 */ /* 0x040fe20000410000 */
[----:B------:R-:W-:Y:S01]  /*b220*/  FMUL.FTZ R29, R10, R9 ;  /* 0x000000090a1d7220 */ /* 0x000fe20000410000 */
[----:B------:R-:W-:-:S02]  /*b230*/  HADD2.F32 R11, -RZ, R11.H1_H1 ;  /* 0x3000000bff0b7230 */ /* 0x000fc40000004100 */
[----:B------:R-:W-:Y:S01]  /*b240*/  FFMA.FTZ R34, R30, R33, R34 ;  /* 0x000000211e227223 */ /* 0x000fe20000010022 */
[----:B------:R-:W-:Y:S02]  /*b250*/  HADD2.F32 R10, -RZ, R24.H1_H1 ;  /* 0x30000018ff0a7230 */ /* 0x000fe40000004100 */
[C---:B------:R-:W-:Y:S01]  /*b260*/  FFMA.FTZ R30, R6.reuse, R9, -R5 ;  /* 0x00000009061e7223 */ /* 0x040fe20000010805 */
[----:B------:R-:W-:Y:S02]  /*b270*/  HADD2.F32 R28, -RZ, R26.H1_H1 ;  /* 0x3000001aff1c7230 */ /* 0x000fe40000004100 */
[----:B------:R-:W-:Y:S01]  /*b280*/  FFMA.FTZ R29, R6, R37, R29 ;  /* 0x00000025061d7223 */ /* 0x000fe2000001001d */
[----:B------:R-:W-:Y:S02]  /*b290*/  HADD2.F32 R4, -RZ, R13.H1_H1 ;  /* 0x3000000dff047230 */ /* 0x000fe40000004100 */
[----:B------:R-:W-:Y:S01]  /*b2a0*/  FMUL.FTZ R6, R35, R10 ;  /* 0x0000000a23067220 */ /* 0x000fe20000410000 */
[----:B------:R-:W-:-:S02]  /*b2b0*/  HADD2.F32 R8, -RZ, R14.H1_H1 ;  /* 0x3000000eff087230 */ /* 0x000fc40000004100 */
[----:B------:R-:W-:Y:S01]  /*b2c0*/  FMUL.FTZ R42, R11, R28 ;  /* 0x0000001c0b2a7220 */ /* 0x000fe20000410000 */
[--C-:B------:R-:W-:Y:S02]  /*b2d0*/  HADD2.F32 R31, -RZ, R7.reuse.H0_H0 ;  /* 0x20000007ff1f7230 */ /* 0x100fe40000004100 */
[----:B------:R-:W-:Y:S01]  /*b2e0*/  FMUL.FTZ R35, R35, R4 ;  /* 0x0000000423237220 */ /* 0x000fe20000410000 */
[----:B------:R-:W-:Y:S02]  /*b2f0*/  HADD2.F32 R7, -RZ, R7.H1_H1 ;  /* 0x30000007ff077230 */ /* 0x000fe40000004100 */
[----:B------:R-:W-:Y:S01]  /*b300*/  FMUL.FTZ R5, R11, R8 ;  /* 0x000000080b057220 */ /* 0x000fe20000410000 */
[----:B------:R-:W-:Y:S01]  /*b310*/  F2FP.F16.F32.PACK_AB R9, R41, R32 ;  /* 0x000000202909723e */ /* 0x000fe200000000ff */
[C---:B------:R-:W-:Y:S01]  /*b320*/  FFMA.FTZ R11, R31.reuse, R4, -R6 ;  /* 0x000000041f0b7223 */ /* 0x040fe20000010806 */
[----:B------:R-:W-:Y:S01]  /*b330*/  FFMA.FTZ R35, R31, R10, R35 ;  /* 0x0000000a1f237223 */ /* 0x000fe20000010023 */
[C---:B------:R-:W-:Y:S01]  /*b340*/  FFMA.FTZ R42, R7.reuse, R8, -R42 ;  /* 0x00000008072a7223 */ /* 0x040fe2000001082a */
[----:B------:R-:W-:Y:S01]  /*b350*/  FFMA.FTZ R28, R7, R28, R5 ;  /* 0x0000001c071c7223 */ /* 0x000fe20000010005 */
[----:B------:R-:W-:-:S02]  /*b360*/  F2FP.F16.F32.PACK_AB R4, R36, R43 ;  /* 0x0000002b2404723e */ /* 0x000fc400000000ff */
[----:B------:R-:W-:Y:S02]  /*b370*/  F2FP.F16.F32.PACK_AB R5, R39, R40 ;  /* 0x000000282705723e */ /* 0x000fe400000000ff */
[----:B------:R-:W-:Y:S02]  /*b380*/  F2FP.F16.F32.PACK_AB R6, R30, R47 ;  /* 0x0000002f1e06723e */ /* 0x000fe400000000ff */
[----:B------:R-:W-:Y:S02]  /*b390*/  F2FP.F16.F32.PACK_AB R7, R42, R11 ;  /* 0x0000000b2a07723e */ /* 0x000fe400000000ff */
[----:B------:R-:W-:Y:S02]  /*b3a0*/  F2FP.F16.F32.PACK_AB R8, R38, R45 ;  /* 0x0000002d2608723e */ /* 0x000fe400000000ff */
[----:B------:R-:W-:Y:S01]  /*b3b0*/  F2FP.F16.F32.PACK_AB R10, R29, R34 ;  /* 0x000000221d0a723e */ /* 0x000fe200000000ff */
[----:B------:R1:W-:Y:S01]  /*b3c0*/  STS.128 [R21], R4 ;  /* 0x0000000415007388 */ /* 0x0003e20000000c00 */
[----:B------:R-:W-:-:S05]  /*b3d0*/  F2FP.F16.F32.PACK_AB R11, R28, R35 ;  /* 0x000000231c0b723e */ /* 0x000fca00000000ff */
[----:B------:R1:W-:Y:S02]  /*b3e0*/  STS.128 [R27+0x10400], R8 ;  /* 0x010400081b007388 */ /* 0x0003e40000000c00 */
.L_x_627:
[----:B------:R-:W-:Y:S05]  /*b3f0*/  BSYNC B1 ;  /* 0x0000000000017941 */ /* 0x000fea0003800000 */
.L_x_626:
[----:B------:R-:W-:Y:S04]  /*b400*/  BSSY B1, `(.L_x_628) ;  /* 0x0000059000017945 */ /* 0x000fe80003800000 */
[----:B------:R-:W-:Y:S05]  /*b410*/  @P2 BRA `(.L_x_629) ;  /* 0x00000004005c2947 */ /* 0x000fea0003800000 */
[----:B-1----:R-:W-:Y:S01]  /*b420*/  LEA.HI R4, R0, R203, RZ, 0x1d ;  /* 0x000000cb00047211 */ /* 0x002fe200078fe8ff */
[----:B------:R-:W-:Y:S01]  /*b430*/  HADD2.F32 R35, -RZ, R3.H0_H0 ;  /* 0x20000003ff237230 */ /* 0x000fe20000004100 */
[----:B------:R-:W-:Y:S01]  /*b440*/  SHF.R.U32.HI R7, RZ, 0x3, R193 ;  /* 0x00000003ff077819 */ /* 0x000fe200000116c1 */
[--C-:B------:R-:W-:Y:S01]  /*b450*/  HADD2.F32 R37, -RZ, R15.reuse.H0_H0 ;  /* 0x2000000fff257230 */ /* 0x100fe20000004100 */
[----:B------:R-:W-:Y:S01]  /*b460*/  SHF.R.S32.HI R5, RZ, 0x1f, R4 ;  /* 0x0000001fff057819 */ /* 0x000fe20000011404 */
[----:B------:R-:W-:Y:S02]  /*b470*/  IMAD.SHL.U32 R6, R4, 0x8, RZ ;  /* 0x0000000804067824 */ /* 0x000fe400078e00ff */
[----:B------:R-:W-:Y:S01]  /*b480*/  HADD2.F32 R44, -RZ, R20.H0_H0 ;  /* 0x20000014ff2c7230 */ /* 0x000fe20000004100 */
[----:B------:R-:W-:Y:S01]  /*b490*/  LEA.HI R5, R5, R4, RZ, 0x3 ;  /* 0x0000000405057211 */ /* 0x000fe200078f18ff */
[----:B------:R-:W-:Y:S01]  /*b4a0*/  HADD2.F32 R40, -RZ, R12.H0_H0 ;  /* 0x2000000cff287230 */ /* 0x000fe20000004100 */
[----:B------:R-:W-:Y:S01]  /*b4b0*/  LOP3.LUT R4, R193, 0x38, R6, 0xf8, !PT ;  /* 0x00000038c1047812 */ /* 0x000fe200078ef806 */
[----:B------:R-:W-:Y:S01]  /*b4c0*/  HADD2.F32 R46, -RZ, R15.H1_H1 ;  /* 0x3000000fff2e7230 */ /* 0x000fe20000004100 */
[----:B------:R-:W-:Y:S01]  /*b4d0*/  SHF.L.U32 R5, R5, 0xa, RZ ;  /* 0x0000000a05057819 */ /* 0x000fe200000006ff */
[----:B------:R-:W-:Y:S01]  /*b4e0*/  HADD2.F32 R42, -RZ, R3.H1_H1 ;  /* 0x30000003ff2a7230 */ /* 0x000fe20000004100 */
[----:B------:R-:W-:Y:S01]  /*b4f0*/  LOP3.LUT R8, R4, R7, RZ, 0x3c, !PT ;  /* 0x0000000704087212 */ /* 0x000fe200078e3cff */
[----:B------:R-:W-:Y:S01]  /*b500*/  HADD2.F32 R43, -RZ, R20.H1_H1 ;  /* 0x30000014ff2b7230 */ /* 0x000fe20000004100 */
[----:B------:R-:W-:Y:S01]  /*b510*/  LOP3.LUT R9, R5, 0x7fffe000, RZ, 0xc0, !PT ;  /* 0x7fffe00005097812 */ /* 0x000fe200078ec0ff */
[----:B------:R-:W-:Y:S01]  /*b520*/  HADD2.F32 R39, -RZ, R12.H1_H1 ;  /* 0x3000000cff277230 */ /* 0x000fe20000004100 */
[----:B------:R-:W0:Y:S01]  /*b530*/  LDS.128 R4, [R229] ;  /* 0x00000000e5047984 */ /* 0x000e220000000c00 */
[----:B------:R-:W-:Y:S01]  /*b540*/  HADD2.F32 R45, -RZ, R24.H0_H0 ;  /* 0x20000018ff2d7230 */ /* 0x000fe20000004100 */
[----:B------:R-:W-:Y:S01]  /*b550*/  IADD3 R9, R8, R9, R199 ;  /* 0x0000000908097210 */ /* 0x000fe20007ffe0c7 */
[----:B------:R-:W-:-:S04]  /*b560*/  HADD2.F32 R41, -RZ, R13.H0_H0 ;  /* 0x2000000dff297230 */ /* 0x000fc80000004100 */
[----:B------:R-:W-:-:S05]  /*b570*/  IMAD R21, R9, 0x2, R156 ;  /* 0x0000000209157824 */ /* 0x000fca00078e029c */
[----:B------:R-:W1:Y:S01]  /*b580*/  LDS.128 R8, [R21+0x10400] ;  /* 0x0104000015087984 */ /* 0x000e620000000c00 */
[--C-:B0-----:R-:W-:Y:S02]  /*b590*/  HADD2.F32 R27, -RZ, R4.reuse.H0_H0 ;  /* 0x20000004ff1b7230 */ /* 0x101fe40000004100 */
[----:B------:R-:W-:Y:S02]  /*b5a0*/  HADD2.F32 R4, -RZ, R4.H1_H1 ;  /* 0x30000004ff047230 */ /* 0x000fe40000004100 */
[--C-:B------:R-:W-:Y:S02]  /*b5b0*/  HADD2.F32 R28, -RZ, R5.reuse.H0_H0 ;  /* 0x20000005ff1c7230 */ /* 0x100fe40000004100 */
[----:B------:R-:W-:Y:S02]  /*b5c0*/  HADD2.F32 R5, -RZ, R5.H1_H1 ;  /* 0x30000005ff057230 */ /* 0x000fe40000004100 */
[--C-:B------:R-:W-:Y:S02]  /*b5d0*/  HADD2.F32 R29, -RZ, R6.reuse.H0_H0 ;  /* 0x20000006ff1d7230 */ /* 0x100fe40000004100 */
[----:B------:R-:W-:-:S02]  /*b5e0*/  HADD2.F32 R6, -RZ, R6.H1_H1 ;  /* 0x30000006ff067230 */ /* 0x000fc40000004100 */
[--C-:B-1----:R-:W-:Y:S02]  /*b5f0*/  HADD2.F32 R31, -RZ, R8.reuse.H0_H0 ;  /* 0x20000008ff1f7230 */ /* 0x102fe40000004100 */
[----:B------:R-:W-:Y:S02]  /*b600*/  HADD2.F32 R8, -RZ, R8.H1_H1 ;  /* 0x30000008ff087230 */ /* 0x000fe40000004100 */
[--C-:B------:R-:W-:Y:S02]  /*b610*/  HADD2.F32 R32, -RZ, R9.reuse.H0_H0 ;  /* 0x20000009ff207230 */ /* 0x100fe40000004100 */
[-C--:B------:R-:W-:Y:S01]  /*b620*/  FMUL.FTZ R36, R37, R31.reuse ;  /* 0x0000001f25247220 */ /* 0x080fe20000410000 */
[C---:B------:R-:W-:Y:S01]  /*b630*/  FMUL.FTZ R38, R35.reuse, R31 ;  /* 0x0000001f23267220 */ /* 0x040fe20000410000 */
[----:B------:R-:W-:Y:S02]  /*b640*/  HADD2.F32 R9, -RZ, R9.H1_H1 ;  /* 0x30000009ff097230 */ /* 0x000fe40000004100 */
[-C--:B------:R-:W-:Y:S01]  /*b650*/  FMUL.FTZ R31, R44, R8.reuse ;  /* 0x000000082c1f7220 */ /* 0x080fe20000410000 */
[-C--:B------:R-:W-:Y:S01]  /*b660*/  FFMA.FTZ R36, R35, R27.reuse, -R36 ;  /* 0x0000001b23247223 */ /* 0x080fe20000010824 */
[----:B------:R-:W-:Y:S01]  /*b670*/  FFMA.FTZ R38, R37, R27, R38 ;  /* 0x0000001b25267223 */ /* 0x000fe20000010026 */
[----:B------:R-:W-:Y:S01]  /*b680*/  FMUL.FTZ R27, R40, R8 ;  /* 0x00000008281b7220 */ /* 0x000fe20000410000 */
[----:B------:R-:W-:Y:S01]  /*b690*/  FMUL.FTZ R35, R46, R32 ;  /* 0x000000202e237220 */ /* 0x000fe20000410000 */
[----:B------:R-:W-:-:S02]  /*b6a0*/  HADD2.F32 R33, -RZ, R10.H0_H0 ;  /* 0x2000000aff217230 */ /* 0x000fc40000004100 */
[----:B------:R-:W-:Y:S01]  /*b6b0*/  FFMA.FTZ R31, R40, R4, -R31 ;  /* 0x00000004281f7223 */ /* 0x000fe2000001081f */
[----:B------:R-:W-:Y:S01]  /*b6c0*/  FMUL.FTZ R37, R42, R32 ;  /* 0x000000202a257220 */ /* 0x000fe20000410000 */
[----:B------:R-:W-:Y:S01]  /*b6d0*/  FFMA.FTZ R27, R44, R4, R27 ;  /* 0x000000042c1b7223 */ /* 0x000fe2000001001b */
[----:B------:R-:W-:Y:S02]  /*b6e0*/  HADD2.F32 R10, -RZ, R10.H1_H1 ;  /* 0x3000000aff0a7230 */ /* 0x000fe40000004100 */
[-C--:B------:R-:W-:Y:S01]  /*b6f0*/  FMUL.FTZ R4, R43, R9.reuse ;  /* 0x000000092b047220 */ /* 0x080fe20000410000 */
[----:B------:R-:W-:Y:S01]  /*b700*/  FMUL.FTZ R8, R39, R9 ;  /* 0x0000000927087220 */ /* 0x000fe20000410000 */
[----:B------:R-:W-:Y:S02]  /*b710*/  HADD2.F32 R44, -RZ, R26.H0_H0 ;  /* 0x2000001aff2c7230 */ /* 0x000fe40000004100 */
[-C--:B------:R-:W-:Y:S01]  /*b720*/  FFMA.FTZ R35, R42, R28.reuse, -R35 ;  /* 0x0000001c2a237223 */ /* 0x080fe20000010823 */
[----:B------:R-:W-:Y:S01]  /*b730*/  FFMA.FTZ R37, R46, R28, R37 ;  /* 0x0000001c2e257223 */ /* 0x000fe20000010025 */
[----:B------:R-:W-:-:S02]  /*b740*/  HADD2.F32 R42, -RZ, R14.H0_H0 ;  /* 0x2000000eff2a7230 */ /* 0x000fc40000004100 */
[-C--:B------:R-:W-:Y:S01]  /*b750*/  FFMA.FTZ R28, R39, R5.reuse, -R4 ;  /* 0x00000005271c7223 */ /* 0x080fe20000010804 */
[----:B------:R-:W-:Y:S01]  /*b760*/  FFMA.FTZ R32, R43, R5, R8 ;  /* 0x000000052b207223 */ /* 0x000fe20000010008 */
[-C--:B------:R-:W-:Y:S01]  /*b770*/  FMUL.FTZ R4, R45, R33.reuse ;  /* 0x000000212d047220 */ /* 0x080fe20000410000 */
[-C--:B------:R-:W-:Y:S01]  /*b780*/  FMUL.FTZ R5, R44, R10.reuse ;  /* 0x0000000a2c057220 */ /* 0x080fe20000410000 */
[C---:B------:R-:W-:Y:S01]  /*b790*/  FMUL.FTZ R40, R41.reuse, R33 ;  /* 0x0000002129287220 */ /* 0x040fe20000410000 */
[C---:B------:R-:W-:Y:S01]  /*b7a0*/  FMUL.FTZ R9, R42.reuse, R10 ;  /* 0x0000000a2a097220 */ /* 0x040fe20000410000 */
[--C-:B------:R-:W-:Y:S02]  /*b7b0*/  HADD2.F32 R34, -RZ, R11.reuse.H0_H0 ;  /* 0x2000000bff227230 */ /* 0x100fe40000004100 */
[----:B------:R-:W-:Y:S01]  /*b7c0*/  FFMA.FTZ R33, R41, R29, -R4 ;  /* 0x0000001d29217223 */ /* 0x000fe20000010804 */
[----:B------:R-:W-:Y:S01]  /*b7d0*/  FFMA.FTZ R10, R42, R6, -R5 ;  /* 0x000000062a0a7223 */ /* 0x000fe20000010805 */
[----:B------:R-:W-:-:S02]  /*b7e0*/  HADD2.F32 R11, -RZ, R11.H1_H1 ;  /* 0x3000000bff0b7230 */ /* 0x000fc40000004100 */
[----:B------:R-:W-:Y:S01]  /*b7f0*/  FFMA.FTZ R40, R45, R29, R40 ;  /* 0x0000001d2d287223 */ /* 0x000fe20000010028 */
[----:B------:R-:W-:Y:S02]  /*b800*/  HADD2.F32 R42, -RZ, R24.H1_H1 ;  /* 0x30000018ff2a7230 */ /* 0x000fe40000004100 */
[----:B------:R-:W-:Y:S01]  /*b810*/  FFMA.FTZ R29, R44, R6, R9 ;  /* 0x000000062c1d7223 */ /* 0x000fe20000010009 */
[----:B------:R-:W-:Y:S02]  /*b820*/  HADD2.F32 R41, -RZ, R26.H1_H1 ;  /* 0x3000001aff297230 */ /* 0x000fe40000004100 */
[----:B------:R-:W-:Y:S02]  /*b830*/  HADD2.F32 R8, -RZ, R13.H1_H1 ;  /* 0x3000000dff087230 */ /* 0x000fe40000004100 */
[----:B------:R-:W-:Y:S01]  /*b840*/  FMUL.FTZ R5, R42, R34 ;  /* 0x000000222a057220 */ /* 0x000fe20000410000 */
[----:B------:R-:W-:Y:S02]  /*b850*/  HADD2.F32 R39, -RZ, R14.H1_H1 ;  /* 0x3000000eff277230 */ /* 0x000fe40000004100 */
[----:B------:R-:W-:Y:S01]  /*b860*/  FMUL.FTZ R4, R41, R11 ;  /* 0x0000000b29047220 */ /* 0x000fe20000410000 */
[----:B------:R-:W-:-:S02]  /*b870*/  HADD2.F32 R30, -RZ, R7.H0_H0 ;  /* 0x20000007ff1e7230 */ /* 0x000fc40000004100 */
[C---:B------:R-:W-:Y:S01]  /*b880*/  FMUL.FTZ R9, R8.reuse, R34 ;  /* 0x0000002208097220 */ /* 0x040fe20000410000 */
[----:B------:R-:W-:Y:S02]  /*b890*/  HADD2.F32 R7, -RZ, R7.H1_H1 ;  /* 0x30000007ff077230 */ /* 0x000fe40000004100 */
[C---:B------:R-:W-:Y:S01]  /*b8a0*/  FMUL.FTZ R6, R39.reuse, R11 ;  /* 0x0000000b27067220 */ /* 0x040fe20000410000 */
[-C--:B------:R-:W-:Y:S01]  /*b8b0*/  FFMA.FTZ R11, R8, R30.reuse, -R5 ;  /* 0x0000001e080b7223 */ /* 0x080fe20000010805 */
[----:B------:R-:W-:Y:S01]  /*b8c0*/  FFMA.FTZ R30, R42, R30, R9 ;  /* 0x0000001e2a1e7223 */ /* 0x000fe20000010009 */
[-C--:B------:R-:W-:Y:S01]  /*b8d0*/  FFMA.FTZ R34, R39, R7.reuse, -R4 ;  /* 0x0000000727227223 */ /* 0x080fe20000010804 */
[----:B------:R-:W-:Y:S01]  /*b8e0*/  FFMA.FTZ R39, R41, R7, R6 ;  /* 0x0000000729277223 */ /* 0x000fe20000010006 */
[----:B------:R-:W-:Y:S02]  /*b8f0*/  F2FP.F16.F32.PACK_AB R4, R31, R36 ;  /* 0x000000241f04723e */ /* 0x000fe400000000ff */
[----:B------:R-:W-:-:S02]  /*b900*/  F2FP.F16.F32.PACK_AB R5, R28, R35 ;  /* 0x000000231c05723e */ /* 0x000fc400000000ff */
[----:B------:R-:W-:Y:S02]  /*b910*/  F2FP.F16.F32.PACK_AB R6, R10, R33 ;  /* 0x000000210a06723e */ /* 0x000fe400000000ff */
[----:B------:R-:W-:Y:S02]  /*b920*/  F2FP.F16.F32.PACK_AB R7, R34, R11 ;  /* 0x0000000b2207723e */ /* 0x000fe400000000ff */
[----:B------:R-:W-:Y:S02]  /*b930*/  F2FP.F16.F32.PACK_AB R8, R27, R38 ;  /* 0x000000261b08723e */ /* 0x000fe400000000ff */
[----:B------:R-:W-:Y:S01]  /*b940*/  F2FP.F16.F32.PACK_AB R9, R32, R37 ;  /* 0x000000252009723e */ /* 0x000fe200000000ff */
[----:B------:R2:W-:Y:S01]  /*b950*/  STS.128 [R229], R4 ;  /* 0x00000004e5007388 */ /* 0x0005e20000000c00 */
[----:B------:R-:W-:Y:S02]  /*b960*/  F2FP.F16.F32.PACK_AB R10, R29, R40 ;  /* 0x000000281d0a723e */ /* 0x000fe400000000ff */
[----:B------:R-:W-:-:S05]  /*b970*/  F2FP.F16.F32.PACK_AB R11, R39, R30 ;  /* 0x0000001e270b723e */ /* 0x000fca00000000ff */
[----:B------:R2:W-:Y:S02]  /*b980*/  STS.128 [R21+0x10400], R8 ;  /* 0x0104000815007388 */ /* 0x0005e40000000c00 */
.L_x_629:
[----:B------:R-:W-:Y:S05]  /*b990*/  BSYNC B1 ;  /* 0x0000000000017941 */ /* 0x000fea0003800000 */
.L_x_628:
[----:B------:R-:W-:Y:S04]  /*b9a0*/  BSSY B1, `(.L_x_630) ;  /* 0x0000059000017945 */ /* 0x000fe80003800000 */
[----:B------:R-:W-:Y:S05]  /*b9b0*/  @P1 BRA `(.L_x_631) ;  /* 0x00000004005c1947 */ /* 0x000fea0003800000 */
[----:B-12---:R-:W-:Y:S01]  /*b9c0*/  LEA.HI R4, R0, R203, RZ, 0x1d ;  /* 0x000000cb00047211 */ /* 0x006fe200078fe8ff */
        /* <DEDUP_REMOVED lines=9> */
[----:B------:R-:W-:-:S02]  /*ba60*/  HADD2.F32 R46, -RZ, R15.H1_H1 ;  /* 0x3000000fff2e7230 */ /* 0x000fc40000004100 */
[----:B------:R-:W-:Y:S01]  /*ba70*/  IMAD.SHL.U32 R7, R7, 0x400, RZ ;  /* 0x0000040007077824 */ /* 0x000fe200078e00ff */
[----:B------:R-:W-:Y:S01]  /*ba80*/  LOP3.LUT R9, R4, R6, RZ, 0x3c, !PT ;  /* 0x0000000604097212 */ /* 0x000fe200078e3cff */
[----:B------:R-:W-:Y:S02]  /*ba90*/  HADD2.F32 R42, -RZ, R3.H1_H1 ;  /* 0x30000003ff2a7230 */ /* 0x000fe40000004100 */
[----:B------:R-:W-:Y:S01]  /*baa0*/  HADD2.F32 R43, -RZ, R20.H1_H1 ;  /* 0x30000014ff2b7230 */ /* 0x000fe20000004100 */
[----:B------:R-:W-:Y:S01]  /*bab0*/  LOP3.LUT R8, R7, 0x7fffe000, RZ, 0xc0, !PT ;  /* 0x7fffe00007087812 */ /* 0x000fe200078ec0ff */
[----:B------:R-:W-:Y:S01]  /*bac0*/  HADD2.F32 R39, -RZ, R12.H1_H1 ;  /* 0x3000000cff277230 */ /* 0x000fe20000004100 */
[----:B------:R-:W0:Y:S01]  /*bad0*/  LDS.128 R4, [R228] ;  /* 0x00000000e4047984 */ /* 0x000e220000000c00 */
[----:B------:R-:W-:Y:S01]  /*bae0*/  HADD2.F32 R45, -RZ, R24.H0_H0 ;  /* 0x20000018ff2d7230 */ /* 0x000fe20000004100 */
[----:B------:R-:W-:Y:S01]  /*baf0*/  IADD3 R9, R9, R8, R198 ;  /* 0x0000000809097210 */ /* 0x000fe20007ffe0c6 */
[----:B------:R-:W-:-:S03]  /*bb00*/  HADD2.F32 R41, -RZ, R13.H0_H0 ;  /* 0x2000000dff297230 */ /* 0x000fc60000004100 */
[----:B------:R-:W-:-:S05]  /*bb10*/  LEA R21, R9, R156, 0x1 ;  /* 0x0000009c09157211 */ /* 0x000fca00078e08ff */
        /* <DEDUP_REMOVED lines=65> */
.L_x_631:
[----:B------:R-:W-:Y:S05]  /*bf30*/  BSYNC B1 ;  /* 0x0000000000017941 */ /* 0x000fea0003800000 */
.L_x_630:
[----:B------:R-:W-:Y:S05]  /*bf40*/  @P0 BRA `(.L_x_618) ;  /* 0x00000004005c0947 */ /* 0x000fea0003800000 */
[----:B------:R-:W-:Y:S01]  /*bf50*/  LEA.HI R0, R0, R203, RZ, 0x1d ;  /* 0x000000cb00007211 */ /* 0x000fe200078fe8ff */
[----:B------:R-:W-:Y:S01]  /*bf60*/  HADD2.F32 R37, -RZ, R15.H0_H0 ;  /* 0x2000000fff257230 */ /* 0x000fe20000004100 */
[----:B-123--:R-:W-:Y:S01]  /*bf70*/  SHF.R.U32.HI R6, RZ, 0x3, R159 ;  /* 0x00000003ff067819 */ /* 0x00efe2000001169f */
[----:B------:R-:W-:Y:S01]  /*bf80*/  HADD2.F32 R35, -RZ, R3.H0_H0 ;  /* 0x20000003ff237230 */ /* 0x000fe20000004100 */
[----:B------:R-:W-:Y:S01]  /*bf90*/  SHF.R.S32.HI R5, RZ, 0x1f, R0 ;  /* 0x0000001fff057819 */ /* 0x000fe20000011400 */
[----:B------:R-:W-:Y:S02]  /*bfa0*/  IMAD.SHL.U32 R4, R0, 0x8, RZ ;  /* 0x0000000800047824 */ /* 0x000fe400078e00ff */
[----:B------:R-:W-:Y:S01]  /*bfb0*/  HADD2.F32 R38, -RZ, R20.H0_H0 ;  /* 0x20000014ff267230 */ /* 0x000fe20000004100 */
[----:B------:R-:W-:Y:S01]  /*bfc0*/  LEA.HI R5, R5, R0, RZ, 0x3 ;  /* 0x0000000005057211 */ /* 0x000fe200078f18ff */
[----:B------:R-:W-:Y:S01]  /*bfd0*/  HADD2.F32 R36, -RZ, R12.H0_H0 ;  /* 0x2000000cff247230 */ /* 0x000fe20000004100 */
[----:B------:R-:W-:Y:S01]  /*bfe0*/  LOP3.LUT R0, R159, 0x38, R4, 0xf8, !PT ;  /* 0x000000389f007812 */ /* 0x000fe200078ef804 */
[----:B------:R-:W-:-:S02]  /*bff0*/  HADD2.F32 R40, -RZ, R26.H0_H0 ;  /* 0x2000001aff287230 */ /* 0x000fc40000004100 */
[----:B------:R-:W-:Y:S01]  /*c000*/  IMAD.SHL.U32 R5, R5, 0x400, RZ ;  /* 0x0000040005057824 */ /* 0x000fe200078e00ff */
[----:B------:R-:W-:Y:S01]  /*c010*/  LOP3.LUT R0, R0, R6, RZ, 0x3c, !PT ;  /* 0x0000000600007212 */ /* 0x000fe200078e3cff */
[----:B------:R-:W-:-:S03]  /*c020*/  HADD2.F32 R39, -RZ, R26.H1_H1 ;  /* 0x3000001aff277230 */ /* 0x000fc60000004100 */
[----:B------:R-:W-:Y:S02]  /*c030*/  LOP3.LUT R9, R5, 0x7fffe000, RZ, 0xc0, !PT ;  /* 0x7fffe00005097812 */ /* 0x000fe400078ec0ff */
[----:B------:R-:W1:Y:S02]  /*c040*/  LDS.128 R4, [R227] ;  /* 0x00000000e3047984 */ /* 0x000e640000000c00 */
[----:B------:R-:W-:-:S05]  /*c050*/  IADD3 R9, R0, R9, R197 ;  /* 0x0000000900097210 */ /* 0x000fca0007ffe0c5 */
[----:B------:R-:W-:-:S05]  /*c060*/  IMAD R0, R9, 0x2, R156 ;  /* 0x0000000209007824 */ /* 0x000fca00078e029c */
[----:B------:R-:W2:Y:S01]  /*c070*/  LDS.128 R8, [R0+0x10400] ;  /* 0x0104000000087984 */ /* 0x000ea20000000c00 */
[--C-:B-1----:R-:W-:Y:S02]  /*c080*/  HADD2.F32 R21, -RZ, R4.reuse.H0_H0 ;  /* 0x20000004ff157230 */ /* 0x102fe40000004100 */
[----:B------:R-:W-:Y:S02]  /*c090*/  HADD2.F32 R4, -RZ, R4.H1_H1 ;  /* 0x30000004ff047230 */ /* 0x000fe40000004100 */
[--C-:B0-----:R-:W-:Y:S02]  /*c0a0*/  HADD2.F32 R27, -RZ, R5.reuse.H0_H0 ;  /* 0x20000005ff1b7230 */ /* 0x101fe40000004100 */
[----:B------:R-:W-:Y:S02]  /*c0b0*/  HADD2.F32 R5, -RZ, R5.H1_H1 ;  /* 0x30000005ff057230 */ /* 0x000fe40000004100 */
[--C-:B------:R-:W-:Y:S02]  /*c0c0*/  HADD2.F32 R28, -RZ, R6.reuse.H0_H0 ;  /* 0x20000006ff1c7230 */ /* 0x100fe40000004100 */
[----:B------:R-:W-:-:S02]  /*c0d0*/  HADD2.F32 R6, -RZ, R6.H1_H1 ;  /* 0x30000006ff067230 */ /* 0x000fc40000004100 */
[--C-:B--2---:R-:W-:Y:S02]  /*c0e0*/  HADD2.F32 R30, -RZ, R8.reuse.H0_H0 ;  /* 0x20000008ff1e7230 */ /* 0x104fe40000004100 */
[----:B------:R-:W-:Y:S02]  /*c0f0*/  HADD2.F32 R8, -RZ, R8.H1_H1 ;  /* 0x30000008ff087230 */ /* 0x000fe40000004100 */
[--C-:B------:R-:W-:Y:S02]  /*c100*/  HADD2.F32 R31, -RZ, R9.reuse.H0_H0 ;  /* 0x20000009ff1f7230 */ /* 0x100fe40000004100 */
[-C--:B------:R-:W-:Y:S01]  /*c110*/  FMUL.FTZ R34, R37, R30.reuse ;  /* 0x0000001e25227220 */ /* 0x080fe20000410000 */
[C---:B------:R-:W-:Y:S01]  /*c120*/  FMUL.FTZ R30, R35.reuse, R30 ;  /* 0x0000001e231e7220 */ /* 0x040fe20000410000 */
[----:B------:R-:W-:Y:S02]  /*c130*/  HADD2.F32 R9, -RZ, R9.H1_H1 ;  /* 0x30000009ff097230 */ /* 0x000fe40000004100 */
[----:B------:R-:W-:Y:S01]  /*c140*/  FFMA.FTZ R34, R35, R21, -R34 ;  /* 0x0000001523227223 */ /* 0x000fe20000010822 */
[----:B------:R-:W-:-:S02]  /*c150*/  HADD2.F32 R35, -RZ, R15.H1_H1 ;  /* 0x3000000fff237230 */ /* 0x000fc40000004100 */
[----:B------:R-:W-:Y:S01]  /*c160*/  FFMA.FTZ R30, R37, R21, R30 ;  /* 0x00000015251e7223 */ /* 0x000fe2000001001e */
[----:B------:R-:W-:Y:S02]  /*c170*/  HADD2.F32 R21, -RZ, R3.H1_H1 ;  /* 0x30000003ff157230 */ /* 0x000fe40000004100 */
[-C--:B------:R-:W-:Y:S01]  /*c180*/  FMUL.FTZ R15, R38, R8.reuse ;  /* 0x00000008260f7220 */ /* 0x080fe20000410000 */
[C---:B------:R-:W-:Y:S01]  /*c190*/  FMUL.FTZ R3, R36.reuse, R8 ;  /* 0x0000000824037220 */ /* 0x040fe20000410000 */
[-C--:B------:R-:W-:Y:S01]  /*c1a0*/  FMUL.FTZ R8, R35, R31.reuse ;  /* 0x0000001f23087220 */ /* 0x080fe20000410000 */
[----:B------:R-:W-:Y:S02]  /*c1b0*/  HADD2.F32 R37, -RZ, R20.H1_H1 ;  /* 0x30000014ff257230 */ /* 0x000fe40000004100 */
[----:B------:R-:W-:Y:S01]  /*c1c0*/  FFMA.FTZ R15, R36, R4, -R15 ;  /* 0x00000004240f7223 */ /* 0x000fe2000001080f */
[C---:B------:R-:W-:Y:S01]  /*c1d0*/  FMUL.FTZ R36, R21.reuse, R31 ;  /* 0x0000001f15247220 */ /* 0x040fe20000410000 */
[----:B------:R-:W-:Y:S01]  /*c1e0*/  FFMA.FTZ R20, R21, R27, -R8 ;  /* 0x0000001b15147223 */ /* 0x000fe20000010808 */
[----:B------:R-:W-:-:S02]  /*c1f0*/  HADD2.F32 R21, -RZ, R12.H1_H1 ;  /* 0x3000000cff157230 */ /* 0x000fc40000004100 */
[----:B------:R-:W-:Y:S01]  /*c200*/  FFMA.FTZ R3, R38, R4, R3 ;  /* 0x0000000426037223 */ /* 0x000fe20000010003 */
[----:B------:R-:W-:Y:S01]  /*c210*/  FMUL.FTZ R4, R37, R9 ;  /* 0x0000000925047220 */ /* 0x000fe20000410000 */
[--C-:B------:R-:W-:Y:S02]  /*c220*/  HADD2.F32 R32, -RZ, R10.reuse.H0_H0 ;  /* 0x2000000aff207230 */ /* 0x100fe40000004100 */
[----:B------:R-:W-:Y:S01]  /*c230*/  FFMA.FTZ R36, R35, R27, R36 ;  /* 0x0000001b23247223 */ /* 0x000fe20000010024 */
[----:B------:R-:W-:Y:S02]  /*c240*/  HADD2.F32 R10, -RZ, R10.H1_H1 ;  /* 0x3000000aff0a7230 */ /* 0x000fe40000004100 */
[C---:B------:R-:W-:Y:S01]  /*c250*/  FMUL.FTZ R8, R21.reuse, R9 ;  /* 0x0000000915087220 */ /* 0x040fe20000410000 */
[----:B------:R-:W-:Y:S01]  /*c260*/  FFMA.FTZ R9, R21, R5, -R4 ;  /* 0x0000000515097223 */ /* 0x000fe20000010804 */
[----:B------:R-:W-:Y:S02]  /*c270*/  HADD2.F32 R4, -RZ, R14.H0_H0 ;  /* 0x2000000eff047230 */ /* 0x000fe40000004100 */
[----:B------:R-:W-:-:S02]  /*c280*/  HADD2.F32 R38, -RZ, R24.H0_H0 ;  /* 0x20000018ff267230 */ /* 0x000fc40000004100 */
[----:B------:R-:W-:Y:S01]  /*c290*/  FFMA.FTZ R21, R37, R5, R8 ;  /* 0x0000000525157223 */ /* 0x000fe20000010008 */
[-C--:B------:R-:W-:Y:S01]  /*c2a0*/  FMUL.FTZ R5, R40, R10.reuse ;  /* 0x0000000a28057220 */ /* 0x080fe20000410000 */
[----:B------:R-:W-:Y:S02]  /*c2b0*/  HADD2.F32 R33, -RZ, R11.H0_H0 ;  /* 0x2000000bff217230 */ /* 0x000fe40000004100 */
[----:B------:R-:W-:Y:S01]  /*c2c0*/  FMUL.FTZ R35, R4, R10 ;  /* 0x0000000a04237220 */ /* 0x000fe20000410000 */
[----:B------:R-:W-:Y:S02]  /*c2d0*/  HADD2.F32 R12, -RZ, R13.H0_H0 ;  /* 0x2000000dff0c7230 */ /* 0x000fe40000004100 */
[----:B------:R-:W-:Y:S01]  /*c2e0*/  FMUL.FTZ R27, R38, R32 ;  /* 0x00000020261b7220 */ /* 0x000fe20000410000 */
[----:B------:R-:W-:Y:S02]  /*c2f0*/  HADD2.F32 R11, -RZ, R11.H1_H1 ;  /* 0x3000000bff0b7230 */ /* 0x000fe40000004100 */
[----:B------:R-:W-:Y:S01]  /*c300*/  FFMA.FTZ R10, R4, R6, -R5 ;  /* 0x00000006040a7223 */ /* 0x000fe20000010805 */
[----:B------:R-:W-:-:S02]  /*c310*/  HADD2.F32 R37, -RZ, R24.H1_H1 ;  /* 0x30000018ff257230 */ /* 0x000fc40000004100 */
[C---:B------:R-:W-:Y:S01]  /*c320*/  FMUL.FTZ R31, R12.reuse, R32 ;  /* 0x000000200c1f7220 */ /* 0x040fe20000410000 */
[----:B------:R-:W-:Y:S02]  /*c330*/  HADD2.F32 R13, -RZ, R13.H1_H1 ;  /* 0x3000000dff0d7230 */ /* 0x000fe40000004100 */
[----:B------:R-:W-:Y:S01]  /*c340*/  FFMA.FTZ R27, R12, R28, -R27 ;  /* 0x0000001c0c1b7223 */ /* 0x000fe2000001081b */
[----:B------:R-:W-:Y:S02]  /*c350*/  HADD2.F32 R5, -RZ, R14.H1_H1 ;  /* 0x3000000eff057230 */ /* 0x000fe40000004100 */
[----:B------:R-:W-:Y:S01]  /*c360*/  FFMA.FTZ R12, R40, R6, R35 ;  /* 0x00000006280c7223 */ /* 0x000fe20000010023 */
[--C-:B------:R-:W-:Y:S02]  /*c370*/  HADD2.F32 R29, -RZ, R7.reuse.H0_H0 ;  /* 0x20000007ff1d7230 */ /* 0x100fe40000004100 */
[----:B------:R-:W-:Y:S01]  /*c380*/  FMUL.FTZ R4, R37, R33 ;  /* 0x0000002125047220 */ /* 0x000fe20000410000 */
[----:B------:R-:W-:-:S02]  /*c390*/  HADD2.F32 R7, -RZ, R7.H1_H1 ;  /* 0x30000007ff077230 */ /* 0x000fc40000004100 */
[----:B------:R-:W-:Y:S01]  /*c3a0*/  FMUL.FTZ R8, R39, R11 ;  /* 0x0000000b27087220 */ /* 0x000fe20000410000 */
[----:B------:R-:W-:Y:S01]  /*c3b0*/  FMUL.FTZ R6, R13, R33 ;  /* 0x000000210d067220 */ /* 0x000fe20000410000 */
[----:B------:R-:W-:Y:S01]  /*c3c0*/  FMUL.FTZ R24, R5, R11 ;  /* 0x0000000b05187220 */ /* 0x000fe20000410000 */
[----:B------:R-:W-:Y:S01]  /*c3d0*/  FFMA.FTZ R11, R13, R29, -R4 ;  /* 0x0000001d0d0b7223 */ /* 0x000fe20000010804 */
[----:B------:R-:W-:Y:S01]  /*c3e0*/  FFMA.FTZ R14, R5, R7, -R8 ;  /* 0x00000007050e7223 */ /* 0x000fe20000010808 */
[----:B------:R-:W-:Y:S01]  /*c3f0*/  FFMA.FTZ R31, R38, R28, R31 ;  /* 0x0000001c261f7223 */ /* 0x000fe2000001001f */
[----:B------:R-:W-:Y:S01]  /*c400*/  FFMA.FTZ R29, R37, R29, R6 ;  /* 0x0000001d251d7223 */ /* 0x000fe20000010006 */
        /* <DEDUP_REMOVED lines=11> */
.L_x_618:
[----:B------:R-:W-:Y:S05]  /*c4c0*/  BSYNC B0 ;  /* 0x0000000000007941 */ /* 0x000fea0003800000 */
.L_x_599:
[----:B------:R-:W-:Y:S01]  /*c4d0*/  @!PT LDS RZ, [RZ] ;  /* 0x00000000fffff984 */ /* 0x000fe20000000800 */
[----:B------:R-:W-:Y:S01]  /*c4e0*/  @!PT LDS RZ, [RZ] ;  /* 0x00000000fffff984 */ /* 0x000fe20000000800 */
[----:B------:R-:W-:Y:S01]  /*c4f0*/  @!PT LDS RZ, [RZ] ;  /* 0x00000000fffff984 */ /* 0x000fe20000000800 */
[----:B------:R-:W-:Y:S01]  /*c500*/  @!PT LDS RZ, [RZ] ;  /* 0x00000000fffff984 */ /* 0x000fe20000000800 */
[----:B------:R5:W-:Y:S06]  /*c510*/  MEMBAR.ALL.CTA ;  /* 0x0000000000007992 */ /* 0x000bec0000008000 */
[----:B-----5:R-:W5:Y:S01]  /*c520*/  FENCE.VIEW.ASYNC.S ;  /* 0x00000000000073c6 */ /* 0x020f620000000000 */
[----:B------:R-:W-:Y:S05]  /*c530*/  WARPSYNC.ALL ;  /* 0x0000000000007948 */ /* 0x000fea0003800000 */
[----:B-----5:R-:W-:Y:S06]  /*c540*/  BAR.SYNC.DEFER_BLOCKING 0xd, 0x100 ;  /* 0x0344000000007b1d */ /* 0x020fec0000010000 */
.L_x_597:
[----:B----4-:R-:W-:-:S04]  /*c550*/  MOV R0, UR41 ;  /* 0x0000002900007c02 */ /* 0x010fc80008000f00 */
[----:B------:R-:W-:-:S13]  /*c560*/  ISETP.NE.AND P0, PT, R0, 0x3, PT ;  /* 0x000000030000780c */ /* 0x000fda0003f05270 */
[----:B------:R-:W-:Y:S05]  /*c570*/  @!P0 BRA `(.L_x_632) ;  /* 0x0000000000048947 */ /* 0x000fea0003800000 */
[----:B------:R-:W-:Y:S01]  /*c580*/  BPT.TRAP 0x1 ;  /* 0x000000040000795c */ /* 0x000fe20000300000 */
.L_x_632:
[----:B01----:R-:W-:Y:S01]  /*c590*/  IMAD R3, R157, 0x8, R156 ;  /* 0x000000089d037824 */ /* 0x003fe200078e029c */
[----:B------:R-:W-:-:S04]  /*c5a0*/  SHF.L.U32 R0, R158, 0x1f, RZ ;  /* 0x0000001f9e007819 */ /* 0x000fc800000006ff */
[----:B------:R0:W1:Y:S01]  /*c5b0*/  SYNCS.PHASECHK.TRANS64.TRYWAIT P1, [R3+URZ+0x28830], R0 ;  /* 0x02883000030075a7 */ /* 0x000062000802017f */
[----:B------:R-:W-:Y:S05]  /*c5c0*/  @!P0 BRA `(.L_x_633) ;  /* 0x0000000000048947 */ /* 0x000fea0003800000 */
[----:B------:R-:W-:Y:S01]  /*c5d0*/  BPT.TRAP 0x1 ;  /* 0x000000040000795c */ /* 0x000fe20000300000 */
.L_x_633:
[----:B------:R-:W-:Y:S01]  /*c5e0*/  IMAD.MOV.U32 R151, RZ, RZ, RZ ;  /* 0x000000ffff977224 */ /* 0x000fe200078e00ff */
[----:B-1----:R-:W-:Y:S06]  /*c5f0*/  @P1 BRA `(.L_x_634) ;  /* 0x0000000000081947 */ /* 0x002fec0003800000 */
[----:B------:R-:W1:Y:S02]  /*c600*/  SYNCS.PHASECHK.TRANS64.TRYWAIT P1, [R3+URZ+0x28830], R0 ;  /* 0x02883000030075a7 */ /* 0x000e64000802017f */
[----:B-1----:R-:W-:Y:S05]  /*c610*/  @!P1 BRA `(.L_x_635) ;  /* 0x00000104005c9947 */ /* 0x002fea0003800000 */
.L_x_634:
[----:B------:R-:W-:Y:S05]  /*c620*/  WARPSYNC.ALL ;  /* 0x0000000000007948 */ /* 0x000fea0003800000 */
[----:B01----:R-:W-:Y:S01]  /*c630*/  VIADD R0, R156, 0x18400 ;  /* 0x000184009c007836 */ /* 0x003fe20000000000 */
[----:B------:R-:W-:Y:S01]  /*c640*/  R2UR UR4, R25 ;  /* 0x00000000190472ca */ /* 0x000fe200000e0000 */
[----:B--23--:R-:W-:Y:S01]  /*c650*/  IMAD.MOV.U32 R5, RZ, RZ, 0x40000040 ;  /* 0x40000040ff057424 */ /* 0x00cfe200078e00ff */
[----:B-----5:R-:W-:Y:S01]  /*c660*/  WARPGROUP.ARRIVE ;  /* 0x00000000000079c5 */ /* 0x020fe20000000000 */
[----:B------:R-:W-:Y:S01]  /*c670*/  UMOV UR5, 0x40000040 ;  /* 0x4000004000057882 */ /* 0x000fe20000000000 */
[----:B------:R-:W-:Y:S01]  /*c680*/  SHF.R.U32.HI R0, RZ, 0x4, R0 ;  /* 0x00000004ff007819 */ /* 0x000fe20000011600 */
[----:B------:R-:W-:Y:S01]  /*c690*/  IMAD.MOV.U32 R7, RZ, RZ, 0x40000040 ;  /* 0x40000040ff077424 */ /* 0x000fe200078e00ff */
[----:B------:R-:W-:Y:S01]  /*c6a0*/  R2UR UR7, R5 ;  /* 0x00000000050772ca */ /* 0x000fe200000e0000 */
[----:B------:R-:W-:Y:S01]  /*c6b0*/  UMOV UR9, 0x40000040 ;  /* 0x4000004000097882 */ /* 0x000fe20000000000 */
[----:B------:R-:W-:Y:S01]  /*c6c0*/  LOP3.LUT R0, R0, 0x3fff, RZ, 0xc0, !PT ;  /* 0x00003fff00007812 */ /* 0x000fe200078ec0ff */
[----:B------:R-:W-:Y:S01]  /*c6d0*/  UMOV UR13, 0x40000040 ;  /* 0x40000040000d7882 */ /* 0x000fe20000000000 */
[----:B------:R-:W-:Y:S01]  /*c6e0*/  R2UR UR11, R7 ;  /* 0x00000000070b72ca */ /* 0x000fe200000e0000 */
[----:B------:R-:W-:Y:S01]  /*c6f0*/  IMAD.MOV.U32 R7, RZ, RZ, 0x40000040 ;  /* 0x40000040ff077424 */ /* 0x000fe200078e00ff */
[----:B------:R-:W-:Y:S01]  /*c700*/  LOP3.LUT R0, R0, 0x10000, RZ, 0xfc, !PT ;  /* 0x0001000000007812 */ /* 0x000fe200078efcff */
[----:B------:R-:W-:Y:S01]  /*c710*/  ULOP3.LUT UR4, UR4, 0x10000, URZ, 0xfc, !UPT ;  /* 0x0001000004047892 */ /* 0x000fe2000f8efc3f */
[----:B------:R-:W-:Y:S01]  /*c720*/  IMAD.MOV.U32 R5, RZ, RZ, 0x40000040 ;  /* 0x40000040ff057424 */ /* 0x000fe200078e00ff */
[----:B------:R-:W-:Y:S01]  /*c730*/  UMOV UR17, 0x40000040 ;  /* 0x4000004000117882 */ /* 0x000fe20000000000 */
[----:B------:R-:W-:Y:S01]  /*c740*/  LEA R4, R157, R0, 0xb ;  /* 0x000000009d047211 */ /* 0x000fe200078e58ff */
[----:B------:R-:W-:Y:S01]  /*c750*/  UIADD3 UR8, UR4, 0x2, URZ ;  /* 0x0000000204087890 */ /* 0x000fe2000fffe03f */
[----:B------:R-:W-:Y:S01]  /*c760*/  R2UR UR15, R7 ;  /* 0x00000000070f72ca */ /* 0x000fe200000e0000 */
[----:B------:R-:W-:Y:S01]  /*c770*/  UIADD3 UR12, UR4, 0x4, URZ ;  /* 0x00000004040c7890 */ /* 0x000fe2000fffe03f */
[C---:B------:R-:W-:Y:S01]  /*c780*/  R2UR UR6, R4.reuse ;  /* 0x00000000040672ca */ /* 0x040fe200000e0000 */
[----:B------:R-:W-:Y:S01]  /*c790*/  VIADD R6, R4, 0x2 ;  /* 0x0000000204067836 */ /* 0x000fe20000000000 */
[----:B------:R-:W-:Y:S01]  /*c7a0*/  UIADD3 UR16, UR4, 0x6, URZ ;  /* 0x0000000604107890 */ /* 0x000fe2000fffe03f */
[----:B------:R-:W-:Y:S01]  /*c7b0*/  IMAD.MOV.U32 R7, RZ, RZ, 0x40000040 ;  /* 0x40000040ff077424 */ /* 0x000fe200078e00ff */
[----:B------:R-:W-:Y:S01]  /*c7c0*/  UIADD3 UR20, UR4, 0x400, URZ ;  /* 0x0000040004147890 */ /* 0x000fe2000fffe03f */
[----:B------:R-:W-:Y:S01]  /*c7d0*/  R2UR UR35, R5 ;  /* 0x00000000052372ca */ /* 0x000fe200000e0000 */
[----:B------:R-:W-:Y:S01]  /*c7e0*/  UMOV UR21, 0x40000040 ;  /* 0x4000004000157882 */ /* 0x000fe20000000000 */
[----:B------:R-:W-:Y:S01]  /*c7f0*/  R2UR UR10, R6 ;  /* 0x00000000060a72ca */ /* 0x000fe200000e0000 */
[----:B------:R-:W-:Y:S01]  /*c800*/  UIADD3 UR24, UR4, 0x402, URZ ;  /* 0x0000040204187890 */ /* 0x000fe2000fffe03f */
[----:B------:R-:W-:Y:S01]  /*c810*/  IADD3 R6, R4, 0x4, RZ ;  /* 0x0000000404067810 */ /* 0x000fe20007ffe0ff */
[----:B------:R-:W-:Y:S01]  /*c820*/  UMOV UR25, 0x40000040 ;  /* 0x4000004000197882 */ /* 0x000fe20000000000 */
[----:B------:R-:W-:Y:S01]  /*c830*/  R2UR UR19, R7 ;  /* 0x00000000071372ca */ /* 0x000fe200000e0000 */
[----:B------:R-:W-:Y:S01]  /*c840*/  IMAD.MOV.U32 R7, RZ, RZ, 0x40000040 ;  /* 0x40000040ff077424 */ /* 0x000fe200078e00ff */
[----:B------:R-:W-:Y:S01]  /*c850*/  HGMMA.64x128x16.F32 R24, gdesc[UR4], RZ, !UPT, gsb0 ;  /* 0x01e00000041879f0 */ /* 0x000fe2000c0008ff */
[----:B------:R-:W-:Y:S01]  /*c860*/  R2UR UR14, R6 ;  /* 0x00000000060e72ca */ /* 0x000fe200000e0000 */
[----:B------:R-:W-:Y:S01]  /*c870*/  VIADD R6, R4, 0x6 ;  /* 0x0000000604067836 */ /* 0x000fe20000000000 */
[----:B------:R-:W-:Y:S01]  /*c880*/  UIADD3 UR28, UR4, 0x404, URZ ;  /* 0x00000404041c7890 */ /* 0x000fe2000fffe03f */
[----:B------:R-:W-:Y:S01]  /*c890*/  R2UR UR23, R7 ;  /* 0x00000000071772ca */ /* 0x000fe200000e0000 */
[----:B------:R-:W-:Y:S01]  /*c8a0*/  IMAD.MOV.U32 R7, RZ, RZ, 0x40000040 ;  /* 0x40000040ff077424 */ /* 0x000fe200078e00ff */
[----:B------:R-:W-:Y:S01]  /*c8b0*/  UMOV UR29, 0x40000040 ;  /* 0x40000040001d7882 */ /* 0x000fe20000000000 */
[----:B------:R-:W-:Y:S01]  /*c8c0*/  R2UR UR18, R6 ;  /* 0x00000000061272ca */ /* 0x000fe200000e0000 */
[----:B------:R-:W-:Y:S01]  /*c8d0*/  UIADD3 UR32, UR4, 0x406, URZ ;  /* 0x0000040604207890 */ /* 0x000fe2000fffe03f */
[----:B------:R-:W-:Y:S01]  /*c8e0*/  IADD3 R6, R4, 0x400, RZ ;  /* 0x0000040004067810 */ /* 0x000fe20007ffe0ff */
[----:B------:R-:W-:Y:S01]  /*c8f0*/  UMOV UR33, 0x40000040 ;  /* 0x4000004000217882 */ /* 0x000fe20000000000 */
[----:B------:R-:W-:Y:S01]  /*c900*/  R2UR UR27, R7 ;  /* 0x00000000071b72ca */ /* 0x000fe200000e0000 */
[----:B------:R-:W-:Y:S01]  /*c910*/  IMAD.MOV.U32 R7, RZ, RZ, 0x40000040 ;  /* 0x40000040ff077424 */ /* 0x000fe200078e00ff */
[----:B------:R-:W-:Y:S01]  /*c920*/  R2UR UR22, R6 ;  /* 0x00000000061672ca */ /* 0x000fe200000e0000 */
[----:B------:R-:W-:-:S03]  /*c930*/  VIADD R6, R4, 0x402 ;  /* 0x0000040204067836 */ /* 0x000fc60000000000 */
[----:B------:R-:W-:Y:S02]  /*c940*/  R2UR UR31, R7 ;  /* 0x00000000071f72ca */ /* 0x000fe400000e0000 */
[----:B------:R-:W-:Y:S02]  /*c950*/  R2UR UR26, R6 ;  /* 0x00000000061a72ca */ /* 0x000fe400000e0000 */
[C---:B------:R-:W-:Y:S01]  /*c960*/  IADD3 R6, R4.reuse, 0x404, RZ ;  /* 0x0000040404067810 */ /* 0x040fe20007ffe0ff */
[----:B------:R-:W-:-:S03]  /*c970*/  VIADD R4, R4, 0x406 ;  /* 0x0000040604047836 */ /* 0x000fc60000000000 */
[----:B------:R-:W-:Y:S02]  /*c980*/  R2UR UR30, R6 ;  /* 0x00000000061e72ca */ /* 0x000fe400000e0000 */
[----:B------:R-:W-:Y:S01]  /*c990*/  R2UR UR34, R4 ;  /* 0x00000000042272ca */ /* 0x000fe200000e0000 */
        /* <DEDUP_REMOVED lines=24> */
.L_x_636:
[----:B------:R-:W-:Y:S01]  /*cb20*/  IADD3 R96, R96, 0x80, -R202 ;  /* 0x0000008060607810 */ /* 0x000fe20007ffe8ca */
[----:B------:R-:W-:Y:S01]  /*cb30*/  ULDC UR45, c[0x0][0x988] ;  /* 0x00026200002d7ab9 */ /* 0x000fe20000000800 */
[----:B------:R-:W-:Y:S01]  /*cb40*/  P2R R6, PR, RZ, 0x1 ;  /* 0x00000001ff067803 */ /* 0x000fe20000000000 */
[----:B------:R-:W-:Y:S01]  /*cb50*/  ULDC UR44, c[0x0][0x988] ;  /* 0x00026200002c7ab9 */ /* 0x000fe20000000800 */
[----:B------:R-:W-:Y:S01]  /*cb60*/  IADD3 R3, R3, 0x28840, RZ ;  /* 0x0002884003037810 */ /* 0x000fe20007ffe0ff */
        /* <DEDUP_REMOVED lines=94> */
[----:B------:R-:W-:Y:S01]  /*d150*/  IMAD.MOV.U32 R88, RZ, RZ, R151 ;  /* 0x000000ffff587224 */ /* 0x000fe200078e0097 */
        /* <DEDUP_REMOVED lines=38> */
[----:B------:R-:W-:Y:S02]  /*d3c0*/  ISETP.GT.AND P0, PT, R5, 0x59, PT ;  /* 0x000000590500780c */ /* 0x000fe40003f04270 */
[----:B------:R-:W-:Y:S02]  /*d3d0*/  FSEL R68, R68, -INF , P2 ;  /* 0xff80000044447808 */ /* 0x000fe40001000000 */
[----:B------:R-:W-:Y:S02]  /*d3e0*/  FMNMX.FTZ R7, R65, R4, !PT ;  /* 0x0000000441077209 */ /* 0x000fe40007810000 */
[----:B------:R-:W-:Y:S02]  /*d3f0*/  ISETP.GT.AND P6, PT, R5, 0x60, PT ;  /* 0x000000600500780c */ /* 0x000fe40003fc4270 */
[----:B------:R-:W-:-:S02]  /*d400*/  FSEL R69, R69, -INF , P0 ;  /* 0xff80000045457808 */ /* 0x000fc40000000000 */
[----:B------:R-:W-:Y:S02]  /*d410*/  FMNMX.FTZ R4, R68, R7, !PT ;  /* 0x0000000744047209 */ /* 0x000fe40007810000 */
        /* <DEDUP_REMOVED lines=12> */
[----:B------:R-:W-:Y:S02]  /*d4e0*/  FSEL R77, R77, -INF , P2 ;  /* 0xff8000004d4d7808 */ /* 0x000fe40001000000 */
[----:B------:R-:W-:Y:S02]  /*d4f0*/  FMNMX.FTZ R4, R76, R7, !PT ;  /* 0x000000074c047209 */ /* 0x000fe40007810000 */
[----:B------:R-:W-:Y:S02]  /*d500*/  ISETP.GT.AND P3, PT, R5, 0x70, PT ;  /* 0x000000700500780c */ /* 0x000fe40003f64270 */
[----:B------:R-:W-:Y:S02]  /*d510*/  FSEL R63, R63, -INF , P4 ;  /* 0xff8000003f3f7808 */ /* 0x000fe40002000000 */
[----:B------:R-:W-:-:S02]  /*d520*/  FSEL R80, R80, -INF , P3 ;  /* 0xff80000050507808 */ /* 0x000fc40001800000 */
[----:B------:R-:W-:Y:S02]  /*d530*/  FMNMX.FTZ R7, R77, R4, !PT ;  /* 0x000000044d077209 */ /* 0x000fe40007810000 */
[----:B------:R-:W-:Y:S02]  /*d540*/  ISETP.GT.AND P4, PT, R5, 0x71, PT ;  /* 0x000000710500780c */ /* 0x000fe40003f84270 */
[----:B------:R-:W-:Y:S02]  /*d550*/  FSEL R62, R62, -INF , P5 ;  /* 0xff8000003e3e7808 */ /* 0x000fe40002800000 */
[----:B------:R-:W-:Y:S02]  /*d560*/  FSEL R81, R81, -INF , P4 ;  /* 0xff80000051517808 */ /* 0x000fe40002000000 */
[----:B------:R-:W-:Y:S02]  /*d570*/  FMNMX.FTZ R4, R80, R7, !PT ;  /* 0x0000000750047209 */ /* 0x000fe40007810000 */
[----:B------:R-:W-:-:S02]  /*d580*/  ISETP.GT.AND P5, PT, R5, 0x78, PT ;  /* 0x000000780500780c */ /* 0x000fc40003fa4270 */
[----:B------:R-:W-:Y:S02]  /*d590*/  FMNMX.FTZ R7, R81, R4, !PT ;  /* 0x0000000451077209 */ /* 0x000fe40007810000 */
[----:B------:R-:W-:Y:S02]  /*d5a0*/  FSEL R84, R84, -INF , P5 ;  /* 0xff80000054547808 */ /* 0x000fe40002800000 */
[----:B------:R-:W-:Y:S02]  /*d5b0*/  ISETP.GT.AND P6, PT, R5, 0x79, PT ;  /* 0x000000790500780c */ /* 0x000fe40003fc4270 */
[----:B------:R-:W-:Y:S02]  /*d5c0*/  FMNMX.FTZ R4, R84, R7, !PT ;  /* 0x0000000754047209 */ /* 0x000fe40007810000 */
[----:B------:R-:W-:Y:S02]  /*d5d0*/  FSEL R85, R85, -INF , P6 ;  /* 0xff80000055557808 */ /* 0x000fe40003000000 */
[----:B------:R-:W-:-:S02]  /*d5e0*/  P2R R12, PR, RZ, 0x1 ;  /* 0x00000001ff0c7803 */ /* 0x000fc40000000000 */
[----:B------:R-:W-:Y:S02]  /*d5f0*/  FMNMX.FTZ R7, R85, R4, !PT ;  /* 0x0000000455077209 */ /* 0x000fe40007810000 */
[C---:B------:R-:W-:Y:S02]  /*d600*/  ISETP.GT.AND P0, PT, R5.reuse, 0x60, PT ;  /* 0x000000600500780c */ /* 0x040fe40003f04270 */
[----:B------:R-:W-:Y:S01]  /*d610*/  P2R R11, PR, RZ, 0x2 ;  /* 0x00000002ff0b7803 */ /* 0x000fe20000000000 */
[----:B------:R-:W0:Y:S01]  /*d620*/  SHFL.BFLY PT, R4, R7, 0x2, 0x1f ;  /* 0x0c401f0007047f89 */ /* 0x000e2200000e0000 */
[----:B------:R-:W-:Y:S02]  /*d630*/  FSEL R74, R74, -INF , P0 ;  /* 0xff8000004a4a7808 */ /* 0x000fe40000000000 */
[----:B------:R-:W-:Y:S02]  /*d640*/  ISETP.NE.AND P0, PT, R12, RZ, PT ;  /* 0x000000ff0c00720c */ /* 0x000fe40003f05270 */
[----:B------:R-:W-:-:S02]  /*d650*/  ISETP.GT.AND P1, PT, R5, 0x59, PT ;  /* 0x000000590500780c */ /* 0x000fc40003f24270 */
[----:B------:R-:W-:Y:S02]  /*d660*/  FSEL R75, R75, -INF , P0 ;  /* 0xff8000004b4b7808 */ /* 0x000fe40000000000 */
[----:B------:R-:W-:Y:S02]  /*d670*/  ISETP.NE.AND P0, PT, R6, RZ, PT ;  /* 0x000000ff0600720c */ /* 0x000fe40003f05270 */
[----:B------:R-:W-:Y:S02]  /*d680*/  FSEL R71, R71, -INF , P1 ;  /* 0xff80000047477808 */ /* 0x000fe40000800000 */
[----:B------:R-:W-:Y:S02]  /*d690*/  ISETP.NE.AND P1, PT, R11, RZ, PT ;  /* 0x000000ff0b00720c */ /* 0x000fe40003f25270 */
[----:B------:R-:W-:Y:S02]  /*d6a0*/  P2R R10, PR, RZ, 0x4 ;  /* 0x00000004ff0a7803 */ /* 0x000fe40000000000 */
[----:B------:R-:W-:-:S02]  /*d6b0*/  FSEL R78, R78, -INF , P1 ;  /* 0xff8000004e4e7808 */ /* 0x000fc40000800000 */
[----:B------:R-:W-:Y:S02]  /*d6c0*/  FSEL R82, R82, -INF , P3 ;  /* 0xff80000052527808 */ /* 0x000fe40001800000 */
[----:B------:R-:W-:Y:S02]  /*d6d0*/  FSEL R83, R83, -INF , P4 ;  /* 0xff80000053537808 */ /* 0x000fe40002000000 */
[----:B------:R-:W-:Y:S02]  /*d6e0*/  FSEL R86, R86, -INF , P5 ;  /* 0xff80000056567808 */ /* 0x000fe40002800000 */
[----:B0-----:R-:W-:Y:S02]  /*d6f0*/  FMNMX.FTZ R9, R7, R4, !PT ;  /* 0x0000000407097209 */ /* 0x001fe40007810000 */
[----:B------:R-:W-:Y:S02]  /*d700*/  FSEL R87, R87, -INF , P6 ;  /* 0xff80000057577808 */ /* 0x000fe40003000000 */
[-C--:B------:R-:W-:Y:S01]  /*d710*/  MOV R141, R151.reuse ;  /* 0x00000097008d7202 */ /* 0x080fe20000000f00 */
[----:B------:R-:W0:Y:S01]  /*d720*/  SHFL.BFLY PT, R4, R9, 0x1, 0x1f ;  /* 0x0c201f0009047f89 */ /* 0x000e2200000e0000 */
[----:B------:R-:W-:-:S02]  /*d730*/  MOV R137, R151 ;  /* 0x0000009700897202 */ /* 0x000fc40000000f00 */
[-C--:B------:R-:W-:Y:S02]  /*d740*/  MOV R133, R151.reuse ;  /* 0x0000009700857202 */ /* 0x080fe40000000f00 */
[-C--:B------:R-:W-:Y:S02]  /*d750*/  MOV R129, R151.reuse ;  /* 0x0000009700817202 */ /* 0x080fe40000000f00 */
[-C--:B------:R-:W-:Y:S02]  /*d760*/  MOV R125, R151.reuse ;  /* 0x00000097007d7202 */ /* 0x080fe40000000f00 */
[-C--:B------:R-:W-:Y:S02]  /*d770*/  MOV R121, R151.reuse ;  /* 0x0000009700797202 */ /* 0x080fe40000000f00 */
[-C--:B------:R-:W-:Y:S02]  /*d780*/  MOV R117, R151.reuse ;  /* 0x0000009700757202 */ /* 0x080fe40000000f00 */
[----:B------:R-:W-:-:S02]  /*d790*/  MOV R113, R151 ;  /* 0x0000009700717202 */ /* 0x000fc40000000f00 */
[-C--:B------:R-:W-:Y:S02]  /*d7a0*/  MOV R109, R151.reuse ;  /* 0x00000097006d7202 */ /* 0x080fe40000000f00 */
[-C--:B------:R-:W-:Y:S02]  /*d7b0*/  MOV R105, R151.reuse ;  /* 0x0000009700697202 */ /* 0x080fe40000000f00 */
[-C--:B------:R-:W-:Y:S02]  /*d7c0*/  MOV R101, R151.reuse ;  /* 0x0000009700657202 */ /* 0x080fe40000000f00 */
[-C--:B------:R-:W-:Y:S02]  /*d7d0*/  MOV R97, R151.reuse ;  /* 0x0000009700617202 */ /* 0x080fe40000000f00 */
[----:B------:R-:W-:Y:S02]  /*d7e0*/  MOV R89, R151 ;  /* 0x0000009700597202 */ /* 0x000fe40000000f00 */
[----:B0-----:R-:W-:-:S02]  /*d7f0*/  FMNMX.FTZ R4, R9, R4, !PT ;  /* 0x0000000409047209 */ /* 0x001fc40007810000 */
[----:B------:R-:W-:Y:S02]  /*d800*/  FMNMX.FTZ R9, R26, R27, !PT ;  /* 0x0000001b1a097209 */ /* 0x000fe40007810000 */
[C---:B------:R-:W-:Y:S01]  /*d810*/  FSETP.NEU.FTZ.AND P2, PT, R4.reuse, -INF , PT ;  /* 0xff8000000400780b */ /* 0x040fe20003f5d000 */
[----:B------:R-:W-:Y:S01]  /*d820*/  FMUL.FTZ R8, R4, UR45 ;  /* 0x0000002d04087c20 */ /* 0x000fe20008410000 */
[----:B------:R-:W-:-:S04]  /*d830*/  FMNMX.FTZ R6, R30, R9, !PT ;  /* 0x000000091e067209 */ /* 0x000fc80007810000 */
[----:B------:R-:W-:Y:S02]  /*d840*/  FMNMX.FTZ R9, R31, R6, !PT ;  /* 0x000000061f097209 */ /* 0x000fe40007810000 */
[----:B------:R-:W-:Y:S02]  /*d850*/  FSEL R8, R8, RZ, P2 ;  /* 0x000000ff08087208 */ /* 0x000fe40001000000 */
[----:B------:R-:W-:Y:S02]  /*d860*/  FMNMX.FTZ R6, R34, R9, !PT ;  /* 0x0000000922067209 */ /* 0x000fe40007810000 */
[----:B------:R-:W-:Y:S01]  /*d870*/  ISETP.NE.AND P2, PT, R10, RZ, PT ;  /* 0x000000ff0a00720c */ /* 0x000fe20003f45270 */
[--C-:B------:R-:W-:Y:S01]  /*d880*/  FFMA.FTZ R5, R25, UR45, -R8.reuse ;  /* 0x0000002d19057c23 */ /* 0x100fe20008010808 */
[----:B------:R-:W-:Y:S01]  /*d890*/  FMNMX.FTZ R11, R35, R6, !PT ;  /* 0x00000006230b7209 */ /* 0x000fe20007810000 */
[--C-:B------:R-:W-:Y:S01]  /*d8a0*/  FFMA.FTZ R7, R29, UR45, -R8.reuse ;  /* 0x0000002d1d077c23 */ /* 0x100fe20008010808 */
[----:B------:R-:W-:Y:S01]  /*d8b0*/  FSEL R79, R79, -INF , P2 ;  /* 0xff8000004f4f7808 */ /* 0x000fe20001000000 */
[--C-:B------:R-:W-:Y:S01]  /*d8c0*/  FFMA.FTZ R9, R33, UR45, -R8.reuse ;  /* 0x0000002d21097c23 */ /* 0x100fe20008010808 */
[----:B------:R-:W-:Y:S01]  /*d8d0*/  FMNMX.FTZ R6, R38, R11, !PT ;  /* 0x0000000b26067209 */ /* 0x000fe20007810000 */
[--C-:B------:R-:W-:Y:S01]  /*d8e0*/  FFMA.FTZ R160, R24, UR45, -R8.reuse ;  /* 0x0000002d18a07c23 */ /* 0x100fe20008010808 */
[--C-:B------:R-:W-:Y:S01]  /*d8f0*/  FFMA.FTZ R162, R28, UR45, -R8.reuse ;  /* 0x0000002d1ca27c23 */ /* 0x100fe20008010808 */
[----:B------:R-:W-:Y:S01]  /*d900*/  MUFU.EX2 R5, R5 ;  /* 0x0000000500057308 */ /* 0x000fe20000000800 */
[----:B------:R-:W-:Y:S01]  /*d910*/  FMNMX.FTZ R11, R39, R6, !PT ;  /* 0x00000006270b7209 */ /* 0x000fe20007810000 */
[--C-:B------:R-:W-:Y:S01]  /*d920*/  FFMA.FTZ R164, R32, UR45, -R8.reuse ;  /* 0x0000002d20a47c23 */ /* 0x100fe20008010808 */
[--C-:B------:R-:W-:Y:S01]  /*d930*/  FFMA.FTZ R166, R36, UR45, -R8.reuse ;  /* 0x0000002d24a67c23 */ /* 0x100fe20008010808 */
[--C-:B------:R-:W-:Y:S01]  /*d940*/  FFMA.FTZ R168, R40, UR45, -R8.reuse ;  /* 0x0000002d28a87c23 */ /* 0x100fe20008010808 */
[----:B------:R-:W-:Y:S01]  /*d950*/  FMNMX.FTZ R6, R42, R11, !PT ;  /* 0x0000000b2a067209 */ /* 0x000fe20007810000 */
[--C-:B------:R-:W-:Y:S01]  /*d960*/  FFMA.FTZ R11, R37, UR45, -R8.reuse ;  /* 0x0000002d250b7c23 */ /* 0x100fe20008010808 */
[--C-:B------:R-:W-:Y:S01]  /*d970*/  FFMA.FTZ R170, R44, UR45, -R8.reuse ;  /* 0x0000002d2caa7c23 */ /* 0x100fe20008010808 */
[----:B------:R-:W0:Y:S01]  /*d980*/  MUFU.EX2 R160, R160 ;  /* 0x000000a000a07308 */ /* 0x000e220000000800 */
[----:B------:R-:W-:Y:S01]  /*d990*/  FMNMX.FTZ R13, R43, R6, !PT ;  /* 0x000000062b0d7209 */ /* 0x000fe20007810000 */
[--C-:B------:R-:W-:Y:S01]  /*d9a0*/  FFMA.FTZ R172, R48, UR45, -R8.reuse ;  /* 0x0000002d30ac7c23 */ /* 0x100fe20008010808 */
[--C-:B------:R-:W-:Y:S01]  /*d9b0*/  FFMA.FTZ R174, R52, UR45, -R8.reuse ;  /* 0x0000002d34ae7c23 */ /* 0x100fe20008010808 */
[--C-:B------:R-:W-:Y:S01]  /*d9c0*/  FFMA.FTZ R176, R56, UR45, -R8.reuse ;  /* 0x0000002d38b07c23 */ /* 0x100fe20008010808 */
[----:B------:R-:W-:Y:S01]  /*d9d0*/  FMNMX.FTZ R6, R46, R13, !PT ;  /* 0x0000000d2e067209 */ /* 0x000fe20007810000 */
[--C-:B------:R-:W-:Y:S01]  /*d9e0*/  FFMA.FTZ R178, R60, UR45, -R8.reuse ;  /* 0x0000002d3cb27c23 */ /* 0x100fe20008010808 */
[--C-:B------:R-:W-:Y:S01]  /*d9f0*/  FFMA.FTZ R180, R64, UR45, -R8.reuse ;  /* 0x0000002d40b47c23 */ /* 0x100fe20008010808 */
[----:B------:R-:W1:Y:S01]  /*da00*/  MUFU.EX2 R162, R162 ;  /* 0x000000a200a27308 */ /* 0x000e620000000800 */
[----:B------:R-:W-:Y:S01]  /*da10*/  FMNMX.FTZ R13, R47, R6, !PT ;  /* 0x000000062f0d7209 */ /* 0x000fe20007810000 */
[--C-:B------:R-:W-:Y:S01]  /*da20*/  FFMA.FTZ R37, R65, UR45, -R8.reuse ;  /* 0x0000002d41257c23 */ /* 0x100fe20008010808 */
[--C-:B------:R-:W-:Y:S01]  /*da30*/  FFMA.FTZ R182, R68, UR45, -R8.reuse ;  /* 0x0000002d44b67c23 */ /* 0x100fe20008010808 */
[--C-:B------:R-:W-:Y:S01]  /*da40*/  FFMA.FTZ R184, R72, UR45, -R8.reuse ;  /* 0x0000002d48b87c23 */ /* 0x100fe20008010808 */
[----:B------:R-:W-:Y:S01]  /*da50*/  FMNMX.FTZ R6, R50, R13, !PT ;  /* 0x0000000d32067209 */ /* 0x000fe20007810000 */
[--C-:B------:R-:W-:Y:S01]  /*da60*/  FFMA.FTZ R13, R41, UR45, -R8.reuse ;  /* 0x0000002d290d7c23 */ /* 0x100fe20008010808 */
[--C-:B------:R-:W-:Y:S01]  /*da70*/  FFMA.FTZ R41, R69, UR45, -R8.reuse ;  /* 0x0000002d45297c23 */ /* 0x100fe20008010808 */
[----:B------:R-:W2:Y:S01]  /*da80*/  MUFU.EX2 R7, R7 ;  /* 0x0000000700077308 */ /* 0x000ea20000000800 */
[----:B------:R-:W-:Y:S01]  /*da90*/  FMNMX.FTZ R15, R51, R6, !PT ;  /* 0x00000006330f7209 */ /* 0x000fe20007810000 */
[--C-:B------:R-:W-:Y:S01]  /*daa0*/  FFMA.FTZ R186, R76, UR45, -R8.reuse ;  /* 0x0000002d4cba7c23 */ /* 0x100fe20008010808 */
[--C-:B------:R-:W-:Y:S01]  /*dab0*/  FFMA.FTZ R188, R80, UR45, -R8.reuse ;  /* 0x0000002d50bc7c23 */ /* 0x100fe20008010808 */
[--C-:B------:R-:W-:Y:S01]  /*dac0*/  FFMA.FTZ R81, R81, UR45, -R8.reuse ;  /* 0x0000002d51517c23 */ /* 0x100fe20008010808 */
[----:B------:R-:W-:Y:S01]  /*dad0*/  FMNMX.FTZ R6, R54, R15, !PT ;  /* 0x0000000f36067209 */ /* 0x000fe20007810000 */
[----:B------:R-:W-:-:S02]  /*dae0*/  FFMA.FTZ R190, R84, UR45, -R8 ;  /* 0x0000002d54be7c23 */ /* 0x000fc40008010808 */
[----:B------:R-:W3:Y:S01]  /*daf0*/  MUFU.EX2 R164, R164 ;  /* 0x000000a400a47308 */ /* 0x000ee20000000800 */
[----:B------:R-:W-:-:S04]  /*db00*/  FMNMX.FTZ R15, R55, R6, !PT ;  /* 0x00000006370f7209 */ /* 0x000fc80007810000 */
[----:B------:R-:W-:Y:S01]  /*db10*/  FMNMX.FTZ R6, R58, R15, !PT ;  /* 0x0000000f3a067209 */ /* 0x000fe20007810000 */
[----:B------:R-:W-:Y:S02]  /*db20*/  FFMA.FTZ R15, R45, UR45, -R8 ;  /* 0x0000002d2d0f7c23 */ /* 0x000fe40008010808 */
[----:B------:R-:W4:Y:S01]  /*db30*/  MUFU.EX2 R9, R9 ;  /* 0x0000000900097308 */ /* 0x000f220000000800 */
[----:B------:R-:W-:-:S04]  /*db40*/  FMNMX.FTZ R21, R59, R6, !PT ;  /* 0x000000063b157209 */ /* 0x000fc80007810000 */
[----:B------:R-:W-:-:S03]  /*db50*/  FMNMX.FTZ R6, R62, R21, !PT ;  /* 0x000000153e067209 */ /* 0x000fc60007810000 */
[----:B------:R-:W5:Y:S01]  /*db60*/  MUFU.EX2 R166, R166 ;  /* 0x000000a600a67308 */ /* 0x000f620000000800 */
[----:B------:R-:W-:-:S04]  /*db70*/  FMNMX.FTZ R21, R63, R6, !PT ;  /* 0x000000063f157209 */ /* 0x000fc80007810000 */
[----:B------:R-:W-:Y:S01]  /*db80*/  FMNMX.FTZ R6, R66, R21, !PT ;  /* 0x0000001542067209 */ /* 0x000fe20007810000 */
[--C-:B------:R-:W-:Y:S01]  /*db90*/  FFMA.FTZ R21, R49, UR45, -R8.reuse ;  /* 0x0000002d31157c23 */ /* 0x100fe20008010808 */
[----:B------:R-:W-:Y:S01]  /*dba0*/  FFMA.FTZ R49, R77, UR45, -R8 ;  /* 0x0000002d4d317c23 */ /* 0x000fe20008010808 */
[----:B------:R-:W5:Y:S01]  /*dbb0*/  MUFU.EX2 R11, R11 ;  /* 0x0000000b000b7308 */ /* 0x000f620000000800 */
[----:B------:R-:W-:-:S04]  /*dbc0*/  FMNMX.FTZ R25, R67, R6, !PT ;  /* 0x0000000643197209 */ /* 0x000fc80007810000 */
[----:B------:R-:W-:-:S03]  /*dbd0*/  FMNMX.FTZ R6, R70, R25, !PT ;  /* 0x0000001946067209 */ /* 0x000fc60007810000 */
[----:B------:R-:W5:Y:S01]  /*dbe0*/  MUFU.EX2 R168, R168 ;  /* 0x000000a800a87308 */ /* 0x000f620000000800 */
[----:B------:R-:W-:-:S04]  /*dbf0*/  FMNMX.FTZ R25, R71, R6, !PT ;  /* 0x0000000647197209 */ /* 0x000fc80007810000 */
[----:B------:R-:W-:Y:S01]  /*dc00*/  FMNMX.FTZ R6, R74, R25, !PT ;  /* 0x000000194a067209 */ /* 0x000fe20007810000 */
[----:B------:R-:W-:Y:S02]  /*dc10*/  FFMA.FTZ R25, R53, UR45, -R8 ;  /* 0x0000002d35197c23 */ /* 0x000fe40008010808 */
[----:B------:R-:W-:Y:S01]  /*dc20*/  MUFU.EX2 R13, R13 ;  /* 0x0000000d000d7308 */ /* 0x000fe20000000800 */
[----:B------:R-:W-:-:S04]  /*dc30*/  FMNMX.FTZ R29, R75, R6, !PT ;  /* 0x000000064b1d7209 */ /* 0x000fc80007810000 */
[----:B------:R-:W-:-:S03]  /*dc40*/  FMNMX.FTZ R6, R78, R29, !PT ;  /* 0x0000001d4e067209 */ /* 0x000fc60007810000 */
[----:B------:R-:W-:Y:S01]  /*dc50*/  MUFU.EX2 R170, R170 ;  /* 0x000000aa00aa7308 */ /* 0x000fe20000000800 */
[----:B------:R-:W-:-:S04]  /*dc60*/  FMNMX.FTZ R29, R79, R6, !PT ;  /* 0x000000064f1d7209 */ /* 0x000fc80007810000 */
[----:B------:R-:W-:Y:S01]  /*dc70*/  FMNMX.FTZ R6, R82, R29, !PT ;  /* 0x0000001d52067209 */ /* 0x000fe20007810000 */
[--C-:B------:R-:W-:Y:S01]  /*dc80*/  FFMA.FTZ R29, R57, UR45, -R8.reuse ;  /* 0x0000002d391d7c23 */ /* 0x100fe20008010808 */
[----:B------:R-:W-:Y:S01]  /*dc90*/  FFMA.FTZ R57, R85, UR45, -R8 ;  /* 0x0000002d55397c23 */ /* 0x000fe20008010808 */
[----:B------:R-:W-:Y:S01]  /*dca0*/  MUFU.EX2 R15, R15 ;  /* 0x0000000f000f7308 */ /* 0x000fe20000000800 */
[----:B------:R-:W-:-:S04]  /*dcb0*/  FMNMX.FTZ R33, R83, R6, !PT ;  /* 0x0000000653217209 */ /* 0x000fc80007810000 */
[----:B------:R-:W-:Y:S01]  /*dcc0*/  FMNMX.FTZ R6, R86, R33, !PT ;  /* 0x0000002156067209 */ /* 0x000fe20007810000 */
[----:B------:R-:W-:Y:S02]  /*dcd0*/  FFMA.FTZ R33, R61, UR45, -R8 ;  /* 0x0000002d3d217c23 */ /* 0x000fe40008010808 */
[----:B------:R-:W-:Y:S01]  /*dce0*/  MUFU.EX2 R172, R172 ;  /* 0x000000ac00ac7308 */ /* 0x000fe20000000800 */
[----:B------:R-:W-:-:S05]  /*dcf0*/  FMNMX.FTZ R6, R87, R6, !PT ;  /* 0x0000000657067209 */ /* 0x000fca0007810000 */
[----:B------:R-:W0:Y:S02]  /*dd00*/  SHFL.BFLY PT, R45, R6, 0x2, 0x1f ;  /* 0x0c401f00062d7f89 */ /* 0x000e2400000e0000 */
[----:B------:R-:W-:Y:S08]  /*dd10*/  MUFU.EX2 R21, R21 ;  /* 0x0000001500157308 */ /* 0x000ff00000000800 */
[----:B------:R-:W-:Y:S08]  /*dd20*/  MUFU.EX2 R174, R174 ;  /* 0x000000ae00ae7308 */ /* 0x000ff00000000800 */
[----:B------:R-:W-:Y:S01]  /*dd30*/  MUFU.EX2 R25, R25 ;  /* 0x0000001900197308 */ /* 0x000fe20000000800 */
[----:B0-----:R-:W-:Y:S01]  /*dd40*/  FMNMX.FTZ R10, R6, R45, !PT ;  /* 0x0000002d060a7209 */ /* 0x001fe20007810000 */
[----:B------:R-:W-:-:S06]  /*dd50*/  FFMA.FTZ R45, R73, UR45, -R8 ;  /* 0x0000002d492d7c23 */ /* 0x000fcc0008010808 */
[----:B------:R-:W-:Y:S01]  /*dd60*/  MUFU.EX2 R176, R176 ;  /* 0x000000b000b07308 */ /* 0x000fe20000000800 */
[----:B------:R-:W0:Y:S07]  /*dd70*/  SHFL.BFLY PT, R53, R10, 0x1, 0x1f ;  /* 0x0c201f000a357f89 */ /* 0x000e2e00000e0000 */
[----:B------:R-:W-:Y:S08]  /*dd80*/  MUFU.EX2 R29, R29 ;  /* 0x0000001d001d7308 */ /* 0x000ff00000000800 */
[----:B------:R-:W-:Y:S08]  /*dd90*/  MUFU.EX2 R178, R178 ;  /* 0x000000b200b27308 */ /* 0x000ff00000000800 */
[----:B------:R-:W-:Y:S01]  /*dda0*/  MUFU.EX2 R33, R33 ;  /* 0x0000002100217308 */ /* 0x000fe20000000800 */
[----:B0-----:R-:W-:-:S04]  /*ddb0*/  FMNMX.FTZ R6, R10, R53, !PT ;  /* 0x000000350a067209 */ /* 0x001fc80007810000 */
[C---:B------:R-:W-:Y:S01]  /*ddc0*/  FSETP.NEU.FTZ.AND P1, PT, R6.reuse, -INF , PT ;  /* 0xff8000000600780b */ /* 0x040fe20003f3d000 */
[----:B------:R-:W-:Y:S02]  /*ddd0*/  FMUL.FTZ R32, R6, UR45 ;  /* 0x0000002d06207c20 */ /* 0x000fe40008410000 */
[----:B------:R-:W-:Y:S03]  /*dde0*/  MUFU.EX2 R180, R180 ;  /* 0x000000b400b47308 */ /* 0x000fe60000000800 */
[----:B------:R-:W-:-:S05]  /*ddf0*/  FSEL R32, R32, RZ, P1 ;  /* 0x000000ff20207208 */ /* 0x000fca0000800000 */
[----:B------:R-:W-:Y:S01]  /*de00*/  MUFU.EX2 R37, R37 ;  /* 0x0000002500257308 */ /* 0x000fe20000000800 */
[--C-:B------:R-:W-:Y:S01]  /*de10*/  FFMA.FTZ R161, R26, UR45, -R32.reuse ;  /* 0x0000002d1aa17c23 */ /* 0x100fe20008010820 */
[--C-:B------:R-:W-:Y:S01]  /*de20*/  FFMA.FTZ R8, R27, UR45, -R32.reuse ;  /* 0x0000002d1b087c23 */ /* 0x100fe20008010820 */
[----:B------:R-:W-:Y:S01]  /*de30*/  FADD.FTZ R27, R160, R5 ;  /* 0x00000005a01b7221 */ /* 0x000fe20000010000 */
[--C-:B------:R-:W-:Y:S01]  /*de40*/  FFMA.FTZ R163, R30, UR45, -R32.reuse ;  /* 0x0000002d1ea37c23 */ /* 0x100fe20008010820 */
[--C-:B------:R-:W-:Y:S01]  /*de50*/  FFMA.FTZ R10, R31, UR45, -R32.reuse ;  /* 0x0000002d1f0a7c23 */ /* 0x100fe20008010820 */
[--C-:B------:R-:W-:Y:S01]  /*de60*/  FFMA.FTZ R165, R34, UR45, -R32.reuse ;  /* 0x0000002d22a57c23 */ /* 0x100fe20008010820 */
[----:B-1----:R-:W-:Y:S01]  /*de70*/  FADD.FTZ R30, R162, R27 ;  /* 0x0000001ba21e7221 */ /* 0x002fe20000010000 */
[----:B------:R-:W-:Y:S01]  /*de80*/  MUFU.EX2 R161, R161 ;  /* 0x000000a100a17308 */ /* 0x000fe20000000800 */
[--C-:B------:R-:W-:Y:S01]  /*de90*/  FFMA.FTZ R12, R35, UR45, -R32.reuse ;  /* 0x0000002d230c7c23 */ /* 0x100fe20008010820 */
[----:B------:R-:W-:Y:S01]  /*dea0*/  FFMA.FTZ R167, R38, UR45, -R32 ;  /* 0x0000002d26a77c23 */ /* 0x000fe20008010820 */
[----:B--2---:R-:W-:Y:S01]  /*deb0*/  FADD.FTZ R27, R7, R30 ;  /* 0x0000001e071b7221 */ /* 0x004fe20000010000 */
[--C-:B------:R-:W-:Y:S01]  /*dec0*/  FFMA.FTZ R14, R39, UR45, -R32.reuse ;  /* 0x0000002d270e7c23 */ /* 0x100fe20008010820 */
[--C-:B------:R-:W-:Y:S01]  /*ded0*/  FFMA.FTZ R169, R42, UR45, -R32.reuse ;  /* 0x0000002d2aa97c23 */ /* 0x100fe20008010820 */
[--C-:B------:R-:W-:Y:S01]  /*dee0*/  FFMA.FTZ R20, R43, UR45, -R32.reuse ;  /* 0x0000002d2b147c23 */ /* 0x100fe20008010820 */
[----:B---3--:R-:W-:Y:S01]  /*def0*/  FADD.FTZ R34, R164, R27 ;  /* 0x0000001ba4227221 */ /* 0x008fe20000010000 */
[----:B------:R-:W0:Y:S01]  /*df00*/  MUFU.EX2 R8, R8 ;  /* 0x0000000800087308 */ /* 0x000e220000000800 */
[--C-:B------:R-:W-:Y:S01]  /*df10*/  FFMA.FTZ R171, R46, UR45, -R32.reuse ;  /* 0x0000002d2eab7c23 */ /* 0x100fe20008010820 */
[----:B------:R-:W-:Y:S01]  /*df20*/  FFMA.FTZ R24, R47, UR45, -R32 ;  /* 0x0000002d2f187c23 */ /* 0x000fe20008010820 */
[----:B----4-:R-:W-:Y:S01]  /*df30*/  FADD.FTZ R27, R9, R34 ;  /* 0x00000022091b7221 */ /* 0x010fe20000010000 */
[--C-:B------:R-:W-:Y:S01]  /*df40*/  FFMA.FTZ R173, R50, UR45, -R32.reuse ;  /* 0x0000002d32ad7c23 */ /* 0x100fe20008010820 */
[----:B------:R-:W-:Y:S01]  /*df50*/  FFMA.FTZ R26, R51, UR45, -R32 ;  /* 0x0000002d331a7c23 */ /* 0x000fe20008010820 */
[----:B------:R-:W-:-:S02]  /*df60*/  IMAD.U32 R42, RZ, RZ, UR38 ;  /* 0x00000026ff2a7e24 */ /* 0x000fc4000f8e00ff */
[----:B-----5:R-:W-:Y:S01]  /*df70*/  FADD.FTZ R34, R166, R27 ;  /* 0x0000001ba6227221 */ /* 0x020fe20000010000 */
[----:B------:R-:W1:Y:S01]  /*df80*/  MUFU.EX2 R163, R163 ;  /* 0x000000a300a37308 */ /* 0x000e620000000800 */
[--C-:B------:R-:W-:Y:S01]  /*df90*/  FFMA.FTZ R175, R54, UR45, -R32.reuse ;  /* 0x0000002d36af7c23 */ /* 0x100fe20008010820 */
[----:B------:R-:W-:Y:S01]  /*dfa0*/  FFMA.FTZ R28, R55, UR45, -R32 ;  /* 0x0000002d371c7c23 */ /* 0x000fe20008010820 */
[----:B------:R-:W-:Y:S01]  /*dfb0*/  FADD.FTZ R31, R11, R34 ;  /* 0x000000220b1f7221 */ /* 0x000fe20000010000 */
[----:B------:R-:W-:Y:S01]  /*dfc0*/  PRMT R3, R42, 0x654, R3 ;  /* 0x000006542a037816 */ /* 0x000fe20000000003 */
[--C-:B------:R-:W-:Y:S01]  /*dfd0*/  FFMA.FTZ R177, R58, UR45, -R32.reuse ;  /* 0x0000002d3ab17c23 */ /* 0x100fe20008010820 */
[----:B------:R-:W-:Y:S01]  /*dfe0*/  FFMA.FTZ R30, R59, UR45, -R32 ;  /* 0x0000002d3b1e7c23 */ /* 0x000fe20008010820 */
[----:B------:R-:W-:Y:S01]  /*dff0*/  FADD.FTZ R38, R168, R31 ;  /* 0x0000001fa8267221 */ /* 0x000fe20000010000 */
[----:B------:R-:W2:Y:S01]  /*e000*/  MUFU.EX2 R10, R10 ;  /* 0x0000000a000a7308 */ /* 0x000ea20000000800 */
[----:B0-----:R-:W-:Y:S01]  /*e010*/  FADD.FTZ R36, R161, R8 ;  /* 0x00000008a1247221 */ /* 0x001fe20000010000 */
[----:B------:R0:W-:Y:S01]  /*e020*/  SYNCS.ARRIVE.TRANS64.RED.A1T0 RZ, [R3+URZ], RZ ;  /* 0x000000ff03ff79a7 */ /* 0x0001e2000810043f */
[----:B------:R-:W-:Y:S01]  /*e030*/  FADD.FTZ R31, R13, R38 ;  /* 0x000000260d1f7221 */ /* 0x000fe20000010000 */
[--C-:B------:R-:W-:Y:S01]  /*e040*/  FFMA.FTZ R179, R62, UR45, -R32.reuse ;  /* 0x0000002d3eb37c23 */ /* 0x100fe20008010820 */
[--C-:B------:R-:W-:Y:S01]  /*e050*/  FFMA.FTZ R34, R63, UR45, -R32.reuse ;  /* 0x0000002d3f227c23 */ /* 0x100fe20008010820 */
[--C-:B------:R-:W-:Y:S01]  /*e060*/  FFMA.FTZ R181, R66, UR45, -R32.reuse ;  /* 0x0000002d42b57c23 */ /* 0x100fe20008010820 */
[----:B------:R-:W-:Y:S01]  /*e070*/  FFMA.FTZ R70, R70, UR45, -R32 ;  /* 0x0000002d46467c23 */ /* 0x000fe20008010820 */
[----:B------:R-:W3:Y:S01]  /*e080*/  MUFU.EX2 R165, R165 ;  /* 0x000000a500a57308 */ /* 0x000ee20000000800 */
[----:B-1----:R-:W-:Y:S01]  /*e090*/  FADD.FTZ R27, R163, R36 ;  /* 0x00000024a31b7221 */ /* 0x002fe20000010000 */
[--C-:B------:R-:W-:Y:S01]  /*e0a0*/  FFMA.FTZ R71, R71, UR45, -R32.reuse ;  /* 0x0000002d47477c23 */ /* 0x100fe20008010820 */
[----:B------:R-:W-:Y:S01]  /*e0b0*/  F2FP.F16.F32.PACK_AB R160, R5, R160 ;  /* 0x000000a005a0723e */ /* 0x000fe200000000ff */
[--C-:B------:R-:W-:Y:S01]  /*e0c0*/  FFMA.FTZ R74, R74, UR45, -R32.reuse ;  /* 0x0000002d4a4a7c23 */ /* 0x100fe20008010820 */
[--C-:B------:R-:W-:Y:S01]  /*e0d0*/  FFMA.FTZ R75, R75, UR45, -R32.reuse ;  /* 0x0000002d4b4b7c23 */ /* 0x100fe20008010820 */
[--C-:B------:R-:W-:Y:S01]  /*e0e0*/  FFMA.FTZ R78, R78, UR45, -R32.reuse ;  /* 0x0000002d4e4e7c23 */ /* 0x100fe20008010820 */
[--C-:B------:R-:W-:Y:S01]  /*e0f0*/  FFMA.FTZ R79, R79, UR45, -R32.reuse ;  /* 0x0000002d4f4f7c23 */ /* 0x100fe20008010820 */
[----:B------:R-:W1:Y:S01]  /*e100*/  MUFU.EX2 R12, R12 ;  /* 0x0000000c000c7308 */ /* 0x000e620000000800 */
[----:B--2---:R-:W-:Y:S01]  /*e110*/  FADD.FTZ R36, R10, R27 ;  /* 0x0000001b0a247221 */ /* 0x004fe20000010000 */
[--C-:B------:R-:W-:Y:S01]  /*e120*/  FFMA.FTZ R82, R82, UR45, -R32.reuse ;  /* 0x0000002d52527c23 */ /* 0x100fe20008010820 */
[--C-:B------:R-:W-:Y:S01]  /*e130*/  FFMA.FTZ R83, R83, UR45, -R32.reuse ;  /* 0x0000002d53537c23 */ /* 0x100fe20008010820 */
[----:B------:R-:W-:Y:S01]  /*e140*/  FFMA.FTZ R86, R86, UR45, -R32 ;  /* 0x0000002d56567c23 */ /* 0x000fe20008010820 */
[----:B------:R-:W-:-:S02]  /*e150*/  F2FP.F16.F32.PACK_AB R161, R8, R161 ;  /* 0x000000a108a1723e */ /* 0x000fc400000000ff */
[----:B------:R-:W-:Y:S01]  /*e160*/  F2FP.F16.F32.PACK_AB R164, R9, R164 ;  /* 0x000000a409a4723e */ /* 0x000fe200000000ff */
[----:B------:R-:W2:Y:S01]  /*e170*/  MUFU.EX2 R167, R167 ;  /* 0x000000a700a77308 */ /* 0x000ea20000000800 */
[----:B---3--:R-:W-:Y:S01]  /*e180*/  FADD.FTZ R27, R165, R36 ;  /* 0x00000024a51b7221 */ /* 0x008fe20000010000 */
[----:B------:R-:W-:Y:S01]  /*e190*/  FADD.FTZ R36, R170, R31 ;  /* 0x0000001faa247221 */ /* 0x000fe20000010000 */
[----:B------:R-:W-:Y:S01]  /*e1a0*/  VIADD R9, R93, 0xfffffffe ;  /* 0xfffffffe5d097836 */ /* 0x000fe20000000000 */
[----:B------:R-:W-:Y:S02]  /*e1b0*/  F2FP.F16.F32.PACK_AB R162, R7, R162 ;  /* 0x000000a207a2723e */ /* 0x000fe400000000ff */
[----:B------:R-:W-:Y:S01]  /*e1c0*/  FADD.FTZ R31, R15, R36 ;  /* 0x000000240f1f7221 */ /* 0x000fe20000010000 */
[--C-:B------:R-:W-:Y:S01]  /*e1d0*/  FFMA.FTZ R36, R67, UR45, -R32.reuse ;  /* 0x0000002d43247c23 */ /* 0x100fe20008010820 */
[----:B------:R-:W3:Y:S01]  /*e1e0*/  MUFU.EX2 R14, R14 ;  /* 0x0000000e000e7308 */ /* 0x000ee20000000800 */
[----:B-1----:R-:W-:Y:S01]  /*e1f0*/  FADD.FTZ R38, R12, R27 ;  /* 0x0000001b0c267221 */ /* 0x002fe20000010000 */
[----:B------:R-:W-:Y:S01]  /*e200*/  FADD.FTZ R40, R172, R31 ;  /* 0x0000001fac287221 */ /* 0x000fe20000010000 */
[----:B------:R-:W-:Y:S01]  /*e210*/  FFMA.FTZ R32, R87, UR45, -R32 ;  /* 0x0000002d57207c23 */ /* 0x000fe20008010820 */
[----:B------:R-:W-:-:S02]  /*e220*/  ISETP.GE.AND P1, PT, R9, R194, PT ;  /* 0x000000c20900720c */ /* 0x000fc40003f26270 */
[----:B------:R-:W-:Y:S01]  /*e230*/  FADD.FTZ R31, R21, R40 ;  /* 0x00000028151f7221 */ /* 0x000fe20000010000 */
[----:B------:R-:W-:Y:S01]  /*e240*/  F2FP.F16.F32.PACK_AB R166, R11, R166 ;  /* 0x000000a60ba6723e */ /* 0x000fe200000000ff */
[----:B------:R-:W1:Y:S01]  /*e250*/  MUFU.EX2 R169, R169 ;  /* 0x000000a900a97308 */ /* 0x000e620000000800 */
[----:B--2---:R-:W-:Y:S01]  /*e260*/  FADD.FTZ R27, R167, R38 ;  /* 0x00000026a71b7221 */ /* 0x004fe20000010000 */
[----:B------:R-:W-:Y:S01]  /*e270*/  FADD.FTZ R40, R174, R31 ;  /* 0x0000001fae287221 */ /* 0x000fe20000010000 */
[----:B------:R-:W-:Y:S02]  /*e280*/  F2FP.F16.F32.PACK_AB R168, R13, R168 ;  /* 0x000000a80da8723e */ /* 0x000fe400000000ff */
[----:B------:R-:W-:Y:S02]  /*e290*/  F2FP.F16.F32.PACK_AB R170, R15, R170 ;  /* 0x000000aa0faa723e */ /* 0x000fe400000000ff */
[----:B------:R-:W-:Y:S01]  /*e2a0*/  F2FP.F16.F32.PACK_AB R172, R21, R172 ;  /* 0x000000ac15ac723e */ /* 0x000fe200000000ff */
[----:B------:R-:W2:Y:S01]  /*e2b0*/  MUFU.EX2 R20, R20 ;  /* 0x0000001400147308 */ /* 0x000ea20000000800 */
[----:B---3--:R-:W-:Y:S01]  /*e2c0*/  FADD.FTZ R38, R14, R27 ;  /* 0x0000001b0e267221 */ /* 0x008fe20000010000 */
[----:B------:R-:W-:-:S02]  /*e2d0*/  F2FP.F16.F32.PACK_AB R174, R25, R174 ;  /* 0x000000ae19ae723e */ /* 0x000fc400000000ff */
[----:B------:R-:W-:Y:S02]  /*e2e0*/  F2FP.F16.F32.PACK_AB R163, R10, R163 ;  /* 0x000000a30aa3723e */ /* 0x000fe400000000ff */
[----:B------:R-:W-:Y:S02]  /*e2f0*/  F2FP.F16.F32.PACK_AB R165, R12, R165 ;  /* 0x000000a50ca5723e */ /* 0x000fe400000000ff */
[----:B------:R-:W0:Y:S01]  /*e300*/  MUFU.EX2 R171, R171 ;  /* 0x000000ab00ab7308 */ /* 0x000e220000000800 */
[----:B-1----:R-:W-:Y:S01]  /*e310*/  FADD.FTZ R27, R169, R38 ;  /* 0x00000026a91b7221 */ /* 0x002fe20000010000 */
[----:B------:R-:W-:Y:S02]  /*e320*/  F2FP.F16.F32.PACK_AB R167, R14, R167 ;  /* 0x000000a70ea7723e */ /* 0x000fe400000000ff */
[----:B------:R-:W-:-:S04]  /*e330*/  MOV R93, R151 ;  /* 0x00000097005d7202 */ /* 0x000fc80000000f00 */
[----:B------:R-:W1:Y:S01]  /*e340*/  MUFU.EX2 R24, R24 ;  /* 0x0000001800187308 */ /* 0x000e620000000800 */
[C---:B--2---:R-:W-:Y:S01]  /*e350*/  FADD.FTZ R38, R20.reuse, R27 ;  /* 0x0000001b14267221 */ /* 0x044fe20000010000 */
[----:B------:R-:W-:Y:S01]  /*e360*/  FADD.FTZ R27, R25, R40 ;  /* 0x00000028191b7221 */ /* 0x000fe20000010000 */
[----:B------:R-:W-:-:S03]  /*e370*/  F2FP.F16.F32.PACK_AB R169, R20, R169 ;  /* 0x000000a914a9723e */ /* 0x000fc600000000ff */
[----:B------:R-:W-:Y:S01]  /*e380*/  FADD.FTZ R40, R176, R27 ;  /* 0x0000001bb0287221 */ /* 0x000fe20000010000 */
[----:B------:R-:W-:Y:S01]  /*e390*/  F2FP.F16.F32.PACK_AB R176, R29, R176 ;  /* 0x000000b01db0723e */ /* 0x000fe200000000ff */
[----:B------:R-:W2:Y:S01]  /*e3a0*/  MUFU.EX2 R173, R173 ;  /* 0x000000ad00ad7308 */ /* 0x000ea20000000800 */
[----:B0-----:R-:W-:Y:S01]  /*e3b0*/  FADD.FTZ R3, R171, R38 ;  /* 0x00000026ab037221 */ /* 0x001fe20000010000 */
[----:B------:R-:W-:-:S04]  /*e3c0*/  FADD.FTZ R27, R29, R40 ;  /* 0x000000281d1b7221 */ /* 0x000fc80000010000 */
[----:B------:R-:W-:Y:S01]  /*e3d0*/  FADD.FTZ R40, R178, R27 ;  /* 0x0000001bb2287221 */ /* 0x000fe20000010000 */
[C---:B------:R-:W-:Y:S01]  /*e3e0*/  F2FP.F16.F32.PACK_AB R178, R33.reuse, R178 ;  /* 0x000000b221b2723e */ /* 0x040fe200000000ff */
[----:B------:R-:W0:Y:S01]  /*e3f0*/  MUFU.EX2 R26, R26 ;  /* 0x0000001a001a7308 */ /* 0x000e220000000800 */
[C---:B-1----:R-:W-:Y:S01]  /*e400*/  FADD.FTZ R38, R24.reuse, R3 ;  /* 0x0000000318267221 */ /* 0x042fe20000010000 */
[----:B------:R-:W-:Y:S01]  /*e410*/  FADD.FTZ R27, R33, R40 ;  /* 0x00000028211b7221 */ /* 0x000fe20000010000 */
[----:B------:R-:W-:-:S03]  /*e420*/  F2FP.F16.F32.PACK_AB R171, R24, R171 ;  /* 0x000000ab18ab723e */ /* 0x000fc600000000ff */
[----:B------:R-:W-:Y:S01]  /*e430*/  FADD.FTZ R40, R180, R27 ;  /* 0x0000001bb4287221 */ /* 0x000fe20000010000 */
[----:B------:R-:W-:Y:S01]  /*e440*/  F2FP.F16.F32.PACK_AB R180, R37, R180 ;  /* 0x000000b425b4723e */ /* 0x000fe200000000ff */
[----:B------:R-:W1:Y:S01]  /*e450*/  MUFU.EX2 R175, R175 ;  /* 0x000000af00af7308 */ /* 0x000e620000000800 */
[----:B--2---:R-:W-:Y:S01]  /*e460*/  FADD.FTZ R3, R173, R38 ;  /* 0x00000026ad037221 */ /* 0x004fe20000010000 */
[----:B------:R-:W-:-:S06]  /*e470*/  FADD.FTZ R27, R37, R40 ;  /* 0x00000028251b7221 */ /* 0x000fcc0000010000 */
[----:B------:R-:W2:Y:S01]  /*e480*/  MUFU.EX2 R28, R28 ;  /* 0x0000001c001c7308 */ /* 0x000ea20000000800 */
[C---:B0-----:R-:W-:Y:S01]  /*e490*/  FADD.FTZ R38, R26.reuse, R3 ;  /* 0x000000031a267221 */ /* 0x041fe20000010000 */
[----:B------:R-:W-:-:S06]  /*e4a0*/  F2FP.F16.F32.PACK_AB R173, R26, R173 ;  /* 0x000000ad1aad723e */ /* 0x000fcc00000000ff */
[----:B------:R-:W0:Y:S01]  /*e4b0*/  MUFU.EX2 R177, R177 ;  /* 0x000000b100b17308 */ /* 0x000e220000000800 */
[----:B-1----:R-:W-:-:S07]  /*e4c0*/  FADD.FTZ R3, R175, R38 ;  /* 0x00000026af037221 */ /* 0x002fce0000010000 */
        /* <DEDUP_REMOVED lines=61> */
[----:B--2---:R-:W-:-:S04]  /*e8a0*/  FADD.FTZ R8, R86, R5 ;  /* 0x0000000556087221 */ /* 0x004fc80000010000 */
[C---:B0-----:R-:W-:Y:S01]  /*e8b0*/  FADD.FTZ R8, R191.reuse, R8 ;  /* 0x00000008bf087221 */ /* 0x041fe20000010000 */
[----:B------:R-:W-:Y:S01]  /*e8c0*/  F2FP.F16.F32.PACK_AB R191, R191, R86 ;  /* 0x00000056bfbf723e */ /* 0x000fe200000000ff */
[C---:B-1----:R-:W-:Y:S01]  /*e8d0*/  FADD.FTZ R3, R57.reuse, R40 ;  /* 0x0000002839037221 */ /* 0x042fe20000010000 */
[----:B------:R-:W-:Y:S01]  /*e8e0*/  F2FP.F16.F32.PACK_AB R190, R57, R190 ;  /* 0x000000be39be723e */ /* 0x000fe200000000ff */
[----:B------:R-:W-:Y:S06]  /*e8f0*/  @!P1 BRA `(.L_x_637) ;  /* 0x00000024001c9947 */ /* 0x000fec0003800000 */
[----:B------:R-:W-:Y:S01]  /*e900*/  IMAD.MOV.U32 R10, RZ, RZ, R6 ;  /* 0x000000ffff0a7224 */ /* 0x000fe200078e0006 */
[----:B------:R-:W-:Y:S01]  /*e910*/  MOV R5, R158 ;  /* 0x0000009e00057202 */ /* 0x000fe20000000f00 */
[----:B------:R-:W-:Y:S01]  /*e920*/  IMAD.MOV.U32 R11, RZ, RZ, R4 ;  /* 0x000000ffff0b7224 */ /* 0x000fe200078e0004 */
[----:B------:R-:W-:Y:S01]  /*e930*/  CS2R R150, SRZ ;  /* 0x0000000000967805 */ /* 0x000fe2000001ff00 */
[----:B------:R-:W-:Y:S01]  /*e940*/  IMAD.MOV.U32 R12, RZ, RZ, R157 ;  /* 0x000000ffff0c7224 */ /* 0x000fe200078e009d */
        /* <DEDUP_REMOVED lines=30> */
[----:B------:R-:W-:-:S07]  /*eb30*/  CS2R R88, SRZ ;  /* 0x0000000000587805 */ /* 0x000fce000001ff00 */
.L_x_649:
[----:B------:R-:W-:Y:S01]  /*eb40*/  ISETP.NE.AND P1, PT, R12, 0x1, PT ;  /* 0x000000010c00780c */ /* 0x000fe20003f25270 */
[----:B------:R-:W-:Y:S05]  /*eb50*/  YIELD ;  /* 0x0000000000007946 */ /* 0x000fea0003800000 */
[----:B------:R-:W-:Y:S02]  /*eb60*/  SEL R158, RZ, 0x1, P1 ;  /* 0x00000001ff9e7807 */ /* 0x000fe40000800000 */
[----:B------:R-:W-:Y:S02]  /*eb70*/  ISETP.NE.AND P1, PT, R195, RZ, PT ;  /* 0x000000ffc300720c */ /* 0x000fe40003f25270 */
[----:B------:R-:W-:-:S11]  /*eb80*/  LOP3.LUT R158, R5, R158, RZ, 0x3c, !PT ;  /* 0x0000009e059e7212 */ /* 0x000fd600078e3cff */
[----:B------:R-:W-:Y:S05]  /*eb90*/  @P1 BRA `(.L_x_638) ;  /* 0x00000000003c1947 */ /* 0x000fea0003800000 */
[----:B------:R-:W-:Y:S05]  /*eba0*/  @!P0 BRA `(.L_x_639) ;  /* 0x0000000000048947 */ /* 0x000fea0003800000 */
[----:B------:R-:W-:Y:S01]  /*ebb0*/  BPT.TRAP 0x1 ;  /* 0x000000040000795c */ /* 0x000fe20000300000 */
.L_x_639:
[----:B------:R-:W-:-:S05]  /*ebc0*/  VIADD R4, R12, 0x1 ;  /* 0x000000010c047836 */ /* 0x000fca0000000000 */
[----:B------:R-:W-:-:S04]  /*ebd0*/  ISETP.NE.AND P2, PT, R4, 0x2, PT ;  /* 0x000000020400780c */ /* 0x000fc80003f45270 */
[----:B------:R-:W-:Y:S02]  /*ebe0*/  SEL R7, R4, RZ, P2 ;  /* 0x000000ff04077207 */ /* 0x000fe40001000000 */
[----:B------:R-:W-:-:S03]  /*ebf0*/  SHF.L.U32 R4, R158, 0x1f, RZ ;  /* 0x0000001f9e047819 */ /* 0x000fc600000006ff */
[----:B------:R-:W-:-:S04]  /*ec00*/  IMAD R7, R7, 0x8, R156 ;  /* 0x0000000807077824 */ /* 0x000fc800078e029c */
[----:B------:R0:W1:Y:S01]  /*ec10*/  SYNCS.PHASECHK.TRANS64.TRYWAIT P2, [R7+URZ+0x28830], R4 ;  /* 0x02883004070075a7 */ /* 0x000062000804017f */
[----:B------:R-:W-:Y:S05]  /*ec20*/  @!P0 BRA `(.L_x_640) ;  /* 0x0000000000048947 */ /* 0x000fea0003800000 */
[----:B------:R-:W-:Y:S01]  /*ec30*/  BPT.TRAP 0x1 ;  /* 0x000000040000795c */ /* 0x000fe20000300000 */
.L_x_640:
[----:B------:R-:W-:Y:S04]  /*ec40*/  BSSY B0, `(.L_x_638) ;  /* 0x0000004000007945 */ /* 0x000fe80003800000 */
[----:B-1----:R-:W-:Y:S05]  /*ec50*/  @P2 BRA `(.L_x_641) ;  /* 0x0000000000082947 */ /* 0x002fea0003800000 */
[----:B------:R-:W1:Y:S02]  /*ec60*/  SYNCS.PHASECHK.TRANS64.TRYWAIT P2, [R7+URZ+0x28830], R4 ;  /* 0x02883004070075a7 */ /* 0x000e64000804017f */
[----:B-1----:R-:W-:Y:S05]  /*ec70*/  @!P2 BRA `(.L_x_642) ;  /* 0x000000dc00d8a947 */ /* 0x002fea0003800000 */
.L_x_641:
[----:B------:R-:W-:Y:S05]  /*ec80*/  BSYNC B0 ;  /* 0x0000000000007941 */ /* 0x000fea0003800000 */
.L_x_638:
[----:B01----:R-:W0:Y:S01]  /*ec90*/  S2R R4, SR_TID.X ;  /* 0x0000000000047919 */ /* 0x003e220000002100 */
[----:B------:R-:W-:Y:S01]  /*eca0*/  IADD3 R157, R12, 0x1, RZ ;  /* 0x000000010c9d7810 */ /* 0x000fe20007ffe0ff */
[----:B------:R-:W-:Y:S05]  /*ecb0*/  WARPSYNC.ALL ;  /* 0x0000000000007948 */ /* 0x000fea0003800000 */
[C---:B------:R-:W-:Y:S01]  /*ecc0*/  ISETP.NE.AND P2, PT, R157.reuse, 0x2, PT ;  /* 0x000000029d00780c */ /* 0x040fe20003f45270 */
[----:B------:R-:W-:Y:S01]  /*ecd0*/  IMAD.MOV.U32 R7, RZ, RZ, 0x40000040 ;  /* 0x40000040ff077424 */ /* 0x000fe200078e00ff */
[----:B------:R-:W-:Y:S01]  /*ece0*/  MOV R25, 0x40000040 ;  /* 0x4000004000197802 */ /* 0x000fe20000000f00 */
[----:B------:R-:W-:Y:S01]  /*ecf0*/  IMAD.MOV.U32 R21, RZ, RZ, 0x40000040 ;  /* 0x40000040ff157424 */ /* 0x000fe200078e00ff */
[----:B------:R-:W-:Y:S01]  /*ed00*/  SEL R157, R157, RZ, P2 ;  /* 0x000000ff9d9d7207 */ /* 0x000fe20001000000 */
[----:B------:R-:W-:Y:S01]  /*ed10*/  IMAD.MOV.U32 R15, RZ, RZ, 0x40000040 ;  /* 0x40000040ff0f7424 */ /* 0x000fe200078e00ff */
[----:B------:R-:W-:-:S02]  /*ed20*/  R2UR UR7, R7 ;  /* 0x00000000070772ca */ /* 0x000fc400000e0000 */
[----:B------:R-:W-:Y:S01]  /*ed30*/  R2UR UR15, R25 ;  /* 0x00000000190f72ca */ /* 0x000fe200000e0000 */
[----:B------:R-:W-:Y:S01]  /*ed40*/  IMAD R6, R157, 0x800, R0 ;  /* 0x000008009d067824 */ /* 0x000fe200078e0200 */
[----:B------:R-:W-:Y:S02]  /*ed50*/  R2UR UR31, R25 ;  /* 0x00000000191f72ca */ /* 0x000fe400000e0000 */
[----:B------:R-:W-:Y:S01]  /*ed60*/  R2UR UR11, R21 ;  /* 0x00000000150b72ca */ /* 0x000fe200000e0000 */
[C---:B------:R-:W-:Y:S01]  /*ed70*/  VIADD R20, R6.reuse, 0x2 ;  /* 0x0000000206147836 */ /* 0x040fe20000000000 */
[C---:B------:R-:W-:Y:S01]  /*ed80*/  IADD3 R24, R6.reuse, 0x4, RZ ;  /* 0x0000000406187810 */ /* 0x040fe20007ffe0ff */
[C---:B------:R-:W-:Y:S01]  /*ed90*/  VIADD R14, R6.reuse, 0x6 ;  /* 0x00000006060e7836 */ /* 0x040fe20000000000 */
[----:B------:R-:W-:Y:S02]  /*eda0*/  R2UR UR6, R6 ;  /* 0x00000000060672ca */ /* 0x000fe400000e0000 */
[----:B------:R-:W-:-:S02]  /*edb0*/  R2UR UR14, R24 ;  /* 0x00000000180e72ca */ /* 0x000fc400000e0000 */
[----:B------:R-:W-:Y:S02]  /*edc0*/  IADD3 R24, R6, 0x404, RZ ;  /* 0x0000040406187810 */ /* 0x000fe40007ffe0ff */
[----:B------:R-:W-:Y:S01]  /*edd0*/  R2UR UR10, R20 ;  /* 0x00000000140a72ca */ /* 0x000fe200000e0000 */
[----:B------:R-:W-:Y:S01]  /*ede0*/  VIADD R20, R6, 0x400 ;  /* 0x0000040006147836 */ /* 0x000fe20000000000 */
[----:B------:R-:W-:Y:S02]  /*edf0*/  R2UR UR30, R24 ;  /* 0x00000000181e72ca */ /* 0x000fe400000e0000 */
[----:B0-----:R-:W-:Y:S02]  /*ee00*/  SHF.R.U32.HI R4, RZ, 0x7, R4 ;  /* 0x00000007ff047819 */ /* 0x001fe40000011604 */
[----:B------:R-:W-:Y:S01]  /*ee10*/  R2UR UR18, R14 ;  /* 0x000000000e1272ca */ /* 0x000fe200000e0000 */
[----:B------:R-:W-:Y:S01]  /*ee20*/  VIADD R14, R6, 0x402 ;  /* 0x00000402060e7836 */ /* 0x000fe20000000000 */
[----:B------:R-:W-:Y:S01]  /*ee30*/  R2UR UR19, R15 ;  /* 0x000000000f1372ca */ /* 0x000fe200000e0000 */
[----:B------:R-:W-:Y:S01]  /*ee40*/  VIADD R4, R4, 0x8 ;  /* 0x0000000804047836 */ /* 0x000fe20000000000 */
[----:B------:R-:W-:Y:S01]  /*ee50*/  R2UR UR22, R20 ;  /* 0x00000000141672ca */ /* 0x000fe200000e0000 */
[----:B------:R-:W-:Y:S01]  /*ee60*/  VIADD R6, R6, 0x406 ;  /* 0x0000040606067836 */ /* 0x000fe20000000000 */
[----:B------:R-:W-:-:S02]  /*ee70*/  R2UR UR23, R21 ;  /* 0x00000000151772ca */ /* 0x000fc400000e0000 */
[----:B------:R0:W-:Y:S01]  /*ee80*/  BAR.SYNC.DEFER_BLOCKING R4, 0x100 ;  /* 0x000400040000751d */ /* 0x0001e20000010000 */
[----:B------:R-:W-:Y:S02]  /*ee90*/  R2UR UR26, R14 ;  /* 0x000000000e1a72ca */ /* 0x000fe400000e0000 */
[----:B------:R-:W-:Y:S02]  /*eea0*/  R2UR UR27, R15 ;  /* 0x000000000f1b72ca */ /* 0x000fe400000e0000 */
[----:B------:R-:W-:Y:S02]  /*eeb0*/  R2UR UR34, R6 ;  /* 0x00000000062272ca */ /* 0x000fe400000e0000 */
[----:B------:R-:W-:Y:S01]  /*eec0*/  R2UR UR35, R7 ;  /* 0x00000000072372ca */ /* 0x000fe200000e0000 */
        /* <DEDUP_REMOVED lines=27> */
.L_x_644:
[----:B------:R-:W-:Y:S01]  /*f080*/  SHF.L.U32 R4, R5, 0x1f, RZ ;  /* 0x0000001f05047819 */ /* 0x000fe200000006ff */
[----:B------:R-:W-:-:S04]  /*f090*/  IMAD R5, R12, 0x8, R156 ;  /* 0x000000080c057824 */ /* 0x000fc800078e029c */
[----:B------:R0:W1:Y:S01]  /*f0a0*/  SYNCS.PHASECHK.TRANS64.TRYWAIT P1, [R5+URZ+0x28850], R4 ;  /* 0x02885004050075a7 */ /* 0x000062000802017f */
[----:B------:R-:W-:Y:S05]  /*f0b0*/  @!P0 BRA `(.L_x_645) ;  /* 0x0000000000048947 */ /* 0x000fea0003800000 */
[----:B------:R-:W-:Y:S01]  /*f0c0*/  BPT.TRAP 0x1 ;  /* 0x000000040000795c */ /* 0x000fe20000300000 */
.L_x_645:
[----:B-1----:R-:W-:Y:S05]  /*f0d0*/  @P1 BRA `(.L_x_643) ;  /* 0x0000000000081947 */ /* 0x002fea0003800000 */
[----:B------:R-:W1:Y:S02]  /*f0e0*/  SYNCS.PHASECHK.TRANS64.TRYWAIT P1, [R5+URZ+0x28850], R4 ;  /* 0x02885004050075a7 */ /* 0x000e64000802017f */
[----:B-1----:R-:W-:Y:S05]  /*f0f0*/  @!P1 BRA `(.L_x_646) ;  /* 0x000000d800cc9947 */ /* 0x002fea0003800000 */
.L_x_643:
[----:B01----:R-:W-:Y:S01]  /*f100*/  VIADD R4, R156, 0x400 ;  /* 0x000004009c047836 */ /* 0x003fe20000000000 */
[----:B------:R-:W-:Y:S05]  /*f110*/  WARPSYNC.ALL ;  /* 0x0000000000007948 */ /* 0x000fea0003800000 */
[----:B------:R-:W-:Y:S01]  /*f120*/  SHF.R.U32.HI R4, RZ, 0x4, R4 ;  /* 0x00000004ff047819 */ /* 0x000fe20000011604 */
[----:B------:R-:W-:Y:S01]  /*f130*/  IMAD.MOV.U32 R5, RZ, RZ, 0x40000040 ;  /* 0x40000040ff057424 */ /* 0x000fe200078e00ff */
[----:B------:R-:W-:Y:S01]  /*f140*/  WARPGROUP.ARRIVE ;  /* 0x00000000000079c5 */ /* 0x000fe20000000000 */
[----:B------:R-:W-:Y:S01]  /*f150*/  IMAD.MOV.U32 R7, RZ, RZ, 0x40000040 ;  /* 0x40000040ff077424 */ /* 0x000fe200078e00ff */
[----:B------:R-:W-:-:S04]  /*f160*/  LOP3.LUT R4, R4, 0x3fff, RZ, 0xc0, !PT ;  /* 0x00003fff04047812 */ /* 0x000fc800078ec0ff */
[----:B------:R-:W0:Y:S01]  /*f170*/  S2R R13, SR_TID.X ;  /* 0x00000000000d7919 */ /* 0x000e220000002100 */
[----:B------:R-:W-:Y:S01]  /*f180*/  R2UR UR7, R5 ;  /* 0x00000000050772ca */ /* 0x000fe200000e0000 */
[----:B------:R-:W-:Y:S01]  /*f190*/  IMAD.MOV.U32 R5, RZ, RZ, 0x40000040 ;  /* 0x40000040ff057424 */ /* 0x000fe200078e00ff */
[----:B------:R-:W-:-:S04]  /*f1a0*/  LOP3.LUT R4, R4, 0x4000000, RZ, 0xfc, !PT ;  /* 0x0400000004047812 */ /* 0x000fc800078efcff */
[----:B------:R-:W-:-:S04]  /*f1b0*/  LEA R4, R12, R4, 0xb ;  /* 0x000000040c047211 */ /* 0x000fc800078e58ff */
[C---:B------:R-:W-:Y:S01]  /*f1c0*/  R2UR UR6, R4.reuse ;  /* 0x00000000040672ca */ /* 0x040fe200000e0000 */
[----:B------:R-:W-:-:S12]  /*f1d0*/  VIADD R6, R4, 0x80 ;  /* 0x0000008004067836 */ /* 0x000fd80000000000 */
[----:B------:R-:W-:Y:S01]  /*f1e0*/  HGMMA.64x128x16.F32 R88, R160, gdesc[UR4].tnspB, R88, gsb0 ;  /* 0x41e00004a0587df0 */ /* 0x000fe20008000858 */
[----:B------:R-:W-:Y:S02]  /*f1f0*/  R2UR UR6, R6 ;  /* 0x00000000060672ca */ /* 0x000fe400000e0000 */
[----:B------:R-:W-:Y:S01]  /*f200*/  R2UR UR7, R7 ;  /* 0x00000000070772ca */ /* 0x000fe200000e0000 */
[----:B------:R-:W-:Y:S01]  /*f210*/  IMAD.MOV.U32 R7, RZ, RZ, 0x40000040 ;  /* 0x40000040ff077424 */ /* 0x000fe200078e00ff */
[----:B------:R-:W-:Y:S02]  /*f220*/  IADD3 R6, R4, 0x100, RZ ;  /* 0x0000010004067810 */ /* 0x000fe40007ffe0ff */
[----:B0-----:R-:W-:Y:S01]  /*f230*/  SHF.R.U32.HI R13, RZ, 0x7, R13 ;  /* 0x00000007ff0d7819 */ /* 0x001fe2000001160d */
[----:B------:R-:W-:Y:S02]  /*f240*/  WARPGROUP.DEPBAR.LE gsb0, 0x0 ;  /* 0x00008000000079c5 */ /* 0x000fe40000010000 */
[----:B------:R-:W-:-:S06]  /*f250*/  WARPGROUP.ARRIVE ;  /* 0x00000000000079c5 */ /* 0x000fcc0000000000 */
[----:B------:R-:W-:Y:S01]  /*f260*/  HGMMA.64x128x16.F32 R88, R164, gdesc[UR4].tnspB, R88, gsb0 ;  /* 0x41e00004a4587df0 */ /* 0x000fe20008000858 */
[----:B------:R-:W-:Y:S01]  /*f270*/  R2UR UR6, R6 ;  /* 0x00000000060672ca */ /* 0x000fe200000e0000 */
[----:B------:R-:W-:Y:S01]  /*f280*/  VIADD R6, R4, 0x180 ;  /* 0x0000018004067836 */ /* 0x000fe20000000000 */
[----:B------:R-:W-:Y:S01]  /*f290*/  R2UR UR7, R7 ;  /* 0x00000000070772ca */ /* 0x000fe200000e0000 */
[----:B------:R-:W-:Y:S01]  /*f2a0*/  IMAD.MOV.U32 R7, RZ, RZ, 0x40000040 ;  /* 0x40000040ff077424 */ /* 0x000fe200078e00ff */
[----:B------:R-:W-:Y:S02]  /*f2b0*/  WARPGROUP.DEPBAR.LE gsb0, 0x0 ;  /* 0x00008000000079c5 */ /* 0x000fe40000010000 */
[----:B------:R-:W-:-:S09]  /*f2c0*/  WARPGROUP.ARRIVE ;  /* 0x00000000000079c5 */ /* 0x000fd20000000000 */
[----:B------:R-:W-:Y:S01]  /*f2d0*/  HGMMA.64x128x16.F32 R88, R168, gdesc[UR4].tnspB, R88, gsb0 ;  /* 0x41e00004a8587df0 */ /* 0x000fe20008000858 */
[----:B------:R-:W-:Y:S02]  /*f2e0*/  R2UR UR6, R6 ;  /* 0x00000000060672ca */ /* 0x000fe400000e0000 */
[----:B------:R-:W-:Y:S01]  /*f2f0*/  R2UR UR7, R7 ;  /* 0x00000000070772ca */ /* 0x000fe200000e0000 */
[----:B------:R-:W-:Y:S01]  /*f300*/  IMAD.MOV.U32 R7, RZ, RZ, 0x40000040 ;  /* 0x40000040ff077424 */ /* 0x000fe200078e00ff */
[----:B------:R-:W-:Y:S01]  /*f310*/  IADD3 R6, R4, 0x200, RZ ;  /* 0x0000020004067810 */ /* 0x000fe20007ffe0ff */
[----:B------:R-:W-:Y:S02]  /*f320*/  WARPGROUP.DEPBAR.LE gsb0, 0x0 ;  /* 0x00008000000079c5 */ /* 0x000fe40000010000 */
[----:B------:R-:W-:-:S08]  /*f330*/  WARPGROUP.ARRIVE ;  /* 0x00000000000079c5 */ /* 0x000fd00000000000 */
        /* <DEDUP_REMOVED lines=11> */
[C---:B------:R-:W-:Y:S01]  /*f3f0*/  IADD3 R6, R4.reuse, 0x300, RZ ;  /* 0x0000030004067810 */ /* 0x040fe20007ffe0ff */
[----:B------:R-:W-:Y:S01]  /*f400*/  VIADD R4, R4, 0x380 ;  /* 0x0000038004047836 */ /* 0x000fe20000000000 */
[----:B------:R-:W-:Y:S02]  /*f410*/  WARPGROUP.DEPBAR.LE gsb0, 0x0 ;  /* 0x00008000000079c5 */ /* 0x000fe40000010000 */
[----:B------:R-:W-:-:S07]  /*f420*/  WARPGROUP.ARRIVE ;  /* 0x00000000000079c5 */ /* 0x000fce0000000000 */
[----:B------:R-:W-:Y:S01]  /*f430*/  HGMMA.64x128x16.F32 R88, R180, gdesc[UR4].tnspB, R88, gsb0 ;  /* 0x41e00004b4587df0 */ /* 0x000fe20008000858 */
[----:B------:R-:W-:Y:S02]  /*f440*/  R2UR UR6, R6 ;  /* 0x00000000060672ca */ /* 0x000fe400000e0000 */
[----:B------:R-:W-:Y:S01]  /*f450*/  R2UR UR7, R7 ;  /* 0x00000000070772ca */ /* 0x000fe200000e0000 */
[----:B------:R-:W-:Y:S02]  /*f460*/  WARPGROUP.DEPBAR.LE gsb0, 0x0 ;  /* 0x00008000000079c5 */ /* 0x000fe40000010000 */
[----:B------:R-:W-:-:S10]  /*f470*/  WARPGROUP.ARRIVE ;  /* 0x00000000000079c5 */ /* 0x000fd40000000000 */
[----:B------:R-:W-:Y:S01]  /*f480*/  HGMMA.64x128x16.F32 R88, R184, gdesc[UR4].tnspB, R88, gsb0 ;  /* 0x41e00004b8587df0 */ /* 0x000fe20008000858 */
[----:B------:R-:W-:Y:S02]  /*f490*/  R2UR UR6, R4 ;  /* 0x00000000040672ca */ /* 0x000fe400000e0000 */
[----:B------:R-:W-:Y:S02]  /*f4a0*/  R2UR UR7, R5 ;  /* 0x00000000050772ca */ /* 0x000fe400000e0000 */
[----:B------:R-:W-:Y:S01]  /*f4b0*/  IADD3 R4, -R13, 0xb, RZ ;  /* 0x0000000b0d047810 */ /* 0x000fe20007ffe1ff */
[----:B------:R-:W-:Y:S02]  /*f4c0*/  WARPGROUP.DEPBAR.LE gsb0, 0x0 ;  /* 0x00008000000079c5 */ /* 0x000fe40000010000 */
[----:B------:R-:W-:-:S08]  /*f4d0*/  WARPGROUP.ARRIVE ;  /* 0x00000000000079c5 */ /* 0x000fd00000000000 */
[----:B------:R-:W-:Y:S03]  /*f4e0*/  HGMMA.64x128x16.F32 R88, R188, gdesc[UR4].tnspB, R88, gsb0 ;  /* 0x41e00004bc587df0 */ /* 0x000fe60008000858 */
[----:B------:R-:W-:Y:S02]  /*f4f0*/  WARPGROUP.DEPBAR.LE gsb0, 0x0 ;  /* 0x00008000000079c5 */ /* 0x000fe40000010000 */
[----:B------:R0:W-:Y:S06]  /*f500*/  BAR.ARV R4, 0x100 ;  /* 0x000400040000751d */ /* 0x0001ec0000002000 */
[----:B------:R-:W-:Y:S05]  /*f510*/  @!P0 BRA `(.L_x_647) ;  /* 0x0000000000048947 */ /* 0x000fea0003800000 */
[----:B------:R-:W-:Y:S01]  /*f520*/  BPT.TRAP 0x1 ;  /* 0x000000040000795c */ /* 0x000fe20000300000 */
.L_x_647:
[----:B------:R-:W-:Y:S01]  /*f530*/  FMNMX.FTZ R6, R26, R10, !PT ;  /* 0x0000000a1a067209 */ /* 0x000fe20007810000 */
[----:B------:R-:W-:Y:S01]  /*f540*/  UMOV UR45, UR44 ;  /* 0x0000002c002d7c82 */ /* 0x000fe20008000000 */
[----:B0-----:R-:W-:Y:S02]  /*f550*/  FMNMX.FTZ R4, R24, R11, !PT ;  /* 0x0000000b18047209 */ /* 0x001fe40007810000 */
        /* <DEDUP_REMOVED lines=65> */
[----:B-1----:R-:W-:-:S03]  /*f970*/  FMNMX.FTZ R13, R5, R4, !PT ;  /* 0x00000004050d7209 */ /* 0x002fc60007810000 */
[----:B------:R-:W0:Y:S04]  /*f980*/  SHFL.BFLY PT, R15, R14, 0x1, 0x1f ;  /* 0x0c201f000e0f7f89 */ /* 0x000e2800000e0000 */
[----:B------:R-:W1:Y:S01]  /*f990*/  SHFL.BFLY PT, R4, R13, 0x1, 0x1f ;  /* 0x0c201f000d047f89 */ /* 0x000e6200000e0000 */
[----:B0-----:R-:W-:Y:S02]  /*f9a0*/  FMNMX.FTZ R6, R14, R15, !PT ;  /* 0x0000000f0e067209 */ /* 0x001fe40007810000 */
[----:B-1----:R-:W-:-:S03]  /*f9b0*/  FMNMX.FTZ R4, R13, R4, !PT ;  /* 0x000000040d047209 */ /* 0x002fc60007810000 */
[----:B------:R-:W-:-:S04]  /*f9c0*/  FADD.FTZ R10, -R6, R10 ;  /* 0x0000000a060a7221 */ /* 0x000fc80000010100 */
[----:B------:R-:W-:Y:S01]  /*f9d0*/  FMUL.FTZ R7, R10, UR45 ;  /* 0x0000002d0a077c20 */ /* 0x000fe20008410000 */
[C---:B------:R-:W-:Y:S01]  /*f9e0*/  FMUL.FTZ R10, R4.reuse, UR45 ;  /* 0x0000002d040a7c20 */ /* 0x040fe20008410000 */
[----:B------:R-:W-:-:S03]  /*f9f0*/  FADD.FTZ R11, -R4, R11 ;  /* 0x0000000b040b7221 */ /* 0x000fc60000010100 */
[--C-:B------:R-:W-:Y:S01]  /*fa00*/  FFMA.FTZ R166, R36, UR45, -R10.reuse ;  /* 0x0000002d24a67c23 */ /* 0x100fe2000801080a */
[----:B------:R-:W-:Y:S01]  /*fa10*/  FMUL.FTZ R36, R6, UR45 ;  /* 0x0000002d06247c20 */ /* 0x000fe20008410000 */
[--C-:B------:R-:W-:Y:S01]  /*fa20*/  FFMA.FTZ R160, R24, UR45, -R10.reuse ;  /* 0x0000002d18a07c23 */ /* 0x100fe2000801080a */
[----:B------:R-:W-:Y:S01]  /*fa30*/  FMUL.FTZ R11, R11, UR45 ;  /* 0x0000002d0b0b7c20 */ /* 0x000fe20008410000 */
[----:B------:R-:W-:Y:S01]  /*fa40*/  FFMA.FTZ R161, R25, UR45, -R10 ;  /* 0x0000002d19a17c23 */ /* 0x000fe2000801080a */
[----:B------:R-:W-:Y:S01]  /*fa50*/  FFMA.FTZ R26, R26, UR45, -R36 ;  /* 0x0000002d1a1a7c23 */ /* 0x000fe20008010824 */
[----:B------:R-:W-:Y:S01]  /*fa60*/  FFMA.FTZ R174, R52, UR45, -R10 ;  /* 0x0000002d34ae7c23 */ /* 0x000fe2000801080a */
[----:B------:R-:W-:Y:S01]  /*fa70*/  FFMA.FTZ R52, R27, UR45, -R36 ;  /* 0x0000002d1b347c23 */ /* 0x000fe20008010824 */
[----:B------:R-:W-:Y:S01]  /*fa80*/  MUFU.EX2 R5, R11 ;  /* 0x0000000b00057308 */ /* 0x000fe20000000800 */
[----:B------:R-:W-:Y:S01]  /*fa90*/  FFMA.FTZ R162, R28, UR45, -R10 ;  /* 0x0000002d1ca27c23 */ /* 0x000fe2000801080a */
[----:B------:R-:W-:Y:S01]  /*faa0*/  FFMA.FTZ R27, R30, UR45, -R36 ;  /* 0x0000002d1e1b7c23 */ /* 0x000fe20008010824 */
[--C-:B------:R-:W-:Y:S01]  /*fab0*/  FFMA.FTZ R163, R29, UR45, -R10.reuse ;  /* 0x0000002d1da37c23 */ /* 0x100fe2000801080a */
[----:B------:R-:W-:Y:S01]  /*fac0*/  FFMA.FTZ R28, R49, UR45, -R10 ;  /* 0x0000002d311c7c23 */ /* 0x000fe2000801080a */
[----:B------:R-:W-:Y:S01]  /*fad0*/  FFMA.FTZ R49, R31, UR45, -R36 ;  /* 0x0000002d1f317c23 */ /* 0x000fe20008010824 */
[----:B------:R-:W-:Y:S01]  /*fae0*/  FFMA.FTZ R164, R32, UR45, -R10 ;  /* 0x0000002d20a47c23 */ /* 0x000fe2000801080a */
[----:B------:R-:W-:Y:S01]  /*faf0*/  FFMA.FTZ R30, R34, UR45, -R36 ;  /* 0x0000002d221e7c23 */ /* 0x000fe20008010824 */
[----:B------:R-:W0:Y:S01]  /*fb00*/  MUFU.EX2 R160, R160 ;  /* 0x000000a000a07308 */ /* 0x000e220000000800 */
[--C-:B------:R-:W-:Y:S01]  /*fb10*/  FFMA.FTZ R165, R33, UR45, -R10.reuse ;  /* 0x0000002d21a57c23 */ /* 0x100fe2000801080a */
[----:B------:R-:W-:Y:S01]  /*fb20*/  FFMA.FTZ R172, R48, UR45, -R10 ;  /* 0x0000002d30ac7c23 */ /* 0x000fe2000801080a */
[--C-:B------:R-:W-:Y:S01]  /*fb30*/  FFMA.FTZ R48, R35, UR45, -R36.reuse ;  /* 0x0000002d23307c23 */ /* 0x100fe20008010824 */
[----:B------:R-:W-:Y:S01]  /*fb40*/  FFMA.FTZ R167, R38, UR45, -R36 ;  /* 0x0000002d26a77c23 */ /* 0x000fe20008010824 */
[--C-:B------:R-:W-:Y:S01]  /*fb50*/  FFMA.FTZ R33, R37, UR45, -R10.reuse ;  /* 0x0000002d25217c23 */ /* 0x100fe2000801080a */
[----:B------:R-:W-:Y:S01]  /*fb60*/  FFMA.FTZ R29, R45, UR45, -R10 ;  /* 0x0000002d2d1d7c23 */ /* 0x000fe2000801080a */
[----:B------:R-:W-:Y:S01]  /*fb70*/  FFMA.FTZ R45, R39, UR45, -R36 ;  /* 0x0000002d272d7c23 */ /* 0x000fe20008010824 */
[----:B------:R-:W-:Y:S01]  /*fb80*/  MUFU.EX2 R7, R7 ;  /* 0x0000000700077308 */ /* 0x000fe20000000800 */
[----:B------:R-:W-:Y:S01]  /*fb90*/  FFMA.FTZ R168, R40, UR45, -R10 ;  /* 0x0000002d28a87c23 */ /* 0x000fe2000801080a */
[----:B------:R-:W-:Y:S01]  /*fba0*/  FFMA.FTZ R169, R42, UR45, -R36 ;  /* 0x0000002d2aa97c23 */ /* 0x000fe20008010824 */
[--C-:B------:R-:W-:Y:S01]  /*fbb0*/  FFMA.FTZ R32, R41, UR45, -R10.reuse ;  /* 0x0000002d29207c23 */ /* 0x100fe2000801080a */
[----:B------:R-:W-:Y:S01]  /*fbc0*/  FFMA.FTZ R170, R44, UR45, -R10 ;  /* 0x0000002d2caa7c23 */ /* 0x000fe2000801080a */
[--C-:B------:R-:W-:Y:S01]  /*fbd0*/  FFMA.FTZ R44, R43, UR45, -R36.reuse ;  /* 0x0000002d2b2c7c23 */ /* 0x100fe20008010824 */
[--C-:B------:R-:W-:Y:S01]  /*fbe0*/  FFMA.FTZ R171, R46, UR45, -R36.reuse ;  /* 0x0000002d2eab7c23 */ /* 0x100fe20008010824 */
[----:B------:R-:W-:Y:S01]  /*fbf0*/  FFMA.FTZ R43, R47, UR45, -R36 ;  /* 0x0000002d2f2b7c23 */ /* 0x000fe20008010824 */
[----:B------:R-:W1:Y:S01]  /*fc00*/  MUFU.EX2 R26, R26 ;  /* 0x0000001a001a7308 */ /* 0x000e620000000800 */
[----:B0-----:R-:W-:Y:S01]  /*fc10*/  FFMA.FTZ R34, R5, R3, R160 ;  /* 0x0000000305227223 */ /* 0x001fe200000100a0 */
[--C-:B------:R-:W-:Y:S01]  /*fc20*/  FFMA.FTZ R173, R50, UR45, -R36.reuse ;  /* 0x0000002d32ad7c23 */ /* 0x100fe20008010824 */
[--C-:B------:R-:W-:Y:S01]  /*fc30*/  FFMA.FTZ R42, R51, UR45, -R36.reuse ;  /* 0x0000002d332a7c23 */ /* 0x100fe20008010824 */
[----:B------:R-:W-:Y:S01]  /*fc40*/  FFMA.FTZ R175, R54, UR45, -R36 ;  /* 0x0000002d36af7c23 */ /* 0x000fe20008010824 */
[----:B------:R-:W-:Y:S01]  /*fc50*/  FFMA.FTZ R25, R53, UR45, -R10 ;  /* 0x0000002d35197c23 */ /* 0x000fe2000801080a */
[----:B------:R-:W-:Y:S01]  /*fc60*/  FFMA.FTZ R41, R55, UR45, -R36 ;  /* 0x0000002d37297c23 */ /* 0x000fe20008010824 */
[----:B------:R-:W-:Y:S01]  /*fc70*/  FFMA.FTZ R176, R56, UR45, -R10 ;  /* 0x0000002d38b07c23 */ /* 0x000fe2000801080a */
[----:B------:R-:W0:Y:S01]  /*fc80*/  MUFU.EX2 R161, R161 ;  /* 0x000000a100a17308 */ /* 0x000e220000000800 */
[----:B------:R-:W-:Y:S01]  /*fc90*/  FFMA.FTZ R177, R58, UR45, -R36 ;  /* 0x0000002d3ab17c23 */ /* 0x000fe20008010824 */
[----:B------:R-:W-:Y:S01]  /*fca0*/  FFMA.FTZ R24, R57, UR45, -R10 ;  /* 0x0000002d39187c23 */ /* 0x000fe2000801080a */
[----:B------:R-:W-:Y:S01]  /*fcb0*/  FFMA.FTZ R40, R59, UR45, -R36 ;  /* 0x0000002d3b287c23 */ /* 0x000fe20008010824 */
[----:B------:R-:W-:Y:S01]  /*fcc0*/  FFMA.FTZ R178, R60, UR45, -R10 ;  /* 0x0000002d3cb27c23 */ /* 0x000fe2000801080a */
[----:B------:R-:W-:Y:S01]  /*fcd0*/  FFMA.FTZ R179, R62, UR45, -R36 ;  /* 0x0000002d3eb37c23 */ /* 0x000fe20008010824 */
[----:B------:R-:W-:Y:S01]  /*fce0*/  FFMA.FTZ R21, R61, UR45, -R10 ;  /* 0x0000002d3d157c23 */ /* 0x000fe2000801080a */
[----:B------:R-:W-:Y:S01]  /*fcf0*/  FFMA.FTZ R39, R63, UR45, -R36 ;  /* 0x0000002d3f277c23 */ /* 0x000fe20008010824 */
[----:B------:R-:W2:Y:S01]  /*fd00*/  MUFU.EX2 R52, R52 ;  /* 0x0000003400347308 */ /* 0x000ea20000000800 */
[----:B-1----:R-:W-:Y:S01]  /*fd10*/  FFMA.FTZ R3, R7, R8, R26 ;  /* 0x0000000807037223 */ /* 0x002fe2000001001a */
[----:B------:R-:W-:Y:S01]  /*fd20*/  FFMA.FTZ R180, R64, UR45, -R10 ;  /* 0x0000002d40b47c23 */ /* 0x000fe2000801080a */
[----:B------:R-:W-:Y:S01]  /*fd30*/  FFMA.FTZ R181, R66, UR45, -R36 ;  /* 0x0000002d42b57c23 */ /* 0x000fe20008010824 */
[----:B------:R-:W-:Y:S01]  /*fd40*/  FFMA.FTZ R20, R65, UR45, -R10 ;  /* 0x0000002d41147c23 */ /* 0x000fe2000801080a */
[----:B------:R-:W-:Y:S01]  /*fd50*/  FFMA.FTZ R38, R67, UR45, -R36 ;  /* 0x0000002d43267c23 */ /* 0x000fe20008010824 */
[----:B------:R-:W-:Y:S01]  /*fd60*/  FFMA.FTZ R182, R68, UR45, -R10 ;  /* 0x0000002d44b67c23 */ /* 0x000fe2000801080a */
[----:B------:R-:W-:Y:S01]  /*fd70*/  FFMA.FTZ R183, R70, UR45, -R36 ;  /* 0x0000002d46b77c23 */ /* 0x000fe20008010824 */
[----:B------:R-:W1:Y:S01]  /*fd80*/  MUFU.EX2 R162, R162 ;  /* 0x000000a200a27308 */ /* 0x000e620000000800 */
[----:B0-----:R-:W-:Y:S01]  /*fd90*/  FADD.FTZ R31, R161, R34 ;  /* 0x00000022a11f7221 */ /* 0x001fe20000010000 */
[----:B------:R-:W-:Y:S01]  /*fda0*/  FFMA.FTZ R15, R69, UR45, -R10 ;  /* 0x0000002d450f7c23 */ /* 0x000fe2000801080a */
[----:B------:R-:W-:Y:S01]  /*fdb0*/  FFMA.FTZ R37, R71, UR45, -R36 ;  /* 0x0000002d47257c23 */ /* 0x000fe20008010824 */
[----:B------:R-:W-:Y:S01]  /*fdc0*/  FFMA.FTZ R184, R72, UR45, -R10 ;  /* 0x0000002d48b87c23 */ /* 0x000fe2000801080a */
[----:B------:R-:W-:Y:S01]  /*fdd0*/  FFMA.FTZ R185, R74, UR45, -R36 ;  /* 0x0000002d4ab97c23 */ /* 0x000fe20008010824 */
[----:B------:R-:W-:Y:S01]  /*fde0*/  FFMA.FTZ R14, R73, UR45, -R10 ;  /* 0x0000002d490e7c23 */ /* 0x000fe2000801080a */
[----:B------:R-:W-:Y:S01]  /*fdf0*/  FFMA.FTZ R35, R75, UR45, -R36 ;  /* 0x0000002d4b237c23 */ /* 0x000fe20008010824 */
[----:B------:R-:W0:Y:S01]  /*fe00*/  MUFU.EX2 R27, R27 ;  /* 0x0000001b001b7308 */ /* 0x000e220000000800 */
[----:B--2---:R-:W-:Y:S01]  /*fe10*/  FADD.FTZ R8, R52, R3 ;  /* 0x0000000334087221 */ /* 0x004fe20000010000 */
[----:B------:R-:W-:Y:S01]  /*fe20*/  FFMA.FTZ R186, R76, UR45, -R10 ;  /* 0x0000002d4cba7c23 */ /* 0x000fe2000801080a */
[----:B------:R-:W-:Y:S01]  /*fe30*/  FFMA.FTZ R187, R78, UR45, -R36 ;  /* 0x0000002d4ebb7c23 */ /* 0x000fe20008010824 */
[--C-:B------:R-:W-:Y:S01]  /*fe40*/  FFMA.FTZ R13, R77, UR45, -R10.reuse ;  /* 0x0000002d4d0d7c23 */ /* 0x100fe2000801080a */
[----:B------:R-:W-:Y:S01]  /*fe50*/  FFMA.FTZ R188, R80, UR45, -R10 ;  /* 0x0000002d50bc7c23 */ /* 0x000fe2000801080a */
[----:B------:R-:W-:Y:S01]  /*fe60*/  FFMA.FTZ R189, R82, UR45, -R36 ;  /* 0x0000002d52bd7c23 */ /* 0x000fe20008010824 */
[----:B------:R-:W-:Y:S01]  /*fe70*/  LEA R50, R157, R156, 0x3 ;  /* 0x0000009c9d327211 */ /* 0x000fe200078e18ff */
[----:B------:R-:W2:Y:S01]  /*fe80*/  MUFU.EX2 R163, R163 ;  /* 0x000000a300a37308 */ /* 0x000ea20000000800 */
[----:B-1----:R-:W-:Y:S01]  /*fe90*/  FADD.FTZ R34, R162, R31 ;  /* 0x0000001fa2227221 */ /* 0x002fe20000010000 */
[--C-:B------:R-:W-:Y:S01]  /*fea0*/  FFMA.FTZ R11, R81, UR45, -R10.reuse ;  /* 0x0000002d510b7c23 */ /* 0x100fe2000801080a */
[----:B------:R-:W-:Y:S01]  /*feb0*/  FFMA.FTZ R190, R84, UR45, -R10 ;  /* 0x0000002d54be7c23 */ /* 0x000fe2000801080a */
[----:B------:R-:W-:Y:S01]  /*fec0*/  FFMA.FTZ R191, R86, UR45, -R36 ;  /* 0x0000002d56bf7c23 */ /* 0x000fe20008010824 */
[----:B------:R-:W-:-:S03]  /*fed0*/  FFMA.FTZ R10, R85, UR45, -R10 ;  /* 0x0000002d550a7c23 */ /* 0x000fc6000801080a */
        /* <DEDUP_REMOVED lines=52> */
[----:B------:R-:W-:-:S06]  /*10220*/  FFMA.FTZ R34, R79, UR45, -R36 ;  /* 0x0000002d4f227c23 */ /* 0x000fcc0008010824 */
        /* <DEDUP_REMOVED lines=26> */
[--C-:B------:R-:W-:Y:S01]  /*103d0*/  FFMA.FTZ R31, R83, UR45, -R36.reuse ;  /* 0x0000002d531f7c23 */ /* 0x100fe20008010824 */
[----:B------:R-:W-:-:S05]  /*103e0*/  FFMA.FTZ R36, R87, UR45, -R36 ;  /* 0x0000002d57247c23 */ /* 0x000fca0008010824 */
[----:B------:R-:W1:Y:S01]  /*103f0*/  MUFU.EX2 R15, R15 ;  /* 0x0000000f000f7308 */ /* 0x000e620000000800 */
[----:B0-----:R-:W-:-:S07]  /*10400*/  FADD.FTZ R46, R182, R3 ;  /* 0x00000003b62e7221 */ /* 0x001fce0000010000 */
[----:B------:R-:W0:Y:S01]  /*10410*/  MUFU.EX2 R37, R37 ;  /* 0x0000002500257308 */ /* 0x000e220000000800 */
[----:B--2---:R-:W-:-:S07]  /*10420*/  FADD.FTZ R8, R183, R8 ;  /* 0x00000008b7087221 */ /* 0x004fce0000010000 */
[----:B------:R-:W2:Y:S01]  /*10430*/  MUFU.EX2 R184, R184 ;  /* 0x000000b800b87308 */ /* 0x000ea20000000800 */
[----:B-1----:R-:W-:Y:S01]  /*10440*/  FADD.FTZ R3, R15, R46 ;  /* 0x0000002e0f037221 */ /* 0x002fe20000010000 */
[----:B------:R-:W-:-:S06]  /*10450*/  IMAD.U32 R46, RZ, RZ, UR38 ;  /* 0x00000026ff2e7e24 */ /* 0x000fcc000f8e00ff */
[----:B------:R-:W1:Y:S01]  /*10460*/  MUFU.EX2 R185, R185 ;  /* 0x000000b900b97308 */ /* 0x000e620000000800 */
[----:B0-----:R-:W-:-:S07]  /*10470*/  FADD.FTZ R8, R37, R8 ;  /* 0x0000000825087221 */ /* 0x001fce0000010000 */
[----:B------:R-:W0:Y:S01]  /*10480*/  MUFU.EX2 R14, R14 ;  /* 0x0000000e000e7308 */ /* 0x000e220000000800 */
[----:B--2---:R-:W-:Y:S01]  /*10490*/  FADD.FTZ R47, R184, R3 ;  /* 0x00000003b82f7221 */ /* 0x004fe20000010000 */
[----:B------:R-:W-:-:S05]  /*104a0*/  VIADD R3, R50, 0x28840 ;  /* 0x0002884032037836 */ /* 0x000fca0000000000 */
[----:B------:R-:W-:Y:S01]  /*104b0*/  PRMT R3, R46, 0x654, R3 ;  /* 0x000006542e037816 */ /* 0x000fe20000000003 */
[----:B------:R-:W2:Y:S01]  /*104c0*/  MUFU.EX2 R35, R35 ;  /* 0x0000002300237308 */ /* 0x000ea20000000800 */
[----:B-1----:R-:W-:Y:S02]  /*104d0*/  FADD.FTZ R8, R185, R8 ;  /* 0x00000008b9087221 */ /* 0x002fe40000010000 */
[----:B------:R1:W-:Y:S05]  /*104e0*/  SYNCS.ARRIVE.TRANS64.RED.A1T0 RZ, [R3+URZ], RZ ;  /* 0x000000ff03ff79a7 */ /* 0x0003ea000810043f */
[----:B------:R-:W3:Y:S01]  /*104f0*/  MUFU.EX2 R186, R186 ;  /* 0x000000ba00ba7308 */ /* 0x000ee20000000800 */
[----:B0-----:R-:W-:-:S07]  /*10500*/  FADD.FTZ R47, R14, R47 ;  /* 0x0000002f0e2f7221 */ /* 0x001fce0000010000 */
[----:B------:R-:W0:Y:S01]  /*10510*/  MUFU.EX2 R187, R187 ;  /* 0x000000bb00bb7308 */ /* 0x000e220000000800 */
[----:B--2---:R-:W-:-:S07]  /*10520*/  FADD.FTZ R8, R35, R8 ;  /* 0x0000000823087221 */ /* 0x004fce0000010000 */
[----:B------:R-:W1:Y:S01]  /*10530*/  MUFU.EX2 R13, R13 ;  /* 0x0000000d000d7308 */ /* 0x000e620000000800 */
[----:B---3--:R-:W-:-:S07]  /*10540*/  FADD.FTZ R46, R186, R47 ;  /* 0x0000002fba2e7221 */ /* 0x008fce0000010000 */
[----:B------:R-:W2:Y:S01]  /*10550*/  MUFU.EX2 R34, R34 ;  /* 0x0000002200227308 */ /* 0x000ea20000000800 */
[----:B0-----:R-:W-:-:S07]  /*10560*/  FADD.FTZ R47, R187, R8 ;  /* 0x00000008bb2f7221 */ /* 0x001fce0000010000 */
[----:B------:R-:W0:Y:S01]  /*10570*/  MUFU.EX2 R188, R188 ;  /* 0x000000bc00bc7308 */ /* 0x000e220000000800 */
[----:B-1----:R-:W-:-:S07]  /*10580*/  FADD.FTZ R3, R13, R46 ;  /* 0x0000002e0d037221 */ /* 0x002fce0000010000 */
[----:B------:R-:W1:Y:S01]  /*10590*/  MUFU.EX2 R189, R189 ;  /* 0x000000bd00bd7308 */ /* 0x000e620000000800 */
[----:B--2---:R-:W-:-:S07]  /*105a0*/  FADD.FTZ R8, R34, R47 ;  /* 0x0000002f22087221 */ /* 0x004fce0000010000 */
        /* <DEDUP_REMOVED lines=11> */
[----:B--2---:R-:W-:Y:S01]  /*10660*/  FADD.FTZ R47, R191, R8 ;  /* 0x00000008bf2f7221 */ /* 0x004fe20000010000 */
[----:B0-----:R-:W-:-:S03]  /*10670*/  FADD.FTZ R3, R10, R3 ;  /* 0x000000030a037221 */ /* 0x001fc60000010000 */
[----:B-1----:R-:W-:Y:S01]  /*10680*/  FADD.FTZ R8, R36, R47 ;  /* 0x0000002f24087221 */ /* 0x002fe20000010000 */
[----:B------:R-:W-:Y:S06]  /*10690*/  @!P0 BRA `(.L_x_648) ;  /* 0x0000000000048947 */ /* 0x000fec0003800000 */
[----:B------:R-:W-:Y:S01]  /*106a0*/  BPT.TRAP 0x1 ;  /* 0x000000040000795c */ /* 0x000fe20000300000 */
.L_x_648:
[----:B------:R-:W-:Y:S01]  /*106b0*/  IMAD R12, R12, 0x8, R156 ;  /* 0x000000080c0c7824 */ /* 0x000fe200078e029c */
[----:B------:R-:W-:Y:S01]  /*106c0*/  ISETP.GT.AND P1, PT, R9, R194, PT ;  /* 0x000000c20900720c */ /* 0x000fe20003f24270 */
[-C--:B------:R-:W-:Y:S01]  /*106d0*/  FMUL.FTZ R88, R88, R5.reuse ;  /* 0x0000000558587220 */ /* 0x080fe20000410000 */
[----:B------:R-:W-:Y:S01]  /*106e0*/  MOV R47, UR38 ;  /* 0x00000026002f7c02 */ /* 0x000fe20008000f00 */
[----:B------:R-:W-:Y:S01]  /*106f0*/  VIADD R12, R12, 0x28860 ;  /* 0x000288600c0c7836 */ /* 0x000fe20000000000 */
[----:B------:R-:W-:Y:S01]  /*10700*/  F2FP.F16.F32.PACK_AB R160, R161, R160 ;  /* 0x000000a0a1a0723e */ /* 0x000fe200000000ff */
[-C--:B------:R-:W-:Y:S01]  /*10710*/  FMUL.FTZ R89, R89, R5.reuse ;  /* 0x0000000559597220 */ /* 0x080fe20000410000 */
[----:B------:R-:W-:Y:S01]  /*10720*/  F2FP.F16.F32.PACK_AB R162, R163, R162 ;  /* 0x000000a2a3a2723e */ /* 0x000fe200000000ff */
[-C--:B------:R-:W-:Y:S01]  /*10730*/  FMUL.FTZ R92, R92, R5.reuse ;  /* 0x000000055c5c7220 */ /* 0x080fe20000410000 */
[----:B------:R-:W-:Y:S01]  /*10740*/  PRMT R12, R47, 0x654, R12 ;  /* 0x000006542f0c7816 */ /* 0x000fe2000000000c */
[-C--:B------:R-:W-:Y:S01]  /*10750*/  FMUL.FTZ R93, R93, R5.reuse ;  /* 0x000000055d5d7220 */ /* 0x080fe20000410000 */
[----:B------:R-:W-:Y:S01]  /*10760*/  F2FP.F16.F32.PACK_AB R164, R165, R164 ;  /* 0x000000a4a5a4723e */ /* 0x000fe200000000ff */
[-C--:B------:R-:W-:Y:S01]  /*10770*/  FMUL.FTZ R96, R96, R5.reuse ;  /* 0x0000000560607220 */ /* 0x080fe20000410000 */
[----:B------:R0:W-:Y:S01]  /*10780*/  SYNCS.ARRIVE.TRANS64.RED.A1T0 RZ, [R12+URZ], RZ ;  /* 0x000000ff0cff79a7 */ /* 0x0001e2000810043f */
[----:B------:R-:W-:Y:S01]  /*10790*/  F2FP.F16.F32.PACK_AB R188, R11, R188 ;  /* 0x000000bc0bbc723e */ /* 0x000fe200000000ff */
[-C--:B------:R-:W-:Y:S01]  /*107a0*/  FMUL.FTZ R97, R97, R5.reuse ;  /* 0x0000000561617220 */ /* 0x080fe20000410000 */
[----:B------:R-:W-:Y:S01]  /*107b0*/  F2FP.F16.F32.PACK_AB R190, R10, R190 ;  /* 0x000000be0abe723e */ /* 0x000fe200000000ff */
        /* <DEDUP_REMOVED lines=27> */
[----:B------:R-:W-:Y:S01]  /*10970*/  FMUL.FTZ R90, R90, R7 ;  /* 0x000000075a5a7220 */ /* 0x000fe20000410000 */
[----:B------:R-:W-:Y:S01]  /*10980*/  F2FP.F16.F32.PACK_AB R163, R49, R27 ;  /* 0x0000001b31a3723e */ /* 0x000fe200000000ff */
[-C--:B------:R-:W-:Y:S01]  /*10990*/  FMUL.FTZ R91, R91, R7.reuse ;  /* 0x000000075b5b7220 */ /* 0x080fe20000410000 */
        /* <DEDUP_REMOVED lines=52> */
[-C--:B------:R-:W-:Y:S01]  /*10ce0*/  FMUL.FTZ R147, R147, R7.reuse ;  /* 0x0000000793937220 */ /* 0x080fe20000410000 */
[-C--:B------:R-:W-:Y:S01]  /*10cf0*/  FMUL.FTZ R150, R150, R7.reuse ;  /* 0x0000000796967220 */ /* 0x080fe20000410000 */
[----:B------:R-:W-:Y:S01]  /*10d00*/  FMUL.FTZ R151, R151, R7 ;  /* 0x0000000797977220 */ /* 0x000fe20000410000 */
[----:B------:R-:W-:Y:S01]  /*10d10*/  VIADD R9, R9, 0xffffffff ;  /* 0xffffffff09097836 */ /* 0x000fe20000000000 */
[----:B------:R-:W-:Y:S01]  /*10d20*/  MOV R11, R4 ;  /* 0x00000004000b7202 */ /* 0x000fe20000000f00 */
[----:B------:R-:W-:-:S02]  /*10d30*/  IMAD.MOV.U32 R10, RZ, RZ, R6 ;  /* 0x000000ffff0a7224 */ /* 0x000fc400078e0006 */
[----:B------:R-:W-:Y:S02]  /*10d40*/  IMAD.MOV.U32 R5, RZ, RZ, R158 ;  /* 0x000000ffff057224 */ /* 0x000fe400078e009e */
[----:B0-----:R-:W-:Y:S01]  /*10d50*/  IMAD.MOV.U32 R12, RZ, RZ, R157 ;  /* 0x000000ffff0c7224 */ /* 0x001fe200078e009d */
[----:B------:R-:W-:Y:S06]  /*10d60*/  @P1 BRA `(.L_x_649) ;  /* 0xffffffdc00741947 */ /* 0x000fec000383ffff */
.L_x_637:
[----:B------:R-:W-:Y:S05]  /*10d70*/  WARPSYNC.ALL ;  /* 0x0000000000007948 */ /* 0x000fea0003800000 */
[----:B------:R-:W-:Y:S06]  /*10d80*/  BAR.ARV 0x8, 0x180 ;  /* 0x0206000000007b1d */ /* 0x000fec0000002000 */
[----:B------:R-:W-:Y:S05]  /*10d90*/  @!P0 BRA `(.L_x_650) ;  /* 0x0000000000048947 */ /* 0x000fea0003800000 */
[----:B------:R-:W-:Y:S01]  /*10da0*/  BPT.TRAP 0x1 ;  /* 0x000000040000795c */ /* 0x000fe20000300000 */
.L_x_650:
[----:B------:R-:W-:Y:S01]  /*10db0*/  IMAD R15, R157, 0x8, R156 ;  /* 0x000000089d0f7824 */ /* 0x000fe200078e029c */
[----:B------:R-:W-:-:S04]  /*10dc0*/  SHF.L.U32 R0, R158, 0x1f, RZ ;  /* 0x0000001f9e007819 */ /* 0x000fc800000006ff */
[----:B------:R0:W1:Y:S01]  /*10dd0*/  SYNCS.PHASECHK.TRANS64.TRYWAIT P1, [R15+URZ+0x28850], R0 ;  /* 0x028850000f0075a7 */ /* 0x000062000802017f */
[----:B------:R-:W-:Y:S05]  /*10de0*/  @!P0 BRA `(.L_x_651) ;  /* 0x0000000000048947 */ /* 0x000fea0003800000 */
[----:B------:R-:W-:Y:S01]  /*10df0*/  BPT.TRAP 0x1 ;  /* 0x000000040000795c */ /* 0x000fe20000300000 */
.L_x_651:
[----:B------:R-:W-:-:S04]  /*10e00*/  IADD3 R156, R156, 0x400, RZ ;  /* 0x000004009c9c7810 */ /* 0x000fc80007ffe0ff */
[----:B------:R-:W-:-:S04]  /*10e10*/  SHF.R.U32.HI R156, RZ, 0x4, R156 ;  /* 0x00000004ff9c7819 */ /* 0x000fc8000001169c */
[----:B------:R-:W-:-:S04]  /*10e20*/  LOP3.LUT R156, R156, 0x3fff, RZ, 0xc0, !PT ;  /* 0x00003fff9c9c7812 */ /* 0x000fc800078ec0ff */
[----:B------:R-:W-:Y:S01]  /*10e30*/  LOP3.LUT R156, R156, 0x4000000, RZ, 0xfc, !PT ;  /* 0x040000009c9c7812 */ /* 0x000fe200078efcff */
[----:B-1----:R-:W-:Y:S06]  /*10e40*/  @P1 BRA `(.L_x_652) ;  /* 0x0000000000081947 */ /* 0x002fec0003800000 */
[----:B------:R-:W1:Y:S02]  /*10e50*/  SYNCS.PHASECHK.TRANS64.TRYWAIT P1, [R15+URZ+0x28850], R0 ;  /* 0x028850000f0075a7 */ /* 0x000e64000802017f */
[----:B-1----:R-:W-:Y:S05]  /*10e60*/  @!P1 BRA `(.L_x_653) ;  /* 0x000000bc00849947 */ /* 0x002fea0003800000 */
.L_x_652:
[----:B------:R-:W-:Y:S01]  /*10e70*/  IMAD R10, R157, 0x800, R156 ;  /* 0x000008009d0a7824 */ /* 0x000fe200078e029c */
[----:B------:R-:W-:Y:S05]  /*10e80*/  WARPSYNC.ALL ;  /* 0x0000000000007948 */ /* 0x000fea0003800000 */
[----:B------:R-:W-:Y:S01]  /*10e90*/  IMAD.MOV.U32 R11, RZ, RZ, 0x40000040 ;  /* 0x40000040ff0b7424 */ /* 0x000fe200078e00ff */
[C---:B------:R-:W-:Y:S01]  /*10ea0*/  R2UR UR6, R10.reuse ;  /* 0x000000000a0672ca */ /* 0x040fe200000e0000 */
[----:B------:R-:W-:Y:S01]  /*10eb0*/  WARPGROUP.ARRIVE ;  /* 0x00000000000079c5 */ /* 0x000fe20000000000 */
[----:B------:R-:W-:Y:S01]  /*10ec0*/  VIADD R12, R10, 0x80 ;  /* 0x000000800a0c7836 */ /* 0x000fe20000000000 */
[----:B------:R-:W-:Y:S01]  /*10ed0*/  MOV R13, 0x40000040 ;  /* 0x40000040000d7802 */ /* 0x000fe20000000f00 */
[----:B01----:R-:W0:Y:S01]  /*10ee0*/  SHFL.BFLY PT, R0, R3, 0x2, 0x1f ;  /* 0x0c401f0003007f89 */ /* 0x003e2200000e0000 */
[----:B------:R-:W-:Y:S01]  /*10ef0*/  R2UR UR7, R11 ;  /* 0x000000000b0772ca */ /* 0x000fe200000e0000 */
[----:B------:R-:W-:Y:S01]  /*10f00*/  IMAD.MOV.U32 R69, RZ, RZ, RZ ;  /* 0x000000ffff457224 */ /* 0x000fe200078e00ff */
[----:B------:R-:W-:Y:S01]  /*10f10*/  MOV R11, 0x40000040 ;  /* 0x40000040000b7802 */ /* 0x000fe20000000f00 */
[----:B------:R-:W1:Y:S01]  /*10f20*/  SHFL.BFLY PT, R5, R8, 0x2, 0x1f ;  /* 0x0c401f0008057f89 */ /* 0x000e6200000e0000 */
[----:B------:R-:W-:-:S09]  /*10f30*/  MOV R14, UR45 ;  /* 0x0000002d000e7c02 */ /* 0x000fd20008000f00 */
[----:B------:R-:W-:Y:S01]  /*10f40*/  HGMMA.64x128x16.F32 R88, R160, gdesc[UR4].tnspB, R88, gsb0 ;  /* 0x41e00004a0587df0 */ /* 0x000fe20008000858 */
[----:B------:R-:W-:Y:S01]  /*10f50*/  R2UR UR6, R12 ;  /* 0x000000000c0672ca */ /* 0x000fe200000e0000 */
[----:B------:R-:W-:Y:S01]  /*10f60*/  VIADD R12, R10, 0x100 ;  /* 0x000001000a0c7836 */ /* 0x000fe20000000000 */
[----:B------:R-:W-:Y:S01]  /*10f70*/  R2UR UR7, R13 ;  /* 0x000000000d0772ca */ /* 0x000fe200000e0000 */
[----:B------:R-:W-:Y:S02]  /*10f80*/  IMAD.MOV.U32 R13, RZ, RZ, 0x40000040 ;  /* 0x40000040ff0d7424 */ /* 0x000fe400078e00ff */
[----:B0-----:R-:W-:Y:S01]  /*10f90*/  FADD.FTZ R0, R0, R3 ;  /* 0x0000000300007221 */ /* 0x001fe20000010000 */
[----:B------:R-:W-:Y:S02]  /*10fa0*/  IMAD.MOV.U32 R3, RZ, RZ, -0x800000 ;  /* 0xff800000ff037424 */ /* 0x000fe400078e00ff */
[----:B-1----:R-:W-:Y:S02]  /*10fb0*/  FADD.FTZ R7, R5, R8 ;  /* 0x0000000805077221 */ /* 0x002fe40000010000 */
[----:B------:R-:W0:Y:S01]  /*10fc0*/  SHFL.BFLY PT, R5, R0, 0x1, 0x1f ;  /* 0x0c201f0000057f89 */ /* 0x000e2200000e0000 */
[----:B------:R-:W-:-:S02]  /*10fd0*/  WARPGROUP.DEPBAR.LE gsb0, 0x0 ;  /* 0x00008000000079c5 */ /* 0x000fc40000010000 */
[----:B------:R-:W-:-:S06]  /*10fe0*/  WARPGROUP.ARRIVE ;  /* 0x00000000000079c5 */ /* 0x000fcc0000000000 */
[----:B------:R-:W-:Y:S01]  /*10ff0*/  HGMMA.64x128x16.F32 R88, R164, gdesc[UR4].tnspB, R88, gsb0 ;  /* 0x41e00004a4587df0 */ /* 0x000fe20008000858 */
[----:B------:R-:W-:Y:S01]  /*11000*/  R2UR UR6, R12 ;  /* 0x000000000c0672ca */ /* 0x000fe200000e0000 */
[----:B------:R-:W-:Y:S01]  /*11010*/  VIADD R12, R10, 0x180 ;  /* 0x000001800a0c7836 */ /* 0x000fe20000000000 */
[----:B------:R-:W-:Y:S02]  /*11020*/  R2UR UR7, R13 ;  /* 0x000000000d0772ca */ /* 0x000fe400000e0000 */
[----:B------:R-:W-:Y:S01]  /*11030*/  MOV R13, 0x40000040 ;  /* 0x40000040000d7802 */ /* 0x000fe20000000f00 */
        /* <DEDUP_REMOVED lines=18> */
[C---:B------:R-:W-:Y:S01]  /*11160*/  VIADD R12, R10.reuse, 0x300 ;  /* 0x000003000a0c7836 */ /* 0x040fe20000000000 */
[----:B------:R-:W-:Y:S01]  /*11170*/  R2UR UR7, R13 ;  /* 0x000000000d0772ca */ /* 0x000fe200000e0000 */
[----:B------:R-:W-:Y:S02]  /*11180*/  IMAD.MOV.U32 R13, RZ, RZ, 0x40000040 ;  /* 0x40000040ff0d7424 */ /* 0x000fe400078e00ff */
[----:B------:R-:W-:Y:S01]  /*11190*/  VIADD R10, R10, 0x380 ;  /* 0x000003800a0a7836 */ /* 0x000fe20000000000 */
[----:B------:R-:W-:Y:S02]  /*111a0*/  WARPGROUP.DEPBAR.LE gsb0, 0x0 ;  /* 0x00008000000079c5 */ /* 0x000fe40000010000 */
[----:B------:R-:W-:-:S07]  /*111b0*/  WARPGROUP.ARRIVE ;  /* 0x00000000000079c5 */ /* 0x000fce0000000000 */
[----:B------:R-:W-:Y:S01]  /*111c0*/  HGMMA.64x128x16.F32 R88, R180, gdesc[UR4].tnspB, R88, gsb0 ;  /* 0x41e00004b4587df0 */ /* 0x000fe20008000858 */
[----:B------:R-:W-:Y:S01]  /*111d0*/  R2UR UR6, R12 ;  /* 0x000000000c0672ca */ /* 0x000fe200000e0000 */
[----:B0-----:R-:W-:Y:S01]  /*111e0*/  FADD.FTZ R12, R0, R5 ;  /* 0x00000005000c7221 */ /* 0x001fe20000010000 */
[----:B------:R-:W-:Y:S01]  /*111f0*/  R2UR UR7, R13 ;  /* 0x000000000d0772ca */ /* 0x000fe200000e0000 */
[----:B------:R-:W-:Y:S02]  /*11200*/  IMAD.U32 R5, RZ, RZ, UR45 ;  /* 0x0000002dff057e24 */ /* 0x000fe4000f8e00ff */
[----:B------:R-:W-:Y:S01]  /*11210*/  IMAD.MOV.U32 R0, RZ, RZ, -0x800000 ;  /* 0xff800000ff007424 */ /* 0x000fe200078e00ff */
[----:B------:R-:W-:-:S13]  /*11220*/  FSETP.NE.FTZ.AND P1, PT, R12, RZ, PT ;  /* 0x000000ff0c00720b */ /* 0x000fda0003f35000 */
[----:B------:R-:W0:Y:S01]  /*11230*/  @P1 MUFU.LG2 R9, R12 ;  /* 0x0000000c00091308 */ /* 0x000e220000000c00 */
[----:B------:R-:W-:-:S07]  /*11240*/  @P1 FMUL.FTZ R5, R5, 0.69314718246459960938 ;  /* 0x3f31721805051820 */ /* 0x000fce0000410000 */
[----:B------:R-:W-:Y:S01]  /*11250*/  @P1 MUFU.RCP R69, R12 ;  /* 0x0000000c00451308 */ /* 0x000fe20000001000 */
[----:B0-----:R-:W-:-:S04]  /*11260*/  @P1 FMUL.FTZ R8, R9, 0.69314718246459960938 ;  /* 0x3f31721809081820 */ /* 0x001fc80000410000 */
[----:B------:R-:W-:Y:S01]  /*11270*/  @P1 FFMA.FTZ R3, R5, R4, R8 ;  /* 0x0000000405031223 */ /* 0x000fe20000010008 */
[----:B------:R-:W-:Y:S02]  /*11280*/  WARPGROUP.DEPBAR.LE gsb0, 0x0 ;  /* 0x00008000000079c5 */ /* 0x000fe40000010000 */
[----:B------:R-:W-:-:S06]  /*11290*/  WARPGROUP.ARRIVE ;  /* 0x00000000000079c5 */ /* 0x000fcc0000000000 */
[----:B------:R-:W-:Y:S01]  /*112a0*/  HGMMA.64x128x16.F32 R88, R184, gdesc[UR4].tnspB, R88, gsb0 ;  /* 0x41e00004b8587df0 */ /* 0x000fe20008000858 */
[----:B------:R-:W-:Y:S02]  /*112b0*/  R2UR UR6, R10 ;  /* 0x000000000a0672ca */ /* 0x000fe400000e0000 */
[----:B------:R-:W-:Y:S01]  /*112c0*/  R2UR UR7, R11 ;  /* 0x000000000b0772ca */ /* 0x000fe200000e0000 */
[----:B------:R-:W0:Y:S02]  /*112d0*/  SHFL.BFLY PT, R10, R7, 0x1, 0x1f ;  /* 0x0c201f00070a7f89 */ /* 0x000e2400000e0000 */
[----:B0-----:R-:W-:Y:S01]  /*112e0*/  FADD.FTZ R13, R7, R10 ;  /* 0x0000000a070d7221 */ /* 0x001fe20000010000 */
[----:B------:R-:W-:-:S04]  /*112f0*/  IMAD.MOV.U32 R10, RZ, RZ, RZ ;  /* 0x000000ffff0a7224 */ /* 0x000fc800078e00ff */
[----:B------:R-:W-:-:S13]  /*11300*/  FSETP.NE.FTZ.AND P2, PT, R13, RZ, PT ;  /* 0x000000ff0d00720b */ /* 0x000fda0003f55000 */
[----:B------:R-:W0:Y:S01]  /*11310*/  @P2 MUFU.LG2 R11, R13 ;  /* 0x0000000d000b2308 */ /* 0x000e220000000c00 */
[----:B------:R-:W-:-:S07]  /*11320*/  @P2 FMUL.FTZ R14, R14, 0.69314718246459960938 ;  /* 0x3f3172180e0e2820 */ /* 0x000fce0000410000 */
[----:B------:R1:W2:Y:S01]  /*11330*/  @P2 MUFU.RCP R10, R13 ;  /* 0x0000000d000a2308 */ /* 0x0002a20000001000 */
[----:B0-----:R-:W-:-:S04]  /*11340*/  @P2 FMUL.FTZ R11, R11, 0.69314718246459960938 ;  /* 0x3f3172180b0b2820 */ /* 0x001fc80000410000 */
[----:B------:R-:W-:Y:S01]  /*11350*/  @P2 FFMA.FTZ R0, R14, R6, R11 ;  /* 0x000000060e002223 */ /* 0x000fe2000001000b */
[----:B------:R-:W-:Y:S02]  /*11360*/  WARPGROUP.DEPBAR.LE gsb0, 0x0 ;  /* 0x00008000000079c5 */ /* 0x000fe40000010000 */
[----:B------:R-:W-:-:S06]  /*11370*/  WARPGROUP.ARRIVE ;  /* 0x00000000000079c5 */ /* 0x000fcc0000000000 */
[----:B------:R-:W-:Y:S03]  /*11380*/  HGMMA.64x128x16.F32 R88, R188, gdesc[UR4].tnspB, R88, gsb0 ;  /* 0x41e00004bc587df0 */ /* 0x000fe60008000858 */
[----:B------:R-:W-:Y:S02]  /*11390*/  WARPGROUP.DEPBAR.LE gsb0, 0x0 ;  /* 0x00008000000079c5 */ /* 0x000fe40000010000 */
[----:B-12---:R-:W-:Y:S05]  /*113a0*/  @!P0 BRA `(.L_x_654) ;  /* 0x0000000000048947 */ /* 0x006fea0003800000 */
[----:B------:R-:W-:Y:S01]  /*113b0*/  BPT.TRAP 0x1 ;  /* 0x000000040000795c */ /* 0x000fe20000300000 */
.L_x_654:
[----:B------:R-:W-:Y:S01]  /*113c0*/  VIADD R4, R15, 0x28860 ;  /* 0x000288600f047836 */ /* 0x000fe20000000000 */
[----:B------:R-:W-:Y:S01]  /*113d0*/  MOV R5, UR38 ;  /* 0x0000002600057c02 */ /* 0x000fe20008000f00 */
[----:B------:R-:W-:Y:S02]  /*113e0*/  VIADD R157, R157, 0x1 ;  /* 0x000000019d9d7836 */ /* 0x000fe40000000000 */
[-C--:B------:R-:W-:Y:S01]  /*113f0*/  FMUL.FTZ R20, R88, R69.reuse ;  /* 0x0000004558147220 */ /* 0x080fe20000410000 */
[-C--:B------:R-:W-:Y:S01]  /*11400*/  FMUL.FTZ R21, R89, R69.reuse ;  /* 0x0000004559157220 */ /* 0x080fe20000410000 */
[----:B------:R-:W-:Y:S01]  /*11410*/  PRMT R4, R5, 0x654, R4 ;  /* 0x0000065405047816 */ /* 0x000fe20000000004 */
[-C--:B------:R-:W-:Y:S01]  /*11420*/  FMUL.FTZ R40, R92, R69.reuse ;  /* 0x000000455c287220 */ /* 0x080fe20000410000 */
[----:B------:R-:W-:Y:S01]  /*11430*/  ISETP.NE.AND P1, PT, R157, 0x2, PT ;  /* 0x000000029d00780c */ /* 0x000fe20003f25270 */
[-C--:B------:R-:W-:Y:S01]  /*11440*/  FMUL.FTZ R41, R93, R69.reuse ;  /* 0x000000455d297220 */ /* 0x080fe20000410000 */
[----:B------:R0:W-:Y:S01]  /*11450*/  SYNCS.ARRIVE.TRANS64.RED.A1T0 RZ, [R4+URZ], RZ ;  /* 0x000000ff04ff79a7 */ /* 0x0001e2000810043f */
[-C--:B------:R-:W-:Y:S01]  /*11460*/  FMUL.FTZ R42, R96, R69.reuse ;  /* 0x00000045602a7220 */ /* 0x080fe20000410000 */
[----:B------:R-:W-:Y:S01]  /*11470*/  SEL R5, RZ, 0x1, P1 ;  /* 0x00000001ff057807 */ /* 0x000fe20000800000 */
        /* <DEDUP_REMOVED lines=60> */
[----:B------:R-:W-:Y:S01]  /*11840*/  LOP3.LUT R158, R158, R5, RZ, 0x3c, !PT ;  /* 0x000000059e9e7212 */ /* 0x000fe200078e3cff */
[----:B------:R-:W-:Y:S01]  /*11850*/  UIADD3 UR39, UR39, 0x1, URZ ;  /* 0x0000000127277890 */ /* 0x000fe2000fffe03f */
[----:B0-----:R-:W-:-:S11]  /*11860*/  SEL R157, R157, RZ, P1 ;  /* 0x000000ff9d9d7207 */ /* 0x001fd60000800000 */
.L_x_590:
[----:B------:R-:W-:Y:S05]  /*11870*/  WARPSYNC.ALL ;  /* 0x0000000000007948 */ /* 0x000fea0003800000 */
[----:B------:R-:W0:Y:S08]  /*11880*/  S2UR UR38, SR_CgaCtaId ;  /* 0x00000000002679c3 */ /* 0x000e300000008800 */
[----:B------:R-:W-:Y:S06]  /*11890*/  BAR.SYNC.DEFER_BLOCKING 0x5, 0x180 ;  /* 0x0146000000007b1d */ /* 0x000fec0000010000 */
[----:B------:R-:W-:Y:S01]  /*118a0*/  UMOV UR4, 0x400 ;  /* 0x0000040000047882 */ /* 0x000fe20000000000 */
[----:B------:R-:W-:Y:S01]  /*118b0*/  BSSY B0, `(.L_x_655) ;  /* 0x00002f0000007945 */ /* 0x000fe20003800000 */
[----:B0-----:R-:W-:-:S06]  /*118c0*/  ULEA UR4, UR38, UR4, 0x18 ;  /* 0x0000000426047291 */ /* 0x001fcc000f8ec03f */
[----:B------:R-:W-:-:S05]  /*118d0*/  IMAD.U32 R156, RZ, RZ, UR4 ;  /* 0x00000004ff9c7e24 */ /* 0x000fca000f8e00ff */
[----:B------:R0:W1:Y:S01]  /*118e0*/  LDS.128 R28, [R156+0x288d0] ;  /* 0x0288d0009c1c7984 */ /* 0x0000620000000c00 */
[----:B------:R-:W-:Y:S06]  /*118f0*/  BAR.ARV 0x4, 0x180 ;  /* 0x0106000000007b1d */ /* 0x000fec0000002000 */
[----:B------:R-:W-:Y:S05]  /*11900*/  @P0 BRA `(.L_x_656) ;  /* 0x0000002000a40947 */ /* 0x000fea0003800000 */
[----:B------:R-:W3:Y:S01]  /*11910*/  LDL R4, [R1+0x1c] ;  /* 0x00001c0001047983 */ /* 0x000ee20000100800 */
[----:B------:R-:W-:Y:S01]  /*11920*/  ULDC UR4, c[0x0][0xad4] ;  /* 0x0002b50000047ab9 */ /* 0x000fe20000000800 */
[----:B------:R-:W-:Y:S01]  /*11930*/  F2FP.F16.F32.PACK_AB R34, R61, R60 ;  /* 0x0000003c3d22723e */ /* 0x000fe200000000ff */
[----:B------:R-:W4:Y:S01]  /*11940*/  S2R R5, SR_SWINHI ;  /* 0x0000000000057919 */ /* 0x000f220000002f00 */
[----:B------:R-:W-:Y:S02]  /*11950*/  F2FP.F16.F32.PACK_AB R36, R63, R62 ;  /* 0x0000003e3f24723e */ /* 0x000fe400000000ff */
[----:B------:R-:W-:Y:S02]  /*11960*/  MOV R92, R156 ;  /* 0x0000009c005c7202 */ /* 0x000fe40000000f00 */
[----:B----4-:R-:W-:-:S03]  /*11970*/  MOV R93, R5 ;  /* 0x00000005005d7202 */ /* 0x010fc60000000f00 */
[----:B---3--:R-:W-:-:S03]  /*11980*/  IMAD.WIDE R8, R4, 0x2, R92 ;  /* 0x0000000204087825 */ /* 0x008fc600078e025c */
[C---:B------:R-:W-:Y:S02]  /*11990*/  IADD3 R37, P0, R8.reuse, 0x40, RZ ;  /* 0x0000004008257810 */ /* 0x040fe40007f1e0ff */
[----:B------:R-:W-:Y:S02]  /*119a0*/  IADD3 R35, P5, R8, 0x20, RZ ;  /* 0x0000002008237810 */ /* 0x000fe40007fbe0ff */
[----:B------:R-:W-:Y:S02]  /*119b0*/  IADD3.X R25, RZ, R9, RZ, P0, !PT ;  /* 0x00000009ff197210 */ /* 0x000fe400007fe4ff */
[----:B------:R-:W-:Y:S01]  /*119c0*/  ISETP.NE.AND P0, PT, R204, RZ, PT ;  /* 0x000000ffcc00720c */ /* 0x000fe20003f05270 */
[--C-:B------:R-:W-:Y:S01]  /*119d0*/  IMAD.X R27, RZ, RZ, R9.reuse, P5 ;  /* 0x000000ffff1b7224 */ /* 0x100fe200028e0609 */
[----:B------:R-:W-:Y:S02]  /*119e0*/  IADD3 R39, P1, R8, 0x60, RZ ;  /* 0x0000006008277810 */ /* 0x000fe40007f3e0ff */
[----:B------:R-:W-:Y:S01]  /*119f0*/  SEL R204, R204, UR4, P0 ;  /* 0x00000004cccc7c07 */ /* 0x000fe20008000000 */
[----:B------:R-:W-:Y:S05]  /*11a00*/  WARPSYNC.ALL ;  /* 0x0000000000007948 */ /* 0x000fea0003800000 */
[----:B------:R-:W-:Y:S01]  /*11a10*/  LOP3.LUT R11, R8, 0x380, RZ, 0xc0, !PT ;  /* 0x00000380080b7812 */ /* 0x000fe200078ec0ff */
[----:B------:R-:W-:Y:S01]  /*11a20*/  IMAD.X R15, RZ, RZ, R9, P1 ;  /* 0x000000ffff0f7224 */ /* 0x000fe200008e0609 */
[----:B------:R-:W-:Y:S01]  /*11a30*/  LOP3.LUT R4, R35, 0x380, RZ, 0xc0, !PT ;  /* 0x0000038023047812 */ /* 0x000fe200078ec0ff */
[----:B------:R-:W-:Y:S01]  /*11a40*/  ULDC.64 UR6, c[0x0][0xc08] ;  /* 0x0003020000067ab9 */ /* 0x000fe20000000a00 */
[----:B------:R-:W-:Y:S01]  /*11a50*/  LOP3.LUT R10, R39, 0x380, RZ, 0xc0, !PT ;  /* 0x00000380270a7812 */ /* 0x000fe200078ec0ff */
[----:B------:R-:W-:Y:S01]  /*11a60*/  ULDC.64 UR4, c[0x0][0xc00] ;  /* 0x0003000000047ab9 */ /* 0x000fe20000000a00 */
[----:B------:R-:W-:-:S02]  /*11a70*/  LOP3.LUT R6, R37, 0x380, RZ, 0xc0, !PT ;  /* 0x0000038025067812 */ /* 0x000fc400078ec0ff */
[----:B------:R-:W-:Y:S02]  /*11a80*/  SHF.R.U64 R11, R11, 0x3, RZ ;  /* 0x000000030b0b7819 */ /* 0x000fe400000012ff */
[----:B------:R-:W-:Y:S02]  /*11a90*/  SHF.R.U64 R4, R4, 0x3, RZ ;  /* 0x0000000304047819 */ /* 0x000fe400000012ff */
[C---:B------:R-:W-:Y:S02]  /*11aa0*/  IADD3 R95, P2, R8.reuse, 0x4000, RZ ;  /* 0x00004000085f7810 */ /* 0x040fe40007f5e0ff */
[----:B-1----:R-:W-:Y:S02]  /*11ab0*/  IADD3 R28, P5, R8, 0x4060, RZ ;  /* 0x00004060081c7810 */ /* 0x002fe40007fbe0ff */
[----:B------:R-:W-:Y:S01]  /*11ac0*/  SHF.R.U64 R10, R10, 0x3, RZ ;  /* 0x000000030a0a7819 */ /* 0x000fe200000012ff */
[--C-:B--2---:R-:W-:Y:S01]  /*11ad0*/  IMAD.X R13, RZ, RZ, R9.reuse, P2 ;  /* 0x000000ffff0d7224 */ /* 0x104fe200010e0609 */
[----:B------:R-:W-:Y:S01]  /*11ae0*/  IADD3 R107, P4, R8, 0x4040, RZ ;  /* 0x00004040086b7810 */ /* 0x000fe20007f9e0ff */
[----:B------:R-:W-:Y:S01]  /*11af0*/  IMAD.X R33, RZ, RZ, R9, P5 ;  /* 0x000000ffff217224 */ /* 0x000fe200028e0609 */
[----:B------:R-:W-:Y:S01]  /*11b00*/  SHF.R.U64 R6, R6, 0x3, RZ ;  /* 0x0000000306067819 */ /* 0x000fe200000012ff */
[----:B------:R-:W-:Y:S01]  /*11b10*/  BAR.SYNC.DEFER_BLOCKING 0x1, 0x100 ;  /* 0x0044000000007b1d */ /* 0x000fe20000010000 */
[----:B------:R-:W-:-:S02]  /*11b20*/  IADD3 R97, P3, R8, 0x4020, RZ ;  /* 0x0000402008617810 */ /* 0x000fc40007f7e0ff */
[----:B------:R-:W-:Y:S02]  /*11b30*/  LOP3.LUT R8, R11, R8, RZ, 0x3c, !PT ;  /* 0x000000080b087212 */ /* 0x000fe400078e3cff */
[----:B------:R-:W-:Y:S01]  /*11b40*/  LOP3.LUT R26, R4, R35, RZ, 0x3c, !PT ;  /* 0x00000023041a7212 */ /* 0x000fe200078e3cff */
[----:B------:R-:W-:Y:S01]  /*11b50*/  IMAD.X R7, RZ, RZ, R9, P3 ;  /* 0x000000ffff077224 */ /* 0x000fe200018e0609 */
[----:B------:R-:W-:Y:S02]  /*11b60*/  LOP3.LUT R14, R10, R39, RZ, 0x3c, !PT ;  /* 0x000000270a0e7212 */ /* 0x000fe400078e3cff */
[----:B------:R-:W-:Y:S02]  /*11b70*/  LOP3.LUT R4, R95, 0x380, RZ, 0xc0, !PT ;  /* 0x000003805f047812 */ /* 0x000fe400078ec0ff */
[----:B------:R-:W-:Y:S02]  /*11b80*/  LOP3.LUT R11, R28, 0x380, RZ, 0xc0, !PT ;  /* 0x000003801c0b7812 */ /* 0x000fe400078ec0ff */
[----:B-----5:R-:W-:-:S02]  /*11b90*/  LOP3.LUT R24, R6, R37, RZ, 0x3c, !PT ;  /* 0x0000002506187212 */ /* 0x020fc400078e3cff */
[----:B------:R-:W-:Y:S02]  /*11ba0*/  LOP3.LUT R10, R107, 0x380, RZ, 0xc0, !PT ;  /* 0x000003806b0a7812 */ /* 0x000fe400078ec0ff */
[----:B------:R-:W-:Y:S02]  /*11bb0*/  LOP3.LUT R6, R97, 0x380, RZ, 0xc0, !PT ;  /* 0x0000038061067812 */ /* 0x000fe400078ec0ff */
[----:B------:R-:W-:Y:S02]  /*11bc0*/  SHF.R.U64 R4, R4, 0x3, RZ ;  /* 0x0000000304047819 */ /* 0x000fe400000012ff */
[----:B------:R-:W-:Y:S02]  /*11bd0*/  SHF.R.U64 R11, R11, 0x3, RZ ;  /* 0x000000030b0b7819 */ /* 0x000fe400000012ff */
[----:B------:R-:W-:Y:S02]  /*11be0*/  SHF.R.U64 R10, R10, 0x3, RZ ;  /* 0x000000030a0a7819 */ /* 0x000fe400000012ff */
[----:B------:R-:W-:-:S02]  /*11bf0*/  SHF.R.U64 R6, R6, 0x3, RZ ;  /* 0x0000000306067819 */ /* 0x000fc400000012ff */
[----:B------:R-:W-:Y:S02]  /*11c00*/  LOP3.LUT R12, R4, R95, RZ, 0x3c, !PT ;  /* 0x0000005f040c7212 */ /* 0x000fe400078e3cff */
[----:B------:R-:W-:Y:S02]  /*11c10*/  LOP3.LUT R32, R11, R28, RZ, 0x3c, !PT ;  /* 0x0000001c0b207212 */ /* 0x000fe400078e3cff */
[----:B------:R-:W-:Y:S02]  /*11c20*/  IADD3.X R5, RZ, R9, RZ, P4, !PT ;  /* 0x00000009ff057210 */ /* 0x000fe400027fe4ff */
[----:B------:R-:W-:Y:S02]  /*11c30*/  LOP3.LUT R4, R10, R107, RZ, 0x3c, !PT ;  /* 0x0000006b0a047212 */ /* 0x000fe400078e3cff */
[----:B------:R-:W-:Y:S02]  /*11c40*/  MOV R28, R8 ;  /* 0x00000008001c7202 */ /* 0x000fe40000000f00 */
[----:B------:R-:W-:-:S02]  /*11c50*/  LOP3.LUT R6, R6, R97, RZ, 0x3c, !PT ;  /* 0x0000006106067212 */ /* 0x000fc400078e3cff */
[----:B------:R-:W-:Y:S02]  /*11c60*/  F2FP.F16.F32.PACK_AB R8, R21, R20 ;  /* 0x000000141508723e */ /* 0x000fe400000000ff */
[----:B------:R-:W-:Y:S02]  /*11c70*/  F2FP.F16.F32.PACK_AB R9, R71, R70 ;  /* 0x000000464709723e */ /* 0x000fe400000000ff */
[----:B------:R-:W-:Y:S02]  /*11c80*/  F2FP.F16.F32.PACK_AB R10, R41, R40 ;  /* 0x00000028290a723e */ /* 0x000fe400000000ff */
[----:B------:R-:W-:Y:S02]  /*11c90*/  F2FP.F16.F32.PACK_AB R11, R73, R72 ;  /* 0x00000048490b723e */ /* 0x000fe400000000ff */
[----:B------:R-:W-:Y:S02]  /*11ca0*/  MOV R95, R6 ;  /* 0x00000006005f7202 */ /* 0x000fe40000000f00 */
[----:B------:R-:W-:Y:S01]  /*11cb0*/  MOV R94, R4 ;  /* 0x00000004005e7202 */ /* 0x000fe20000000f00 */
[----:B------:R1:W-:Y:S01]  /*11cc0*/  STSM.16.M88.4 [R28], R8 ;  /* 0x000000081c007844 */ /* 0x0003e20000000200 */
[----:B------:R-:W-:-:S02]  /*11cd0*/  MOV R37, R26 ;  /* 0x0000001a00257202 */ /* 0x000fc40000000f00 */
[----:B------:R-:W-:Y:S02]  /*11ce0*/  F2FP.F16.F32.PACK_AB R4, R43, R42 ;  /* 0x0000002a2b04723e */ /* 0x000fe400000000ff */
[----:B------:R-:W-:Y:S02]  /*11cf0*/  F2FP.F16.F32.PACK_AB R5, R75, R74 ;  /* 0x0000004a4b05723e */ /* 0x000fe400000000ff */
[----:B------:R-:W-:Y:S02]  /*11d00*/  F2FP.F16.F32.PACK_AB R6, R45, R44 ;  /* 0x0000002c2d06723e */ /* 0x000fe400000000ff */
[----:B------:R-:W-:Y:S02]  /*11d10*/  F2FP.F16.F32.PACK_AB R7, R77, R76 ;  /* 0x0000004c4d07723e */ /* 0x000fe400000000ff */
[----:B------:R-:W-:Y:S02]  /*11d20*/  MOV R38, R24 ;  /* 0x0000001800267202 */ /* 0x000fe40000000f00 */
[----:B------:R-:W-:Y:S01]  /*11d30*/  MOV R39, R14 ;  /* 0x0000000e00277202 */ /* 0x000fe20000000f00 */
[----:B------:R-:W-:Y:S01]  /*11d40*/  STSM.16.M88.4 [R37], R4 ;  /* 0x0000000425007844 */ /* 0x000fe20000000200 */
[----:B------:R-:W-:-:S02]  /*11d50*/  MOV R96, R12 ;  /* 0x0000000c00607202 */ /* 0x000fc40000000f00 */
[----:B-1----:R-:W-:Y:S02]  /*11d60*/  F2FP.F16.F32.PACK_AB R8, R47, R46 ;  /* 0x0000002e2f08723e */ /* 0x002fe400000000ff */
[----:B------:R-:W-:Y:S02]  /*11d70*/  F2FP.F16.F32.PACK_AB R9, R79, R78 ;  /* 0x0000004e4f09723e */ /* 0x000fe400000000ff */
[----:B------:R-:W-:Y:S02]  /*11d80*/  F2FP.F16.F32.PACK_AB R10, R49, R48 ;  /* 0x00000030310a723e */ /* 0x000fe400000000ff */
[----:B------:R-:W-:Y:S02]  /*11d90*/  F2FP.F16.F32.PACK_AB R11, R81, R80 ;  /* 0x00000050510b723e */ /* 0x000fe400000000ff */
[----:B------:R-:W-:Y:S02]  /*11da0*/  F2FP.F16.F32.PACK_AB R12, R51, R50 ;  /* 0x00000032330c723e */ /* 0x000fe400000000ff */
[----:B------:R-:W-:Y:S01]  /*11db0*/  F2FP.F16.F32.PACK_AB R13, R83, R82 ;  /* 0x00000052530d723e */ /* 0x000fe200000000ff */
[----:B------:R1:W-:Y:S01]  /*11dc0*/  STSM.16.M88.4 [R38], R8 ;  /* 0x0000000826007844 */ /* 0x0003e20000000200 */
[----:B------:R-:W-:-:S02]  /*11dd0*/  F2FP.F16.F32.PACK_AB R14, R53, R52 ;  /* 0x00000034350e723e */ /* 0x000fc400000000ff */
[----:B------:R-:W-:Y:S02]  /*11de0*/  F2FP.F16.F32.PACK_AB R15, R85, R84 ;  /* 0x00000054550f723e */ /* 0x000fe400000000ff */
[----:B------:R-:W-:Y:S02]  /*11df0*/  F2FP.F16.F32.PACK_AB R24, R55, R54 ;  /* 0x000000363718723e */ /* 0x000fe400000000ff */
[----:B------:R-:W-:Y:S01]  /*11e00*/  F2FP.F16.F32.PACK_AB R25, R87, R86 ;  /* 0x000000565719723e */ /* 0x000fe200000000ff */
[----:B------:R2:W-:Y:S01]  /*11e10*/  STSM.16.M88.4 [R39], R12 ;  /* 0x0000000c27007844 */ /* 0x0005e20000000200 */
[----:B------:R-:W-:Y:S02]  /*11e20*/  F2FP.F16.F32.PACK_AB R26, R57, R56 ;  /* 0x00000038391a723e */ /* 0x000fe400000000ff */
[----:B------:R-:W-:Y:S02]  /*11e30*/  F2FP.F16.F32.PACK_AB R27, R89, R88 ;  /* 0x00000058591b723e */ /* 0x000fe400000000ff */
[----:B------:R-:W-:-:S02]  /*11e40*/  MOV R28, R32 ;  /* 0x00000020001c7202 */ /* 0x000fc40000000f00 */
[----:B------:R-:W-:Y:S01]  /*11e50*/  F2FP.F16.F32.PACK_AB R32, R59, R58 ;  /* 0x0000003a3b20723e */ /* 0x000fe200000000ff */
[----:B------:R-:W-:Y:S01]  /*11e60*/  STSM.16.M88.4 [R96], R24 ;  /* 0x0000001860007844 */ /* 0x000fe20000000200 */
[----:B------:R-:W-:Y:S01]  /*11e70*/  F2FP.F16.F32.PACK_AB R33, R91, R90 ;  /* 0x0000005a5b21723e */ /* 0x000fe200000000ff */
[----:B-1----:R-:W-:Y:S01]  /*11e80*/  IMAD.MOV.U32 R10, RZ, RZ, RZ ;  /* 0x000000ffff0a7224 */ /* 0x002fe200078e00ff */
[----:B------:R-:W-:Y:S01]  /*11e90*/  F2FP.F16.F32.PACK_AB R35, R99, R98 ;  /* 0x000000626323723e */ /* 0x000fe200000000ff */
[----:B------:R-:W1:Y:S01]  /*11ea0*/  LDC R9, c[0x0][0xbe8] ;  /* 0x0002fa00ff097b82 */ /* 0x000e620000000800 */
[----:B------:R-:W-:Y:S02]  /*11eb0*/  F2FP.F16.F32.PACK_AB R37, R101, R100 ;  /* 0x000000646525723e */ /* 0x000fe400000000ff */
[----:B------:R-:W-:Y:S01]  /*11ec0*/  F2FP.F16.F32.PACK_AB R38, R65, R64 ;  /* 0x000000404126723e */ /* 0x000fe200000000ff */
[----:B------:R-:W-:Y:S01]  /*11ed0*/  STSM.16.M88.4 [R95], R32 ;  /* 0x000000205f007844 */ /* 0x000fe20000000200 */
[----:B--2---:R-:W-:-:S02]  /*11ee0*/  F2FP.F16.F32.PACK_AB R39, R103, R102 ;  /* 0x000000666727723e */ /* 0x004fc400000000ff */
[----:B------:R-:W-:Y:S02]  /*11ef0*/  F2FP.F16.F32.PACK_AB R4, R67, R66 ;  /* 0x000000424304723e */ /* 0x000fe400000000ff */
[----:B------:R-:W-:Y:S01]  /*11f00*/  F2FP.F16.F32.PACK_AB R5, R105, R104 ;  /* 0x000000686905723e */ /* 0x000fe200000000ff */
[----:B------:R-:W-:Y:S01]  /*11f10*/  STSM.16.M88.4 [R94], R36 ;  /* 0x000000245e007844 */ /* 0x000fe20000000200 */
[----:B------:R-:W-:Y:S02]  /*11f20*/  F2FP.F16.F32.PACK_AB R6, R69, R68 ;  /* 0x000000444506723e */ /* 0x000fe400000000ff */
[----:B------:R-:W-:Y:S02]  /*11f30*/  F2FP.F16.F32.PACK_AB R7, R151, R150 ;  /* 0x000000969707723e */ /* 0x000fe400000000ff */
[----:B------:R-:W-:Y:S02]  /*11f40*/  ISETP.NE.U32.AND P3, PT, RZ, UR6, PT ;  /* 0x00000006ff007c0c */ /* 0x000fe4000bf65070 */
[----:B------:R-:W-:Y:S01]  /*11f50*/  ISETP.NE.U32.AND P0, PT, RZ, UR4, PT ;  /* 0x00000004ff007c0c */ /* 0x000fe2000bf05070 */
[----:B------:R2:W-:Y:S01]  /*11f60*/  STSM.16.M88.4 [R28], R4 ;  /* 0x000000041c007844 */ /* 0x0005e20000000200 */
[----:B------:R-:W-:Y:S01]  /*11f70*/  BAR.SYNC.DEFER_BLOCKING 0x1, 0x100 ;  /* 0x0044000000007b1d */ /* 0x000fe20000010000 */
[----:B------:R-:W-:-:S02]  /*11f80*/  ISETP.NE.AND.EX P3, PT, RZ, UR7, PT, P3 ;  /* 0x00000007ff007c0c */ /* 0x000fc4000bf65330 */
[----:B------:R-:W-:Y:S02]  /*11f90*/  IADD3 R12, P1, R206, UR4, RZ ;  /* 0x00000004ce0c7c10 */ /* 0x000fe4000ff3e0ff */
[----:B------:R-:W-:Y:S02]  /*11fa0*/  ISETP.NE.AND.EX P0, PT, RZ, UR5, PT, P0 ;  /* 0x00000005ff007c0c */ /* 0x000fe4000bf05300 */
[----:B------:R-:W-:-:S07]  /*11fb0*/  IADD3.X R13, R207, UR5, RZ, P1, !PT ;  /* 0x00000005cf0d7c10 */ /* 0x000fce0008ffe4ff */
[----:B------:R-:W-:Y:S01]  /*11fc0*/  @P3 IADD3 R206, P1, R206, UR6, RZ ;  /* 0x00000006cece3c10 */ /* 0x000fe2000ff3e0ff */
[----:B------:R-:W-:Y:S02]  /*11fd0*/  ULDC UR6, c[0x0][0xa88] ;  /* 0x0002a20000067ab9 */ /* 0x000fe40000000800 */
[----:B------:R-:W-:Y:S01]  /*11fe0*/  IMAD.U32 R8, RZ, RZ, UR6 ;  /* 0x00000006ff087e24 */ /* 0x000fe2000f8e00ff */
[----:B------:R-:W-:Y:S01]  /*11ff0*/  @P3 IADD3.X R207, R207, UR7, RZ, P1, !PT ;  /* 0x00000007cfcf3c10 */ /* 0x000fe20008ffe4ff */
[----:B------:R3:W5:Y:S04]  /*12000*/  @P0 LDG.E R10, desc[UR42][R12.64] ;  /* 0x0000002a0c0a0981 */ /* 0x000768000c1e1900 */
[----:B------:R3:W5:Y:S01]  /*12010*/  @P3 LDG.E R8, desc[UR42][R206.64] ;  /* 0x0000002ace083981 */ /* 0x000762000c1e1900 */
[----:B------:R-:W-:-:S02]  /*12020*/  ISETP.GT.AND P2, PT, R204, 0x1, PT ;  /* 0x00000001cc00780c */ /* 0x000fc40003f44270 */
[----:B--2---:R-:W-:Y:S02]  /*12030*/  MOV R6, 0x9b8 ;  /* 0x000009b800067802 */ /* 0x004fe40000000f00 */
[----:B-1----:R-:W-:Y:S02]  /*12040*/  ISETP.NE.AND P1, PT, R9, 0x1, PT ;  /* 0x000000010900780c */ /* 0x002fe40003f25270 */
[----:B------:R-:W-:-:S04]  /*12050*/  SEL R6, R6, 0x978, P2 ;  /* 0x0000097806067807 */ /* 0x000fc80001000000 */
[----:B------:R3:W1:Y:S08]  /*12060*/  LDC.64 R24, c[0x0][R6+0x220] ;  /* 0x0000880006187b82 */ /* 0x0006700000000a00 */
[----:B------:R3:W2:Y:S08]  /*12070*/  LDC.64 R26, c[0x0][R6+0x218] ;  /* 0x00008600061a7b82 */ /* 0x0006b00000000a00 */
[----:B------:R3:W4:Y:S01]  /*12080*/  LDC.64 R14, c[0x0][R6+0x228] ;  /* 0x00008a00060e7b82 */ /* 0x0007220000000a00 */
[----:B------:R-:W-:Y:S05]  /*12090*/  @P3 BRA `(.L_x_657) ;  /* 0x0000000000103947 */ /* 0x000fea0003800000 */
[----:B------:R-:W-:Y:S05]  /*120a0*/  @!P0 BRA `(.L_x_657) ;  /* 0x00000000000c8947 */ /* 0x000fea0003800000 */
[----:B------:R-:W3:Y:S04]  /*120b0*/  LDG.E R5, desc[UR42][R12.64] ;  /* 0x0000002a0c057981 */ /* 0x000ee8000c1e1900 */
[----:B-----5:R-:W3:Y:S02]  /*120c0*/  LDG.E R8, desc[UR42][R12.64+0x4] ;  /* 0x0000042a0c087981 */ /* 0x020ee4000c1e1900 */
[----:B---3--:R-:W-:-:S07]  /*120d0*/  IMAD.IADD R8, R8, 0x1, -R5 ;  /* 0x0000000108087824 */ /* 0x008fce00078e0a05 */
.L_x_657:
[----:B---3--:R-:W3:Y:S01]  /*120e0*/  LDL R13, [R1+0x18] ;  /* 0x00001800010d7983 */ /* 0x008ee20000100800 */
[----:B------:R-:W0:Y:S01]  /*120f0*/  LDC.64 R6, c[0x0][R6+0x210] ;  /* 0x0000840006067b82 */ /* 0x000e220000000a00 */
[----:B------:R-:W-:Y:S02]  /*12100*/  ISETP.NE.U32.AND P0, PT, RZ, UR4, PT ;  /* 0x00000004ff007c0c */ /* 0x000fe4000bf05070 */
[----:B------:R-:W4:Y:S02]  /*12110*/  LDL R32, [R1+0x14] ;  /* 0x0000140001207983 */ /* 0x000f240000100800 */
[----:B------:R-:W-:-:S03]  /*12120*/  ISETP.NE.AND.EX P0, PT, RZ, UR5, PT, P0 ;  /* 0x00000005ff007c0c */ /* 0x000fc6000bf05300 */
[----:B------:R-:W0:Y:S01]  /*12130*/  @P1 LDC R12, c[0x0][0xbec] ;  /* 0x0002fb00ff0c1b82 */ /* 0x000e220000000800 */
[----:B------:R-:W-:Y:S02]  /*12140*/  SEL R205, R205, RZ, !P0 ;  /* 0x000000ffcdcd7207 */ /* 0x000fe40004000000 */
[----:B------:R-:W-:-:S03]  /*12150*/  SEL R217, R217, RZ, !P0 ;  /* 0x000000ffd9d97207 */ /* 0x000fc60004000000 */
[----:B-1----:R-:W-:Y:S02]  /*12160*/  IMAD R11, R25, R205, RZ ;  /* 0x000000cd190b7224 */ /* 0x002fe400078e02ff */
[----:B------:R-:W1:Y:S02]  /*12170*/  @P1 LDC R33, c[0x0][0xbf0] ;  /* 0x0002fc00ff211b82 */ /* 0x000e640000000800 */
[----:B------:R-:W-:Y:S02]  /*12180*/  IMAD R217, R24, R217, R11 ;  /* 0x000000d918d97224 */ /* 0x000fe400078e020b */
[-C--:B--2---:R-:W-:Y:S02]  /*12190*/  IMAD R11, R27, R2.reuse, RZ ;  /* 0x000000021b0b7224 */ /* 0x084fe400078e02ff */
[----:B------:R-:W-:Y:S02]  /*121a0*/  IMAD.WIDE.U32 R26, R26, R2, RZ ;  /* 0x000000021a1a7225 */ /* 0x000fe400078e00ff */
[----:B------:R-:W2:Y:S02]  /*121b0*/  LDC.64 R4, c[0x0][0xba8] ;  /* 0x0002ea00ff047b82 */ /* 0x000ea40000000a00 */
[----:B------:R-:W-:-:S03]  /*121c0*/  IMAD.WIDE.U32 R24, R24, R205, RZ ;  /* 0x000000cd18187225 */ /* 0x000fc600078e00ff */
[--C-:B-----5:R-:W-:Y:S02]  /*121d0*/  IADD3 R26, P0, P3, R24, R26, R10.reuse ;  /* 0x0000001a181a7210 */ /* 0x120fe40007b1e00a */
[----:B------:R-:W-:Y:S01]  /*121e0*/  IADD3 R217, R25, R217, RZ ;  /* 0x000000d919d97210 */ /* 0x000fe20007ffe0ff */
[----:B------:R-:W-:Y:S01]  /*121f0*/  IMAD.IADD R28, R27, 0x1, R11 ;  /* 0x000000011b1c7824 */ /* 0x000fe200078e020b */
[----:B------:R-:W-:Y:S01]  /*12200*/  SHF.R.S32.HI R11, RZ, 0x1f, R10 ;  /* 0x0000001fff0b7819 */ /* 0x000fe2000001140a */
[----:B--2---:R-:W2:Y:S08]  /*12210*/  @!P2 LDC R4, c[0x0][0xb50] ;  /* 0x0002d400ff04ab82 */ /* 0x004eb00000000800 */
[----:B------:R-:W2:Y:S01]  /*12220*/  @!P2 LDC R5, c[0x0][0xb54] ;  /* 0x0002d500ff05ab82 */ /* 0x000ea20000000800 */
[----:B------:R-:W-:-:S02]  /*12230*/  IMAD R8, R8, R9, RZ ;  /* 0x0000000908087224 */ /* 0x000fc400078e02ff */
[----:B---3--:R-:W-:Y:S01]  /*12240*/  IMAD R35, R208, 0x80, R13 ;  /* 0x00000080d0237824 */ /* 0x008fe200078e020d */
[----:B------:R-:W-:-:S03]  /*12250*/  SEL R13, R209, RZ, P2 ;  /* 0x000000ffd10d7207 */ /* 0x000fc60001000000 */
[----:B0-----:R-:W-:-:S04]  /*12260*/  @P1 IMAD.HI.U32 R24, R35, R12, RZ ;  /* 0x0000000c23181227 */ /* 0x001fc800078e00ff */
[----:B------:R-:W-:Y:S01]  /*12270*/  IMAD.MOV.U32 R25, RZ, RZ, R35 ;  /* 0x000000ffff197224 */ /* 0x000fe200078e0023 */
[----:B-1----:R-:W-:Y:S01]  /*12280*/  @P1 SHF.R.U32.HI R25, RZ, R33, R24 ;  /* 0x00000021ff191219 */ /* 0x002fe20000011618 */
[-C--:B----4-:R-:W-:Y:S02]  /*12290*/  IMAD R15, R15, R13.reuse, RZ ;  /* 0x0000000d0f0f7224 */ /* 0x090fe400078e02ff */
[----:B------:R-:W-:-:S04]  /*122a0*/  IMAD.WIDE.U32 R12, R14, R13, RZ ;  /* 0x0000000d0e0c7225 */ /* 0x000fc800078e00ff */
[----:B------:R-:W-:Y:S02]  /*122b0*/  IMAD.MOV R24, RZ, RZ, -R25 ;  /* 0x000000ffff187224 */ /* 0x000fe400078e0a19 */
[----:B------:R-:W-:Y:S01]  /*122c0*/  IMAD.IADD R27, R13, 0x1, R15 ;  /* 0x000000010d1b7824 */ /* 0x000fe200078e020f */
[----:B------:R-:W-:Y:S01]  /*122d0*/  IADD3.X R14, R217, R28, R11, P0, P3 ;  /* 0x0000001cd90e7210 */ /* 0x000fe200007e640b */
[----:B------:R-:W-:Y:S01]  /*122e0*/  IMAD R15, R9, R24, R35 ;  /* 0x00000018090f7224 */ /* 0x000fe200078e0223 */
[----:B------:R-:W-:Y:S02]  /*122f0*/  IADD3 R12, P0, P3, R25, R26, R12 ;  /* 0x0000001a190c7210 */ /* 0x000fe40007b1e00c */
[----:B------:R-:W-:Y:S01]  /*12300*/  SHF.R.S32.HI R13, RZ, 0x1f, R25 ;  /* 0x0000001fff0d7819 */ /* 0x000fe20000011419 */
[----:B------:R-:W-:Y:S01]  /*12310*/  IMAD R7, R7, R15, RZ ;  /* 0x0000000f07077224 */ /* 0x000fe200078e02ff */
[----:B------:R-:W-:Y:S02]  /*12320*/  SHF.R.S32.HI R25, RZ, 0x1f, R15 ;  /* 0x0000001fff197819 */ /* 0x000fe4000001140f */
[----:B------:R-:W-:-:S03]  /*12330*/  IADD3.X R13, R13, R14, R27, P0, P3 ;  /* 0x0000000e0d0d7210 */ /* 0x000fc600007e641b */
[C---:B------:R-:W-:Y:S02]  /*12340*/  IMAD R25, R6.reuse, R25, R7 ;  /* 0x0000001906197224 */ /* 0x040fe400078e0207 */
[----:B------:R-:W-:-:S05]  /*12350*/  IMAD.WIDE.U32 R6, R6, R15, R12 ;  /* 0x0000000f06067225 */ /* 0x000fca00078e000c */
[----:B------:R-:W-:Y:S02]  /*12360*/  IADD3 R7, R7, R25, RZ ;  /* 0x0000001907077210 */ /* 0x000fe40007ffe0ff */
[----:B--2---:R-:W-:-:S04]  /*12370*/  LEA R4, P0, R6, R4, 0x2 ;  /* 0x0000000406047211 */ /* 0x004fc800078010ff */
[----:B------:R-:W-:Y:S01]  /*12380*/  LEA.HI.X R14, R6, R5, R7, 0x2, P0 ;  /* 0x00000005060e7211 */ /* 0x000fe200000f1407 */
[----:B------:R-:W-:Y:S01]  /*12390*/  SHFL.IDX PT, R12, R4, 0x1, 0x1c1f ;  /* 0x003c1f00040c7f89 */ /* 0x000fe200000e0000 */
[----:B------:R-:W-:-:S03]  /*123a0*/  IMAD R25, R208, 0x80, R32 ;  /* 0x00000080d0197824 */ /* 0x000fc600078e0220 */
[----:B------:R-:W-:Y:S04]  /*123b0*/  SHFL.IDX PT, R6, R4, RZ, 0x1c1f ;  /* 0x001c1fff04067589 */ /* 0x000fe800000e0000 */
[----:B------:R-:W0:Y:S04]  /*123c0*/  SHFL.IDX PT, R7, R14, RZ, 0x1c1f ;  /* 0x001c1fff0e077589 */ /* 0x000e2800000e0000 */
[----:B------:R-:W1:Y:S01]  /*123d0*/  SHFL.IDX PT, R13, R14, 0x1, 0x1c1f ;  /* 0x003c1f000e0d7f89 */ /* 0x000e6200000e0000 */
[----:B------:R-:W-:Y:S01]  /*123e0*/  LOP3.LUT P0, RZ, R218, 0x3, RZ, 0xc0, !PT ;  /* 0x00000003daff7812 */ /* 0x000fe2000780c0ff */
[----:B------:R-:W-:-:S03]  /*123f0*/  VIADD R5, R25, 0x8 ;  /* 0x0000000819057836 */ /* 0x000fc60000000000 */
[-C--:B------:R-:W-:Y:S02]  /*12400*/  ISETP.GE.OR P3, PT, R25, R8.reuse, P0 ;  /* 0x000000081900720c */ /* 0x080fe40000766670 */
[----:B------:R-:W-:-:S11]  /*12410*/  ISETP.GE.OR P0, PT, R5, R8, P0 ;  /* 0x000000080500720c */ /* 0x000fd60000706670 */
[----:B0-----:R0:W-:Y:S04]  /*12420*/  @!P3 ST.E desc[UR42][R6.64], R3 ;  /* 0x000000030600b985 */ /* 0x0011e8000c10192a */
[----:B-1----:R0:W-:Y:S01]  /*12430*/  @!P0 ST.E desc[UR42][R12.64], R0 ;  /* 0x000000000c008985 */ /* 0x0021e2000c10192a */
[----:B------:R-:W-:Y:S05]  /*12440*/  @P2 BRA `(.L_x_658) ;  /* 0x0000000800a02947 */ /* 0x000fea0003800000 */
[----:B------:R-:W-:Y:S01]  /*12450*/  IMAD.SHL.U32 R32, R153, 0x40, RZ ;  /* 0x0000004099207824 */ /* 0x000fe200078e00ff */
[----:B------:R-:W-:Y:S01]  /*12460*/  ULDC.64 UR4, c[0x0][0xaa0] ;  /* 0x0002a80000047ab9 */ /* 0x000fe20000000a00 */
[----:B0-----:R-:W0:Y:S03]  /*12470*/  @P1 LDC R13, c[0x0][0xbec] ;  /* 0x0002fb00ff0d1b82 */ /* 0x001e260000000800 */
[----:B------:R-:W-:-:S05]  /*12480*/  IADD3 R3, R16, R32, RZ ;  /* 0x0000002010037210 */ /* 0x000fca0007ffe0ff */
[----:B------:R-:W-:Y:S01]  /*12490*/  IMAD.WIDE R92, R3, 0x2, R92 ;  /* 0x00000002035c7825 */ /* 0x000fe200078e025c */
[----:B------:R-:W1:Y:S02]  /*124a0*/  @P1 LDC R21, c[0x0][0xbf0] ;  /* 0x0002fc00ff151b82 */ /* 0x000e640000000800 */
[C---:B------:R-:W-:Y:S02]  /*124b0*/  IADD3 R33, P0, R92.reuse, 0x2000, RZ ;  /* 0x000020005c217810 */ /* 0x040fe40007f1e0ff */
[----:B------:R-:W-:Y:S02]  /*124c0*/  IADD3 R25, P5, R92, 0x1000, RZ ;  /* 0x000010005c197810 */ /* 0x000fe40007fbe0ff */
[----:B------:R-:W-:Y:S02]  /*124d0*/  LOP3.LUT R32, R33, 0x380, RZ, 0xc0, !PT ;  /* 0x0000038021207812 */ /* 0x000fe400078ec0ff */
[----:B------:R-:W-:Y:S02]  /*124e0*/  LOP3.LUT R24, R25, 0x380, RZ, 0xc0, !PT ;  /* 0x0000038019187812 */ /* 0x000fe400078ec0ff */
[----:B------:R-:W-:-:S02]  /*124f0*/  SHF.R.U64 R32, R32, 0x3, RZ ;  /* 0x0000000320207819 */ /* 0x000fc400000012ff */
[----:B------:R-:W-:Y:S02]  /*12500*/  SHF.R.U64 R24, R24, 0x3, RZ ;  /* 0x0000000318187819 */ /* 0x000fe400000012ff */
[----:B------:R-:W-:Y:S01]  /*12510*/  LOP3.LUT R32, R32, R33, RZ, 0x3c, !PT ;  /* 0x0000002120207212 */ /* 0x000fe200078e3cff */
[--C-:B------:R-:W-:Y:S01]  /*12520*/  IMAD.X R33, RZ, RZ, R93.reuse, P0 ;  /* 0x000000ffff217224 */ /* 0x100fe200000e065d */
[----:B------:R-:W-:Y:S02]  /*12530*/  IADD3 R3, P0, R92, 0x7000, RZ ;  /* 0x000070005c037810 */ /* 0x000fe40007f1e0ff */
[----:B------:R-:W-:Y:S01]  /*12540*/  LOP3.LUT R24, R24, R25, RZ, 0x3c, !PT ;  /* 0x0000001918187212 */ /* 0x000fe200078e3cff */
[--C-:B------:R-:W-:Y:S01]  /*12550*/  IMAD.X R25, RZ, RZ, R93.reuse, P5 ;  /* 0x000000ffff197224 */ /* 0x100fe200028e065d */
[----:B------:R-:W-:Y:S01]  /*12560*/  LOP3.LUT R0, R3, 0x380, RZ, 0xc0, !PT ;  /* 0x0000038003007812 */ /* 0x000fe200078ec0ff */
[----:B------:R-:W-:Y:S01]  /*12570*/  IMAD R11, R11, UR4, RZ ;  /* 0x000000040b0b7c24 */ /* 0x000fe2000f8e02ff */
[C---:B------:R-:W-:Y:S01]  /*12580*/  IADD3 R37, P2, R92.reuse, 0x3000, RZ ;  /* 0x000030005c257810 */ /* 0x040fe20007f5e0ff */
[----:B------:R-:W-:Y:S01]  /*12590*/  IMAD.X R53, RZ, RZ, R93, P0 ;  /* 0x000000ffff357224 */ /* 0x000fe200000e065d */
[C---:B------:R-:W-:Y:S01]  /*125a0*/  IADD3 R41, P3, R92.reuse, 0x4000, RZ ;  /* 0x000040005c297810 */ /* 0x040fe20007f7e0ff */
[----:B------:R-:W5:Y:S01]  /*125b0*/  LD.E.128 R24, desc[UR42][R24.64] ;  /* 0x0000002a18187980 */ /* 0x000f62000c101d00 */
[----:B------:R-:W-:-:S02]  /*125c0*/  IADD3 R45, P4, R92, 0x5000, RZ ;  /* 0x000050005c2d7810 */ /* 0x000fc40007f9e0ff */
[----:B------:R-:W-:Y:S01]  /*125d0*/  IADD3 R49, P5, R92, 0x6000, RZ ;  /* 0x000060005c317810 */ /* 0x000fe20007fbe0ff */
[----:B------:R-:W5:Y:S01]  /*125e0*/  LD.E.128 R32, desc[UR42][R32.64] ;  /* 0x0000002a20207980 */ /* 0x000f62000c101d00 */
[----:B------:R-:W-:Y:S02]  /*125f0*/  SHF.R.U64 R0, R0, 0x3, RZ ;  /* 0x0000000300007819 */ /* 0x000fe400000012ff */
[----:B------:R-:W-:Y:S02]  /*12600*/  LOP3.LUT R36, R37, 0x380, RZ, 0xc0, !PT ;  /* 0x0000038025247812 */ /* 0x000fe400078ec0ff */
[----:B------:R-:W-:Y:S02]  /*12610*/  LOP3.LUT R40, R41, 0x380, RZ, 0xc0, !PT ;  /* 0x0000038029287812 */ /* 0x000fe400078ec0ff */
[----:B------:R-:W-:Y:S02]  /*12620*/  LOP3.LUT R44, R45, 0x380, RZ, 0xc0, !PT ;  /* 0x000003802d2c7812 */ /* 0x000fe400078ec0ff */
[----:B------:R-:W-:-:S02]  /*12630*/  LOP3.LUT R48, R49, 0x380, RZ, 0xc0, !PT ;  /* 0x0000038031307812 */ /* 0x000fc400078ec0ff */
[----:B------:R-:W-:Y:S02]  /*12640*/  LOP3.LUT R5, R92, 0x380, RZ, 0xc0, !PT ;  /* 0x000003805c057812 */ /* 0x000fe400078ec0ff */
[----:B------:R-:W-:Y:S01]  /*12650*/  LOP3.LUT R52, R0, R3, RZ, 0x3c, !PT ;  /* 0x0000000300347212 */ /* 0x000fe200078e3cff */
[----:B------:R-:W-:Y:S01]  /*12660*/  IMAD R3, R10, UR5, R11 ;  /* 0x000000050a037c24 */ /* 0x000fe2000f8e020b */
[----:B------:R-:W-:Y:S01]  /*12670*/  SHF.R.U64 R36, R36, 0x3, RZ ;  /* 0x0000000324247819 */ /* 0x000fe200000012ff */
[----:B------:R-:W-:Y:S01]  /*12680*/  IMAD.WIDE.U32 R10, R10, UR4, RZ ;  /* 0x000000040a0a7c25 */ /* 0x000fe2000f8e00ff */
[----:B------:R-:W-:Y:S01]  /*12690*/  SHF.R.U64 R40, R40, 0x3, RZ ;  /* 0x0000000328287819 */ /* 0x000fe200000012ff */
[----:B------:R-:W-:Y:S01]  /*126a0*/  ULDC.64 UR4, c[0x0][0xae8] ;  /* 0x0002ba0000047ab9 */ /* 0x000fe20000000a00 */
[----:B------:R-:W-:Y:S01]  /*126b0*/  SHF.R.U64 R44, R44, 0x3, RZ ;  /* 0x000000032c2c7819 */ /* 0x000fe200000012ff */
[----:B------:R-:W5:Y:S01]  /*126c0*/  LD.E.128 R52, desc[UR42][R52.64] ;  /* 0x0000002a34347980 */ /* 0x000f62000c101d00 */
[----:B------:R-:W-:-:S02]  /*126d0*/  SHF.R.U64 R48, R48, 0x3, RZ ;  /* 0x0000000330307819 */ /* 0x000fc400000012ff */
[----:B------:R-:W-:Y:S02]  /*126e0*/  SHF.R.U64 R5, R5, 0x3, RZ ;  /* 0x0000000305057819 */ /* 0x000fe400000012ff */
[----:B------:R-:W-:Y:S01]  /*126f0*/  LOP3.LUT R36, R36, R37, RZ, 0x3c, !PT ;  /* 0x0000002524247212 */ /* 0x000fe200078e3cff */
[--C-:B------:R-:W-:Y:S01]  /*12700*/  IMAD.X R37, RZ, RZ, R93.reuse, P2 ;  /* 0x000000ffff257224 */ /* 0x100fe200010e065d */
[----:B------:R-:W-:Y:S02]  /*12710*/  LOP3.LUT R40, R40, R41, RZ, 0x3c, !PT ;  /* 0x0000002928287212 */ /* 0x000fe400078e3cff */
[----:B------:R-:W-:Y:S01]  /*12720*/  LOP3.LUT R44, R44, R45, RZ, 0x3c, !PT ;  /* 0x0000002d2c2c7212 */ /* 0x000fe200078e3cff */
[--C-:B------:R-:W-:Y:S01]  /*12730*/  IMAD.X R45, RZ, RZ, R93.reuse, P4 ;  /* 0x000000ffff2d7224 */ /* 0x100fe200020e065d */
[----:B------:R-:W-:Y:S01]  /*12740*/  LOP3.LUT R48, R48, R49, RZ, 0x3c, !PT ;  /* 0x0000003130307212 */ /* 0x000fe200078e3cff */
[----:B------:R-:W-:Y:S01]  /*12750*/  IMAD.X R49, RZ, RZ, R93, P5 ;  /* 0x000000ffff317224 */ /* 0x000fe200028e065d */
[----:B------:R-:W-:Y:S01]  /*12760*/  IADD3.X R41, RZ, R93, RZ, P3, !PT ;  /* 0x0000005dff297210 */ /* 0x000fe20001ffe4ff */
[----:B------:R-:W5:Y:S01]  /*12770*/  LD.E.128 R36, desc[UR42][R36.64] ;  /* 0x0000002a24247980 */ /* 0x000f62000c101d00 */
[----:B------:R-:W-:-:S02]  /*12780*/  IADD3 R11, R11, R3, RZ ;  /* 0x000000030b0b7210 */ /* 0x000fc40007ffe0ff */
[----:B------:R-:W-:Y:S01]  /*12790*/  LOP3.LUT R92, R5, R92, RZ, 0x3c, !PT ;  /* 0x0000005c055c7212 */ /* 0x000fe200078e3cff */
[----:B------:R-:W-:Y:S01]  /*127a0*/  IMAD R3, R203, 0x20, R153 ;  /* 0x00000020cb037824 */ /* 0x000fe200078e0299 */
[----:B------:R-:W5:Y:S01]  /*127b0*/  LD.E.128 R40, desc[UR42][R40.64] ;  /* 0x0000002a28287980 */ /* 0x000f62000c101d00 */
[----:B------:R-:W-:Y:S01]  /*127c0*/  IMAD.WIDE.U32 R10, R2, UR4, R10 ;  /* 0x00000004020a7c25 */ /* 0x000fe2000f8e000a */
[----:B------:R-:W-:Y:S02]  /*127d0*/  SHF.R.S32.HI R0, RZ, 0x1f, R205 ;  /* 0x0000001fff007819 */ /* 0x000fe400000114cd */
[----:B------:R2:W5:Y:S01]  /*127e0*/  LD.E.128 R4, desc[UR42][R92.64] ;  /* 0x0000002a5c047980 */ /* 0x000562000c101d00 */
[----:B------:R-:W-:-:S03]  /*127f0*/  IMAD R14, R208, 0x80, R3 ;  /* 0x00000080d00e7824 */ /* 0x000fc600078e0203 */
[----:B------:R-:W5:Y:S01]  /*12800*/  LD.E.128 R44, desc[UR42][R44.64] ;  /* 0x0000002a2c2c7980 */ /* 0x000f62000c101d00 */
[----:B------:R-:W-:Y:S01]  /*12810*/  IMAD R11, R2, UR5, R11 ;  /* 0x00000005020b7c24 */ /* 0x000fe2000f8e020b */
[----:B------:R-:W-:Y:S02]  /*12820*/  ULDC.64 UR4, c[0x0][0xaf0] ;  /* 0x0002bc0000047ab9 */ /* 0x000fe40000000a00 */
[----:B------:R-:W5:Y:S01]  /*12830*/  LD.E.128 R48, desc[UR42][R48.64] ;  /* 0x0000002a30307980 */ /* 0x000f62000c101d00 */
[----:B------:R-:W-:Y:S01]  /*12840*/  @!PT LDS RZ, [RZ] ;  /* 0x00000000fffff984 */ /* 0x000fe20000000800 */
[----:B------:R-:W-:Y:S01]  /*12850*/  @!PT LDS RZ, [RZ] ;  /* 0x00000000fffff984 */ /* 0x000fe20000000800 */
[----:B------:R-:W-:Y:S01]  /*12860*/  @!PT LDS RZ, [RZ] ;  /* 0x00000000fffff984 */ /* 0x000fe20000000800 */
[----:B------:R-:W-:Y:S01]  /*12870*/  @!PT LDS RZ, [RZ] ;  /* 0x00000000fffff984 */ /* 0x000fe20000000800 */
[----:B------:R3:W-:Y:S06]  /*12880*/  MEMBAR.ALL.CTA ;  /* 0x0000000000007992 */ /* 0x0007ec0000008000 */
[----:B---3--:R-:W3:Y:S01]  /*12890*/  FENCE.VIEW.ASYNC.S ;  /* 0x00000000000073c6 */ /* 0x008ee20000000000 */
[----:B------:R-:W-:-:S02]  /*128a0*/  IMAD R2, R0, UR4, RZ ;  /* 0x0000000400027c24 */ /* 0x000fc4000f8e02ff */
[----:B0-----:R-:W-:-:S04]  /*128b0*/  @P1 IMAD.HI.U32 R0, R14, R13, RZ ;  /* 0x0000000d0e001227 */ /* 0x001fc800078e00ff */
[----:B------:R-:W-:Y:S01]  /*128c0*/  IMAD.MOV.U32 R13, RZ, RZ, R14 ;  /* 0x000000ffff0d7224 */ /* 0x000fe200078e000e */
[----:B-1----:R-:W-:Y:S01]  /*128d0*/  @P1 SHF.R.U32.HI R13, RZ, R21, R0 ;  /* 0x00000015ff0d1219 */ /* 0x002fe20000011600 */
[C---:B------:R-:W-:Y:S02]  /*128e0*/  IMAD R15, R205.reuse, UR5, R2 ;  /* 0x00000005cd0f7c24 */ /* 0x040fe4000f8e0202 */
[----:B------:R-:W-:Y:S01]  /*128f0*/  IMAD.WIDE.U32 R2, R205, UR4, R10 ;  /* 0x00000004cd027c25 */ /* 0x000fe2000f8e000a */
[--C-:B------:R-:W-:Y:S01]  /*12900*/  SHF.R.S32.HI R10, RZ, 0x1f, R13.reuse ;  /* 0x0000001fff0a7819 */ /* 0x100fe2000001140d */
[----:B------:R-:W-:Y:S02]  /*12910*/  ULDC.64 UR4, c[0x0][0xae0] ;  /* 0x0002b80000047ab9 */ /* 0x000fe40000000a00 */
[----:B------:R-:W-:Y:S02]  /*12920*/  VIADD R0, R156, 0x28820 ;  /* 0x000288209c007836 */ /* 0x000fe40000000000 */
[----:B------:R-:W-:Y:S01]  /*12930*/  IMAD.MOV R12, RZ, RZ, -R13 ;  /* 0x000000ffff0c7224 */ /* 0x000fe200078e0a0d */
[----:B------:R-:W-:Y:S01]  /*12940*/  IADD3 R3, R3, R15, RZ ;  /* 0x0000000f03037210 */ /* 0x000fe20007ffe0ff */
[----:B------:R-:W-:Y:S01]  /*12950*/  IMAD R10, R10, UR4, RZ ;  /* 0x000000040a0a7c24 */ /* 0x000fe2000f8e02ff */
[----:B------:R-:W-:Y:S01]  /*12960*/  PRMT R0, RZ, 0x654, R0 ;  /* 0x00000654ff007816 */ /* 0x000fe20000000000 */
[----:B------:R-:W-:-:S02]  /*12970*/  IMAD R9, R9, R12, R14 ;  /* 0x0000000c09097224 */ /* 0x000fc400078e020e */
[C---:B------:R-:W-:Y:S01]  /*12980*/  IMAD R11, R13.reuse, UR5, R10 ;  /* 0x000000050d0b7c24 */ /* 0x040fe2000f8e020a */
[----:B---3--:R0:W-:Y:S01]  /*12990*/  SYNCS.ARRIVE.TRANS64.RED.A1T0 RZ, [R0+URZ], RZ ;  /* 0x000000ff00ff79a7 */ /* 0x0081e2000810043f */
[----:B------:R-:W-:Y:S01]  /*129a0*/  IMAD.WIDE.U32 R2, R13, UR4, R2 ;  /* 0x000000040d027c25 */ /* 0x000fe2000f8e0002 */
[----:B------:R-:W-:Y:S01]  /*129b0*/  ULDC.64 UR4, c[0x0][0xad8] ;  /* 0x0002b60000047ab9 */ /* 0x000fe20000000a00 */
[----:B0-----:R-:W-:Y:S02]  /*129c0*/  SHF.R.S32.HI R0, RZ, 0x1f, R9 ;  /* 0x0000001fff007819 */ /* 0x001fe40000011409 */
[----:B------:R-:W-:-:S03]  /*129d0*/  IMAD.IADD R3, R3, 0x1, R11 ;  /* 0x0000000103037824 */ /* 0x000fc600078e020b */
[----:B------:R-:W-:Y:S02]  /*129e0*/  IMAD R0, R0, UR4, RZ ;  /* 0x0000000400007c24 */ /* 0x000fe4000f8e02ff */
[----:B------:R-:W-:-:S04]  /*129f0*/  IMAD.WIDE.U32 R2, R9, UR4, R2 ;  /* 0x0000000409027c25 */ /* 0x000fc8000f8e0002 */
[----:B------:R-:W-:Y:S01]  /*12a00*/  IMAD R9, R9, UR5, R0 ;  /* 0x0000000509097c24 */ /* 0x000fe2000f8e0200 */
[----:B------:R-:W-:Y:S02]  /*12a10*/  ULDC.64 UR4, c[0x0][0xa80] ;  /* 0x0002a00000047ab9 */ /* 0x000fe40000000a00 */
[----:B------:R-:W-:Y:S02]  /*12a20*/  LEA R0, P0, R2, UR4, 0x1 ;  /* 0x0000000402007c11 */ /* 0x000fe4000f8008ff */
[----:B------:R-:W-:Y:S01]  /*12a30*/  IADD3 R3, R3, R9, RZ ;  /* 0x0000000903037210 */ /* 0x000fe20007ffe0ff */
[----:B------:R-:W-:-:S03]  /*12a40*/  UMOV UR4, 0xffffffff ;  /* 0xffffffff00047882 */ /* 0x000fc60000000000 */
[----:B------:R-:W-:Y:S01]  /*12a50*/  LEA.HI.X R2, R2, UR5, R3, 0x1, P0 ;  /* 0x0000000502027c11 */ /* 0x000fe200080f0c03 */
[----:B------:R-:W-:Y:S01]  /*12a60*/  IMAD R9, R208, 0x80, R153 ;  /* 0x00000080d0097824 */ /* 0x000fe200078e0299 */
[----:B--2---:R-:W-:Y:S06]  /*12a70*/  BRA.DIV UR4, `(.L_x_659) ;  /* 0x000000a204947947 */ /* 0x004fec000b800000 */
[----:B------:R0:W1:Y:S04]  /*12a80*/  SHFL.IDX PT, R3, R2, RZ, 0x181f ;  /* 0x00181fff02037589 */ /* 0x00006800000e0000 */
[----:B------:R0:W2:Y:S02]  /*12a90*/  SHFL.IDX PT, R14, R0, RZ, 0x181f ;  /* 0x00181fff000e7589 */ /* 0x0000a400000e0000 */
.L_x_879:
[----:B------:R-:W-:Y:S01]  /*12aa0*/  ISETP.GE.AND P0, PT, R9, R8, PT ;  /* 0x000000080900720c */ /* 0x000fe20003f06270 */
[----:B------:R-:W-:-:S12]  /*12ab0*/  BSSY B1, `(.L_x_660) ;  /* 0x000000b000017945 */ /* 0x000fd80003800000 */
[----:B------:R-:W-:Y:S05]  /*12ac0*/  @P0 BRA `(.L_x_661) ;  /* 0x0000000000240947 */ /* 0x000fea0003800000 */
[----:B------:R-:W-:Y:S02]  /*12ad0*/  ULDC UR4, c[0x0][0xac8] ;  /* 0x0002b20000047ab9 */ /* 0x000fe40000000800 */
[----:B------:R-:W-:Y:S02]  /*12ae0*/  ISETP.GE.AND P0, PT, R16, UR4, PT ;  /* 0x0000000410007c0c */ /* 0x000fe4000bf06270 */
[----:B------:R-:W-:-:S11]  /*12af0*/  ISETP.GE.AND P1, PT, R23, UR4, PT ;  /* 0x0000000417007c0c */ /* 0x000fd6000bf26270 */
[CC--:B--2---:R-:W-:Y:S02]  /*12b00*/  @!P0 LEA R10, P2, R16.reuse, R14.reuse, 0x1 ;  /* 0x0000000e100a8211 */ /* 0x0c4fe400078408ff */
[C---:B------:R-:W-:Y:S02]  /*12b10*/  @!P1 LEA R14, P3, R23.reuse, R14, 0x1 ;  /* 0x0000000e170e9211 */ /* 0x040fe400078608ff */
[-C--:B-1----:R-:W-:Y:S02]  /*12b20*/  @!P0 LEA.HI.X R11, R16, R3.reuse, R17, 0x1, P2 ;  /* 0x00000003100b8211 */ /* 0x082fe400010f0c11 */
[----:B------:R-:W-:-:S03]  /*12b30*/  @!P1 LEA.HI.X R15, R23, R3, R22, 0x1, P3 ;  /* 0x00000003170f9211 */ /* 0x000fc600018f0c16 */
[----:B-----5:R3:W-:Y:S04]  /*12b40*/  @!P0 ST.E.128 desc[UR42][R10.64], R4 ;  /* 0x000000040a008985 */ /* 0x0207e8000c101d2a */
[----:B------:R3:W-:Y:S02]  /*12b50*/  @!P1 ST.E.128 desc[UR42][R14.64], R40 ;  /* 0x000000280e009985 */ /* 0x0007e4000c101d2a */
.L_x_661:
[----:B------:R-:W-:Y:S05]  /*12b60*/  BSYNC B1 ;  /* 0x0000000000017941 */ /* 0x000fea0003800000 */
.L_x_660:
[----:B------:R-:W-:-:S03]  /*12b70*/  UMOV UR4, 0xffffffff ;  /* 0xffffffff00047882 */ /* 0x000fc60000000000 */
[----:B------:R-:W-:Y:S05]  /*12b80*/  BRA.DIV UR4, `(.L_x_662) ;  /* 0x000000a204847947 */ /* 0x000fea000b800000 */
[----:B-1----:R1:W4:Y:S04]  /*12b90*/  SHFL.IDX PT, R3, R2, 0x1, 0x181f ;  /* 0x00381f0002037f89 */ /* 0x00232800000e0000 */
[----:B--23--:R1:W2:Y:S02]  /*12ba0*/  SHFL.IDX PT, R14, R0, 0x1, 0x181f ;  /* 0x00381f00000e7f89 */ /* 0x00c2a400000e0000 */
.L_x_883:
[----:B-----5:R-:W-:Y:S01]  /*12bb0*/  VIADD R5, R9, 0x20 ;  /* 0x0000002009057836 */ /* 0x020fe20000000000 */
[----:B------:R-:W-:Y:S04]  /*12bc0*/  BSSY B1, `(.L_x_663) ;  /* 0x000000c000017945 */ /* 0x000fe80003800000 */
[----:B------:R-:W-:-:S13]  /*12bd0*/  ISETP.GE.AND P0, PT, R5, R8, PT ;  /* 0x000000080500720c */ /* 0x000fda0003f06270 */
[----:B------:R-:W-:Y:S05]  /*12be0*/  @P0 BRA `(.L_x_664) ;  /* 0x0000000000240947 */ /* 0x000fea0003800000 */
[----:B------:R-:W-:Y:S02]  /*12bf0*/  ULDC UR4, c[0x0][0xac8] ;  /* 0x0002b20000047ab9 */ /* 0x000fe40000000800 */
[----:B------:R-:W-:Y:S02]  /*12c00*/  ISETP.GE.AND P2, PT, R16, UR4, PT ;  /* 0x0000000410007c0c */ /* 0x000fe4000bf46270 */
[----:B------:R-:W-:-:S11]  /*12c10*/  ISETP.GE.AND P3, PT, R23, UR4, PT ;  /* 0x0000000417007c0c */ /* 0x000fd6000bf66270 */
[CC--:B--2---:R-:W-:Y:S02]  /*12c20*/  @!P2 LEA R4, P0, R16.reuse, R14.reuse, 0x1 ;  /* 0x0000000e1004a211 */ /* 0x0c4fe400078008ff */
[C---:B------:R-:W-:Y:S02]  /*12c30*/  @!P3 LEA R14, P1, R23.reuse, R14, 0x1 ;  /* 0x0000000e170eb211 */ /* 0x040fe400078208ff */
[-C--:B----4-:R-:W-:Y:S02]  /*12c40*/  @!P2 LEA.HI.X R5, R16, R3.reuse, R17, 0x1, P0 ;  /* 0x000000031005a211 */ /* 0x090fe400000f0c11 */
[----:B------:R-:W-:-:S03]  /*12c50*/  @!P3 LEA.HI.X R15, R23, R3, R22, 0x1, P1 ;  /* 0x00000003170fb211 */ /* 0x000fc600008f0c16 */
[----:B------:R3:W-:Y:S04]  /*12c60*/  @!P2 ST.E.128 desc[UR42][R4.64], R24 ;  /* 0x000000180400a985 */ /* 0x0007e8000c101d2a */
[----:B------:R3:W-:Y:S02]  /*12c70*/  @!P3 ST.E.128 desc[UR42][R14.64], R44 ;  /* 0x0000002c0e00b985 */ /* 0x0007e4000c101d2a */
.L_x_664:
[----:B------:R-:W-:Y:S05]  /*12c80*/  BSYNC B1 ;  /* 0x0000000000017941 */ /* 0x000fea0003800000 */
.L_x_663:
[----:B------:R-:W-:-:S03]  /*12c90*/  UMOV UR4, 0xffffffff ;  /* 0xffffffff00047882 */ /* 0x000fc60000000000 */
[----:B------:R-:W-:Y:S05]  /*12ca0*/  BRA.DIV UR4, `(.L_x_665) ;  /* 0x000000a204847947 */ /* 0x000fea000b800000 */
[----:B----4-:R4:W0:Y:S04]  /*12cb0*/  SHFL.IDX PT, R3, R2, 0x2, 0x181f ;  /* 0x00581f0002037f89 */ /* 0x01082800000e0000 */
[----:B--23--:R4:W2:Y:S02]  /*12cc0*/  SHFL.IDX PT, R14, R0, 0x2, 0x181f ;  /* 0x00581f00000e7f89 */ /* 0x00c8a400000e0000 */
.L_x_887:
[----:B------:R-:W-:Y:S01]  /*12cd0*/  VIADD R5, R9, 0x40 ;  /* 0x0000004009057836 */ /* 0x000fe20000000000 */
        /* <DEDUP_REMOVED lines=8> */
[-C--:B0-----:R-:W-:Y:S02]  /*12d60*/  @!P2 LEA.HI.X R5, R16, R3.reuse, R17, 0x1, P0 ;  /* 0x000000031005a211 */ /* 0x081fe400000f0c11 */
[----:B------:R-:W-:-:S03]  /*12d70*/  @!P3 LEA.HI.X R15, R23, R3, R22, 0x1, P1 ;  /* 0x00000003170fb211 */ /* 0x000fc600008f0c16 */
[----:B------:R3:W-:Y:S04]  /*12d80*/  @!P2 ST.E.128 desc[UR42][R4.64], R32 ;  /* 0x000000200400a985 */ /* 0x0007e8000c101d2a */
[----:B------:R3:W-:Y:S02]  /*12d90*/  @!P3 ST.E.128 desc[UR42][R14.64], R48 ;  /* 0x000000300e00b985 */ /* 0x0007e4000c101d2a */
.L_x_667:
[----:B------:R-:W-:Y:S05]  /*12da0*/  BSYNC B1 ;  /* 0x0000000000017941 */ /* 0x000fea0003800000 */
.L_x_666:
[----:B------:R-:W-:-:S03]  /*12db0*/  UMOV UR4, 0xffffffff ;  /* 0xffffffff00047882 */ /* 0x000fc60000000000 */
[----:B------:R-:W-:Y:S05]  /*12dc0*/  BRA.DIV UR4, `(.L_x_668) ;  /* 0x000000a204847947 */ /* 0x000fea000b800000 */
[----:B0-----:R0:W0:Y:S04]  /*12dd0*/  SHFL.IDX PT, R3, R2, 0x3, 0x181f ;  /* 0x00781f0002037f89 */ /* 0x00102800000e0000 */
[----:B--23--:R2:W3:Y:S02]  /*12de0*/  SHFL.IDX PT, R14, R0, 0x3, 0x181f ;  /* 0x00781f00000e7f89 */ /* 0x00c4e400000e0000 */
.L_x_891:
[----:B------:R-:W-:-:S04]  /*12df0*/  IADD3 R5, R9, 0x60, RZ ;  /* 0x0000006009057810 */ /* 0x000fc80007ffe0ff */
[----:B------:R-:W-:-:S13]  /*12e00*/  ISETP.GE.AND P0, PT, R5, R8, PT ;  /* 0x000000080500720c */ /* 0x000fda0003f06270 */
[----:B------:R-:W-:Y:S05]  /*12e10*/  @P0 BRA `(.L_x_669) ;  /* 0x0000001800640947 */ /* 0x000fea0003800000 */
[----:B------:R-:W-:Y:S02]  /*12e20*/  ULDC UR4, c[0x0][0xac8] ;  /* 0x0002b20000047ab9 */ /* 0x000fe40000000800 */
[----:B------:R-:W-:-:S13]  /*12e30*/  ISETP.GE.AND P1, PT, R16, UR4, PT ;  /* 0x0000000410007c0c */ /* 0x000fda000bf26270 */
[----:B---3--:R-:W-:-:S04]  /*12e40*/  @!P1 LEA R4, P0, R16, R14, 0x1 ;  /* 0x0000000e10049211 */ /* 0x008fc800078008ff */
[----:B0-----:R-:W-:Y:S02]  /*12e50*/  @!P1 LEA.HI.X R5, R16, R3, R17, 0x1, P0 ;  /* 0x0000000310059211 */ /* 0x001fe400000f0c11 */
[----:B------:R-:W-:-:S03]  /*12e60*/  ISETP.GE.AND P0, PT, R23, UR4, PT ;  /* 0x0000000417007c0c */ /* 0x000fc6000bf06270 */
[----:B------:R0:W-:Y:S10]  /*12e70*/  @!P1 ST.E.128 desc[UR42][R4.64], R36 ;  /* 0x0000002404009985 */ /* 0x0001f4000c101d2a */
[----:B------:R-:W-:Y:S05]  /*12e80*/  @P0 BRA `(.L_x_669) ;  /* 0x0000001800480947 */ /* 0x000fea0003800000 */
[----:B------:R-:W-:-:S04]  /*12e90*/  LEA R14, P0, R23, R14, 0x1 ;  /* 0x0000000e170e7211 */ /* 0x000fc800078008ff */
[----:B------:R-:W-:-:S05]  /*12ea0*/  LEA.HI.X R15, R23, R3, R22, 0x1, P0 ;  /* 0x00000003170f7211 */ /* 0x000fca00000f0c16 */
[----:B------:R3:W-:Y:S01]  /*12eb0*/  ST.E.128 desc[UR42][R14.64], R52 ;  /* 0x000000340e007985 */ /* 0x0007e2000c101d2a */
[----:B------:R-:W-:Y:S05]  /*12ec0*/  BRA `(.L_x_669) ;  /* 0x0000001800387947 */ /* 0x000fea0003800000 */
.L_x_658:
[----:B------:R-:W1:Y:S01]  /*12ed0*/  @P1 LDC R4, c[0x0][0xbec] ;  /* 0x0002fb00ff041b82 */ /* 0x000e620000000800 */
[----:B------:R-:W-:Y:S01]  /*12ee0*/  ULDC.64 UR4, c[0x0][0xb08] ;  /* 0x0002c20000047ab9 */ /* 0x000fe20000000a00 */
[----:B0-----:R-:W-:Y:S01]  /*12ef0*/  SHF.R.S32.HI R0, RZ, 0x1f, R205 ;  /* 0x0000001fff007819 */ /* 0x001fe200000114cd */
[----:B------:R-:W-:Y:S01]  /*12f00*/  IMAD R11, R11, UR4, RZ ;  /* 0x000000040b0b7c24 */ /* 0x000fe2000f8e02ff */
[----:B------:R-:W-:Y:S01]  /*12f10*/  ULDC.64 UR6, c[0x0][0xb30] ;  /* 0x0002cc0000067ab9 */ /* 0x000fe20000000a00 */
[----:B------:R-:W-:Y:S01]  /*12f20*/  IMAD.WIDE.U32 R6, R10, UR4, RZ ;  /* 0x000000040a067c25 */ /* 0x000fe2000f8e00ff */
[----:B------:R-:W-:Y:S02]  /*12f30*/  IADD3 R37, R202, 0x28, RZ ;  /* 0x00000028ca257810 */ /* 0x000fe40007ffe0ff */
[----:B------:R-:W0:Y:S01]  /*12f40*/  @P1 LDC R13, c[0x0][0xbf0] ;  /* 0x0002fc00ff0d1b82 */ /* 0x000e220000000800 */
[----:B------:R-:W-:Y:S01]  /*12f50*/  IMAD R11, R10, UR5, R11 ;  /* 0x000000050a0b7c24 */ /* 0x000fe2000f8e020b */
[----:B------:R-:W-:Y:S01]  /*12f60*/  ULDC.64 UR4, c[0x0][0xb38] ;  /* 0x0002ce0000047ab9 */ /* 0x000fe20000000a00 */
[C---:B------:R-:W-:Y:S01]  /*12f70*/  VIADD R28, R202.reuse, 0x10 ;  /* 0x00000010ca1c7836 */ /* 0x040fe20000000000 */
[----:B------:R-:W-:Y:S01]  /*12f80*/  SHF.R.S32.HI R97, RZ, 0x1f, R210 ;  /* 0x0000001fff617819 */ /* 0x000fe200000114d2 */
[----:B------:R-:W-:Y:S01]  /*12f90*/  IMAD.IADD R7, R7, 0x1, R11 ;  /* 0x0000000107077824 */ /* 0x000fe200078e020b */
[----:B------:R-:W-:Y:S01]  /*12fa0*/  SHF.R.S32.HI R38, RZ, 0x1f, R37 ;  /* 0x0000001fff267819 */ /* 0x000fe20000011425 */
[----:B------:R-:W-:Y:S01]  /*12fb0*/  VIADD R33, R202, 0x18 ;  /* 0x00000018ca217836 */ /* 0x000fe20000000000 */
[----:B------:R-:W-:Y:S01]  /*12fc0*/  SHF.R.S32.HI R32, RZ, 0x1f, R28 ;  /* 0x0000001fff207819 */ /* 0x000fe2000001141c */
[----:B------:R-:W-:-:S03]  /*12fd0*/  IMAD.WIDE.U32 R6, R2, UR4, R6 ;  /* 0x0000000402067c25 */ /* 0x000fc6000f8e0006 */
[----:B------:R-:W-:Y:S01]  /*12fe0*/  SHF.R.S32.HI R34, RZ, 0x1f, R33 ;  /* 0x0000001fff227819 */ /* 0x000fe20000011421 */
[----:B------:R-:W-:Y:S01]  /*12ff0*/  IMAD R7, R2, UR5, R7 ;  /* 0x0000000502077c24 */ /* 0x000fe2000f8e0207 */
[----:B------:R-:W-:Y:S01]  /*13000*/  ULDC.64 UR4, c[0x0][0xb40] ;  /* 0x0002d00000047ab9 */ /* 0x000fe20000000a00 */
[----:B------:R-:W-:Y:S02]  /*13010*/  VIADD R39, R202, 0x30 ;  /* 0x00000030ca277836 */ /* 0x000fe40000000000 */
[----:B------:R-:W-:Y:S02]  /*13020*/  IMAD R0, R0, UR4, RZ ;  /* 0x0000000400007c24 */ /* 0x000fe4000f8e02ff */
[----:B-1----:R-:W-:Y:S01]  /*13030*/  @P1 IMAD.HI.U32 R4, R35, R4, RZ ;  /* 0x0000000423041227 */ /* 0x002fe200078e00ff */
[----:B------:R-:W-:-:S03]  /*13040*/  SHF.R.S32.HI R92, RZ, 0x1f, R39 ;  /* 0x0000001fff5c7819 */ /* 0x000fc60000011427 */
[----:B------:R-:W-:-:S04]  /*13050*/  IMAD.WIDE.U32 R2, R205, UR4, R6 ;  /* 0x00000004cd027c25 */ /* 0x000fc8000f8e0006 */
[----:B------:R-:W-:Y:S01]  /*13060*/  IMAD R11, R205, UR5, R0 ;  /* 0x00000005cd0b7c24 */ /* 0x000fe2000f8e0200 */
[----:B------:R-:W-:Y:S01]  /*13070*/  ULDC.64 UR4, c[0x0][0xb48] ;  /* 0x0002d20000047ab9 */ /* 0x000fe20000000a00 */
[----:B------:R-:W-:Y:S01]  /*13080*/  IMAD.MOV.U32 R7, RZ, RZ, R35 ;  /* 0x000000ffff077224 */ /* 0x000fe200078e0023 */
[----:B0-----:R-:W-:Y:S01]  /*13090*/  @P1 SHF.R.U32.HI R7, RZ, R13, R4 ;  /* 0x0000000dff071219 */ /* 0x001fe20000011604 */
[----:B------:R-:W-:Y:S02]  /*130a0*/  IMAD.IADD R3, R3, 0x1, R11 ;  /* 0x0000000103037824 */ /* 0x000fe400078e020b */
[----:B------:R-:W-:Y:S01]  /*130b0*/  VIADD R93, R202, 0x38 ;  /* 0x00000038ca5d7836 */ /* 0x000fe20000000000 */
[----:B------:R-:W-:Y:S01]  /*130c0*/  IADD3 R4, -R7, RZ, RZ ;  /* 0x000000ff07047210 */ /* 0x000fe20007ffe1ff */
[----:B------:R-:W-:Y:S01]  /*130d0*/  IMAD.WIDE.U32 R2, R209, UR4, R2 ;  /* 0x00000004d1027c25 */ /* 0x000fe2000f8e0002 */
[----:B------:R-:W-:Y:S02]  /*130e0*/  SHF.R.S32.HI R0, RZ, 0x1f, R7 ;  /* 0x0000001fff007819 */ /* 0x000fe40000011407 */
[----:B------:R-:W-:Y:S01]  /*130f0*/  SHF.R.S32.HI R94, RZ, 0x1f, R93 ;  /* 0x0000001fff5e7819 */ /* 0x000fe2000001145d */
[----:B------:R-:W-:-:S02]  /*13100*/  IMAD R9, R9, R4, R35 ;  /* 0x0000000409097224 */ /* 0x000fc400078e0223 */
[----:B------:R-:W-:Y:S02]  /*13110*/  IMAD R0, R0, UR6, RZ ;  /* 0x0000000600007c24 */ /* 0x000fe4000f8e02ff */
[----:B------:R-:W-:Y:S01]  /*13120*/  IMAD R3, R209, UR5, R3 ;  /* 0x00000005d1037c24 */ /* 0x000fe2000f8e0203 */
[----:B------:R-:W-:Y:S01]  /*13130*/  ULDC.64 UR4, c[0x0][0xb28] ;  /* 0x0002ca0000047ab9 */ /* 0x000fe20000000a00 */
[C---:B------:R-:W-:Y:S01]  /*13140*/  IMAD R11, R7.reuse, UR7, R0 ;  /* 0x00000007070b7c24 */ /* 0x040fe2000f8e0200 */
[----:B------:R-:W-:Y:S01]  /*13150*/  SHF.R.S32.HI R0, RZ, 0x1f, R9 ;  /* 0x0000001fff007819 */ /* 0x000fe20000011409 */
[----:B------:R-:W-:-:S04]  /*13160*/  IMAD.WIDE.U32 R2, R7, UR6, R2 ;  /* 0x0000000607027c25 */ /* 0x000fc8000f8e0002 */
[----:B------:R-:W-:Y:S02]  /*13170*/  IMAD R0, R0, UR4, RZ ;  /* 0x0000000400007c24 */ /* 0x000fe4000f8e02ff */
[----:B------:R-:W-:Y:S02]  /*13180*/  IMAD.IADD R3, R3, 0x1, R11 ;  /* 0x0000000103037824 */ /* 0x000fe400078e020b */
[----:B------:R-:W-:Y:S02]  /*13190*/  VIADD R4, R156, 0x28820 ;  /* 0x000288209c047836 */ /* 0x000fe40000000000 */
[C---:B------:R-:W-:Y:S02]  /*131a0*/  IMAD R7, R9.reuse, UR5, R0 ;  /* 0x0000000509077c24 */ /* 0x040fe4000f8e0200 */
[----:B------:R-:W-:Y:S01]  /*131b0*/  IMAD.WIDE.U32 R2, R9, UR4, R2 ;  /* 0x0000000409027c25 */ /* 0x000fe2000f8e0002 */
[----:B------:R-:W-:Y:S01]  /*131c0*/  ULDC.64 UR4, c[0x0][0xb00] ;  /* 0x0002c00000047ab9 */ /* 0x000fe20000000a00 */
[----:B------:R-:W-:-:S02]  /*131d0*/  PRMT R4, RZ, 0x654, R4 ;  /* 0x00000654ff047816 */ /* 0x000fc40000000004 */
[----:B------:R-:W-:Y:S01]  /*131e0*/  IMAD.IADD R3, R3, 0x1, R7 ;  /* 0x0000000103037824 */ /* 0x000fe200078e0207 */
[----:B------:R-:W-:Y:S01]  /*131f0*/  LEA R0, P0, R2, UR4, 0x2 ;  /* 0x0000000402007c11 */ /* 0x000fe2000f8010ff */
[----:B------:R0:W-:Y:S01]  /*13200*/  SYNCS.ARRIVE.TRANS64.RED.A1T0 RZ, [R4+URZ], RZ ;  /* 0x000000ff04ff79a7 */ /* 0x0001e2000810043f */
[C---:B------:R-:W-:Y:S01]  /*13210*/  VIADD R35, R202.reuse, 0x20 ;  /* 0x00000020ca237836 */ /* 0x040fe20000000000 */
[----:B------:R-:W-:Y:S01]  /*13220*/  UMOV UR4, 0xffffffff ;  /* 0xffffffff00047882 */ /* 0x000fe20000000000 */
[----:B------:R-:W-:Y:S01]  /*13230*/  VIADD R95, R202, 0x40 ;  /* 0x00000040ca5f7836 */ /* 0x000fe20000000000 */
[----:B------:R-:W-:Y:S02]  /*13240*/  LEA.HI.X R2, R2, UR5, R3, 0x2, P0 ;  /* 0x0000000502027c11 */ /* 0x000fe400080f1403 */
[----:B------:R-:W-:Y:S02]  /*13250*/  SHF.R.S32.HI R36, RZ, 0x1f, R35 ;  /* 0x0000001fff247819 */ /* 0x000fe40000011423 */
[----:B0-----:R-:W-:-:S02]  /*13260*/  IADD3 R4, R202, 0x8, RZ ;  /* 0x00000008ca047810 */ /* 0x001fc40007ffe0ff */
[----:B------:R-:W-:Y:S02]  /*13270*/  SHF.R.S32.HI R96, RZ, 0x1f, R95 ;  /* 0x0000001fff607819 */ /* 0x000fe4000001145f */
[----:B------:R-:W-:Y:S01]  /*13280*/  SHF.R.S32.HI R9, RZ, 0x1f, R4 ;  /* 0x0000001fff097819 */ /* 0x000fe20000011404 */
[----:B------:R-:W-:Y:S06]  /*13290*/  BRA.DIV UR4, `(.L_x_670) ;  /* 0x0000009e04987947 */ /* 0x000fec000b800000 */
[----:B------:R0:W1:Y:S04]  /*132a0*/  SHFL.IDX PT, R3, R2, RZ, 0x1c1f ;  /* 0x001c1fff02037589 */ /* 0x00006800000e0000 */
[----:B------:R0:W2:Y:S02]  /*132b0*/  SHFL.IDX PT, R14, R0, RZ, 0x1c1f ;  /* 0x001c1fff000e7589 */ /* 0x0000a400000e0000 */
.L_x_894:
[----:B------:R-:W-:Y:S01]  /*132c0*/  ISETP.GE.AND P0, PT, R25, R8, PT ;  /* 0x000000081900720c */ /* 0x000fe20003f06270 */
[----:B------:R-:W-:-:S12]  /*132d0*/  BSSY B1, `(.L_x_671) ;  /* 0x0000043000017945 */ /* 0x000fd80003800000 */
[----:B------:R-:W-:Y:S05]  /*132e0*/  @P0 BRA `(.L_x_672) ;  /* 0x0000000400040947 */ /* 0x000fea0003800000 */
[----:B------:R-:W-:Y:S02]  /*132f0*/  ULDC UR4, c[0x0][0xac8] ;  /* 0x0002b20000047ab9 */ /* 0x000fe40000000800 */
[----:B------:R-:W-:Y:S02]  /*13300*/  ISETP.GE.AND P0, PT, R202, UR4, PT ;  /* 0x00000004ca007c0c */ /* 0x000fe4000bf06270 */
[----:B------:R-:W-:Y:S02]  /*13310*/  ISETP.GE.AND P2, PT, R4, UR4, PT ;  /* 0x0000000404007c0c */ /* 0x000fe4000bf46270 */
[----:B------:R-:W-:Y:S02]  /*13320*/  ISETP.GE.AND P3, PT, R28, UR4, PT ;  /* 0x000000041c007c0c */ /* 0x000fe4000bf66270 */
[----:B------:R-:W-:-:S07]  /*13330*/  ISETP.GE.AND P1, PT, R33, UR4, PT ;  /* 0x0000000421007c0c */ /* 0x000fce000bf26270 */
[----:B-1----:R-:W-:Y:S02]  /*13340*/  @!P0 MOV R15, R3 ;  /* 0x00000003000f8202 */ /* 0x002fe40000000f00 */
[----:B--2---:R-:W-:Y:S01]  /*13350*/  @!P2 LEA R6, P4, R4, R14, 0x2 ;  /* 0x0000000e0406a211 */ /* 0x004fe200078810ff */
[----:B------:R-:W-:-:S03]  /*13360*/  @!P0 IMAD.WIDE R10, R202, 0x4, R14 ;  /* 0x00000004ca0a8825 */ /* 0x000fc600078e020e */
[-C--:B------:R-:W-:Y:S02]  /*13370*/  @!P2 LEA.HI.X R7, R4, R3.reuse, R9, 0x2, P4 ;  /* 0x000000030407a211 */ /* 0x080fe400020f1409 */
[CC--:B------:R-:W-:Y:S01]  /*13380*/  @!P3 LEA R12, P4, R28.reuse, R14.reuse, 0x2 ;  /* 0x0000000e1c0cb211 */ /* 0x0c0fe200078810ff */
[----:B------:R1:W-:Y:S01]  /*13390*/  @!P0 ST.E.64 desc[UR42][R10.64], R20 ;  /* 0x000000140a008985 */ /* 0x0003e2000c101b2a */
[----:B------:R-:W-:Y:S02]  /*133a0*/  ISETP.GE.AND P0, PT, R35, UR4, PT ;  /* 0x0000000423007c0c */ /* 0x000fe4000bf06270 */
[----:B------:R-:W-:Y:S01]  /*133b0*/  @!P1 LEA R24, P5, R33, R14, 0x2 ;  /* 0x0000000e21189211 */ /* 0x000fe200078a10ff */
[----:B------:R2:W-:Y:S01]  /*133c0*/  @!P2 ST.E.64 desc[UR42][R6.64], R40 ;  /* 0x000000280600a985 */ /* 0x0005e2000c101b2a */
[----:B------:R-:W-:Y:S02]  /*133d0*/  ISETP.GE.AND P2, PT, R37, UR4, PT ;  /* 0x0000000425007c0c */ /* 0x000fe4000bf46270 */
[----:B------:R-:W-:-:S02]  /*133e0*/  @!P3 LEA.HI.X R13, R28, R3, R32, 0x2, P4 ;  /* 0x000000031c0db211 */ /* 0x000fc400020f1420 */
[----:B------:R-:W-:Y:S02]  /*133f0*/  @!P1 LEA.HI.X R25, R33, R3, R34, 0x2, P5 ;  /* 0x0000000321199211 */ /* 0x000fe400028f1422 */
[----:B------:R-:W-:Y:S01]  /*13400*/  ISETP.GE.AND P4, PT, R39, UR4, PT ;  /* 0x0000000427007c0c */ /* 0x000fe2000bf86270 */
[----:B------:R3:W-:Y:S02]  /*13410*/  @!P3 ST.E.64 desc[UR42][R12.64], R42 ;  /* 0x0000002a0c00b985 */ /* 0x0007e4000c101b2a */
[-C--:B------:R-:W-:Y:S02]  /*13420*/  @!P0 LEA R26, P3, R35, R14.reuse, 0x2 ;  /* 0x0000000e231a8211 */ /* 0x080fe400078610ff */
[----:B------:R4:W-:Y:S01]  /*13430*/  @!P1 ST.E.64 desc[UR42][R24.64], R44 ;  /* 0x0000002c18009985 */ /* 0x0009e2000c101b2a */
[----:B------:R-:W-:Y:S02]  /*13440*/  ISETP.GE.AND P1, PT, R93, UR4, PT ;  /* 0x000000045d007c0c */ /* 0x000fe4000bf26270 */
[----:B-1----:R-:W-:-:S02]  /*13450*/  @!P2 LEA R10, P5, R37, R14, 0x2 ;  /* 0x0000000e250aa211 */ /* 0x002fc400078a10ff */
[-C--:B------:R-:W-:Y:S02]  /*13460*/  @!P0 LEA.HI.X R27, R35, R3.reuse, R36, 0x2, P3 ;  /* 0x00000003231b8211 */ /* 0x080fe400018f1424 */
[----:B------:R-:W-:Y:S02]  /*13470*/  @!P2 LEA.HI.X R11, R37, R3, R38, 0x2, P5 ;  /* 0x00000003250ba211 */ /* 0x000fe400028f1426 */
[----:B------:R-:W-:Y:S01]  /*13480*/  ISETP.GE.AND P3, PT, R95, UR4, PT ;  /* 0x000000045f007c0c */ /* 0x000fe2000bf66270 */
[----:B------:R-:W-:Y:S01]  /*13490*/  @!P0 ST.E.64 desc[UR42][R26.64], R46 ;  /* 0x0000002e1a008985 */ /* 0x000fe2000c101b2a */
        /* <DEDUP_REMOVED lines=8> */
[----:B------:R-:W-:-:S03]  /*13520*/  @!P3 LEA R20, P5, R95, R14, 0x2 ;  /* 0x0000000e5f14b211 */ /* 0x000fc600078a10ff */
[----:B------:R3:W-:Y:S01]  /*13530*/  @!P1 ST.E.64 desc[UR42][R12.64], R52 ;  /* 0x000000340c009985 */ /* 0x0007e2000c101b2a */
[----:B------:R-:W-:Y:S02]  /*13540*/  ISETP.GE.AND P1, PT, R215, UR4, PT ;  /* 0x00000004d7007c0c */ /* 0x000fe4000bf26270 */
[-C--:B------:R-:W-:Y:S02]  /*13550*/  @!P3 LEA.HI.X R21, R95, R3.reuse, R96, 0x2, P5 ;  /* 0x000000035f15b211 */ /* 0x080fe400028f1460 */
[-C--:B----4-:R-:W-:Y:S02]  /*13560*/  @!P2 LEA R24, P4, R210, R14.reuse, 0x2 ;  /* 0x0000000ed218a211 */ /* 0x090fe400078810ff */
[----:B-1----:R-:W-:Y:S01]  /*13570*/  @!P0 LEA R10, P5, R216, R14, 0x2 ;  /* 0x0000000ed80a8211 */ /* 0x002fe200078a10ff */
[----:B------:R1:W-:Y:S01]  /*13580*/  @!P3 ST.E.64 desc[UR42][R20.64], R54 ;  /* 0x000000361400b985 */ /* 0x0003e2000c101b2a */
[----:B------:R-:W-:Y:S02]  /*13590*/  @!P2 LEA.HI.X R25, R210, R3, R97, 0x2, P4 ;  /* 0x00000003d219a211 */ /* 0x000fe400020f1461 */
[----:B------:R-:W-:-:S02]  /*135a0*/  ISETP.GE.AND P3, PT, R214, UR4, PT ;  /* 0x00000004d6007c0c */ /* 0x000fc4000bf66270 */
[-C--:B------:R-:W-:Y:S01]  /*135b0*/  @!P0 LEA.HI.X R11, R216, R3.reuse, R226, 0x2, P5 ;  /* 0x00000003d80b8211 */ /* 0x080fe200028f14e2 */
[----:B------:R4:W-:Y:S01]  /*135c0*/  @!P2 ST.E.64 desc[UR42][R24.64], R56 ;  /* 0x000000381800a985 */ /* 0x0009e2000c101b2a */
[----:B------:R-:W-:Y:S02]  /*135d0*/  ISETP.GE.AND P4, PT, R213, UR4, PT ;  /* 0x00000004d5007c0c */ /* 0x000fe4000bf86270 */
[----:B--2---:R-:W-:Y:S01]  /*135e0*/  @!P1 LEA R6, P5, R215, R14, 0x2 ;  /* 0x0000000ed7069211 */ /* 0x004fe200078a10ff */
[----:B------:R2:W-:Y:S01]  /*135f0*/  @!P0 ST.E.64 desc[UR42][R10.64], R58 ;  /* 0x0000003a0a008985 */ /* 0x0005e2000c101b2a */
[----:B------:R-:W-:Y:S02]  /*13600*/  ISETP.GE.AND P2, PT, R212, UR4, PT ;  /* 0x00000004d4007c0c */ /* 0x000fe4000bf46270 */
[----:B------:R-:W-:Y:S02]  /*13610*/  ISETP.GE.AND P0, PT, R211, UR4, PT ;  /* 0x00000004d3007c0c */ /* 0x000fe4000bf06270 */
[----:B------:R-:W-:-:S02]  /*13620*/  @!P1 LEA.HI.X R7, R215, R3, R225, 0x2, P5 ;  /* 0x00000003d7079211 */ /* 0x000fc400028f14e1 */
[----:B---3--:R-:W-:-:S03]  /*13630*/  @!P3 LEA R12, P5, R214, R14, 0x2 ;  /* 0x0000000ed60cb211 */ /* 0x008fc600078a10ff */
[----:B------:R2:W-:Y:S01]  /*13640*/  @!P1 ST.E.64 desc[UR42][R6.64], R60 ;  /* 0x0000003c06009985 */ /* 0x0005e2000c101b2a */
[CC--:B-1----:R-:W-:Y:S02]  /*13650*/  @!P4 LEA R20, P1, R213.reuse, R14.reuse, 0x2 ;  /* 0x0000000ed514c211 */ /* 0x0c2fe400078210ff */
[-C--:B------:R-:W-:Y:S02]  /*13660*/  @!P3 LEA.HI.X R13, R214, R3.reuse, R224, 0x2, P5 ;  /* 0x00000003d60db211 */ /* 0x080fe400028f14e0 */
[CC--:B----4-:R-:W-:Y:S02]  /*13670*/  @!P2 LEA R24, P5, R212.reuse, R14.reuse, 0x2 ;  /* 0x0000000ed418a211 */ /* 0x0d0fe400078a10ff */
        /* <DEDUP_REMOVED lines=8> */
.L_x_672:
[----:B------:R-:W-:Y:S05]  /*13700*/  BSYNC B1 ;  /* 0x0000000000017941 */ /* 0x000fea0003800000 */
.L_x_671:
[----:B------:R-:W-:-:S03]  /*13710*/  UMOV UR4, 0xffffffff ;  /* 0xffffffff00047882 */ /* 0x000fc60000000000 */
[----:B------:R-:W-:Y:S05]  /*13720*/  BRA.DIV UR4, `(.L_x_673) ;  /* 0x0000009a04a87947 */ /* 0x000fea000b800000 */
[----:B-1----:R1:W3:Y:S04]  /*13730*/  SHFL.IDX PT, R3, R2, 0x1, 0x1c1f ;  /* 0x003c1f0002037f89 */ /* 0x0022e800000e0000 */
[----:B--2---:R1:W2:Y:S02]  /*13740*/  SHFL.IDX PT, R14, R0, 0x1, 0x1c1f ;  /* 0x003c1f00000e7f89 */ /* 0x0042a400000e0000 */
.L_x_898:
[----:B------:R-:W-:-:S13]  /*13750*/  ISETP.GE.AND P0, PT, R5, R8, PT ;  /* 0x000000080500720c */ /* 0x000fda0003f06270 */
[----:B------:R-:W-:Y:S05]  /*13760*/  @P0 BRA `(.L_x_669) ;  /* 0x0000001000100947 */ /* 0x000fea0003800000 */
[----:B------:R-:W-:Y:S02]  /*13770*/  ULDC UR4, c[0x0][0xac8] ;  /* 0x0002b20000047ab9 */ /* 0x000fe40000000800 */
[----:B------:R-:W-:Y:S02]  /*13780*/  ISETP.GE.AND P3, PT, R4, UR4, PT ;  /* 0x0000000404007c0c */ /* 0x000fe4000bf66270 */
[----:B------:R-:W-:Y:S02]  /*13790*/  ISETP.GE.AND P1, PT, R202, UR4, PT ;  /* 0x00000004ca007c0c */ /* 0x000fe4000bf26270 */
[----:B------:R-:W-:Y:S02]  /*137a0*/  ISETP.GE.AND P4, PT, R28, UR4, PT ;  /* 0x000000041c007c0c */ /* 0x000fe4000bf86270 */
[----:B------:R-:W-:-:S07]  /*137b0*/  ISETP.GE.AND P2, PT, R33, UR4, PT ;  /* 0x0000000421007c0c */ /* 0x000fce000bf46270 */
[CC--:B--2---:R-:W-:Y:S02]  /*137c0*/  @!P3 LEA R6, P0, R4.reuse, R14.reuse, 0x2 ;  /* 0x0000000e0406b211 */ /* 0x0c4fe400078010ff */
[----:B01----:R-:W-:Y:S02]  /*137d0*/  @!P1 IMAD.MOV.U32 R2, RZ, RZ, R14 ;  /* 0x000000ffff029224 */ /* 0x003fe400078e000e */
[----:B---3--:R-:W-:Y:S02]  /*137e0*/  @!P3 LEA.HI.X R7, R4, R3, R9, 0x2, P0 ;  /* 0x000000030407b211 */ /* 0x008fe400000f1409 */
[----:B------:R-:W-:Y:S01]  /*137f0*/  @!P1 IMAD.WIDE R4, R202, 0x4, R2 ;  /* 0x00000004ca049825 */ /* 0x000fe200078e0202 */
[----:B------:R-:W-:Y:S02]  /*13800*/  ISETP.GE.AND P0, PT, R35, UR4, PT ;  /* 0x0000000423007c0c */ /* 0x000fe4000bf06270 */
[----:B------:R-:W-:Y:S02]  /*13810*/  @!P4 LEA R8, P5, R28, R14, 0x2 ;  /* 0x0000000e1c08c211 */ /* 0x000fe400078a10ff */
[----:B------:R0:W-:Y:S01]  /*13820*/  @!P1 ST.E.64 desc[UR42][R4.64], R70 ;  /* 0x0000004604009985 */ /* 0x0001e2000c101b2a */
[----:B------:R-:W-:-:S02]  /*13830*/  ISETP.GE.AND P1, PT, R37, UR4, PT ;  /* 0x0000000425007c0c */ /* 0x000fc4000bf26270 */
[-C--:B------:R-:W-:Y:S01]  /*13840*/  @!P4 LEA.HI.X R9, R28, R3.reuse, R32, 0x2, P5 ;  /* 0x000000031c09c211 */ /* 0x080fe200028f1420 */
[----:B------:R1:W-:Y:S01]  /*13850*/  @!P3 ST.E.64 desc[UR42][R6.64], R72 ;  /* 0x000000480600b985 */ /* 0x0003e2000c101b2a */
[-C--:B------:R-:W-:Y:S02]  /*13860*/  @!P2 LEA R10, P5, R33, R14.reuse, 0x2 ;  /* 0x0000000e210aa211 */ /* 0x080fe400078a10ff */
[----:B------:R-:W-:Y:S01]  /*13870*/  ISETP.GE.AND P3, PT, R93, UR4, PT ;  /* 0x000000045d007c0c */ /* 0x000fe2000bf66270 */
[----:B------:R2:W-:Y:S01]  /*13880*/  @!P4 ST.E.64 desc[UR42][R8.64], R74 ;  /* 0x0000004a0800c985 */ /* 0x0005e2000c101b2a */
[-C--:B------:R-:W-:Y:S02]  /*13890*/  @!P2 LEA.HI.X R11, R33, R3.reuse, R34, 0x2, P5 ;  /* 0x00000003210ba211 */ /* 0x080fe400028f1422 */
[----:B------:R-:W-:Y:S02]  /*138a0*/  @!P0 LEA R12, P5, R35, R14, 0x2 ;  /* 0x0000000e230c8211 */ /* 0x000fe400078a10ff */
[----:B------:R-:W-:Y:S01]  /*138b0*/  ISETP.GE.AND P4, PT, R39, UR4, PT ;  /* 0x0000000427007c0c */ /* 0x000fe2000bf86270 */
[----:B------:R3:W-:Y:S01]  /*138c0*/  @!P2 ST.E.64 desc[UR42][R10.64], R76 ;  /* 0x0000004c0a00a985 */ /* 0x0007e2000c101b2a */
[----:B------:R-:W-:-:S02]  /*138d0*/  @!P0 LEA.HI.X R13, R35, R3, R36, 0x2, P5 ;  /* 0x00000003230d8211 */ /* 0x000fc400028f1424 */
[----:B------:R-:W-:Y:S02]  /*138e0*/  @!P1 LEA R20, P5, R37, R14, 0x2 ;  /* 0x0000000e25149211 */ /* 0x000fe400078a10ff */
[----:B------:R-:W-:Y:S01]  /*138f0*/  ISETP.GE.AND P2, PT, R95, UR4, PT ;  /* 0x000000045f007c0c */ /* 0x000fe2000bf46270 */
[----:B------:R4:W-:Y:S01]  /*13900*/  @!P0 ST.E.64 desc[UR42][R12.64], R78 ;  /* 0x0000004e0c008985 */ /* 0x0009e2000c101b2a */
[----:B------:R-:W-:Y:S02]  /*13910*/  @!P1 LEA.HI.X R21, R37, R3, R38, 0x2, P5 ;  /* 0x0000000325159211 */ /* 0x000fe400028f1426 */
[----:B------:R-:W-:-:S03]  /*13920*/  ISETP.GE.AND P0, PT, R210, UR4, PT ;  /* 0x00000004d2007c0c */ /* 0x000fc6000bf06270 */
[----:B------:R-:W-:Y:S01]  /*13930*/  @!P1 ST.E.64 desc[UR42][R20.64], R80 ;  /* 0x0000005014009985 */ /* 0x000fe2000c101b2a */
[-C--:B0-----:R-:W-:Y:S02]  /*13940*/  @!P4 LEA R4, P5, R39, R14.reuse, 0x2 ;  /* 0x0000000e2704c211 */ /* 0x081fe400078a10ff */
[-C--:B-1----:R-:W-:Y:S02]  /*13950*/  @!P3 LEA R6, P1, R93, R14.reuse, 0x2 ;  /* 0x0000000e5d06b211 */ /* 0x082fe400078210ff */
[-C--:B------:R-:W-:Y:S02]  /*13960*/  @!P4 LEA.HI.X R5, R39, R3.reuse, R92, 0x2, P5 ;  /* 0x000000032705c211 */ /* 0x080fe400028f145c */
[----:B------:R-:W-:Y:S02]  /*13970*/  @!P3 LEA.HI.X R7, R93, R3, R94, 0x2, P1 ;  /* 0x000000035d07b211 */ /* 0x000fe400008f145e */
[----:B------:R-:W-:Y:S01]  /*13980*/  ISETP.GE.AND P1, PT, R216, UR4, PT ;  /* 0x00000004d8007c0c */ /* 0x000fe2000bf26270 */
[----:B------:R0:W-:Y:S01]  /*13990*/  @!P4 ST.E.64 desc[UR42][R4.64], R82 ;  /* 0x000000520400c985 */ /* 0x0001e2000c101b2a */
[----:B--2---:R-:W-:-:S02]  /*139a0*/  @!P2 LEA R8, P5, R95, R14, 0x2 ;  /* 0x0000000e5f08a211 */ /* 0x004fc400078a10ff */
[CC--:B---3--:R-:W-:Y:S01]  /*139b0*/  @!P0 LEA R10, P4, R210.reuse, R14.reuse, 0x2 ;  /* 0x0000000ed20a8211 */ /* 0x0c8fe200078810ff */
[----:B------:R1:W-:Y:S01]  /*139c0*/  @!P3 ST.E.64 desc[UR42][R6.64], R84 ;  /* 0x000000540600b985 */ /* 0x0003e2000c101b2a */
[-C--:B------:R-:W-:Y:S02]  /*139d0*/  @!P2 LEA.HI.X R9, R95, R3.reuse, R96, 0x2, P5 ;  /* 0x000000035f09a211 */ /* 0x080fe400028f1460 */
[----:B------:R-:W-:Y:S02]  /*139e0*/  ISETP.GE.AND P3, PT, R215, UR4, PT ;  /* 0x00000004d7007c0c */ /* 0x000fe4000bf66270 */
[----:B------:R-:W-:Y:S01]  /*139f0*/  @!P0 LEA.HI.X R11, R210, R3, R97, 0x2, P4 ;  /* 0x00000003d20b8211 */ /* 0x000fe200020f1461 */
[----:B------:R2:W-:Y:S01]  /*13a00*/  @!P2 ST.E.64 desc[UR42][R8.64], R86 ;  /* 0x000000560800a985 */ /* 0x0005e2000c101b2a */
[----:B------:R-:W-:Y:S02]  /*13a10*/  ISETP.GE.AND P4, PT, R214, UR4, PT ;  /* 0x00000004d6007c0c */ /* 0x000fe4000bf86270 */
[----:B----4-:R-:W-:Y:S01]  /*13a20*/  @!P1 LEA R12, P5, R216, R14, 0x2 ;  /* 0x0000000ed80c9211 */ /* 0x010fe200078a10ff */
[----:B------:R3:W-:Y:S01]  /*13a30*/  @!P0 ST.E.64 desc[UR42][R10.64], R88 ;  /* 0x000000580a008985 */ /* 0x0007e2000c101b2a */
[----:B------:R-:W-:-:S02]  /*13a40*/  ISETP.GE.AND P2, PT, R213, UR4, PT ;  /* 0x00000004d5007c0c */ /* 0x000fc4000bf46270 */
[----:B------:R-:W-:Y:S02]  /*13a50*/  ISETP.GE.AND P0, PT, R212, UR4, PT ;  /* 0x00000004d4007c0c */ /* 0x000fe4000bf06270 */
[----:B------:R-:W-:Y:S02]  /*13a60*/  @!P1 LEA.HI.X R13, R216, R3, R226, 0x2, P5 ;  /* 0x00000003d80d9211 */ /* 0x000fe400028f14e2 */
[----:B0-----:R-:W-:-:S03]  /*13a70*/  @!P3 LEA R4, P5, R215, R14, 0x2 ;  /* 0x0000000ed704b211 */ /* 0x001fc600078a10ff */
[----:B------:R3:W-:Y:S01]  /*13a80*/  @!P1 ST.E.64 desc[UR42][R12.64], R90 ;  /* 0x0000005a0c009985 */ /* 0x0007e2000c101b2a */
[CC--:B-1----:R-:W-:Y:S02]  /*13a90*/  @!P4 LEA R6, P1, R214.reuse, R14.reuse, 0x2 ;  /* 0x0000000ed606c211 */ /* 0x0c2fe400078210ff */
        /* <DEDUP_REMOVED lines=9> */
[----:B------:R3:W-:Y:S01]  /*13b30*/  @!P0 ST.E.64 desc[UR42][R20.64], R104 ;  /* 0x0000006814008985 */ /* 0x0007e2000c101b2a */
[----:B------:R-:W-:-:S13]  /*13b40*/  ISETP.GE.AND P0, PT, R211, UR4, PT ;  /* 0x00000004d3007c0c */ /* 0x000fda000bf06270 */
[----:B---3--:R-:W-:Y:S05]  /*13b50*/  @P0 BRA `(.L_x_669) ;  /* 0x0000000c00140947 */ /* 0x008fea0003800000 */
[----:B------:R-:W-:-:S04]  /*13b60*/  LEA R14, P0, R211, R14, 0x2 ;  /* 0x0000000ed30e7211 */ /* 0x000fc800078010ff */
[----:B------:R-:W-:-:S05]  /*13b70*/  LEA.HI.X R15, R211, R3, R221, 0x2, P0 ;  /* 0x00000003d30f7211 */ /* 0x000fca00000f14dd */
[----:B------:R0:W-:Y:S01]  /*13b80*/  ST.E.64 desc[UR42][R14.64], R150 ;  /* 0x000000960e007985 */ /* 0x0001e2000c101b2a */
[----:B------:R-:W-:Y:S05]  /*13b90*/  BRA `(.L_x_669) ;  /* 0x0000000c00047947 */ /* 0x000fea0003800000 */
.L_x_656:
[----:B------:R-:W-:Y:S01]  /*13ba0*/  ULDC.64 UR6, c[0x0][0xc08] ;  /* 0x0003020000067ab9 */ /* 0x000fe20000000a00 */
[----:B------:R-:W-:Y:S01]  /*13bb0*/  ULDC.64 UR4, c[0x0][0xc00] ;  /* 0x0003000000047ab9 */ /* 0x000fe20000000a00 */
[----:B------:R-:W-:Y:S01]  /*13bc0*/  ISETP.NE.U32.AND P1, PT, RZ, UR6, PT ;  /* 0x00000006ff007c0c */ /* 0x000fe2000bf25070 */
[----:B------:R-:W-:Y:S01]  /*13bd0*/  IMAD.MOV.U32 R3, RZ, RZ, RZ ;  /* 0x000000ffff037224 */ /* 0x000fe200078e00ff */
[----:B------:R-:W-:Y:S02]  /*13be0*/  ISETP.NE.U32.AND P0, PT, RZ, UR4, PT ;  /* 0x00000004ff007c0c */ /* 0x000fe4000bf05070 */
[----:B------:R-:W-:Y:S02]  /*13bf0*/  ISETP.NE.AND.EX P1, PT, RZ, UR7, PT, P1 ;  /* 0x00000007ff007c0c */ /* 0x000fe4000bf25310 */
[----:B------:R-:W-:Y:S02]  /*13c00*/  IADD3 R4, P2, R206, UR4, RZ ;  /* 0x00000004ce047c10 */ /* 0x000fe4000ff5e0ff */
[----:B------:R-:W-:-:S02]  /*13c10*/  ISETP.NE.AND.EX P0, PT, RZ, UR5, PT, P0 ;  /* 0x00000005ff007c0c */ /* 0x000fc4000bf05300 */
[----:B------:R-:W-:Y:S01]  /*13c20*/  IADD3.X R5, R207, UR5, RZ, P2, !PT ;  /* 0x00000005cf057c10 */ /* 0x000fe200097fe4ff */
[----:B------:R-:W-:Y:S02]  /*13c30*/  ULDC UR4, c[0x0][0xa88] ;  /* 0x0002a20000047ab9 */ /* 0x000fe40000000800 */
[----:B------:R-:W-:-:S04]  /*13c40*/  IMAD.U32 R20, RZ, RZ, UR4 ;  /* 0x00000004ff147e24 */ /* 0x000fc8000f8e00ff */
[----:B------:R-:W-:-:S04]  /*13c50*/  @P1 IADD3 R206, P2, R206, UR6, RZ ;  /* 0x00000006cece1c10 */ /* 0x000fc8000ff5e0ff */
[----:B------:R-:W-:Y:S01]  /*13c60*/  @P1 IADD3.X R207, R207, UR7, RZ, P2, !PT ;  /* 0x00000007cfcf1c10 */ /* 0x000fe200097fe4ff */
[----:B------:R3:W5:Y:S04]  /*13c70*/  @P0 LDG.E R3, desc[UR42][R4.64] ;  /* 0x0000002a04030981 */ /* 0x000768000c1e1900 */
[----:B------:R3:W5:Y:S01]  /*13c80*/  @P1 LDG.E R20, desc[UR42][R206.64] ;  /* 0x0000002ace141981 */ /* 0x000762000c1e1900 */
[----:B------:R-:W-:Y:S01]  /*13c90*/  ISETP.NE.AND P2, PT, R204, RZ, PT ;  /* 0x000000ffcc00720c */ /* 0x000fe20003f45270 */
[----:B------:R-:W4:-:S12]  /*13ca0*/  S2R R0, SR_TID.X ;  /* 0x0000000000007919 */ /* 0x000f180000002100 */
[----:B------:R-:W2:Y:S01]  /*13cb0*/  @!P2 LDC R204, c[0x0][0xad4] ;  /* 0x0002b500ffccab82 */ /* 0x000ea20000000800 */
[----:B----4-:R-:W-:Y:S02]  /*13cc0*/  IADD3 R0, R0, -0x80, RZ ;  /* 0xffffff8000007810 */ /* 0x010fe40007ffe0ff */
[----:B--2---:R-:W-:Y:S02]  /*13cd0*/  ISETP.GT.AND P2, PT, R204, 0x1, PT ;  /* 0x00000001cc00780c */ /* 0x004fe40003f44270 */
[----:B------:R-:W-:Y:S01]  /*13ce0*/  ISETP.GT.AND P3, PT, R0, 0x7f, PT ;  /* 0x0000007f0000780c */ /* 0x000fe20003f64270 */
[----:B---3--:R-:W-:-:S12]  /*13cf0*/  @P1 BRA `(.L_x_674) ;  /* 0x0000000000101947 */ /* 0x008fd80003800000 */
[----:B------:R-:W-:Y:S05]  /*13d00*/  @!P0 BRA `(.L_x_674) ;  /* 0x00000000000c8947 */ /* 0x000fea0003800000 */
[----:B------:R-:W2:Y:S04]  /*13d10*/  LDG.E R7, desc[UR42][R4.64] ;  /* 0x0000002a04077981 */ /* 0x000ea8000c1e1900 */
[----:B-----5:R-:W2:Y:S02]  /*13d20*/  LDG.E R20, desc[UR42][R4.64+0x4] ;  /* 0x0000042a04147981 */ /* 0x020ea4000c1e1900 */
[----:B--2---:R-:W-:-:S07]  /*13d30*/  IMAD.IADD R20, R20, 0x1, -R7 ;  /* 0x0000000114147824 */ /* 0x004fce00078e0a07 */
.L_x_674:
[----:B------:R-:W-:Y:S01]  /*13d40*/  BSSY B1, `(.L_x_675) ;  /* 0x0000037000017945 */ /* 0x000fe20003800000 */
[----:B------:R-:W-:Y:S02]  /*13d50*/  SEL R205, R205, RZ, !P0 ;  /* 0x000000ffcdcd7207 */ /* 0x000fe40004000000 */
[----:B------:R-:W-:Y:S02]  /*13d60*/  SEL R217, R217, RZ, !P0 ;  /* 0x000000ffd9d97207 */ /* 0x000fe40004000000 */
[----:B-----5:R-:W-:Y:S01]  /*13d70*/  SHF.R.S32.HI R24, RZ, 0x1f, R3 ;  /* 0x0000001fff187819 */ /* 0x020fe20000011403 */
[----:B------:R-:W-:Y:S06]  /*13d80*/  @P3 BRA `(.L_x_676) ;  /* 0x0000000000c83947 */ /* 0x000fec0003800000 */
[----:B------:R-:W2:Y:S01]  /*13d90*/  S2R R5, SR_TID.X ;  /* 0x0000000000057919 */ /* 0x000ea20000002100 */
[----:B------:R-:W3:Y:S02]  /*13da0*/  LDC R33, c[0x0][0xbe8] ;  /* 0x0002fa00ff217b82 */ /* 0x000ee40000000800 */
[----:B---3--:R-:W-:Y:S02]  /*13db0*/  IMAD R4, R20, R33, RZ ;  /* 0x0000002114047224 */ /* 0x008fe400078e02ff */
[----:B--2---:R-:W-:-:S04]  /*13dc0*/  IMAD R0, R208, 0x80, R5 ;  /* 0x00000080d0007824 */ /* 0x004fc800078e0205 */
[----:B------:R-:W-:-:S05]  /*13dd0*/  VIADD R25, R0, 0xffffff80 ;  /* 0xffffff8000197836 */ /* 0x000fca0000000000 */
[----:B------:R-:W-:-:S13]  /*13de0*/  ISETP.GE.AND P0, PT, R25, R4, PT ;  /* 0x000000041900720c */ /* 0x000fda0003f06270 */
[----:B------:R-:W-:Y:S05]  /*13df0*/  @P0 BRA `(.L_x_676) ;  /* 0x0000000000ac0947 */ /* 0x000fea0003800000 */
[----:B------:R-:W-:Y:S01]  /*13e00*/  ISETP.GT.AND P0, PT, R204, 0x1, PT ;  /* 0x00000001cc00780c */ /* 0x000fe20003f04270 */
[----:B------:R-:W2:Y:S01]  /*13e10*/  LDC.64 R26, c[0x0][0xba8] ;  /* 0x0002ea00ff1a7b82 */ /* 0x000ea20000000a00 */
[----:B------:R-:W-:Y:S01]  /*13e20*/  MOV R14, 0x9b8 ;  /* 0x000009b8000e7802 */ /* 0x000fe20000000f00 */
[----:B------:R-:W-:Y:S01]  /*13e30*/  IMAD.MOV.U32 R15, RZ, RZ, R25 ;  /* 0x000000ffff0f7224 */ /* 0x000fe200078e0019 */
[----:B------:R-:W-:Y:S02]  /*13e40*/  ISETP.NE.AND P1, PT, R33, 0x1, PT ;  /* 0x000000012100780c */ /* 0x000fe40003f25270 */
[----:B------:R-:W-:Y:S02]  /*13e50*/  SEL R14, R14, 0x978, P0 ;  /* 0x000009780e0e7807 */ /* 0x000fe40000000000 */
[----:B------:R-:W-:Y:S02]  /*13e60*/  SEL R209, R209, RZ, P0 ;  /* 0x000000ffd1d17207 */ /* 0x000fe40000000000 */
[----:B------:R-:W3:Y:S08]  /*13e70*/  LDC.64 R6, c[0x0][R14+0x220] ;  /* 0x000088000e067b82 */ /* 0x000ef00000000a00 */
[----:B------:R-:W4:Y:S08]  /*13e80*/  LDC.64 R4, c[0x0][R14+0x218] ;  /* 0x000086000e047b82 */ /* 0x000f300000000a00 */
[----:B------:R-:W5:Y:S08]  /*13e90*/  LDC.64 R8, c[0x0][R14+0x228] ;  /* 0x00008a000e087b82 */ /* 0x000f700000000a00 */
[----:B------:R-:W0:Y:S08]  /*13ea0*/  LDC.64 R10, c[0x0][R14+0x210] ;  /* 0x000084000e0a7b82 */ /* 0x000e300000000a00 */
[----:B------:R-:W1:Y:S08]  /*13eb0*/  @P1 LDC R0, c[0x0][0xbec] ;  /* 0x0002fb00ff001b82 */ /* 0x000e700000000800 */
[----:B------:R-:W5:Y:S01]  /*13ec0*/  @P1 LDC R35, c[0x0][0xbf0] ;  /* 0x0002fc00ff231b82 */ /* 0x000f620000000800 */
[----:B---3--:R-:W-:-:S07]  /*13ed0*/  IMAD R7, R7, R205, RZ ;  /* 0x000000cd07077224 */ /* 0x008fce00078e02ff */
[----:B--2---:R-:W2:Y:S01]  /*13ee0*/  @!P0 LDC R26, c[0x0][0xb50] ;  /* 0x0002d400ff1a8b82 */ /* 0x004ea20000000800 */
[----:B------:R-:W-:-:S04]  /*13ef0*/  IMAD.WIDE.U32 R12, R6, R205, RZ ;  /* 0x000000cd060c7225 */ /* 0x000fc800078e00ff */
[----:B------:R-:W-:Y:S02]  /*13f00*/  IMAD R7, R6, R217, R7 ;  /* 0x000000d906077224 */ /* 0x000fe400078e0207 */
[----:B-1----:R-:W-:Y:S01]  /*13f10*/  @P1 IMAD.HI.U32 R0, R25, R0, RZ ;  /* 0x0000000019001227 */ /* 0x002fe200078e00ff */
[----:B------:R-:W1:Y:S03]  /*13f20*/  @!P0 LDC R27, c[0x0][0xb54] ;  /* 0x0002d500ff1b8b82 */ /* 0x000e660000000800 */
[-C--:B----4-:R-:W-:Y:S02]  /*13f30*/  IMAD R21, R5, R2.reuse, RZ ;  /* 0x0000000205157224 */ /* 0x090fe400078e02ff */
[----:B------:R-:W-:Y:S01]  /*13f40*/  IMAD.WIDE.U32 R4, R4, R2, RZ ;  /* 0x0000000204047225 */ /* 0x000fe200078e00ff */
[----:B-----5:R-:W-:-:S03]  /*13f50*/  @P1 SHF.R.U32.HI R15, RZ, R35, R0 ;  /* 0x00000023ff0f1219 */ /* 0x020fc60000011600 */
[----:B------:R-:W-:Y:S01]  /*13f60*/  IMAD.IADD R21, R5, 0x1, R21 ;  /* 0x0000000105157824 */ /* 0x000fe200078e0215 */
[----:B------:R-:W-:Y:S01]  /*13f70*/  IADD3 R0, P1, P3, R12, R4, R3 ;  /* 0x000000040c007210 */ /* 0x000fe20007b3e003 */
[----:B------:R-:W-:Y:S01]  /*13f80*/  IMAD.WIDE.U32 R4, R8, R209, RZ ;  /* 0x000000d108047225 */ /* 0x000fe200078e00ff */
[----:B------:R-:W-:-:S03]  /*13f90*/  IADD3 R12, R13, R7, RZ ;  /* 0x000000070d0c7210 */ /* 0x000fc60007ffe0ff */
[----:B------:R-:W-:Y:S02]  /*13fa0*/  IMAD.MOV R6, RZ, RZ, -R15 ;  /* 0x000000ffff067224 */ /* 0x000fe400078e0a0f */
[----:B------:R-:W-:Y:S02]  /*13fb0*/  IMAD R9, R9, R209, RZ ;  /* 0x000000d109097224 */ /* 0x000fe400078e02ff */
[----:B------:R-:W-:Y:S01]  /*13fc0*/  IMAD R7, R33, R6, R25 ;  /* 0x0000000621077224 */ /* 0x000fe200078e0219 */
[----:B------:R-:W-:Y:S01]  /*13fd0*/  IADD3.X R6, R12, R21, R24, P1, P3 ;  /* 0x000000150c067210 */ /* 0x000fe20000fe6418 */
[----:B------:R-:W-:Y:S01]  /*13fe0*/  IMAD.IADD R9, R5, 0x1, R9 ;  /* 0x0000000105097824 */ /* 0x000fe200078e0209 */
[----:B------:R-:W-:Y:S01]  /*13ff0*/  IADD3 R4, P0, P1, R15, R0, R4 ;  /* 0x000000000f047210 */ /* 0x000fe2000791e004 */
[----:B0-----:R-:W-:Y:S01]  /*14000*/  IMAD R0, R11, R7, RZ ;  /* 0x000000070b007224 */ /* 0x001fe200078e02ff */
[----:B------:R-:W-:-:S04]  /*14010*/  SHF.R.S32.HI R15, RZ, 0x1f, R15 ;  /* 0x0000001fff0f7819 */ /* 0x000fc8000001140f */
[----:B------:R-:W-:Y:S02]  /*14020*/  IADD3.X R5, R15, R6, R9, P0, P1 ;  /* 0x000000060f057210 */ /* 0x000fe400007e2409 */
[----:B------:R-:W-:Y:S01]  /*14030*/  SHF.R.S32.HI R9, RZ, 0x1f, R7 ;  /* 0x0000001fff097819 */ /* 0x000fe20000011407 */
[----:B------:R-:W-:-:S04]  /*14040*/  IMAD.WIDE.U32 R4, R10, R7, R4 ;  /* 0x000000070a047225 */ /* 0x000fc800078e0004 */
[----:B------:R-:W-:Y:S01]  /*14050*/  IMAD R9, R10, R9, R0 ;  /* 0x000000090a097224 */ /* 0x000fe200078e0200 */
[----:B--2---:R-:W-:-:S03]  /*14060*/  LEA R6, P0, R4, R26, 0x2 ;  /* 0x0000001a04067211 */ /* 0x004fc600078010ff */
[----:B------:R-:W-:Y:S02]  /*14070*/  IMAD.IADD R0, R5, 0x1, R9 ;  /* 0x0000000105007824 */ /* 0x000fe400078e0209 */
[----:B------:R-:W-:-:S03]  /*14080*/  IMAD.MOV.U32 R5, RZ, RZ, -0x800000 ;  /* 0xff800000ff057424 */ /* 0x000fc600078e00ff */
[----:B-1----:R-:W-:-:S05]  /*14090*/  LEA.HI.X R7, R4, R27, R0, 0x2, P0 ;  /* 0x0000001b04077211 */ /* 0x002fca00000f1400 */
[----:B------:R2:W-:Y:S02]  /*140a0*/  STG.E desc[UR42][R6.64], R5 ;  /* 0x0000000506007986 */ /* 0x0005e4000c10192a */
.L_x_676:
[----:B------:R-:W-:Y:S05]  /*140b0*/  BSYNC B1 ;  /* 0x0000000000017941 */ /* 0x000fea0003800000 */
.L_x_675:
[----:B------:R-:W-:Y:S05]  /*140c0*/  @P2 BRA `(.L_x_669) ;  /* 0x0000000400b82947 */ /* 0x000fea0003800000 */
[----:B------:R-:W3:Y:S01]  /*140d0*/  LDC R21, c[0x0][0xbe8] ;  /* 0x0002fa00ff157b82 */ /* 0x000ee20000000800 */
[----:B------:R-:W-:Y:S01]  /*140e0*/  ULDC.64 UR4, c[0x0][0xaa0] ;  /* 0x0002a80000047ab9 */ /* 0x000fe20000000a00 */
[----:B------:R-:W-:Y:S01]  /*140f0*/  ULDC.64 UR6, c[0x0][0xaf0] ;  /* 0x0002bc0000067ab9 */ /* 0x000fe20000000a00 */
[----:B------:R-:W-:Y:S02]  /*14100*/  IMAD R0, R24, UR4, RZ ;  /* 0x0000000418007c24 */ /* 0x000fe4000f8e02ff */
[----:B--2---:R-:W-:-:S04]  /*14110*/  IMAD.WIDE.U32 R4, R3, UR4, RZ ;  /* 0x0000000403047c25 */ /* 0x004fc8000f8e00ff */
[----:B------:R-:W-:Y:S01]  /*14120*/  IMAD R7, R3, UR5, R0 ;  /* 0x0000000503077c24 */ /* 0x000fe2000f8e0200 */
[----:B------:R-:W-:Y:S01]  /*14130*/  LEA R3, R203, R153, 0x5 ;  /* 0x00000099cb037211 */ /* 0x000fe200078e28ff */
[----:B------:R-:W-:Y:S02]  /*14140*/  ULDC.64 UR4, c[0x0][0xae8] ;  /* 0x0002ba0000047ab9 */ /* 0x000fe40000000a00 */
[----:B------:R-:W-:Y:S02]  /*14150*/  IMAD.IADD R5, R5, 0x1, R7 ;  /* 0x0000000105057824 */ /* 0x000fe400078e0207 */
[----:B------:R-:W-:Y:S02]  /*14160*/  IMAD R6, R208, 0x80, R3 ;  /* 0x00000080d0067824 */ /* 0x000fe400078e0203 */
[----:B------:R-:W-:-:S04]  /*14170*/  IMAD.WIDE.U32 R4, R2, UR4, R4 ;  /* 0x0000000402047c25 */ /* 0x000fc8000f8e0004 */
[----:B------:R-:W-:Y:S02]  /*14180*/  IMAD R3, R217, UR6, RZ ;  /* 0x00000006d9037c24 */ /* 0x000fe4000f8e02ff */
[----:B------:R-:W-:Y:S01]  /*14190*/  IMAD.MOV.U32 R7, RZ, RZ, R6 ;  /* 0x000000ffff077224 */ /* 0x000fe200078e0006 */
[----:B---3--:R-:W-:Y:S01]  /*141a0*/  ISETP.NE.AND P0, PT, R21, 0x1, PT ;  /* 0x000000011500780c */ /* 0x008fe20003f05270 */
[----:B------:R-:W-:Y:S01]  /*141b0*/  IMAD R5, R2, UR5, R5 ;  /* 0x0000000502057c24 */ /* 0x000fe2000f8e0205 */
[----:B------:R-:W-:-:S11]  /*141c0*/  ULDC.64 UR4, c[0x0][0xae0] ;  /* 0x0002b80000047ab9 */ /* 0x000fd60000000a00 */
[----:B------:R-:W2:Y:S08]  /*141d0*/  @P0 LDC R9, c[0x0][0xbec] ;  /* 0x0002fb00ff090b82 */ /* 0x000eb00000000800 */
[----:B------:R-:W3:Y:S01]  /*141e0*/  @P0 LDC R11, c[0x0][0xbf0] ;  /* 0x0002fc00ff0b0b82 */ /* 0x000ee20000000800 */
[----:B--2---:R-:W-:-:S04]  /*141f0*/  @P0 IMAD.HI.U32 R0, R6, R9, RZ ;  /* 0x0000000906000227 */ /* 0x004fc800078e00ff */
[C---:B------:R-:W-:Y:S02]  /*14200*/  IMAD R9, R205.reuse, UR7, R3 ;  /* 0x00000007cd097c24 */ /* 0x040fe4000f8e0203 */
[----:B------:R-:W-:Y:S01]  /*14210*/  IMAD.WIDE.U32 R2, R205, UR6, R4 ;  /* 0x00000006cd027c25 */ /* 0x000fe2000f8e0004 */
[----:B---3--:R-:W-:-:S03]  /*14220*/  @P0 SHF.R.U32.HI R7, RZ, R11, R0 ;  /* 0x0000000bff070219 */ /* 0x008fc60000011600 */
[----:B------:R-:W-:Y:S01]  /*14230*/  IMAD.IADD R3, R3, 0x1, R9 ;  /* 0x0000000103037824 */ /* 0x000fe200078e0209 */
[----:B------:R-:W-:Y:S02]  /*14240*/  SHF.R.S32.HI R0, RZ, 0x1f, R7 ;  /* 0x0000001fff007819 */ /* 0x000fe40000011407 */
[C---:B------:R-:W-:Y:S01]  /*14250*/  IADD3 R5, -R7.reuse, RZ, RZ ;  /* 0x000000ff07057210 */ /* 0x040fe20007ffe1ff */
[----:B------:R-:W-:-:S04]  /*14260*/  IMAD.WIDE.U32 R2, R7, UR4, R2 ;  /* 0x0000000407027c25 */ /* 0x000fc8000f8e0002 */
[----:B------:R-:W-:Y:S02]  /*14270*/  IMAD R0, R0, UR4, RZ ;  /* 0x0000000400007c24 */ /* 0x000fe4000f8e02ff */
[----:B------:R-:W-:Y:S02]  /*14280*/  IMAD R5, R21, R5, R6 ;  /* 0x0000000515057224 */ /* 0x000fe400078e0206 */
[----:B------:R-:W-:Y:S01]  /*14290*/  IMAD R9, R7, UR5, R0 ;  /* 0x0000000507097c24 */ /* 0x000fe2000f8e0200 */
[----:B------:R-:W-:Y:S02]  /*142a0*/  ULDC.64 UR4, c[0x0][0xad8] ;  /* 0x0002b60000047ab9 */ /* 0x000fe40000000a00 */
[----:B------:R-:W-:Y:S01]  /*142b0*/  SHF.R.S32.HI R0, RZ, 0x1f, R5 ;  /* 0x0000001fff007819 */ /* 0x000fe20000011405 */
[----:B------:R-:W-:-:S04]  /*142c0*/  IMAD.IADD R3, R3, 0x1, R9 ;  /* 0x0000000103037824 */ /* 0x000fc800078e0209 */
[----:B------:R-:W-:Y:S02]  /*142d0*/  IMAD R0, R0, UR4, RZ ;  /* 0x0000000400007c24 */ /* 0x000fe4000f8e02ff */
[----:B------:R-:W-:-:S04]  /*142e0*/  IMAD.WIDE.U32 R2, R5, UR4, R2 ;  /* 0x0000000405027c25 */ /* 0x000fc8000f8e0002 */
[----:B------:R-:W-:Y:S01]  /*142f0*/  IMAD R5, R5, UR5, R0 ;  /* 0x0000000505057c24 */ /* 0x000fe2000f8e0200 */
[----:B------:R-:W-:Y:S02]  /*14300*/  ULDC.64 UR4, c[0x0][0xa80] ;  /* 0x0002a00000047ab9 */ /* 0x000fe40000000a00 */
[----:B------:R-:W-:Y:S01]  /*14310*/  LEA R0, P0, R2, UR4, 0x1 ;  /* 0x0000000402007c11 */ /* 0x000fe2000f8008ff */
[----:B------:R-:W-:Y:S01]  /*14320*/  IMAD.IADD R3, R3, 0x1, R5 ;  /* 0x0000000103037824 */ /* 0x000fe200078e0205 */
[----:B------:R-:W-:Y:S01]  /*14330*/  UMOV UR4, 0xffffffff ;  /* 0xffffffff00047882 */ /* 0x000fe20000000000 */
[----:B------:R-:W-:-:S03]  /*14340*/  LEA R5, R208, R153, 0x7 ;  /* 0x00000099d0057211 */ /* 0x000fc600078e38ff */
[----:B------:R-:W-:Y:S01]  /*14350*/  LEA.HI.X R2, R2, UR5, R3, 0x1, P0 ;  /* 0x0000000502027c11 */ /* 0x000fe200080f0c03 */
[----:B------:R-:W-:Y:S06]  /*14360*/  BRA.DIV UR4, `(.L_x_677) ;  /* 0x0000008e04e07947 */ /* 0x000fec000b800000 */
[----:B------:R2:W3:Y:S04]  /*14370*/  SHFL.IDX PT, R3, R2, RZ, 0x181f ;  /* 0x00181fff02037589 */ /* 0x0004e800000e0000 */
[----:B------:R2:W4:Y:S02]  /*14380*/  SHFL.IDX PT, R14, R0, RZ, 0x181f ;  /* 0x00181fff000e7589 */ /* 0x00052400000e0000 */
.L_x_901:
[----:B------:R-:W-:Y:S01]  /*14390*/  IMAD R21, R20, R21, RZ ;  /* 0x0000001514157224 */ /* 0x000fe200078e02ff */
[----:B------:R-:W-:Y:S04]  /*143a0*/  BSSY B1, `(.L_x_678) ;  /* 0x000000c000017945 */ /* 0x000fe80003800000 */
[----:B------:R-:W-:-:S13]  /*143b0*/  ISETP.GE.AND P0, PT, R5, R21, PT ;  /* 0x000000150500720c */ /* 0x000fda0003f06270 */
[----:B------:R-:W-:Y:S05]  /*143c0*/  @P0 BRA `(.L_x_679) ;  /* 0x0000000000240947 */ /* 0x000fea0003800000 */
[----:B------:R-:W-:Y:S02]  /*143d0*/  ULDC UR4, c[0x0][0xac8] ;  /* 0x0002b20000047ab9 */ /* 0x000fe40000000800 */
[----:B------:R-:W-:Y:S02]  /*143e0*/  ISETP.GE.AND P2, PT, R16, UR4, PT ;  /* 0x0000000410007c0c */ /* 0x000fe4000bf46270 */
[----:B------:R-:W-:-:S11]  /*143f0*/  ISETP.GE.AND P3, PT, R23, UR4, PT ;  /* 0x0000000417007c0c */ /* 0x000fd6000bf66270 */
[CC--:B----4-:R-:W-:Y:S02]  /*14400*/  @!P2 LEA R6, P0, R16.reuse, R14.reuse, 0x1 ;  /* 0x0000000e1006a211 */ /* 0x0d0fe400078008ff */
[C---:B------:R-:W-:Y:S02]  /*14410*/  @!P3 LEA R14, P1, R23.reuse, R14, 0x1 ;  /* 0x0000000e170eb211 */ /* 0x040fe400078208ff */
[-C--:B---3--:R-:W-:Y:S02]  /*14420*/  @!P2 LEA.HI.X R7, R16, R3.reuse, R17, 0x1, P0 ;  /* 0x000000031007a211 */ /* 0x088fe400000f0c11 */
[----:B------:R-:W-:-:S03]  /*14430*/  @!P3 LEA.HI.X R15, R23, R3, R22, 0x1, P1 ;  /* 0x00000003170fb211 */ /* 0x000fc600008f0c16 */
[----:B------:R3:W-:Y:S04]  /*14440*/  @!P2 ST.E.128 desc[UR42][R6.64], RZ ;  /* 0x000000ff0600a985 */ /* 0x0007e8000c101d2a */
[----:B------:R3:W-:Y:S02]  /*14450*/  @!P3 ST.E.128 desc[UR42][R14.64], RZ ;  /* 0x000000ff0e00b985 */ /* 0x0007e4000c101d2a */
.L_x_679:
[----:B------:R-:W-:Y:S05]  /*14460*/  BSYNC B1 ;  /* 0x0000000000017941 */ /* 0x000fea0003800000 */
.L_x_678:
[----:B------:R-:W-:-:S03]  /*14470*/  UMOV UR4, 0xffffffff ;  /* 0xffffffff00047882 */ /* 0x000fc60000000000 */
[----:B------:R-:W-:Y:S05]  /*14480*/  BRA.DIV UR4, `(.L_x_680) ;  /* 0x0000008e04cc7947 */ /* 0x000fea000b800000 */
[----:B---3--:R3:W0:Y:S04]  /*14490*/  SHFL.IDX PT, R3, R2, 0x1, 0x181f ;  /* 0x00381f0002037f89 */ /* 0x00862800000e0000 */
[----:B----4-:R3:W4:Y:S02]  /*144a0*/  SHFL.IDX PT, R14, R0, 0x1, 0x181f ;  /* 0x00381f00000e7f89 */ /* 0x01072400000e0000 */
.L_x_905:
[----:B------:R-:W-:Y:S01]  /*144b0*/  VIADD R4, R5, 0x20 ;  /* 0x0000002005047836 */ /* 0x000fe20000000000 */
        /* <DEDUP_REMOVED lines=8> */
[-C--:B0-----:R-:W-:Y:S02]  /*14540*/  @!P2 LEA.HI.X R7, R16, R3.reuse, R17, 0x1, P0 ;  /* 0x000000031007a211 */ /* 0x081fe400000f0c11 */
[----:B------:R-:W-:-:S03]  /*14550*/  @!P3 LEA.HI.X R15, R23, R3, R22, 0x1, P1 ;  /* 0x00000003170fb211 */ /* 0x000fc600008f0c16 */
[----:B------:R0:W-:Y:S04]  /*14560*/  @!P2 ST.E.128 desc[UR42][R6.64], RZ ;  /* 0x000000ff0600a985 */ /* 0x0001e8000c101d2a */
[----:B------:R0:W-:Y:S02]  /*14570*/  @!P3 ST.E.128 desc[UR42][R14.64], RZ ;  /* 0x000000ff0e00b985 */ /* 0x0001e4000c101d2a */
.L_x_682:
[----:B------:R-:W-:Y:S05]  /*14580*/  BSYNC B1 ;  /* 0x0000000000017941 */ /* 0x000fea0003800000 */
.L_x_681:
[----:B------:R-:W-:-:S03]  /*14590*/  UMOV UR4, 0xffffffff ;  /* 0xffffffff00047882 */ /* 0x000fc60000000000 */
[----:B------:R-:W-:Y:S05]  /*145a0*/  BRA.DIV UR4, `(.L_x_683) ;  /* 0x0000008e04cc7947 */ /* 0x000fea000b800000 */
[----:B0-----:R0:W0:Y:S04]  /*145b0*/  SHFL.IDX PT, R3, R2, 0x2, 0x181f ;  /* 0x00581f0002037f89 */ /* 0x00102800000e0000 */
[----:B----4-:R4:W0:Y:S02]  /*145c0*/  SHFL.IDX PT, R14, R0, 0x2, 0x181f ;  /* 0x00581f00000e7f89 */ /* 0x01082400000e0000 */
.L_x_909:
[----:B------:R-:W-:Y:S01]  /*145d0*/  VIADD R4, R5, 0x40 ;  /* 0x0000004005047836 */ /* 0x000fe20000000000 */
[----:B------:R-:W-:Y:S04]  /*145e0*/  BSSY B1, `(.L_x_684) ;  /* 0x000000c000017945 */ /* 0x000fe80003800000 */
[----:B------:R-:W-:-:S13]  /*145f0*/  ISETP.GE.AND P0, PT, R4, R21, PT ;  /* 0x000000150400720c */ /* 0x000fda0003f06270 */
[----:B------:R-:W-:Y:S05]  /*14600*/  @P0 BRA `(.L_x_685) ;  /* 0x0000000000240947 */ /* 0x000fea0003800000 */
[----:B------:R-:W-:Y:S02]  /*14610*/  ULDC UR4, c[0x0][0xac8] ;  /* 0x0002b20000047ab9 */ /* 0x000fe40000000800 */
[----:B------:R-:W-:Y:S02]  /*14620*/  ISETP.GE.AND P2, PT, R16, UR4, PT ;  /* 0x0000000410007c0c */ /* 0x000fe4000bf46270 */
[----:B------:R-:W-:-:S11]  /*14630*/  ISETP.GE.AND P3, PT, R23, UR4, PT ;  /* 0x0000000417007c0c */ /* 0x000fd6000bf66270 */
[CC--:B0-----:R-:W-:Y:S02]  /*14640*/  @!P2 LEA R6, P0, R16.reuse, R14.reuse, 0x1 ;  /* 0x0000000e1006a211 */ /* 0x0c1fe400078008ff */
[C---:B------:R-:W-:Y:S02]  /*14650*/  @!P3 LEA R14, P1, R23.reuse, R14, 0x1 ;  /* 0x0000000e170eb211 */ /* 0x040fe400078208ff */
[-C--:B------:R-:W-:Y:S02]  /*14660*/  @!P2 LEA.HI.X R7, R16, R3.reuse, R17, 0x1, P0 ;  /* 0x000000031007a211 */ /* 0x080fe400000f0c11 */
[----:B------:R-:W-:-:S03]  /*14670*/  @!P3 LEA.HI.X R15, R23, R3, R22, 0x1, P1 ;  /* 0x00000003170fb211 */ /* 0x000fc600008f0c16 */
[----:B------:R0:W-:Y:S04]  /*14680*/  @!P2 ST.E.128 desc[UR42][R6.64], RZ ;  /* 0x000000ff0600a985 */ /* 0x0001e8000c101d2a */
[----:B------:R0:W-:Y:S02]  /*14690*/  @!P3 ST.E.128 desc[UR42][R14.64], RZ ;  /* 0x000000ff0e00b985 */ /* 0x0001e4000c101d2a */
.L_x_685:
[----:B------:R-:W-:Y:S05]  /*146a0*/  BSYNC B1 ;  /* 0x0000000000017941 */ /* 0x000fea0003800000 */
.L_x_684:
[----:B------:R-:W-:-:S03]  /*146b0*/  UMOV UR4, 0xffffffff ;  /* 0xffffffff00047882 */ /* 0x000fc60000000000 */
[----:B------:R-:W-:Y:S05]  /*146c0*/  BRA.DIV UR4, `(.L_x_686) ;  /* 0x0000008e04cc7947 */ /* 0x000fea000b800000 */
[----:B0-----:R0:W0:Y:S04]  /*146d0*/  SHFL.IDX PT, R3, R2, 0x3, 0x181f ;  /* 0x00781f0002037f89 */ /* 0x00102800000e0000 */
[----:B------:R0:W0:Y:S02]  /*146e0*/  SHFL.IDX PT, R14, R0, 0x3, 0x181f ;  /* 0x00781f00000e7f89 */ /* 0x00002400000e0000 */
.L_x_913:
[----:B0-234-:R-:W-:-:S05]  /*146f0*/  VIADD R0, R5, 0x60 ;  /* 0x0000006005007836 */ /* 0x01dfca0000000000 */
[----:B------:R-:W-:-:S13]  /*14700*/  ISETP.GE.AND P0, PT, R0, R21, PT ;  /* 0x000000150000720c */ /* 0x000fda0003f06270 */
[----:B------:R-:W-:Y:S05]  /*14710*/  @P0 BRA `(.L_x_669) ;  /* 0x0000000000240947 */ /* 0x000fea0003800000 */
[----:B------:R-:W-:Y:S02]  /*14720*/  ULDC UR4, c[0x0][0xac8] ;  /* 0x0002b20000047ab9 */ /* 0x000fe40000000800 */
[----:B------:R-:W-:Y:S02]  /*14730*/  ISETP.GE.AND P2, PT, R16, UR4, PT ;  /* 0x0000000410007c0c */ /* 0x000fe4000bf46270 */
[----:B------:R-:W-:-:S11]  /*14740*/  ISETP.GE.AND P3, PT, R23, UR4, PT ;  /* 0x0000000417007c0c */ /* 0x000fd6000bf66270 */
[CC--:B------:R-:W-:Y:S02]  /*14750*/  @!P2 LEA R4, P0, R16.reuse, R14.reuse, 0x1 ;  /* 0x0000000e1004a211 */ /* 0x0c0fe400078008ff */
[C---:B------:R-:W-:Y:S02]  /*14760*/  @!P3 LEA R14, P1, R23.reuse, R14, 0x1 ;  /* 0x0000000e170eb211 */ /* 0x040fe400078208ff */
[-C--:B------:R-:W-:Y:S02]  /*14770*/  @!P2 LEA.HI.X R5, R16, R3.reuse, R17, 0x1, P0 ;  /* 0x000000031005a211 */ /* 0x080fe400000f0c11 */
[----:B------:R-:W-:-:S03]  /*14780*/  @!P3 LEA.HI.X R15, R23, R3, R22, 0x1, P1 ;  /* 0x00000003170fb211 */ /* 0x000fc600008f0c16 */
[----:B------:R3:W-:Y:S04]  /*14790*/  @!P2 ST.E.128 desc[UR42][R4.64], RZ ;  /* 0x000000ff0400a985 */ /* 0x0007e8000c101d2a */
[----:B------:R3:W-:Y:S02]  /*147a0*/  @!P3 ST.E.128 desc[UR42][R14.64], RZ ;  /* 0x000000ff0e00b985 */ /* 0x0007e4000c101d2a */
.L_x_669:
[----:B------:R-:W-:Y:S05]  /*147b0*/  BSYNC B0 ;  /* 0x0000000000007941 */ /* 0x000fea0003800000 */
.L_x_655:
[----:B------:R-:W-:Y:S02]  /*147c0*/  ULDC UR4, c[0x0][0xc3c] ;  /* 0x00030f0000047ab9 */ /* 0x000fe40000000800 */
[----:B-1----:R-:W-:-:S13]  /*147d0*/  ISETP.GE.AND P0, PT, R31, UR4, PT ;  /* 0x000000041f007c0c */ /* 0x002fda000bf06270 */
[----:B------:R-:W-:Y:S05]  /*147e0*/  @!P0 BRA `(.L_x_687) ;  /* 0xfffffec8008c8947 */ /* 0x000fea000383ffff */
[----:B------:R-:W-:Y:S05]  /*147f0*/  BRA `(.L_x_478) ;  /* 0x0000006c00c47947 */ /* 0x000fea0003800000 */
.L_x_476:
[----:B------:R-:W-:-:S08]  /*14800*/  NOP ;  /* 0x0000000000007918 */ /* 0x000fd00000000000 */
[----:B------:R-:W0:-:S00]  /*14810*/  USETMAXREG.DEALLOC.CTAPOOL 0x28 ;  /* 0x00000028000079c8 */ /* 0x000e0000080e0500 */
[----:B0-----:R-:W-:Y:S02]  /*14820*/  LOP3.LUT R2, R2, 0x3, RZ, 0xc0, !PT ;  /* 0x0000000302027812 */ /* 0x001fe400078ec0ff */
[----:B------:R-:W-:Y:S02]  /*14830*/  LOP3.LUT R32, R32, 0xfffffff7, RZ, 0xc0, !PT ;  /* 0xfffffff720207812 */ /* 0x000fe400078ec0ff */
[----:B------:R-:W-:Y:S02]  /*14840*/  MOV R6, RZ ;  /* 0x000000ff00067202 */ /* 0x000fe40000000f00 */
[----:B------:R-:W0:Y:S02]  /*14850*/  SHFL.IDX PT, R2, R2, RZ, 0x1f ;  /* 0x00001fff02027589 */ /* 0x000e2400000e0000 */
[----:B0-----:R-:W-:-:S13]  /*14860*/  ISETP.NE.AND P0, PT, R2, RZ, PT ;  /* 0x000000ff0200720c */ /* 0x001fda0003f05270 */
        /* <DEDUP_REMOVED lines=9> */
.L_x_688:
[----:B------:R-:W-:Y:S01]  /*14900*/  LOP3.LUT R7, R0, 0x1f, RZ, 0xc0, !PT ;  /* 0x0000001f00077812 */ /* 0x000fe200078ec0ff */
[----:B------:R-:W-:Y:S01]  /*14910*/  ULDC UR4, c[0x0][0xc3c] ;  /* 0x00030f0000047ab9 */ /* 0x000fe20000000800 */
[----:B------:R-:W-:Y:S01]  /*14920*/  IMAD.MOV.U32 R9, RZ, RZ, RZ ;  /* 0x000000ffff097224 */ /* 0x000fe200078e00ff */
[----:B------:R-:W0:Y:S01]  /*14930*/  S2UR UR6, SR_CTAID.X ;  /* 0x00000000000679c3 */ /* 0x000e220000002500 */
[----:B------:R-:W-:Y:S01]  /*14940*/  ISETP.NE.AND P0, PT, R7, 0x1f, PT ;  /* 0x0000001f0700780c */ /* 0x000fe20003f05270 */
[----:B------:R-:W-:-:S03]  /*14950*/  ULDC UR5, c[0x0][0xc38] ;  /* 0x00030e0000057ab9 */ /* 0x000fc60000000800 */
[----:B------:R-:W-:-:S13]  /*14960*/  ISETP.GE.OR P1, PT, R7, UR4, !P0 ;  /* 0x0000000407007c0c */ /* 0x000fda000c726670 */
[----:B------:R-:W1:Y:S08]  /*14970*/  @!P1 LDC.64 R4, c[0x0][0xc80] ;  /* 0x00032000ff049b82 */ /* 0x000e700000000a00 */
[----:B------:R-:W2:Y:S01]  /*14980*/  @!P1 LDC.64 R2, c[0x0][0xc78] ;  /* 0x00031e00ff029b82 */ /* 0x000ea20000000a00 */
[----:B-1----:R-:W-:-:S05]  /*14990*/  @!P1 IMAD.WIDE.U32 R4, R7, 0x4, R4 ;  /* 0x0000000407049825 */ /* 0x002fca00078e0004 */
        /* <DEDUP_REMOVED lines=10> */
[----:B------:R-:W1:Y:S02]  /*14a40*/  SHFL.UP PT, R10, R8, 0x1, RZ ;  /* 0x04200000080a7989 */ /* 0x000e6400000e00ff */
[----:B-1----:R-:W-:-:S05]  /*14a50*/  SEL R11, R10, RZ, P1 ;  /* 0x000000ff0a0b7207 */ /* 0x002fca0000800000 */
[----:B------:R-:W-:-:S05]  /*14a60*/  IMAD.IADD R11, R8, 0x1, R11 ;  /* 0x00000001080b7824 */ /* 0x000fca00078e020b */
[----:B------:R-:W1:Y:S02]  /*14a70*/  SHFL.UP PT, R10, R11, 0x2, RZ ;  /* 0x044000000b0a7989 */ /* 0x000e6400000e00ff */
[----:B-1----:R-:W-:-:S05]  /*14a80*/  SEL R10, R10, RZ, P2 ;  /* 0x000000ff0a0a7207 */ /* 0x002fca0001000000 */
[----:B------:R-:W-:-:S05]  /*14a90*/  IMAD.IADD R10, R11, 0x1, R10 ;  /* 0x000000010b0a7824 */ /* 0x000fca00078e020a */
[----:B------:R-:W1:Y:S02]  /*14aa0*/  SHFL.UP PT, R4, R10, 0x4, RZ ;  /* 0x048000000a047989 */ /* 0x000e6400000e00ff */
[----:B-1----:R-:W-:-:S04]  /*14ab0*/  SEL R3, R4, RZ, P3 ;  /* 0x000000ff04037207 */ /* 0x002fc80001800000 */
[----:B------:R-:W-:-:S05]  /*14ac0*/  IADD3 R3, R10, R3, RZ ;  /* 0x000000030a037210 */ /* 0x000fca0007ffe0ff */
[----:B------:R-:W1:Y:S02]  /*14ad0*/  SHFL.UP PT, R2, R3, 0x8, RZ ;  /* 0x0500000003027989 */ /* 0x000e6400000e00ff */
[----:B-1----:R-:W-:-:S05]  /*14ae0*/  SEL R2, R2, RZ, P4 ;  /* 0x000000ff02027207 */ /* 0x002fca0002000000 */
[----:B------:R-:W-:-:S05]  /*14af0*/  IMAD.IADD R2, R3, 0x1, R2 ;  /* 0x0000000103027824 */ /* 0x000fca00078e0202 */
[----:B------:R-:W1:Y:S02]  /*14b00*/  SHFL.UP PT, R4, R2, 0x10, RZ ;  /* 0x0600000002047989 */ /* 0x000e6400000e00ff */
[----:B-1----:R-:W-:-:S05]  /*14b10*/  SEL R5, R4, RZ, P5 ;  /* 0x000000ff04057207 */ /* 0x002fca0002800000 */
[----:B------:R-:W-:-:S05]  /*14b20*/  IMAD.IADD R5, R2, 0x1, R5 ;  /* 0x0000000102057824 */ /* 0x000fca00078e0205 */
[----:B------:R-:W1:Y:S02]  /*14b30*/  SHFL.IDX PT, R8, R5, 0x1f, 0x1f ;  /* 0x03e01f0005087f89 */ /* 0x000e6400000e0000 */
[----:B-1----:R-:W-:-:S05]  /*14b40*/  IMAD R8, R8, UR5, RZ ;  /* 0x0000000508087c24 */ /* 0x002fca000f8e02ff */
[----:B0-----:R-:W-:Y:S01]  /*14b50*/  ISETP.GT.AND P6, PT, R8, UR6, PT ;  /* 0x0000000608007c0c */ /* 0x001fe2000bfc4270 */
[----:B------:R-:W-:-:S12]  /*14b60*/  IMAD.MOV.U32 R3, RZ, RZ, R8 ;  /* 0x000000ffff037224 */ /* 0x000fd800078e0008 */
[----:B------:R-:W-:Y:S05]  /*14b70*/  @P6 BRA `(.L_x_690) ;  /* 0x0000000000a06947 */ /* 0x000fea0003800000 */
[----:B------:R-:W-:Y:S01]  /*14b80*/  MOV R8, R3 ;  /* 0x0000000300087202 */ /* 0x000fe20000000f00 */
[----:B------:R-:W-:Y:S01]  /*14b90*/  UMOV UR4, URZ ;  /* 0x0000003f00047c82 */ /* 0x000fe20008000000 */
[----:B------:R-:W-:-:S05]  /*14ba0*/  ULDC UR5, c[0x0][0xc38] ;  /* 0x00030e0000057ab9 */ /* 0x000fca0000000800 */
.L_x_692:
[----:B------:R-:W0:Y:S01]  /*14bb0*/  LDC R2, c[0x0][0xc3c] ;  /* 0x00030f00ff027b82 */ /* 0x000e220000000800 */
[----:B------:R-:W-:Y:S01]  /*14bc0*/  UIADD3 UR4, UR4, 0x1f, URZ ;  /* 0x0000001f04047890 */ /* 0x000fe2000fffe03f */
[----:B------:R-:W-:Y:S02]  /*14bd0*/  ULDC UR7, c[0x0][0xc3c] ;  /* 0x00030f0000077ab9 */ /* 0x000fe40000000800 */
[----:B------:R-:W-:-:S03]  /*14be0*/  IMAD.U32 R19, RZ, RZ, UR7 ;  /* 0x00000007ff137e24 */ /* 0x000fc6000f8e00ff */
[----:B0-----:R-:W-:-:S13]  /*14bf0*/  ISETP.LE.AND P6, PT, R2, UR4, PT ;  /* 0x0000000402007c0c */ /* 0x001fda000bfc3270 */
[----:B------:R-:W-:Y:S05]  /*14c00*/  @P6 BRA `(.L_x_691) ;  /* 0x0000000400ac6947 */ /* 0x000fea0003800000 */
[----:B------:R-:W-:Y:S02]  /*14c10*/  VIADD R9, R7, UR4 ;  /* 0x0000000407097c36 */ /* 0x000fe40008000000 */
[----:B------:R-:W-:-:S03]  /*14c20*/  IMAD.MOV.U32 R6, RZ, RZ, RZ ;  /* 0x000000ffff067224 */ /* 0x000fc600078e00ff */
[----:B------:R-:W-:-:S13]  /*14c30*/  ISETP.GE.OR P6, PT, R9, R2, !P0 ;  /* 0x000000020900720c */ /* 0x000fda00047c6670 */
[----:B------:R-:W0:Y:S08]  /*14c40*/  @!P6 LDC.64 R4, c[0x0][0xc80] ;  /* 0x00032000ff04eb82 */ /* 0x000e300000000a00 */
[----:B------:R-:W1:Y:S01]  /*14c50*/  @!P6 LDC.64 R2, c[0x0][0xc78] ;  /* 0x00031e00ff02eb82 */ /* 0x000e620000000a00 */
[----:B0-----:R-:W-:-:S05]  /*14c60*/  @!P6 IMAD.WIDE R4, R9, 0x4, R4 ;  /* 0x000000040904e825 */ /* 0x001fca00078e0204 */
[----:B------:R-:W2:Y:S01]  /*14c70*/  @!P6 LDG.E R6, desc[UR42][R4.64] ;  /* 0x0000002a0406e981 */ /* 0x000ea2000c1e1900 */
[----:B-1----:R-:W-:Y:S01]  /*14c80*/  @!P6 IMAD.WIDE R2, R9, 0x4, R2 ;  /* 0x000000040902e825 */ /* 0x002fe200078e0202 */
[----:B------:R-:W-:-:S06]  /*14c90*/  MOV R9, RZ ;  /* 0x000000ff00097202 */ /* 0x000fcc0000000f00 */
        /* <DEDUP_REMOVED lines=14> */
[----:B------:R-:W0:Y:S02]  /*14d80*/  SHFL.UP PT, R2, R3, 0x10, RZ ;  /* 0x0600000003027989 */ /* 0x000e2400000e00ff */
[----:B0-----:R-:W-:-:S05]  /*14d90*/  SEL R2, R2, RZ, P5 ;  /* 0x000000ff02027207 */ /* 0x001fca0002800000 */
[----:B------:R-:W-:-:S05]  /*14da0*/  IMAD.IADD R5, R3, 0x1, R2 ;  /* 0x0000000103057824 */ /* 0x000fca00078e0202 */
[----:B------:R-:W0:Y:S02]  /*14db0*/  SHFL.IDX PT, R2, R5, 0x1f, 0x1f ;  /* 0x03e01f0005027f89 */ /* 0x000e2400000e0000 */
[----:B0-----:R-:W-:-:S04]  /*14dc0*/  IMAD R3, R2, UR5, RZ ;  /* 0x0000000502037c24 */ /* 0x001fc8000f8e02ff */
[----:B------:R-:W-:-:S05]  /*14dd0*/  IMAD.IADD R8, R3, 0x1, R8 ;  /* 0x0000000103087824 */ /* 0x000fca00078e0208 */
[----:B------:R-:W-:-:S13]  /*14de0*/  ISETP.GT.AND P6, PT, R8, UR6, PT ;  /* 0x0000000608007c0c */ /* 0x000fda000bfc4270 */
[----:B------:R-:W-:Y:S05]  /*14df0*/  @!P6 BRA `(.L_x_692) ;  /* 0xfffffffc006ce947 */ /* 0x000fea000383ffff */
.L_x_690:
        /* <DEDUP_REMOVED lines=12> */
[----:B0-----:R-:W-:-:S06]  /*14ec0*/  IADD3 R2, R10, 0xffffffe, RZ ;  /* 0x0ffffffe0a027810 */ /* 0x001fcc0007ffe0ff */
[----:B------:R-:W0:Y:S02]  /*14ed0*/  F2I.FTZ.U32.TRUNC.NTZ R3, R2 ;  /* 0x0000000200037305 */ /* 0x000e24000021f000 */
[----:B0-----:R-:W-:Y:S01]  /*14ee0*/  IMAD.MOV R12, RZ, RZ, -R3 ;  /* 0x000000ffff0c7224 */ /* 0x001fe200078e0a03 */
[----:B-12---:R-:W-:Y:S06]  /*14ef0*/  @!P0 BRA `(.L_x_693) ;  /* 0x0000000000088947 */ /* 0x006fec0003800000 */
[----:B------:R-:W-:-:S06]  /*14f00*/  VIADD R16, R19, 0xffffffff ;  /* 0xffffffff13107836 */ /* 0x000fcc0000000000 */
[----:B------:R0:W1:Y:S02]  /*14f10*/  SHFL.IDX PT, R16, R5, R16, 0x1f ;  /* 0x00001f1005107589 */ /* 0x00006400000e0000 */
.L_x_693:
[----:B-1----:R-:W-:Y:S01]  /*14f20*/  IMAD R16, R16, UR5, R11 ;  /* 0x0000000510107c24 */ /* 0x002fe2000f8e020b */
[----:B------:R-:W-:Y:S01]  /*14f30*/  MOV R11, R12 ;  /* 0x0000000c000b7202 */ /* 0x000fe20000000f00 */
[----:B------:R-:W-:Y:S01]  /*14f40*/  IMAD.MOV.U32 R2, RZ, RZ, RZ ;  /* 0x000000ffff027224 */ /* 0x000fe200078e00ff */
[----:B------:R-:W-:Y:S01]  /*14f50*/  IABS R12, R6 ;  /* 0x00000006000c7213 */ /* 0x000fe20000000000 */
[----:B------:R-:W-:Y:S01]  /*14f60*/  VIADD R19, R19, UR4 ;  /* 0x0000000413137c36 */ /* 0x000fe20008000000 */
[----:B------:R-:W-:Y:S01]  /*14f70*/  IADD3 R17, -R16, UR6, RZ ;  /* 0x0000000610117c10 */ /* 0x000fe2000fffe1ff */
[----:B------:R-:W-:Y:S01]  /*14f80*/  IMAD R11, R11, R4, RZ ;  /* 0x000000040b0b7224 */ /* 0x000fe200078e02ff */
[----:B0-----:R-:W-:Y:S01]  /*14f90*/  IABS R5, R9 ;  /* 0x0000000900057213 */ /* 0x001fe20000000000 */
[----:B------:R-:W-:Y:S01]  /*14fa0*/  IMAD.MOV R12, RZ, RZ, -R12 ;  /* 0x000000ffff0c7224 */ /* 0x000fe200078e0a0c */
[----:B------:R-:W-:Y:S01]  /*14fb0*/  IABS R10, R17 ;  /* 0x00000011000a7213 */ /* 0x000fe20000000000 */
[----:B------:R-:W-:Y:S01]  /*14fc0*/  IMAD.HI.U32 R2, R3, R11, R2 ;  /* 0x0000000b03027227 */ /* 0x000fe200078e0002 */
[----:B------:R-:W0:Y:S03]  /*14fd0*/  I2F.RP R8, R5 ;  /* 0x0000000500087306 */ /* 0x000e260000209400 */
[----:B------:R-:W-:Y:S01]  /*14fe0*/  IMAD.MOV.U32 R3, RZ, RZ, R10 ;  /* 0x000000ffff037224 */ /* 0x000fe200078e000a */
[----:B------:R-:W-:-:S03]  /*14ff0*/  MOV R10, R12 ;  /* 0x0000000c000a7202 */ /* 0x000fc60000000f00 */
[----:B------:R-:W-:-:S04]  /*15000*/  IMAD.HI.U32 R2, R2, R3, RZ ;  /* 0x0000000302027227 */ /* 0x000fc800078e00ff */
[----:B------:R-:W-:Y:S01]  /*15010*/  IMAD R3, R2, R10, R3 ;  /* 0x0000000a02037224 */ /* 0x000fe200078e0203 */
[----:B0-----:R-:W0:Y:S04]  /*15020*/  MUFU.RCP R8, R8 ;  /* 0x0000000800087308 */ /* 0x001e280000001000 */
[----:B------:R-:W-:-:S13]  /*15030*/  ISETP.GT.U32.AND P1, PT, R4, R3, PT ;  /* 0x000000030400720c */ /* 0x000fda0003f24070 */
[----:B------:R-:W-:Y:S02]  /*15040*/  @!P1 IMAD.IADD R3, R3, 0x1, -R4 ;  /* 0x0000000103039824 */ /* 0x000fe400078e0a04 */
[----:B------:R-:W-:Y:S01]  /*15050*/  @!P1 VIADD R2, R2, 0x1 ;  /* 0x0000000102029836 */ /* 0x000fe20000000000 */
[----:B------:R-:W-:Y:S01]  /*15060*/  ISETP.NE.AND P1, PT, R6, RZ, PT ;  /* 0x000000ff0600720c */ /* 0x000fe20003f25270 */
[----:B0-----:R-:W-:Y:S01]  /*15070*/  VIADD R10, R8, 0xffffffe ;  /* 0x0ffffffe080a7836 */ /* 0x001fe20000000000 */
[----:B------:R-:W-:Y:S02]  /*15080*/  ISETP.GE.U32.AND P0, PT, R3, R4, PT ;  /* 0x000000040300720c */ /* 0x000fe40003f06070 */
[----:B------:R-:W-:Y:S01]  /*15090*/  LOP3.LUT R4, R17, R6, RZ, 0x3c, !PT ;  /* 0x0000000611047212 */ /* 0x000fe200078e3cff */
[----:B------:R0:W1:Y:S03]  /*150a0*/  F2I.FTZ.U32.TRUNC.NTZ R3, R10 ;  /* 0x0000000a00037305 */ /* 0x000066000021f000 */
[----:B------:R-:W-:-:S02]  /*150b0*/  ISETP.GE.AND P2, PT, R4, RZ, PT ;  /* 0x000000ff0400720c */ /* 0x000fc40003f46270 */
[----:B0-----:R-:W-:-:S05]  /*150c0*/  IABS R10, R9 ;  /* 0x00000009000a7213 */ /* 0x001fca0000000000 */
[----:B------:R-:W-:Y:S02]  /*150d0*/  @P0 IADD3 R2, R2, 0x1, RZ ;  /* 0x0000000102020810 */ /* 0x000fe40007ffe0ff */
[----:B------:R-:W-:-:S03]  /*150e0*/  IADD3 R10, RZ, -R10, RZ ;  /* 0x8000000aff0a7210 */ /* 0x000fc60007ffe0ff */
[----:B------:R-:W-:Y:S02]  /*150f0*/  IMAD.MOV.U32 R8, RZ, RZ, R2 ;  /* 0x000000ffff087224 */ /* 0x000fe400078e0002 */
[----:B-1----:R-:W-:Y:S02]  /*15100*/  IMAD.MOV R2, RZ, RZ, -R3 ;  /* 0x000000ffff027224 */ /* 0x002fe400078e0a03 */
[----:B------:R-:W-:Y:S01]  /*15110*/  @!P2 IMAD.MOV R8, RZ, RZ, -R8 ;  /* 0x000000ffff08a224 */ /* 0x000fe200078e0a08 */
[----:B------:R-:W-:Y:S01]  /*15120*/  @!P1 LOP3.LUT R8, RZ, R6, RZ, 0x33, !PT ;  /* 0x00000006ff089212 */ /* 0x000fe200078e33ff */
[----:B------:R-:W-:Y:S02]  /*15130*/  IMAD R11, R2, R5, RZ ;  /* 0x00000005020b7224 */ /* 0x000fe400078e02ff */
[----:B------:R-:W-:Y:S01]  /*15140*/  IMAD.MOV.U32 R2, RZ, RZ, RZ ;  /* 0x000000ffff027224 */ /* 0x000fe200078e00ff */
[-C--:B------:R-:W-:Y:S01]  /*15150*/  IABS R4, R8.reuse ;  /* 0x0000000800047213 */ /* 0x080fe20000000000 */
[----:B------:R-:W-:-:S02]  /*15160*/  IMAD R6, R6, R8, RZ ;  /* 0x0000000806067224 */ /* 0x000fc400078e02ff */
        /* <DEDUP_REMOVED lines=9> */
[-C--:B------:R-:W-:Y:S01]  /*15200*/  @!P1 IADD3 R4, R4, -R5.reuse, RZ ;  /* 0x8000000504049210 */ /* 0x080fe20007ffe0ff */
[----:B------:R-:W-:Y:S01]  /*15210*/  @!P1 VIADD R2, R2, 0x1 ;  /* 0x0000000102029836 */ /* 0x000fe20000000000 */
[----:B------:R-:W-:Y:S02]  /*15220*/  ISETP.NE.AND P1, PT, R9, RZ, PT ;  /* 0x000000ff0900720c */ /* 0x000fe40003f25270 */
[----:B------:R-:W-:-:S13]  /*15230*/  ISETP.GE.U32.AND P0, PT, R4, R5, PT ;  /* 0x000000050400720c */ /* 0x000fda0003f06070 */
[----:B------:R-:W-:-:S04]  /*15240*/  @P0 VIADD R2, R2, 0x1 ;  /* 0x0000000102020836 */ /* 0x000fc80000000000 */
[----:B------:R-:W-:Y:S01]  /*15250*/  @!P2 IMAD.MOV R2, RZ, RZ, -R2 ;  /* 0x000000ffff02a224 */ /* 0x000fe200078e0a02 */
[----:B------:R-:W-:-:S04]  /*15260*/  @!P1 LOP3.LUT R2, RZ, R9, RZ, 0x33, !PT ;  /* 0x00000009ff029212 */ /* 0x000fc800078e33ff */
[----:B------:R-:W-:-:S05]  /*15270*/  IADD3 R18, -R2, RZ, RZ ;  /* 0x000000ff02127210 */ /* 0x000fca0007ffe1ff */
[C---:B------:R-:W-:Y:S02]  /*15280*/  IMAD R18, R9.reuse, R18, R8 ;  /* 0x0000001209127224 */ /* 0x040fe400078e0208 */
[----:B------:R-:W-:-:S05]  /*15290*/  IMAD R9, R9, 0x1000000, R2 ;  /* 0x0100000009097824 */ /* 0x000fca00078e0202 */
[----:B------:R-:W-:Y:S01]  /*152a0*/  LEA R18, R18, R9, 0x10 ;  /* 0x0000000912127211 */ /* 0x000fe200078e80ff */
[----:B------:R-:W-:Y:S06]  /*152b0*/  BRA `(.L_x_694) ;  /* 0x00000000000c7947 */ /* 0x000fec0003800000 */
.L_x_691:
[----:B------:R-:W-:Y:S02]  /*152c0*/  IMAD.MOV.U32 R17, RZ, RZ, RZ ;  /* 0x000000ffff117224 */ /* 0x000fe400078e00ff */
[----:B------:R-:W-:Y:S02]  /*152d0*/  IMAD.U32 R16, RZ, RZ, UR6 ;  /* 0x00000006ff107e24 */ /* 0x000fe4000f8e00ff */
[----:B------:R-:W-:-:S07]  /*152e0*/  IMAD.MOV.U32 R18, RZ, RZ, RZ ;  /* 0x000000ffff127224 */ /* 0x000fce00078e00ff */
.L_x_694:
[----:B------:R-:W-:-:S13]  /*152f0*/  ISETP.NE.AND P0, PT, R7, RZ, PT ;  /* 0x000000ff0700720c */ /* 0x000fda0003f05270 */
[----:B------:R-:W0:Y:S01]  /*15300*/  @!P0 S2R R3, SR_CgaCtaId ;  /* 0x0000000000038919 */ /* 0x000e220000008800 */
[----:B------:R-:W-:-:S04]  /*15310*/  @!P0 MOV R2, 0x400 ;  /* 0x0000040000028802 */ /* 0x000fc80000000f00 */
[----:B0-----:R-:W-:-:S05]  /*15320*/  @!P0 LEA R2, R3, R2, 0x18 ;  /* 0x0000000203028211 */ /* 0x001fca00078ec0ff */
[----:B------:R0:W-:Y:S01]  /*15330*/  @!P0 STS.128 [R2+0x288d0], R16 ;  /* 0x0288d01002008388 */ /* 0x0001e20000000c00 */
[----:B------:R-:W-:Y:S06]  /*15340*/  BAR.ARV 0x5, 0x180 ;  /* 0x0146000000007b1d */ /* 0x000fec0000002000 */
.L_x_689:
[----:B------:R2:W-:Y:S01]  /*15350*/  STL [R1+0x24], RZ ;  /* 0x000024ff01007387 */ /* 0x0005e20000100800 */
[----:B------:R-:W-:Y:S01]  /*15360*/  ULDC UR4, c[0x0][0xc3c] ;  /* 0x00030f0000047ab9 */ /* 0x000fe20000000800 */
[----:B------:R-:W-:Y:S01]  /*15370*/  MOV R28, 0x1 ;  /* 0x00000001001c7802 */ /* 0x000fe20000000f00 */
[----:B------:R-:W-:Y:S01]  /*15380*/  IMAD.MOV.U32 R25, RZ, RZ, RZ ;  /* 0x000000ffff197224 */ /* 0x000fe200078e00ff */
[----:B-1----:R-:W-:-:S13]  /*15390*/  ISETP.GE.AND P0, PT, R19, UR4, PT ;  /* 0x0000000413007c0c */ /* 0x002fda000bf06270 */
[----:B--2---:R-:W-:Y:S05]  /*153a0*/  @P0 BRA `(.L_x_695) ;  /* 0x0000005c00fc0947 */ /* 0x004fea0003800000 */
[----:B------:R-:W1:Y:S01]  /*153b0*/  S2UR UR5, SR_CgaCtaId ;  /* 0x00000000000579c3 */ /* 0x000e620000008800 */
[C---:B------:R-:W-:Y:S01]  /*153c0*/  IMAD.SHL.U32 R31, R0.reuse, 0x8, RZ ;  /* 0x00000008001f7824 */ /* 0x040fe200078e00ff */
[----:B0-----:R-:W-:Y:S01]  /*153d0*/  LOP3.LUT R2, R0, 0x7f, RZ, 0xc0, !PT ;  /* 0x0000007f00027812 */ /* 0x001fe200078ec0ff */
[----:B------:R-:W-:Y:S01]  /*153e0*/  UMOV UR4, 0x400 ;  /* 0x0000040000047882 */ /* 0x000fe20000000000 */
[----:B------:R0:W-:Y:S01]  /*153f0*/  STL [R1+0x24], RZ ;  /* 0x000024ff01007387 */ /* 0x0001e20000100800 */
[----:B------:R-:W-:Y:S01]  /*15400*/  BSSY B8, `(.L_x_695) ;  /* 0x00005f9000087945 */ /* 0x000fe20003800000 */
[C---:B------:R-:W-:Y:S01]  /*15410*/  LOP3.LUT R3, R31.reuse, 0x1f8, RZ, 0xc0, !PT ;  /* 0x000001f81f037812 */ /* 0x040fe200078ec0ff */
[----:B------:R-:W-:Y:S01]  /*15420*/  IMAD.SHL.U32 R35, R2, 0x8, RZ ;  /* 0x0000000802237824 */ /* 0x000fe200078e00ff */
[----:B------:R-:W-:Y:S01]  /*15430*/  LOP3.LUT R31, R31, 0x38, RZ, 0xc0, !PT ;  /* 0x000000381f1f7812 */ /* 0x000fe200078ec0ff */
[----:B------:R-:W-:Y:S01]  /*15440*/  IMAD.MOV.U32 R27, RZ, RZ, RZ ;  /* 0x000000ffff1b7224 */ /* 0x000fe200078e00ff */
[----:B------:R-:W-:Y:S01]  /*15450*/  LOP3.LUT R2, R3, 0x38, R0, 0x78, !PT ;  /* 0x0000003803027812 */ /* 0x000fe200078e7800 */
[----:B------:R-:W-:Y:S01]  /*15460*/  IMAD.MOV.U32 R25, RZ, RZ, RZ ;  /* 0x000000ffff197224 */ /* 0x000fe200078e00ff */
[----:B------:R-:W-:Y:S01]  /*15470*/  MOV R29, 0x1 ;  /* 0x00000001001d7802 */ /* 0x000fe20000000f00 */
[----:B------:R-:W-:Y:S01]  /*15480*/  ULOP3.LUT UR38, UR36, 0x2, URZ, 0xfc, !UPT ;  /* 0x0000000224267892 */ /* 0x000fe2000f8efc3f */
[----:B------:R-:W-:Y:S01]  /*15490*/  LOP3.LUT R35, R2, 0x200, R35, 0xf8, !PT ;  /* 0x0000020002237812 */ /* 0x000fe200078ef823 */
[----:B------:R-:W-:Y:S01]  /*154a0*/  ULDC.64 UR40, c[0x0][0x198] ;  /* 0x0000660000287ab9 */ /* 0x000fe20000000a00 */
[----:B------:R-:W-:Y:S01]  /*154b0*/  MOV R28, 0x1 ;  /* 0x00000001001c7802 */ /* 0x000fe20000000f00 */
[----:B------:R-:W-:Y:S01]  /*154c0*/  ULDC UR37, c[0x0][0xc] ;  /* 0x0000030000257ab9 */ /* 0x000fe20000000800 */
[----:B------:R-:W-:Y:S01]  /*154d0*/  LOP3.LUT R30, R31, 0x40, RZ, 0xfc, !PT ;  /* 0x000000401f1e7812 */ /* 0x000fe200078efcff */
[----:B-1----:R-:W-:-:S06]  /*154e0*/  ULEA UR4, UR5, UR4, 0x18 ;  /* 0x0000000405047291 */ /* 0x002fcc000f8ec03f */
[----:B------:R-:W-:-:S04]  /*154f0*/  IMAD.U32 R22, RZ, RZ, UR4 ;  /* 0x00000004ff167e24 */ /* 0x000fc8000f8e00ff */
[----:B------:R-:W-:-:S05]  /*15500*/  IMAD R0, R35, 0x2, R22 ;  /* 0x0000000223007824 */ /* 0x000fca00078e0216 */
[----:B------:R0:W-:Y:S02]  /*15510*/  STL [R1+0x8], R0 ;  /* 0x0000080001007387 */ /* 0x0001e40000100800 */
.L_x_796:
[----:B------:R-:W1:Y:S02]  /*15520*/  LDC.64 R2, c[0x0][0xc88] ;  /* 0x00032200ff027b82 */ /* 0x000e640000000a00 */
[----:B-1----:R-:W-:-:S05]  /*15530*/  IMAD.WIDE R2, R19, 0x4, R2 ;  /* 0x0000000413027825 */ /* 0x002fca00078e0202 */
[----:B0-----:R-:W0:Y:S01]  /*15540*/  LDG.E R33, desc[UR42][R2.64] ;  /* 0x0000002a02217981 */ /* 0x001e22000c1e1900 */
[----:B------:R-:W-:Y:S05]  /*15550*/  YIELD ;  /* 0x0000000000007946 */ /* 0x000fea0003800000 */
[----:B------:R-:W-:Y:S01]  /*15560*/  ULDC.64 UR4, c[0x0][0xa28] ;  /* 0x00028a0000047ab9 */ /* 0x000fe20000000a00 */
[----:B------:R-:W-:Y:S01]  /*15570*/  IMAD.MOV.U32 R11, RZ, RZ, RZ ;  /* 0x000000ffff0b7224 */ /* 0x000fe200078e00ff */
[----:B------:R-:W-:Y:S01]  /*15580*/  ISETP.NE.U32.AND P0, PT, RZ, UR4, PT ;  /* 0x00000004ff007c0c */ /* 0x000fe2000bf05070 */
[----:B------:R-:W-:Y:S01]  /*15590*/  ULDC.64 UR8, c[0x0][0xa18] ;  /* 0x0002860000087ab9 */ /* 0x000fe20000000a00 */
[----:B------:R-:W-:Y:S01]  /*155a0*/  MOV R6, RZ ;  /* 0x000000ff00067202 */ /* 0x000fe20000000f00 */
[----:B------:R-:W-:Y:S01]  /*155b0*/  ULDC.64 UR6, c[0x0][0xa10] ;  /* 0x0002840000067ab9 */ /* 0x000fe20000000a00 */
[----:B------:R-:W-:-:S02]  /*155c0*/  ISETP.NE.AND.EX P0, PT, RZ, UR5, PT, P0 ;  /* 0x00000005ff007c0c */ /* 0x000fc4000bf05300 */
[----:B0-----:R-:W-:-:S11]  /*155d0*/  SHF.R.S32.HI R0, RZ, 0x1f, R33 ;  /* 0x0000001fff007819 */ /* 0x001fd60000011421 */
[C---:B------:R-:W-:Y:S01]  /*155e0*/  @P0 LEA R2, P1, R33.reuse, UR4, 0x2 ;  /* 0x0000000421020c11 */ /* 0x040fe2000f8210ff */
[C---:B------:R-:W-:Y:S01]  /*155f0*/  IMAD.SHL.U32 R23, R33.reuse, 0x4, RZ ;  /* 0x0000000421177824 */ /* 0x040fe200078e00ff */
[C-C-:B------:R-:W-:Y:S01]  /*15600*/  SHF.L.U64.HI R24, R33.reuse, 0x2, R0.reuse ;  /* 0x0000000221187819 */ /* 0x140fe20000010200 */
[----:B------:R0:W-:Y:S01]  /*15610*/  STL [R1+0x18], R0 ;  /* 0x0000180001007387 */ /* 0x0001e20000100800 */
[----:B------:R-:W-:Y:S01]  /*15620*/  @P0 LEA.HI.X R3, R33, UR5, R0, 0x2, P1 ;  /* 0x0000000521030c11 */ /* 0x000fe200088f1400 */
[----:B------:R-:W-:-:S04]  /*15630*/  ULDC.64 UR4, c[0x0][0xa00] ;  /* 0x0002800000047ab9 */ /* 0x000fc80000000a00 */
[----:B--2---:R1:W2:Y:S01]  /*15640*/  @P0 LDG.E R11, desc[UR42][R2.64] ;  /* 0x0000002a020b0981 */ /* 0x0042a2000c1e1900 */
[----:B------:R-:W-:Y:S02]  /*15650*/  ISETP.NE.U32.AND P0, PT, RZ, UR4, PT ;  /* 0x00000004ff007c0c */ /* 0x000fe4000bf05070 */
[----:B------:R-:W-:Y:S01]  /*15660*/  ISETP.NE.U32.AND P1, PT, RZ, UR8, PT ;  /* 0x00000008ff007c0c */ /* 0x000fe2000bf25070 */
[----:B0-----:R-:W-:Y:S01]  /*15670*/  IMAD.MOV.U32 R0, RZ, RZ, RZ ;  /* 0x000000ffff007224 */ /* 0x001fe200078e00ff */
[----:B------:R-:W-:Y:S02]  /*15680*/  ISETP.NE.AND.EX P0, PT, RZ, UR5, PT, P0 ;  /* 0x00000005ff007c0c */ /* 0x000fe4000bf05300 */
[----:B------:R-:W-:Y:S02]  /*15690*/  ISETP.NE.AND.EX P1, PT, RZ, UR9, PT, P1 ;  /* 0x00000009ff007c0c */ /* 0x000fe4000bf25310 */
[----:B------:R-:W-:Y:S02]  /*156a0*/  ISETP.NE.U32.AND P2, PT, RZ, UR6, PT ;  /* 0x00000006ff007c0c */ /* 0x000fe4000bf45070 */
[----:B-1----:R-:W-:-:S02]  /*156b0*/  IADD3 R2, P3, R23, UR4, RZ ;  /* 0x0000000417027c10 */ /* 0x002fc4000ff7e0ff */
[----:B------:R-:W-:Y:S02]  /*156c0*/  ISETP.NE.AND.EX P2, PT, RZ, UR7, PT, P2 ;  /* 0x00000007ff007c0c */ /* 0x000fe4000bf45320 */
[----:B------:R-:W-:Y:S02]  /*156d0*/  IADD3.X R3, R24, UR5, RZ, P3, !PT ;  /* 0x0000000518037c10 */ /* 0x000fe40009ffe4ff */
[----:B------:R-:W-:-:S03]  /*156e0*/  IADD3 R4, P4, R23, UR6, RZ ;  /* 0x0000000617047c10 */ /* 0x000fc6000ff9e0ff */
[----:B------:R-:W3:Y:S01]  /*156f0*/  @P0 LDG.E R6, desc[UR42][R2.64] ;  /* 0x0000002a02060981 */ /* 0x000ee2000c1e1900 */
[----:B------:R-:W-:Y:S01]  /*15700*/  ULDC UR4, c[0x0][0x288] ;  /* 0x0000a20000047ab9 */ /* 0x000fe20000000800 */
[----:B------:R-:W-:Y:S01]  /*15710*/  IADD3.X R5, R24, UR7, RZ, P4, !PT ;  /* 0x0000000718057c10 */ /* 0x000fe2000a7fe4ff */
[----:B------:R-:W-:Y:S01]  /*15720*/  IMAD.U32 R8, RZ, RZ, UR4 ;  /* 0x00000004ff087e24 */ /* 0x000fe2000f8e00ff */
[----:B------:R-:W-:-:S03]  /*15730*/  ULDC.64 UR4, c[0x0][0x418] ;  /* 0x0001060000047ab9 */ /* 0x000fc60000000a00 */
[----:B------:R-:W5:Y:S04]  /*15740*/  @P2 LDG.E R0, desc[UR42][R4.64] ;  /* 0x0000002a04002981 */ /* 0x000f68000c1e1900 */
[----:B---3--:R0:W-:Y:S02]  /*15750*/  STL [R1+0xc], R6 ;  /* 0x00000c0601007387 */ /* 0x0081e40000100800 */
[----:B0-----:R-:W-:-:S04]  /*15760*/  @P1 IADD3 R6, P3, R23, UR8, RZ ;  /* 0x0000000817061c10 */ /* 0x001fc8000ff7e0ff */
[----:B------:R-:W-:-:S05]  /*15770*/  @P1 IADD3.X R7, R24, UR9, RZ, P3, !PT ;  /* 0x0000000918071c10 */ /* 0x000fca0009ffe4ff */
[----:B------:R0:W3:Y:S01]  /*15780*/  @P1 LDG.E R8, desc[UR42][R6.64] ;  /* 0x0000002a06081981 */ /* 0x0000e2000c1e1900 */
[----:B------:R-:W-:-:S03]  /*15790*/  UISETP.NE.U32.AND UP0, UPT, UR4, URZ, UPT ;  /* 0x0000003f0400728c */ /* 0x000fc6000bf05070 */
[----:B------:R-:W-:Y:S01]  /*157a0*/  ULDC UR4, c[0x0][0x424] ;  /* 0x0001090000047ab9 */ /* 0x000fe20000000800 */
[----:B------:R-:W-:-:S03]  /*157b0*/  UISETP.NE.AND.EX UP0, UPT, UR5, URZ, UPT, UP0 ;  /* 0x0000003f0500728c */ /* 0x000fc6000bf05300 */
[----:B------:R-:W-:Y:S01]  /*157c0*/  ULDC UR5, c[0x0][0x2f0] ;  /* 0x0000bc0000057ab9 */ /* 0x000fe20000000800 */
[----:B------:R-:W-:-:S04]  /*157d0*/  USEL UR4, UR4, 0x1, UP0 ;  /* 0x0000000104047887 */ /* 0x000fc80008000000 */
[----:B------:R-:W-:Y:S01]  /*157e0*/  UIMAD UR4, UR4, UR5, URZ ;  /* 0x00000005040472a4 */ /* 0x000fe2000f8e023f */
[----:B--2---:R-:W-:Y:S02]  /*157f0*/  STL [R1], R11 ;  /* 0x0000000b01007387 */ /* 0x004fe40000100800 */
[----:B------:R-:W-:Y:S02]  /*15800*/  ULDC UR5, c[0x0][0x348] ;  /* 0x0000d20000057ab9 */ /* 0x000fe40000000800 */
[----:B0-----:R-:W-:Y:S01]  /*15810*/  IMAD.U32 R6, RZ, RZ, UR5 ;  /* 0x00000005ff067e24 */ /* 0x001fe2000f8e00ff */
[----:B---3--:R0:W-:Y:S02]  /*15820*/  STL [R1+0x20], R8 ;  /* 0x0000200801007387 */ /* 0x0081e40000100800 */
[----:B0-----:R-:W-:Y:S01]  /*15830*/  MOV R8, UR4 ;  /* 0x0000000400087c02 */ /* 0x001fe20008000f00 */
[----:B------:R-:W-:Y:S06]  /*15840*/  @P1 BRA `(.L_x_696) ;  /* 0x0000000000141947 */ /* 0x000fec0003800000 */
[----:B------:R-:W-:Y:S05]  /*15850*/  @!P0 BRA `(.L_x_696) ;  /* 0x0000000000108947 */ /* 0x000fea0003800000 */
[----:B------:R-:W2:Y:S04]  /*15860*/  LDG.E R10, desc[UR42][R2.64] ;  /* 0x0000002a020a7981 */ /* 0x000ea8000c1e1900 */
[----:B------:R-:W2:Y:S02]  /*15870*/  LDG.E R7, desc[UR42][R2.64+0x4] ;  /* 0x0000042a02077981 */ /* 0x000ea4000c1e1900 */
[----:B--2---:R-:W-:-:S05]  /*15880*/  IMAD.IADD R2, R7, 0x1, -R10 ;  /* 0x0000000107027824 */ /* 0x004fca00078e0a0a */
[----:B------:R0:W-:Y:S02]  /*15890*/  STL [R1+0x20], R2 ;  /* 0x0000200201007387 */ /* 0x0001e40000100800 */
.L_x_696:
[----:B------:R-:W-:Y:S01]  /*158a0*/  ULDC.64 UR4, c[0x0][0xa20] ;  /* 0x0002880000047ab9 */ /* 0x000fe20000000a00 */
[C---:B0-----:R-:W-:Y:S01]  /*158b0*/  LOP3.LUT R2, R18.reuse, 0xff000000, RZ, 0xc0, !PT ;  /* 0xff00000012027812 */ /* 0x041fe200078ec0ff */
[----:B------:R-:W-:Y:S01]  /*158c0*/  IMAD.MOV.U32 R34, RZ, RZ, R33 ;  /* 0x000000ffff227224 */ /* 0x000fe200078e0021 */
[----:B------:R-:W-:Y:S02]  /*158d0*/  ISETP.NE.U32.AND P0, PT, RZ, UR4, PT ;  /* 0x00000004ff007c0c */ /* 0x000fe4000bf05070 */
[----:B------:R-:W-:Y:S02]  /*158e0*/  SHF.R.U32.HI R2, RZ, 0x8, R2 ;  /* 0x00000008ff027819 */ /* 0x000fe40000011602 */
[----:B------:R-:W-:Y:S02]  /*158f0*/  ISETP.NE.AND.EX P0, PT, RZ, UR5, PT, P0 ;  /* 0x00000005ff007c0c */ /* 0x000fe4000bf05300 */
[C---:B------:R-:W-:Y:S02]  /*15900*/  LOP3.LUT R7, R18.reuse, 0xff0000, RZ, 0xc0, !PT ;  /* 0x00ff000012077812 */ /* 0x040fe400078ec0ff */
[----:B------:R-:W-:-:S02]  /*15910*/  LOP3.LUT R18, R18, 0xffff, RZ, 0xc0, !PT ;  /* 0x0000ffff12127812 */ /* 0x000fc400078ec0ff */
[----:B------:R-:W-:-:S07]  /*15920*/  LEA.HI R7, R7, R2, RZ, 0x10 ;  /* 0x0000000207077211 */ /* 0x000fce00078f80ff */
[----:B------:R-:W-:Y:S05]  /*15930*/  @!P0 BRA `(.L_x_697) ;  /* 0x0000000000108947 */ /* 0x000fea0003800000 */
[----:B------:R-:W-:-:S04]  /*15940*/  IADD3 R2, P0, R23, UR4, RZ ;  /* 0x0000000417027c10 */ /* 0x000fc8000ff1e0ff */
[----:B------:R-:W-:-:S05]  /*15950*/  IADD3.X R3, R24, UR5, RZ, P0, !PT ;  /* 0x0000000518037c10 */ /* 0x000fca00087fe4ff */
[----:B------:R0:W5:Y:S01]  /*15960*/  LDG.E R8, desc[UR42][R2.64] ;  /* 0x0000002a02087981 */ /* 0x000162000c1e1900 */
[----:B------:R-:W-:Y:S05]  /*15970*/  BRA `(.L_x_698) ;  /* 0x0000000000247947 */ /* 0x000fea0003800000 */
.L_x_697:
[----:B------:R-:W-:Y:S02]  /*15980*/  ULDC.64 UR4, c[0x0][0xa08] ;  /* 0x0002820000047ab9 */ /* 0x000fe40000000a00 */
[----:B------:R-:W-:-:S04]  /*15990*/  ISETP.NE.U32.AND P0, PT, RZ, UR4, PT ;  /* 0x00000004ff007c0c */ /* 0x000fc8000bf05070 */
[----:B------:R-:W-:-:S13]  /*159a0*/  ISETP.NE.AND.EX P0, PT, RZ, UR5, PT, P0 ;  /* 0x00000005ff007c0c */ /* 0x000fda000bf05300 */
[----:B------:R-:W-:Y:S05]  /*159b0*/  @!P0 BRA `(.L_x_698) ;  /* 0x0000000000148947 */ /* 0x000fea0003800000 */
[----:B------:R-:W0:Y:S02]  /*159c0*/  LDC.64 R2, c[0x0][0xa08] ;  /* 0x00028200ff027b82 */ /* 0x000e240000000a00 */
[----:B0-----:R-:W-:-:S05]  /*159d0*/  IMAD.WIDE R2, R34, 0x4, R2 ;  /* 0x0000000422027825 */ /* 0x001fca00078e0202 */
[----:B------:R-:W2:Y:S04]  /*159e0*/  LDG.E R8, desc[UR42][R2.64] ;  /* 0x0000002a02087981 */ /* 0x000ea8000c1e1900 */
[----:B------:R-:W2:Y:S02]  /*159f0*/  LDG.E R9, desc[UR42][R2.64+0x4] ;  /* 0x0000042a02097981 */ /* 0x000ea4000c1e1900 */
[----:B--2---:R-:W-:-:S07]  /*15a00*/  IMAD.IADD R8, R9, 0x1, -R8 ;  /* 0x0000000109087824 */ /* 0x004fce00078e0a08 */
.L_x_698:
[----:B0-----:R-:W2:Y:S04]  /*15a10*/  @P2 LDG.E R3, desc[UR42][R4.64] ;  /* 0x0000002a04032981 */ /* 0x001ea8000c1e1900 */
[----:B------:R0:W2:Y:S01]  /*15a20*/  @P2 LDG.E R2, desc[UR42][R4.64+0x4] ;  /* 0x0000042a04022981 */ /* 0x0000a2000c1e1900 */
[----:B-----5:R-:W-:Y:S01]  /*15a30*/  IMAD.IADD R8, R8, 0x1, -R11 ;  /* 0x0000000108087824 */ /* 0x020fe200078e0a0b */
[----:B------:R-:W-:Y:S01]  /*15a40*/  BSSY B0, `(.L_x_699) ;  /* 0x0000029000007945 */ /* 0x000fe20003800000 */
[----:B------:R-:W-:Y:S02]  /*15a50*/  LOP3.LUT R37, R7, 0xff, RZ, 0xc0, !PT ;  /* 0x000000ff07257812 */ /* 0x000fe400078ec0ff */
[----:B0-----:R-:W-:Y:S02]  /*15a60*/  SHF.R.U32.HI R5, RZ, 0x10, R7 ;  /* 0x00000010ff057819 */ /* 0x001fe40000011607 */
[----:B--2---:R-:W-:-:S05]  /*15a70*/  @P2 IADD3 R6, -R3, R2, RZ ;  /* 0x0000000203062210 */ /* 0x004fca0007ffe1ff */
[----:B------:R-:W-:-:S04]  /*15a80*/  IMAD.IADD R36, R8, 0x1, R6 ;  /* 0x0000000108247824 */ /* 0x000fc800078e0206 */
[C---:B------:R-:W-:Y:S01]  /*15a90*/  VIADD R2, R36.reuse, 0x7f ;  /* 0x0000007f24027836 */ /* 0x040fe20000000000 */
[----:B------:R-:W-:-:S04]  /*15aa0*/  ISETP.GE.AND P1, PT, R36, 0x1, PT ;  /* 0x000000012400780c */ /* 0x000fc80003f26270 */
[----:B------:R-:W-:-:S04]  /*15ab0*/  SHF.R.S32.HI R3, RZ, 0x1f, R2 ;  /* 0x0000001fff037819 */ /* 0x000fc80000011402 */
[----:B------:R-:W-:Y:S02]  /*15ac0*/  LEA.HI R3, R3, R2, RZ, 0x7 ;  /* 0x0000000203037211 */ /* 0x000fe400078f38ff */
[----:B------:R-:W-:Y:S02]  /*15ad0*/  MOV R2, RZ ;  /* 0x000000ff00027202 */ /* 0x000fe40000000f00 */
[----:B------:R-:W-:Y:S01]  /*15ae0*/  SHF.R.S32.HI R4, RZ, 0x7, R3 ;  /* 0x00000007ff047819 */ /* 0x000fe20000011403 */
[----:B------:R-:W-:Y:S06]  /*15af0*/  @!P1 BRA `(.L_x_700) ;  /* 0x0000000000749947 */ /* 0x000fec0003800000 */
[----:B------:R-:W-:Y:S01]  /*15b00*/  ISETP.NE.AND P0, PT, R5, RZ, PT ;  /* 0x000000ff0500720c */ /* 0x000fe20003f05270 */
[----:B------:R-:W-:-:S03]  /*15b10*/  ULDC UR4, c[0x0][0x9f0] ;  /* 0x00027c0000047ab9 */ /* 0x000fc60000000800 */
[----:B------:R-:W-:-:S04]  /*15b20*/  SEL R7, R5, UR4, P0 ;  /* 0x0000000405077c07 */ /* 0x000fc80008000000 */
[----:B------:R-:W-:Y:S02]  /*15b30*/  IABS R10, R7 ;  /* 0x00000007000a7213 */ /* 0x000fe40000000000 */
[----:B------:R-:W-:Y:S02]  /*15b40*/  IADD3 R9, R7, -0x1, R4 ;  /* 0xffffffff07097810 */ /* 0x000fe40007ffe004 */
[----:B------:R-:W0:Y:S08]  /*15b50*/  I2F.RP R2, R10 ;  /* 0x0000000a00027306 */ /* 0x000e300000209400 */
[----:B0-----:R-:W0:Y:S02]  /*15b60*/  MUFU.RCP R2, R2 ;  /* 0x0000000200027308 */ /* 0x001e240000001000 */
[----:B0-----:R-:W-:-:S06]  /*15b70*/  VIADD R2, R2, 0xffffffe ;  /* 0x0ffffffe02027836 */ /* 0x001fcc0000000000 */
[----:B------:R0:W1:Y:S02]  /*15b80*/  F2I.FTZ.U32.TRUNC.NTZ R3, R2 ;  /* 0x0000000200037305 */ /* 0x000064000021f000 */
[----:B0-----:R-:W-:-:S04]  /*15b90*/  LOP3.LUT R2, R9, R7, RZ, 0x3c, !PT ;  /* 0x0000000709027212 */ /* 0x001fc800078e3cff */
[----:B------:R-:W-:Y:S01]  /*15ba0*/  ISETP.GE.AND P4, PT, R2, RZ, PT ;  /* 0x000000ff0200720c */ /* 0x000fe20003f86270 */
[----:B-1----:R-:W-:-:S04]  /*15bb0*/  IMAD.MOV R2, RZ, RZ, -R3 ;  /* 0x000000ffff027224 */ /* 0x002fc800078e0a03 */
[----:B------:R-:W-:Y:S02]  /*15bc0*/  IMAD R11, R2, R10, RZ ;  /* 0x0000000a020b7224 */ /* 0x000fe400078e02ff */
[----:B------:R-:W-:-:S04]  /*15bd0*/  IMAD.MOV.U32 R2, RZ, RZ, RZ ;  /* 0x000000ffff027224 */ /* 0x000fc800078e00ff */
[----:B------:R-:W-:Y:S01]  /*15be0*/  IMAD.HI.U32 R11, R3, R11, R2 ;  /* 0x0000000b030b7227 */ /* 0x000fe200078e0002 */
[----:B------:R-:W-:Y:S02]  /*15bf0*/  IABS R2, R9 ;  /* 0x0000000900027213 */ /* 0x000fe40000000000 */
[----:B------:R-:W-:-:S03]  /*15c00*/  IABS R3, R7 ;  /* 0x0000000700037213 */ /* 0x000fc60000000000 */
[----:B------:R-:W-:Y:S01]  /*15c10*/  IMAD.HI.U32 R11, R11, R2, RZ ;  /* 0x000000020b0b7227 */ /* 0x000fe200078e00ff */
[----:B------:R-:W-:-:S05]  /*15c20*/  IADD3 R3, RZ, -R3, RZ ;  /* 0x80000003ff037210 */ /* 0x000fca0007ffe0ff */
[----:B------:R-:W-:-:S05]  /*15c30*/  IMAD R2, R11, R3, R2 ;  /* 0x000000030b027224 */ /* 0x000fca00078e0202 */
[----:B------:R-:W-:-:S13]  /*15c40*/  ISETP.GT.U32.AND P3, PT, R10, R2, PT ;  /* 0x000000020a00720c */ /* 0x000fda0003f64070 */
[----:B------:R-:W-:Y:S02]  /*15c50*/  @!P3 IMAD.IADD R2, R2, 0x1, -R10 ;  /* 0x000000010202b824 */ /* 0x000fe400078e0a0a */
[----:B------:R-:W-:Y:S01]  /*15c60*/  @!P3 VIADD R11, R11, 0x1 ;  /* 0x000000010b0bb836 */ /* 0x000fe20000000000 */
[----:B------:R-:W-:Y:S02]  /*15c70*/  ISETP.NE.AND P3, PT, R7, RZ, PT ;  /* 0x000000ff0700720c */ /* 0x000fe40003f65270 */
[----:B------:R-:W-:-:S13]  /*15c80*/  ISETP.GE.U32.AND P0, PT, R2, R10, PT ;  /* 0x0000000a0200720c */ /* 0x000fda0003f06070 */
[----:B------:R-:W-:-:S05]  /*15c90*/  @P0 VIADD R11, R11, 0x1 ;  /* 0x000000010b0b0836 */ /* 0x000fca0000000000 */
[----:B------:R-:W-:-:S05]  /*15ca0*/  MOV R2, R11 ;  /* 0x0000000b00027202 */ /* 0x000fca0000000f00 */
[----:B------:R-:W-:Y:S01]  /*15cb0*/  @!P4 IMAD.MOV R2, RZ, RZ, -R2 ;  /* 0x000000ffff02c224 */ /* 0x000fe200078e0a02 */
[----:B------:R-:W-:-:S07]  /*15cc0*/  @!P3 LOP3.LUT R2, RZ, R7, RZ, 0x33, !PT ;  /* 0x00000007ff02b212 */ /* 0x000fce00078e33ff */
.L_x_700:
[----:B------:R-:W-:Y:S05]  /*15cd0*/  BSYNC B0 ;  /* 0x0000000000007941 */ /* 0x000fea0003800000 */
.L_x_699:
[-C--:B------:R-:W-:Y:S01]  /*15ce0*/  IMAD R7, R37, R2.reuse, RZ ;  /* 0x0000000225077224 */ /* 0x080fe200078e02ff */
[----:B------:R-:W-:Y:S04]  /*15cf0*/  BSSY B0, `(.L_x_701) ;  /* 0x0000114000007945 */ /* 0x000fe80003800000 */
[C---:B------:R-:W-:Y:S01]  /*15d00*/  VIADDMNMX R3, R7.reuse, R2, R4, PT ;  /* 0x0000000207037246 */ /* 0x040fe20003800104 */
[----:B------:R-:W-:-:S04]  /*15d10*/  IMAD R7, R7, 0x80, -R8 ;  /* 0x0000008007077824 */ /* 0x000fc800078e0a08 */
[----:B------:R-:W-:Y:S01]  /*15d20*/  IMAD R3, R3, 0x80, -R8 ;  /* 0x0000008003037824 */ /* 0x000fe200078e0a08 */
[----:B------:R-:W-:-:S04]  /*15d30*/  VIMNMX R7, RZ, R7, !PT ;  /* 0x00000007ff077248 */ /* 0x000fc80007fe0100 */
[----:B------:R-:W-:Y:S02]  /*15d40*/  VIMNMX R2, R3, R6, PT ;  /* 0x0000000603027248 */ /* 0x000fe40003fe0100 */
[----:B------:R-:W-:Y:S02]  /*15d50*/  SHF.R.U32.HI R6, RZ, 0x7, R7 ;  /* 0x00000007ff067819 */ /* 0x000fe40000011607 */
[----:B------:R-:W-:-:S13]  /*15d60*/  ISETP.GT.AND P0, PT, R2, R7, PT ;  /* 0x000000070200720c */ /* 0x000fda0003f04270 */
[----:B------:R-:W-:-:S04]  /*15d70*/  @P0 IADD3 R2, R2, 0x7f, RZ ;  /* 0x0000007f02020810 */ /* 0x000fc80007ffe0ff */
[----:B------:R-:W-:-:S04]  /*15d80*/  @P0 SHF.R.S32.HI R3, RZ, 0x1f, R2 ;  /* 0x0000001fff030819 */ /* 0x000fc80000011402 */
[----:B------:R-:W-:Y:S01]  /*15d90*/  @P0 LEA.HI R2, R3, R2, RZ, 0x7 ;  /* 0x0000000203020211 */ /* 0x000fe200078f38ff */
[----:B------:R-:W-:-:S03]  /*15da0*/  IMAD.MOV.U32 R3, RZ, RZ, R6 ;  /* 0x000000ffff037224 */ /* 0x000fc600078e0006 */
[----:B------:R-:W-:Y:S02]  /*15db0*/  @P0 SHF.R.S32.HI R3, RZ, 0x7, R2 ;  /* 0x00000007ff030819 */ /* 0x000fe40000011402 */
[----:B------:R-:W-:Y:S02]  /*15dc0*/  PLOP3.LUT P0, PT, PT, PT, PT, 0x80, 0x0 ;  /* 0x000000000000781c */ /* 0x000fe40003f0f070 */
[----:B------:R-:W-:-:S13]  /*15dd0*/  ISETP.GT.AND P3, PT, R3, R6, PT ;  /* 0x000000060300720c */ /* 0x000fda0003f64270 */
[----:B------:R-:W-:Y:S05]  /*15de0*/  @!P3 BRA `(.L_x_702) ;  /* 0x000000100010b947 */ /* 0x000fea0003800000 */
[----:B------:R-:W-:Y:S01]  /*15df0*/  UMOV UR4, 0xffffffff ;  /* 0xffffffff00047882 */ /* 0x000fe20000000000 */
[----:B------:R-:W-:Y:S02]  /*15e00*/  SEL R2, R34, RZ, !P2 ;  /* 0x000000ff22027207 */ /* 0x000fe40005000000 */
[----:B------:R-:W-:Y:S05]  /*15e10*/  BRA.DIV UR4, `(.L_x_703) ;  /* 0x0000007a04407947 */ /* 0x000fea000b800000 */
[----:B------:R-:W0:Y:S02]  /*15e20*/  S2R R7, SR_TID.X ;  /* 0x0000000000077919 */ /* 0x000e240000002100 */
[----:B0-----:R-:W-:-:S04]  /*15e30*/  SHF.R.U32.HI R7, RZ, 0x5, R7 ;  /* 0x00000005ff077819 */ /* 0x001fc80000011607 */
[----:B------:R-:W-:-:S05]  /*15e40*/  LOP3.LUT R7, R7, 0x3, RZ, 0xc0, !PT ;  /* 0x0000000307077812 */ /* 0x000fca00078ec0ff */
[----:B------:R0:W1:Y:S02]  /*15e50*/  SHFL.IDX PT, R14, R7, RZ, 0x1f ;  /* 0x00001fff070e7589 */ /* 0x00006400000e0000 */
.L_x_916:
[----:B-1----:R-:W-:Y:S02]  /*15e60*/  ISETP.NE.AND P0, PT, R14, RZ, PT ;  /* 0x000000ff0e00720c */ /* 0x002fe40003f05270 */
[----:B------:R-:W-:-:S11]  /*15e70*/  PLOP3.LUT P6, PT, PT, PT, PT, 0x8, 0x0 ;  /* 0x000000000000781c */ /* 0x000fd60003fce170 */
[----:B------:R-:W-:Y:S05]  /*15e80*/  @P0 BRA `(.L_x_704) ;  /* 0x00000000000c0947 */ /* 0x000fea0003800000 */
[----:B------:R-:W-:-:S03]  /*15e90*/  UMOV UR4, 0xffffffff ;  /* 0xffffffff00047882 */ /* 0x000fc60000000000 */
[----:B------:R-:W-:Y:S05]  /*15ea0*/  BRA.DIV UR4, `(.L_x_705) ;  /* 0x0000007a04507947 */ /* 0x000fea000b800000 */
[----:B------:R-:W-:-:S13]  /*15eb0*/  ELECT P6, URZ, PT ;  /* 0x00000000003f782f */ /* 0x000fda00038c0000 */
.L_x_704:
[----:B0-----:R-:W2:Y:S01]  /*15ec0*/  LDL R7, [R1+0x24] ;  /* 0x0000240001077983 */ /* 0x001ea20000100800 */
[----:B------:R-:W-:Y:S01]  /*15ed0*/  BSSY B1, `(.L_x_706) ;  /* 0x0000008000017945 */ /* 0x000fe20003800000 */
[----:B--2---:R-:W-:-:S05]  /*15ee0*/  VIADD R7, R7, 0x1 ;  /* 0x0000000107077836 */ /* 0x004fca0000000000 */
[----:B------:R-:W-:-:S04]  /*15ef0*/  LEA.HI R8, R7, R7, RZ, 0x1 ;  /* 0x0000000707087211 */ /* 0x000fc800078f08ff */
[----:B------:R-:W-:-:S05]  /*15f00*/  LOP3.LUT R8, R8, 0xfffffffe, RZ, 0xc0, !PT ;  /* 0xfffffffe08087812 */ /* 0x000fca00078ec0ff */
[----:B------:R-:W-:-:S05]  /*15f10*/  IMAD.IADD R7, R7, 0x1, -R8 ;  /* 0x0000000107077824 */ /* 0x000fca00078e0a08 */
[----:B------:R-:W-:-:S04]  /*15f20*/  SHF.L.U32 R7, R7, 0x1f, RZ ;  /* 0x0000001f07077819 */ /* 0x000fc800000006ff */
[----:B------:R-:W0:Y:S02]  /*15f30*/  SYNCS.PHASECHK.TRANS64.TRYWAIT P0, [R22+URZ+0x28820], R7 ;  /* 0x02882007160075a7 */ /* 0x000e24000800017f */
[----:B0-----:R-:W-:Y:S05]  /*15f40*/  @!P0 BRA `(.L_x_707) ;  /* 0x0000007800488947 */ /* 0x001fea0003800000 */
.L_x_919:
[----:B------:R-:W-:Y:S05]  /*15f50*/  BSYNC B1 ;  /* 0x0000000000017941 */ /* 0x000fea0003800000 */
.L_x_706:
[----:B------:R-:W-:Y:S04]  /*15f60*/  BSSY B1, `(.L_x_708) ;  /* 0x000006e000017945 */ /* 0x000fe80003800000 */
[----:B------:R-:W-:Y:S05]  /*15f70*/  @!P6 BRA `(.L_x_709) ;  /* 0x0000000400b0e947 */ /* 0x000fea0003800000 */
[----:B------:R-:W-:Y:S01]  /*15f80*/  LEA R10, R27, R22, 0x3 ;  /* 0x000000161b0a7211 */ /* 0x000fe200078e18ff */
[----:B------:R-:W1:Y:S01]  /*15f90*/  S2R R8, SR_TID.X ;  /* 0x0000000000087919 */ /* 0x000e620000002100 */
[----:B------:R-:W-:Y:S01]  /*15fa0*/  SHF.L.U32 R9, R29, 0x1f, RZ ;  /* 0x0000001f1d097819 */ /* 0x000fe200000006ff */
[----:B------:R-:W-:Y:S03]  /*15fb0*/  BSSY B2, `(.L_x_710) ;  /* 0x0000005000027945 */ /* 0x000fe60003800000 */
[----:B------:R-:W2:Y:S01]  /*15fc0*/  SYNCS.PHASECHK.TRANS64.TRYWAIT P0, [R10+URZ+0x288a0], R9 ;  /* 0x0288a0090a0075a7 */ /* 0x000ea2000800017f */
[----:B-1----:R-:W-:-:S04]  /*15fd0*/  LOP3.LUT R8, R8, 0x7f, RZ, 0xc0, !PT ;  /* 0x0000007f08087812 */ /* 0x002fc800078ec0ff */
[----:B------:R-:W-:Y:S01]  /*15fe0*/  ISETP.NE.AND P2, PT, R8, RZ, PT ;  /* 0x000000ff0800720c */ /* 0x000fe20003f45270 */
[----:B--2---:R-:W-:-:S12]  /*15ff0*/  @!P0 BRA `(.L_x_711) ;  /* 0x0000007800308947 */ /* 0x004fd80003800000 */
.L_x_920:
[----:B------:R-:W-:Y:S05]  /*16000*/  BSYNC B2 ;  /* 0x0000000000027941 */ /* 0x000fea0003800000 */
.L_x_710:
[----:B------:R-:W-:Y:S04]  /*16010*/  BSSY B2, `(.L_x_712) ;  /* 0x0000009000027945 */ /* 0x000fe80003800000 */
[----:B------:R-:W-:Y:S05]  /*16020*/  @P2 BRA `(.L_x_713) ;  /* 0x00000000001c2947 */ /* 0x000fea0003800000 */
[----:B------:R-:W2:Y:S01]  /*16030*/  S2R R8, SR_TID.X ;  /* 0x0000000000087919 */ /* 0x000ea20000002100 */
[----:B0-----:R-:W-:-:S04]  /*16040*/  IMAD.MOV.U32 R7, RZ, RZ, 0x8000 ;  /* 0x00008000ff077424 */ /* 0x001fc800078e00ff */
[----:B------:R3:W-:Y:S01]  /*16050*/  SYNCS.ARRIVE.TRANS64 RZ, [R10+URZ+0x28890], R7 ;  /* 0x028890070aff79a7 */ /* 0x0007e2000800003f */
[----:B--2---:R-:W-:-:S04]  /*16060*/  LOP3.LUT R8, R8, 0x1f, RZ, 0xc0, !PT ;  /* 0x0000001f08087812 */ /* 0x004fc800078ec0ff */
[----:B------:R-:W-:-:S13]  /*16070*/  ISETP.NE.AND P0, PT, R8, RZ, PT ;  /* 0x000000ff0800720c */ /* 0x000fda0003f05270 */
[----:B---3--:R-:W-:Y:S05]  /*16080*/  @!P0 BRA `(.L_x_713) ;  /* 0x0000000000048947 */ /* 0x008fea0003800000 */
[----:B------:R-:W-:Y:S01]  /*16090*/  BPT.TRAP 0x1 ;  /* 0x000000040000795c */ /* 0x000fe20000300000 */
.L_x_713:
[----:B------:R-:W-:Y:S05]  /*160a0*/  BSYNC B2 ;  /* 0x0000000000027941 */ /* 0x000fea0003800000 */
.L_x_712:
[----:B------:R-:W-:Y:S01]  /*160b0*/  IMAD.MOV.U32 R20, RZ, RZ, RZ ;  /* 0x000000ffff147224 */ /* 0x000fe200078e00ff */
[----:B------:R-:W-:Y:S01]  /*160c0*/  UIADD3 UR4, UP0, UR40, 0x570, URZ ;  /* 0x0000057028047890 */ /* 0x000fe2000ff1e03f */
[----:B------:R-:W-:Y:S01]  /*160d0*/  IMAD R8, R3, 0x80, R0 ;  /* 0x0000008003087824 */ /* 0x000fe200078e0200 */
[----:B------:R-:W-:Y:S01]  /*160e0*/  PLOP3.LUT P0, PT, PT, PT, PT, 0x80, 0x0 ;  /* 0x000000000000781c */ /* 0x000fe20003f0f070 */
[C---:B0-----:R-:W-:Y:S01]  /*160f0*/  IMAD R7, R27.reuse, 0x8000, R22 ;  /* 0x000080001b077824 */ /* 0x041fe200078e0216 */
[----:B------:R-:W-:Y:S01]  /*16100*/  R2UR UR10, R20 ;  /* 0x00000000140a72ca */ /* 0x000fe200000e0000 */
[----:B------:R-:W-:Y:S01]  /*16110*/  IMAD.SHL.U32 R13, R27, 0x4000, RZ ;  /* 0x000040001b0d7824 */ /* 0x000fe200078e00ff */
[----:B------:R-:W-:Y:S01]  /*16120*/  IADD3 R8, R8, -0x80, RZ ;  /* 0xffffff8008087810 */ /* 0x000fe20007ffe0ff */
[----:B------:R-:W-:Y:S01]  /*16130*/  VIADD R11, R10, 0x28890 ;  /* 0x000288900a0b7836 */ /* 0x000fe20000000000 */
[----:B------:R-:W-:Y:S01]  /*16140*/  IADD3 R12, R7, 0x18400, RZ ;  /* 0x00018400070c7810 */ /* 0x000fe20007ffe0ff */
[----:B------:R-:W-:Y:S01]  /*16150*/  UIADD3.X UR5, URZ, UR41, URZ, UP0, !UPT ;  /* 0x000000293f057290 */ /* 0x000fe200087fe43f */
[----:B------:R-:W-:Y:S01]  /*16160*/  UMOV UR6, 0x0 ;  /* 0x0000000000067882 */ /* 0x000fe20000000000 */
[----:B------:R-:W-:-:S10]  /*16170*/  UMOV UR7, 0x12f00000 ;  /* 0x12f0000000077882 */ /* 0x000fd40000000000 */
.L_x_714:
[----:B------:R-:W-:-:S13]  /*16180*/  @P0 ELECT P3, URZ, PT ;  /* 0x00000000003f082f */ /* 0x000fda0003860000 */
[----:B------:R-:W-:Y:S02]  /*16190*/  @P3 R2UR UR13, R2 ;  /* 0x00000000020d32ca */ /* 0x000fe400000e0000 */
[----:B------:R-:W-:Y:S02]  /*161a0*/  @P3 R2UR UR12, R18 ;  /* 0x00000000120c32ca */ /* 0x000fe400000e0000 */
[----:B------:R-:W-:Y:S02]  /*161b0*/  @P3 R2UR UR11, R8 ;  /* 0x00000000080b32ca */ /* 0x000fe400000e0000 */
[----:B------:R-:W-:Y:S02]  /*161c0*/  @P3 R2UR UR9, R11 ;  /* 0x000000000b0932ca */ /* 0x000fe400000e0000 */
[----:B------:R-:W-:Y:S02]  /*161d0*/  @P3 R2UR UR8, R12 ;  /* 0x000000000c0832ca */ /* 0x000fe400000e0000 */
[----:B------:R-:W-:-:S02]  /*161e0*/  @P3 PLOP3.LUT P0, PT, P3, PT, PT, 0x8, 0x0 ;  /* 0x000000000000381c */ /* 0x000fc40001f0e170 */
[----:B------:R-:W-:-:S09]  /*161f0*/  PLOP3.LUT P3, PT, PT, PT, PT, 0x8, 0x0 ;  /* 0x000000000000781c */ /* 0x000fd20003f6e170 */
[----:B------:R0:W-:Y:S02]  /*16200*/  UTMALDG.4D [UR8], [UR4], desc[UR6] ;  /* 0x00000608040075b4 */ /* 0x0001e40008019000 */
[----:B0-----:R-:W-:Y:S05]  /*16210*/  @P0 BRA.U.ANY `(.L_x_714) ;  /* 0xfffffffd00d80947 */ /* 0x001fea000393ffff */
[----:B------:R-:W-:Y:S01]  /*16220*/  IMAD.MOV.U32 R12, RZ, RZ, 0x40 ;  /* 0x00000040ff0c7424 */ /* 0x000fe200078e00ff */
[----:B------:R-:W-:Y:S01]  /*16230*/  PLOP3.LUT P0, PT, PT, PT, PT, 0x80, 0x0 ;  /* 0x000000000000781c */ /* 0x000fe20003f0f070 */
[----:B------:R-:W-:Y:S01]  /*16240*/  VIADD R7, R7, 0x1c400 ;  /* 0x0001c40007077836 */ /* 0x000fe20000000000 */
[----:B------:R-:W-:Y:S01]  /*16250*/  UMOV UR6, 0x0 ;  /* 0x0000000000067882 */ /* 0x000fe20000000000 */
[----:B------:R-:W-:Y:S01]  /*16260*/  UMOV UR7, 0x12f00000 ;  /* 0x12f0000000077882 */ /* 0x000fe20000000000 */
[----:B------:R-:W-:-:S15]  /*16270*/  R2UR UR10, R12 ;  /* 0x000000000c0a72ca */ /* 0x000fde00000e0000 */
.L_x_715:
        /* <DEDUP_REMOVED lines=10> */
[----:B------:R-:W0:Y:S01]  /*16320*/  SYNCS.PHASECHK.TRANS64.TRYWAIT P0, [R10+URZ+0x288c0], R9 ;  /* 0x0288c0090a0075a7 */ /* 0x000e22000800017f */
[----:B------:R-:W-:Y:S04]  /*16330*/  BSSY B2, `(.L_x_716) ;  /* 0x0000002000027945 */ /* 0x000fe80003800000 */
[----:B0-----:R-:W-:Y:S05]  /*16340*/  @!P0 BRA `(.L_x_717) ;  /* 0x0000007400708947 */ /* 0x001fea0003800000 */
.L_x_921:
[----:B------:R-:W-:Y:S05]  /*16350*/  BSYNC B2 ;  /* 0x0000000000027941 */ /* 0x000fea0003800000 */
.L_x_716:
[----:B------:R-:W-:Y:S01]  /*16360*/  BSSY B2, `(.L_x_718) ;  /* 0x000000b000027945 */ /* 0x000fe20003800000 */
[----:B------:R-:W-:Y:S01]  /*16370*/  IMAD.MOV.U32 R14, RZ, RZ, 0x0 ;  /* 0x00000000ff0e7424 */ /* 0x000fe200078e00ff */
[----:B------:R-:W-:Y:S02]  /*16380*/  MOV R15, 0x12f00000 ;  /* 0x12f00000000f7802 */ /* 0x000fe40000000f00 */
[----:B------:R-:W-:Y:S05]  /*16390*/  @P2 BRA `(.L_x_719) ;  /* 0x00000000001c2947 */ /* 0x000fea0003800000 */
[----:B------:R-:W2:Y:S01]  /*163a0*/  S2R R11, SR_TID.X ;  /* 0x00000000000b7919 */ /* 0x000ea20000002100 */
[----:B------:R-:W-:-:S04]  /*163b0*/  IMAD.MOV.U32 R7, RZ, RZ, 0x8000 ;  /* 0x00008000ff077424 */ /* 0x000fc800078e00ff */
[----:B------:R3:W-:Y:S01]  /*163c0*/  SYNCS.ARRIVE.TRANS64 RZ, [R10+URZ+0x288b0], R7 ;  /* 0x0288b0070aff79a7 */ /* 0x0007e2000800003f */
[----:B--2---:R-:W-:-:S04]  /*163d0*/  LOP3.LUT R11, R11, 0x1f, RZ, 0xc0, !PT ;  /* 0x0000001f0b0b7812 */ /* 0x004fc800078ec0ff */
[----:B------:R-:W-:-:S13]  /*163e0*/  ISETP.NE.AND P0, PT, R11, RZ, PT ;  /* 0x000000ff0b00720c */ /* 0x000fda0003f05270 */
[----:B---3--:R-:W-:Y:S05]  /*163f0*/  @!P0 BRA `(.L_x_719) ;  /* 0x0000000000048947 */ /* 0x008fea0003800000 */
[----:B------:R-:W-:Y:S01]  /*16400*/  BPT.TRAP 0x1 ;  /* 0x000000040000795c */ /* 0x000fe20000300000 */
.L_x_719:
[----:B------:R-:W-:Y:S05]  /*16410*/  BSYNC B2 ;  /* 0x0000000000027941 */ /* 0x000fea0003800000 */
.L_x_718:
[----:B------:R-:W-:Y:S01]  /*16420*/  R2UR UR10, R20 ;  /* 0x00000000140a72ca */ /* 0x000fe200000e0000 */
[----:B------:R-:W-:Y:S01]  /*16430*/  IMAD R13, R13, 0x2, R22 ;  /* 0x000000020d0d7824 */ /* 0x000fe200078e0216 */
[----:B------:R-:W-:Y:S01]  /*16440*/  R2UR UR6, R14 ;  /* 0x000000000e0672ca */ /* 0x000fe200000e0000 */
[----:B------:R-:W-:Y:S01]  /*16450*/  UIADD3 UR4, UP0, UR40, 0x670, URZ ;  /* 0x0000067028047890 */ /* 0x000fe2000ff1e03f */
[----:B------:R-:W-:Y:S01]  /*16460*/  R2UR UR7, R15 ;  /* 0x000000000f0772ca */ /* 0x000fe200000e0000 */
[----:B01----:R-:W-:Y:S01]  /*16470*/  VIADD R10, R10, 0x288b0 ;  /* 0x000288b00a0a7836 */ /* 0x003fe20000000000 */
[----:B------:R-:W-:Y:S01]  /*16480*/  PLOP3.LUT P0, PT, PT, PT, PT, 0x80, 0x0 ;  /* 0x000000000000781c */ /* 0x000fe20003f0f070 */
[----:B------:R-:W-:Y:S01]  /*16490*/  UIADD3.X UR5, URZ, UR41, URZ, UP0, !UPT ;  /* 0x000000293f057290 */ /* 0x000fe200087fe43f */
[----:B------:R-:W-:-:S11]  /*164a0*/  IADD3 R7, R13, 0x400, RZ ;  /* 0x000004000d077810 */ /* 0x000fd60007ffe0ff */
.L_x_720:
        /* <DEDUP_REMOVED lines=10> */
[----:B------:R-:W-:Y:S01]  /*16550*/  R2UR UR10, R12 ;  /* 0x000000000c0a72ca */ /* 0x000fe200000e0000 */
[----:B------:R-:W-:Y:S01]  /*16560*/  VIADD R13, R13, 0x4400 ;  /* 0x000044000d0d7836 */ /* 0x000fe20000000000 */
[----:B------:R-:W-:Y:S02]  /*16570*/  R2UR UR6, R14 ;  /* 0x000000000e0672ca */ /* 0x000fe400000e0000 */
[----:B------:R-:W-:Y:S02]  /*16580*/  R2UR UR7, R15 ;  /* 0x000000000f0772ca */ /* 0x000fe400000e0000 */
[----:B------:R-:W-:-:S13]  /*16590*/  PLOP3.LUT P0, PT, PT, PT, PT, 0x80, 0x0 ;  /* 0x000000000000781c */ /* 0x000fda0003f0f070 */
.L_x_721:
        /* <DEDUP_REMOVED lines=9> */
[----:B-1----:R-:W-:Y:S05]  /*16630*/  @P0 BRA.U.ANY `(.L_x_721) ;  /* 0xfffffffd00d80947 */ /* 0x002fea000393ffff */
.L_x_709:
[----:B------:R-:W-:Y:S05]  /*16640*/  BSYNC B1 ;  /* 0x0000000000017941 */ /* 0x000fea0003800000 */
.L_x_708:
[----:B------:R-:W-:Y:S01]  /*16650*/  VIADD R11, R3, 0xfffffffe ;  /* 0xfffffffe030b7836 */ /* 0x000fe20000000000 */
[----:B------:R-:W-:Y:S01]  /*16660*/  PLOP3.LUT P0, PT, PT, PT, PT, 0x8, 0x0 ;  /* 0x000000000000781c */ /* 0x000fe20003f0e170 */
[----:B------:R-:W-:-:S03]  /*16670*/  VIADD R27, R27, 0x1 ;  /* 0x000000011b1b7836 */ /* 0x000fc60000000000 */
[----:B------:R-:W-:Y:S02]  /*16680*/  ISETP.GE.AND P3, PT, R11, R6, PT ;  /* 0x000000060b00720c */ /* 0x000fe40003f66270 */
[----:B------:R-:W-:-:S04]  /*16690*/  ISETP.NE.AND P2, PT, R27, 0x2, PT ;  /* 0x000000021b00780c */ /* 0x000fc80003f45270 */
[----:B------:R-:W-:Y:S02]  /*166a0*/  SEL R8, RZ, 0x1, P2 ;  /* 0x00000001ff087807 */ /* 0x000fe40001000000 */
[----:B------:R-:W-:Y:S02]  /*166b0*/  SEL R27, R27, RZ, P2 ;  /* 0x000000ff1b1b7207 */ /* 0x000fe40001000000 */
[----:B------:R-:W-:-:S03]  /*166c0*/  LOP3.LUT R29, R29, R8, RZ, 0x3c, !PT ;  /* 0x000000081d1d7212 */ /* 0x000fc600078e3cff */
[----:B------:R-:W-:Y:S05]  /*166d0*/  @!P3 BRA `(.L_x_702) ;  /* 0x0000000400d4b947 */ /* 0x000fea0003800000 */
.L_x_736:
[----:B------:R-:W-:Y:S05]  /*166e0*/  YIELD ;  /* 0x0000000000007946 */ /* 0x000fea0003800000 */
        /* <DEDUP_REMOVED lines=10> */
.L_x_922:
[----:B------:R-:W-:Y:S05]  /*16790*/  BSYNC B2 ;  /* 0x0000000000027941 */ /* 0x000fea0003800000 */
.L_x_724:
[----:B------:R-:W-:Y:S04]  /*167a0*/  BSSY B2, `(.L_x_726) ;  /* 0x0000009000027945 */ /* 0x000fe80003800000 */
[----:B------:R-:W-:Y:S05]  /*167b0*/  @P3 BRA `(.L_x_727) ;  /* 0x00000000001c3947 */ /* 0x000fea0003800000 */
[----:B0-----:R-:W0:Y:S01]  /*167c0*/  S2R R7, SR_TID.X ;  /* 0x0000000000077919 */ /* 0x001e220000002100 */
[----:B------:R-:W-:-:S04]  /*167d0*/  IMAD.MOV.U32 R3, RZ, RZ, 0x8000 ;  /* 0x00008000ff037424 */ /* 0x000fc800078e00ff */
[----:B------:R2:W-:Y:S01]  /*167e0*/  SYNCS.ARRIVE.TRANS64 RZ, [R10+URZ+0x28890], R3 ;  /* 0x028890030aff79a7 */ /* 0x0005e2000800003f */
[----:B0-----:R-:W-:-:S04]  /*167f0*/  LOP3.LUT R7, R7, 0x1f, RZ, 0xc0, !PT ;  /* 0x0000001f07077812 */ /* 0x001fc800078ec0ff */
[----:B------:R-:W-:-:S13]  /*16800*/  ISETP.NE.AND P2, PT, R7, RZ, PT ;  /* 0x000000ff0700720c */ /* 0x000fda0003f45270 */
[----:B--2---:R-:W-:Y:S05]  /*16810*/  @!P2 BRA `(.L_x_727) ;  /* 0x000000000004a947 */ /* 0x004fea0003800000 */
[----:B------:R-:W-:Y:S01]  /*16820*/  BPT.TRAP 0x1 ;  /* 0x000000040000795c */ /* 0x000fe20000300000 */
.L_x_727:
[----:B------:R-:W-:Y:S05]  /*16830*/  BSYNC B2 ;  /* 0x0000000000027941 */ /* 0x000fea0003800000 */
.L_x_726:
[----:B------:R-:W-:Y:S01]  /*16840*/  IMAD.MOV.U32 R14, RZ, RZ, RZ ;  /* 0x000000ffff0e7224 */ /* 0x000fe200078e00ff */
[----:B------:R-:W-:Y:S01]  /*16850*/  UIADD3 UR4, UP0, UR40, 0x570, URZ ;  /* 0x0000057028047890 */ /* 0x000fe2000ff1e03f */
[----:B------:R-:W-:Y:S01]  /*16860*/  IMAD R8, R27, 0x8000, R22 ;  /* 0x000080001b087824 */ /* 0x000fe200078e0216 */
[----:B------:R-:W-:Y:S01]  /*16870*/  PLOP3.LUT P2, PT, PT, PT, PT, 0x80, 0x0 ;  /* 0x000000000000781c */ /* 0x000fe20003f4f070 */
[----:B------:R-:W-:Y:S01]  /*16880*/  VIADD R3, R10, 0x28890 ;  /* 0x000288900a037836 */ /* 0x000fe20000000000 */
[----:B------:R-:W-:Y:S01]  /*16890*/  R2UR UR10, R14 ;  /* 0x000000000e0a72ca */ /* 0x000fe200000e0000 */
[----:B------:R-:W-:Y:S01]  /*168a0*/  VIADD R12, R8, 0x18400 ;  /* 0x00018400080c7836 */ /* 0x000fe20000000000 */
[----:B0-----:R-:W-:Y:S01]  /*168b0*/  LEA R7, R11, R0, 0x7 ;  /* 0x000000000b077211 */ /* 0x001fe200078e38ff */
[----:B------:R-:W-:Y:S01]  /*168c0*/  UIADD3.X UR5, URZ, UR41, URZ, UP0, !UPT ;  /* 0x000000293f057290 */ /* 0x000fe200087fe43f */
[----:B------:R-:W-:Y:S01]  /*168d0*/  UMOV UR6, 0x0 ;  /* 0x0000000000067882 */ /* 0x000fe20000000000 */
[----:B------:R-:W-:-:S10]  /*168e0*/  UMOV UR7, 0x12f00000 ;  /* 0x12f0000000077882 */ /* 0x000fd40000000000 */
.L_x_728:
        /* <DEDUP_REMOVED lines=12> */
[----:B------:R-:W-:Y:S01]  /*169b0*/  UMOV UR6, 0x0 ;  /* 0x0000000000067882 */ /* 0x000fe20000000000 */
[----:B------:R-:W-:Y:S01]  /*169c0*/  IADD3 R12, R8, 0x1c400, RZ ;  /* 0x0001c400080c7810 */ /* 0x000fe20007ffe0ff */
[----:B------:R-:W-:Y:S01]  /*169d0*/  UMOV UR7, 0x12f00000 ;  /* 0x12f0000000077882 */ /* 0x000fe20000000000 */
[----:B------:R-:W-:-:S15]  /*169e0*/  R2UR UR10, R15 ;  /* 0x000000000f0a72ca */ /* 0x000fde00000e0000 */
.L_x_729:
        /* <DEDUP_REMOVED lines=13> */
.L_x_923:
[----:B------:R-:W-:Y:S05]  /*16ac0*/  BSYNC B2 ;  /* 0x0000000000027941 */ /* 0x000fea0003800000 */
.L_x_730:
[----:B------:R-:W-:Y:S01]  /*16ad0*/  BSSY B2, `(.L_x_732) ;  /* 0x000000b000027945 */ /* 0x000fe20003800000 */
[----:B------:R-:W-:Y:S02]  /*16ae0*/  IMAD.MOV.U32 R12, RZ, RZ, 0x0 ;  /* 0x00000000ff0c7424 */ /* 0x000fe400078e00ff */
[----:B------:R-:W-:Y:S01]  /*16af0*/  IMAD.MOV.U32 R13, RZ, RZ, 0x12f00000 ;  /* 0x12f00000ff0d7424 */ /* 0x000fe200078e00ff */
[----:B------:R-:W-:Y:S06]  /*16b00*/  @P3 BRA `(.L_x_733) ;  /* 0x00000000001c3947 */ /* 0x000fec0003800000 */
[----:B------:R-:W2:Y:S01]  /*16b10*/  S2R R20, SR_TID.X ;  /* 0x0000000000147919 */ /* 0x000ea20000002100 */
[----:B------:R-:W-:-:S04]  /*16b20*/  IMAD.MOV.U32 R3, RZ, RZ, 0x8000 ;  /* 0x00008000ff037424 */ /* 0x000fc800078e00ff */
[----:B------:R3:W-:Y:S01]  /*16b30*/  SYNCS.ARRIVE.TRANS64 RZ, [R10+URZ+0x288b0], R3 ;  /* 0x0288b0030aff79a7 */ /* 0x0007e2000800003f */
[----:B--2---:R-:W-:-:S04]  /*16b40*/  LOP3.LUT R20, R20, 0x1f, RZ, 0xc0, !PT ;  /* 0x0000001f14147812 */ /* 0x004fc800078ec0ff */
[----:B------:R-:W-:-:S13]  /*16b50*/  ISETP.NE.AND P2, PT, R20, RZ, PT ;  /* 0x000000ff1400720c */ /* 0x000fda0003f45270 */
[----:B---3--:R-:W-:Y:S05]  /*16b60*/  @!P2 BRA `(.L_x_733) ;  /* 0x000000000004a947 */ /* 0x008fea0003800000 */
[----:B------:R-:W-:Y:S01]  /*16b70*/  BPT.TRAP 0x1 ;  /* 0x000000040000795c */ /* 0x000fe20000300000 */
.L_x_733:
[----:B------:R-:W-:Y:S05]  /*16b80*/  BSYNC B2 ;  /* 0x0000000000027941 */ /* 0x000fea0003800000 */
.L_x_732:
[----:B------:R-:W-:Y:S01]  /*16b90*/  R2UR UR10, R14 ;  /* 0x000000000e0a72ca */ /* 0x000fe200000e0000 */
[----:B------:R-:W-:Y:S01]  /*16ba0*/  UIADD3 UR4, UP0, UR40, 0x670, URZ ;  /* 0x0000067028047890 */ /* 0x000fe2000ff1e03f */
[----:B------:R-:W-:Y:S01]  /*16bb0*/  R2UR UR6, R12 ;  /* 0x000000000c0672ca */ /* 0x000fe200000e0000 */
[----:B------:R-:W-:Y:S01]  /*16bc0*/  VIADD R3, R8, 0x400 ;  /* 0x0000040008037836 */ /* 0x000fe20000000000 */
[----:B------:R-:W-:Y:S01]  /*16bd0*/  R2UR UR7, R13 ;  /* 0x000000000d0772ca */ /* 0x000fe200000e0000 */
[----:B------:R-:W-:Y:S01]  /*16be0*/  UIADD3.X UR5, URZ, UR41, URZ, UP0, !UPT ;  /* 0x000000293f057290 */ /* 0x000fe200087fe43f */
[----:B------:R-:W-:Y:S02]  /*16bf0*/  PLOP3.LUT P2, PT, PT, PT, PT, 0x80, 0x0 ;  /* 0x000000000000781c */ /* 0x000fe40003f4f070 */
[----:B01----:R-:W-:-:S11]  /*16c00*/  IADD3 R10, R10, 0x288b0, RZ ;  /* 0x000288b00a0a7810 */ /* 0x003fd60007ffe0ff */
.L_x_734:
        /* <DEDUP_REMOVED lines=15> */
.L_x_735:
        /* <DEDUP_REMOVED lines=10> */
.L_x_723:
[----:B------:R-:W-:Y:S05]  /*16da0*/  BSYNC B1 ;  /* 0x0000000000017941 */ /* 0x000fea0003800000 */
.L_x_722:
[----:B------:R-:W-:Y:S01]  /*16db0*/  ISETP.GT.AND P3, PT, R11, R6, PT ;  /* 0x000000060b00720c */ /* 0x000fe20003f64270 */
[----:B------:R-:W-:Y:S01]  /*16dc0*/  VIADD R27, R27, 0x1 ;  /* 0x000000011b1b7836 */ /* 0x000fe20000000000 */
[----:B------:R-:W-:-:S04]  /*16dd0*/  IADD3 R11, R11, -0x1, RZ ;  /* 0xffffffff0b0b7810 */ /* 0x000fc80007ffe0ff */
[----:B------:R-:W-:-:S04]  /*16de0*/  ISETP.NE.AND P2, PT, R27, 0x2, PT ;  /* 0x000000021b00780c */ /* 0x000fc80003f45270 */
[----:B------:R-:W-:Y:S02]  /*16df0*/  SEL R8, RZ, 0x1, P2 ;  /* 0x00000001ff087807 */ /* 0x000fe40001000000 */
[----:B------:R-:W-:Y:S02]  /*16e00*/  SEL R27, R27, RZ, P2 ;  /* 0x000000ff1b1b7207 */ /* 0x000fe40001000000 */
[----:B------:R-:W-:Y:S01]  /*16e10*/  LOP3.LUT R29, R29, R8, RZ, 0x3c, !PT ;  /* 0x000000081d1d7212 */ /* 0x000fe200078e3cff */
[----:B------:R-:W-:Y:S06]  /*16e20*/  @P3 BRA `(.L_x_736) ;  /* 0xfffffff8002c3947 */ /* 0x000fec000383ffff */
.L_x_702:
[----:B------:R-:W-:Y:S05]  /*16e30*/  BSYNC B0 ;  /* 0x0000000000007941 */ /* 0x000fea0003800000 */
.L_x_701:
[----:B------:R-:W-:Y:S05]  /*16e40*/  @!P0 WARPSYNC.ALL ;  /* 0x0000000000008948 */ /* 0x000fea0003800000 */
[----:B------:R-:W-:Y:S01]  /*16e50*/  @!P0 BAR.SYNC.DEFER_BLOCKING 0xc, 0x180 ;  /* 0x0306000000008b1d */ /* 0x000fe20000010000 */
[----:B------:R-:W-:-:S05]  /*16e60*/  IMAD.MOV.U32 R0, RZ, RZ, RZ ;  /* 0x000000ffff007224 */ /* 0x000fca00078e00ff */
[----:B------:R-:W-:Y:S04]  /*16e70*/  BSSY B0, `(.L_x_737) ;  /* 0x000001e000007945 */ /* 0x000fe80003800000 */
[----:B------:R-:W-:Y:S05]  /*16e80*/  @!P1 BRA `(.L_x_738) ;  /* 0x0000000000709947 */ /* 0x000fea0003800000 */
[----:B------:R-:W-:Y:S02]  /*16e90*/  ISETP.NE.AND P0, PT, R5, RZ, PT ;  /* 0x000000ff0500720c */ /* 0x000fe40003f05270 */
[----:B------:R-:W-:-:S11]  /*16ea0*/  MOV R2, RZ ;  /* 0x000000ff00027202 */ /* 0x000fd60000000f00 */
[----:B------:R-:W1:Y:S02]  /*16eb0*/  @!P0 LDC R5, c[0x0][0x9f0] ;  /* 0x00027c00ff058b82 */ /* 0x000e640000000800 */
[----:B-1----:R-:W-:-:S04]  /*16ec0*/  IABS R0, R5 ;  /* 0x0000000500007213 */ /* 0x002fc80000000000 */
[----:B0-----:R-:W0:Y:S08]  /*16ed0*/  I2F.RP R7, R0 ;  /* 0x0000000000077306 */ /* 0x001e300000209400 */
[----:B0-----:R-:W0:Y:S02]  /*16ee0*/  MUFU.RCP R7, R7 ;  /* 0x0000000700077308 */ /* 0x001e240000001000 */
[----:B0-----:R-:W-:-:S06]  /*16ef0*/  VIADD R8, R7, 0xffffffe ;  /* 0x0ffffffe07087836 */ /* 0x001fcc0000000000 */
[----:B------:R-:W0:Y:S02]  /*16f00*/  F2I.FTZ.U32.TRUNC.NTZ R3, R8 ;  /* 0x0000000800037305 */ /* 0x000e24000021f000 */
[----:B0-----:R-:W-:-:S04]  /*16f10*/  IMAD.MOV R9, RZ, RZ, -R3 ;  /* 0x000000ffff097224 */ /* 0x001fc800078e0a03 */
[----:B------:R-:W-:-:S04]  /*16f20*/  IMAD R9, R9, R0, RZ ;  /* 0x0000000009097224 */ /* 0x000fc800078e02ff */
[----:B------:R-:W-:Y:S01]  /*16f30*/  IMAD.HI.U32 R3, R3, R9, R2 ;  /* 0x0000000903037227 */ /* 0x000fe200078e0002 */
[----:B------:R-:W-:Y:S02]  /*16f40*/  IADD3 R2, R4, -0x1, R5 ;  /* 0xffffffff04027810 */ /* 0x000fe40007ffe005 */
[-C--:B------:R-:W-:Y:S02]  /*16f50*/  IABS R9, R5.reuse ;  /* 0x0000000500097213 */ /* 0x080fe40000000000 */
[----:B------:R-:W-:Y:S02]  /*16f60*/  IABS R6, R2 ;  /* 0x0000000200067213 */ /* 0x000fe40000000000 */
[----:B------:R-:W-:Y:S01]  /*16f70*/  LOP3.LUT R2, R2, R5, RZ, 0x3c, !PT ;  /* 0x0000000502027212 */ /* 0x000fe200078e3cff */
[----:B------:R-:W-:Y:S02]  /*16f80*/  IMAD.MOV R7, RZ, RZ, -R9 ;  /* 0x000000ffff077224 */ /* 0x000fe400078e0a09 */
[----:B------:R-:W-:Y:S01]  /*16f90*/  IMAD.HI.U32 R3, R3, R6, RZ ;  /* 0x0000000603037227 */ /* 0x000fe200078e00ff */
[----:B------:R-:W-:-:S03]  /*16fa0*/  ISETP.GE.AND P2, PT, R2, RZ, PT ;  /* 0x000000ff0200720c */ /* 0x000fc60003f46270 */
[----:B------:R-:W-:-:S05]  /*16fb0*/  IMAD R7, R3, R7, R6 ;  /* 0x0000000703077224 */ /* 0x000fca00078e0206 */
[----:B------:R-:W-:-:S13]  /*16fc0*/  ISETP.GT.U32.AND P1, PT, R0, R7, PT ;  /* 0x000000070000720c */ /* 0x000fda0003f24070 */
[----:B------:R-:W-:Y:S02]  /*16fd0*/  @!P1 IMAD.IADD R7, R7, 0x1, -R0 ;  /* 0x0000000107079824 */ /* 0x000fe400078e0a00 */
[----:B------:R-:W-:Y:S01]  /*16fe0*/  @!P1 VIADD R3, R3, 0x1 ;  /* 0x0000000103039836 */ /* 0x000fe20000000000 */
[----:B------:R-:W-:Y:S02]  /*16ff0*/  ISETP.NE.AND P1, PT, R5, RZ, PT ;  /* 0x000000ff0500720c */ /* 0x000fe40003f25270 */
[----:B------:R-:W-:-:S13]  /*17000*/  ISETP.GE.U32.AND P0, PT, R7, R0, PT ;  /* 0x000000000700720c */ /* 0x000fda0003f06070 */
[----:B------:R-:W-:-:S05]  /*17010*/  @P0 IADD3 R3, R3, 0x1, RZ ;  /* 0x0000000103030810 */ /* 0x000fca0007ffe0ff */
[----:B------:R-:W-:-:S04]  /*17020*/  IMAD.MOV.U32 R0, RZ, RZ, R3 ;  /* 0x000000ffff007224 */ /* 0x000fc800078e0003 */
[----:B------:R-:W-:Y:S01]  /*17030*/  @!P2 IMAD.MOV R0, RZ, RZ, -R0 ;  /* 0x000000ffff00a224 */ /* 0x000fe200078e0a00 */
[----:B------:R-:W-:-:S07]  /*17040*/  @!P1 LOP3.LUT R0, RZ, R5, RZ, 0x33, !PT ;  /* 0x00000005ff009212 */ /* 0x000fce00078e33ff */
.L_x_738:
[----:B------:R-:W-:Y:S05]  /*17050*/  BSYNC B0 ;  /* 0x0000000000007941 */ /* 0x000fea0003800000 */
.L_x_737:
[-C--:B------:R-:W-:Y:S01]  /*17060*/  IMAD R37, R37, R0.reuse, RZ ;  /* 0x0000000025257224 */ /* 0x080fe200078e02ff */
[----:B------:R-:W-:Y:S04]  /*17070*/  BSSY B7, `(.L_x_739) ;  /* 0x000036f000077945 */ /* 0x000fe80003800000 */
[----:B------:R-:W-:-:S04]  /*17080*/  VIADDMNMX R2, R37, R0, R4, PT ;  /* 0x0000000025027246 */ /* 0x000fc80003800104 */
[----:B------:R-:W-:Y:S01]  /*17090*/  ISETP.GT.AND P0, PT, R2, R37, PT ;  /* 0x000000250200720c */ /* 0x000fe20003f04270 */
[----:B------:R1:W-:-:S12]  /*170a0*/  STL [R1+0x1c], R2 ;  /* 0x00001c0201007387 */ /* 0x0003d80000100800 */
[----:B-1----:R-:W-:Y:S05]  /*170b0*/  @P0 BRA `(.L_x_740) ;  /* 0x0000000000440947 */ /* 0x002fea0003800000 */
[----:B------:R-:W1:Y:S02]  /*170c0*/  S2R R2, SR_TID.X ;  /* 0x0000000000027919 */ /* 0x000e640000002100 */
[----:B-1----:R-:W-:-:S04]  /*170d0*/  LOP3.LUT R2, R2, 0x7f, RZ, 0xc0, !PT ;  /* 0x0000007f02027812 */ /* 0x002fc800078ec0ff */
[----:B------:R-:W-:-:S13]  /*170e0*/  ISETP.NE.AND P0, PT, R2, RZ, PT ;  /* 0x000000ff0200720c */ /* 0x000fda0003f05270 */
[----:B------:R-:W-:Y:S05]  /*170f0*/  @P0 BRA `(.L_x_741) ;  /* 0x0000003400980947 */ /* 0x000fea0003800000 */
[----:B------:R-:W1:Y:S01]  /*17100*/  S2R R5, SR_LANEID ;  /* 0x0000000000057919 */ /* 0x000e620000000000 */
[----:B------:R-:W-:Y:S01]  /*17110*/  VOTEU.ANY UR4, UPT, PT ;  /* 0x0000000000047886 */ /* 0x000fe200038e0100 */
[----:B------:R-:W2:Y:S01]  /*17120*/  LDC.64 R2, c[0x0][0xc60] ;  /* 0x00031800ff027b82 */ /* 0x000ea20000000a00 */
[----:B------:R-:W1:Y:S02]  /*17130*/  FLO.U32 R0, UR4 ;  /* 0x0000000400007d00 */ /* 0x000e6400080e0000 */
[----:B-1----:R-:W-:-:S06]  /*17140*/  ISETP.EQ.U32.AND P0, PT, R0, R5, PT ;  /* 0x000000050000720c */ /* 0x002fcc0003f02070 */
[----:B------:R-:W2:Y:S07]  /*17150*/  POPC R5, UR4 ;  /* 0x0000000400057d09 */ /* 0x000eae0008000000 */
[----:B--2---:R-:W2:Y:S01]  /*17160*/  @P0 ATOMG.E.ADD.STRONG.GPU PT, R3, desc[UR42][R2.64], R5 ;  /* 0x00000005020309a8 */ /* 0x004ea200081ee1ea */
[----:B------:R-:W1:Y:S02]  /*17170*/  S2R R4, SR_LTMASK ;  /* 0x0000000000047919 */ /* 0x000e640000003900 */
[----:B-1----:R-:W-:-:S04]  /*17180*/  LOP3.LUT R4, R4, UR4, RZ, 0xc0, !PT ;  /* 0x0000000404047c12 */ /* 0x002fc8000f8ec0ff */
[----:B0-----:R-:W0:Y:S01]  /*17190*/  POPC R7, R4 ;  /* 0x0000000400077309 */ /* 0x001e220000000000 */
[----:B--2---:R-:W0:Y:S02]  /*171a0*/  SHFL.IDX PT, R0, R3, R0, 0x1f ;  /* 0x00001f0003007589 */ /* 0x004e2400000e0000 */
[----:B0-----:R-:W-:Y:S01]  /*171b0*/  IADD3 R16, R0, UR37, R7 ;  /* 0x0000002500107c10 */ /* 0x001fe2000fffe007 */
[----:B------:R-:W-:Y:S06]  /*171c0*/  BRA `(.L_x_741) ;  /* 0x0000003400647947 */ /* 0x000fec0003800000 */
.L_x_740:
        /* <DEDUP_REMOVED lines=8> */
[----:B------:R-:W-:Y:S01]  /*17250*/  MOV R4, UR6 ;  /* 0x0000000600047c02 */ /* 0x000fe20008000f00 */
[----:B------:R-:W-:Y:S01]  /*17260*/  IMAD.U32 R5, RZ, RZ, UR7 ;  /* 0x00000007ff057e24 */ /* 0x000fe2000f8e00ff */
[----:B------:R-:W1:Y:S01]  /*17270*/  LDC.64 R2, c[0x4][R2] ;  /* 0x0100000002027b82 */ /* 0x000e620000000a00 */
[----:B------:R-:W-:Y:S01]  /*17280*/  IMAD.U32 R6, RZ, RZ, UR8 ;  /* 0x00000008ff067e24 */ /* 0x000fe2000f8e00ff */
[----:B------:R-:W-:Y:S01]  /*17290*/  MOV R10, UR4 ;  /* 0x00000004000a7c02 */ /* 0x000fe20008000f00 */
[----:B0-----:R-:W-:Y:S01]  /*172a0*/  IMAD.U32 R7, RZ, RZ, UR9 ;  /* 0x00000009ff077e24 */ /* 0x001fe2000f8e00ff */
[----:B------:R-:W-:Y:S01]  /*172b0*/  MOV R13, RZ ;  /* 0x000000ff000d7202 */ /* 0x000fe20000000f00 */
[----:B------:R-:W-:-:S02]  /*172c0*/  IMAD.U32 R11, RZ, RZ, UR5 ;  /* 0x00000005ff0b7e24 */ /* 0x000fc4000f8e00ff */
[----:B------:R-:W-:Y:S02]  /*172d0*/  IMAD.MOV.U32 R8, RZ, RZ, 0x70 ;  /* 0x00000070ff087424 */ /* 0x000fe400078e00ff */
[----:B------:R-:W-:-:S07]  /*172e0*/  IMAD.MOV.U32 R12, RZ, RZ, 0x1 ;  /* 0x00000001ff0c7424 */ /* 0x000fce00078e00ff */
[----:B------:R-:W-:-:S07]  /*172f0*/  LEPC R20, `(.L_x_743) ;  /* 0x000000001014794e */ /* 0x000fce0000000000 */
[----:B-1----:R-:W-:Y:S05]  /*17300*/  CALL.ABS.NOINC R2 ;  /* 0x0000000002007343 */ /* 0x002fea0003c00000 */
.L_x_743:
[----:B------:R-:W-:Y:S05]  /*17310*/  BSYNC B6 ;  /* 0x0000000000067941 */ /* 0x000fea0003800000 */
.L_x_742:
        /* <DEDUP_REMOVED lines=8> */
[----:B------:R1:W2:Y:S01]  /*173a0*/  LDC.64 R2, c[0x4][R26] ;  /* 0x010000001a027b82 */ /* 0x0002a20000000a00 */
[----:B------:R-:W-:Y:S01]  /*173b0*/  IMAD.U32 R4, RZ, RZ, UR6 ;  /* 0x00000006ff047e24 */ /* 0x000fe2000f8e00ff */
[----:B------:R-:W-:Y:S01]  /*173c0*/  MOV R6, UR8 ;  /* 0x0000000800067c02 */ /* 0x000fe20008000f00 */
[----:B------:R-:W-:Y:S01]  /*173d0*/  IMAD.U32 R5, RZ, RZ, UR7 ;  /* 0x00000007ff057e24 */ /* 0x000fe2000f8e00ff */
[----:B------:R-:W-:Y:S01]  /*173e0*/  MOV R8, 0x70 ;  /* 0x0000007000087802 */ /* 0x000fe20000000f00 */
[----:B0-----:R-:W-:Y:S02]  /*173f0*/  IMAD.U32 R7, RZ, RZ, UR9 ;  /* 0x00000009ff077e24 */ /* 0x001fe4000f8e00ff */
[----:B------:R-:W-:-:S02]  /*17400*/  IMAD.U32 R10, RZ, RZ, UR4 ;  /* 0x00000004ff0a7e24 */ /* 0x000fc4000f8e00ff */
[----:B------:R-:W-:Y:S02]  /*17410*/  IMAD.U32 R11, RZ, RZ, UR5 ;  /* 0x00000005ff0b7e24 */ /* 0x000fe4000f8e00ff */
[----:B------:R-:W-:Y:S02]  /*17420*/  IMAD.MOV.U32 R12, RZ, RZ, 0x1 ;  /* 0x00000001ff0c7424 */ /* 0x000fe400078e00ff */
[----:B-1----:R-:W-:-:S07]  /*17430*/  IMAD.MOV.U32 R13, RZ, RZ, RZ ;  /* 0x000000ffff0d7224 */ /* 0x002fce00078e00ff */
[----:B------:R-:W-:-:S07]  /*17440*/  LEPC R20, `(.L_x_746) ;  /* 0x000000001014794e */ /* 0x000fce0000000000 */
[----:B--2---:R-:W-:Y:S05]  /*17450*/  CALL.ABS.NOINC R2 ;  /* 0x0000000002007343 */ /* 0x004fea0003c00000 */
.L_x_746:
[----:B------:R0:W1:Y:S01]  /*17460*/  LDC.64 R2, c[0x4][R26] ;  /* 0x010000001a027b82 */ /* 0x0000620000000a00 */
[----:B------:R-:W-:Y:S01]  /*17470*/  ULDC.64 UR4, c[0x4][0x80] ;  /* 0x0100200000047ab9 */ /* 0x000fe20000000a00 */
[----:B------:R-:W-:Y:S01]  /*17480*/  ULDC.64 UR6, c[0x4][0x88] ;  /* 0x0100220000067ab9 */ /* 0x000fe20000000a00 */
[----:B------:R-:W-:Y:S01]  /*17490*/  ULDC.64 UR8, c[0x4][0x18] ;  /* 0x0100060000087ab9 */ /* 0x000fe20000000a00 */
[----:B------:R-:W-:Y:S01]  /*174a0*/  IMAD.U32 R4, RZ, RZ, UR4 ;  /* 0x00000004ff047e24 */ /* 0x000fe2000f8e00ff */
[----:B------:R-:W-:Y:S01]  /*174b0*/  MOV R5, UR5 ;  /* 0x0000000500057c02 */ /* 0x000fe20008000f00 */
[----:B------:R-:W-:Y:S01]  /*174c0*/  IMAD.U32 R6, RZ, RZ, UR6 ;  /* 0x00000006ff067e24 */ /* 0x000fe2000f8e00ff */
[----:B------:R-:W-:Y:S01]  /*174d0*/  MOV R11, UR9 ;  /* 0x00000009000b7c02 */ /* 0x000fe20008000f00 */
[----:B------:R-:W-:Y:S02]  /*174e0*/  IMAD.U32 R7, RZ, RZ, UR7 ;  /* 0x00000007ff077e24 */ /* 0x000fe4000f8e00ff */
[----:B------:R-:W-:-:S02]  /*174f0*/  IMAD.U32 R10, RZ, RZ, UR8 ;  /* 0x00000008ff0a7e24 */ /* 0x000fc4000f8e00ff */
[----:B------:R-:W-:Y:S02]  /*17500*/  IMAD.MOV.U32 R8, RZ, RZ, 0x70 ;  /* 0x00000070ff087424 */ /* 0x000fe400078e00ff */
[----:B------:R-:W-:Y:S02]  /*17510*/  IMAD.MOV.U32 R12, RZ, RZ, 0x1 ;  /* 0x00000001ff0c7424 */ /* 0x000fe400078e00ff */
[----:B0-----:R-:W-:-:S07]  /*17520*/  IMAD.MOV.U32 R13, RZ, RZ, RZ ;  /* 0x000000ffff0d7224 */ /* 0x001fce00078e00ff */
[----:B------:R-:W-:-:S07]  /*17530*/  LEPC R20, `(.L_x_745) ;  /* 0x000000001014794e */ /* 0x000fce0000000000 */
[----:B-1----:R-:W-:Y:S05]  /*17540*/  CALL.ABS.NOINC R2 ;  /* 0x0000000002007343 */ /* 0x002fea0003c00000 */
.L_x_745:
[----:B------:R-:W-:Y:S05]  /*17550*/  BSYNC B6 ;  /* 0x0000000000067941 */ /* 0x000fea0003800000 */
.L_x_744:
[----:B------:R-:W2:Y:S01]  /*17560*/  LDL R26, [R1+0x1c] ;  /* 0x00001c00011a7983 */ /* 0x000ea20000100800 */
[----:B------:R-:W-:Y:S01]  /*17570*/  ULDC.64 UR4, c[0x0][0x9f8] ;  /* 0x00027e0000047ab9 */ /* 0x000fe20000000a00 */
[----:B------:R-:W1:Y:S01]  /*17580*/  LDC R0, c[0x0][0x430] ;  /* 0x00010c00ff007b82 */ /* 0x000e620000000800 */
[----:B------:R-:W-:Y:S01]  /*17590*/  ISETP.NE.U32.AND P0, PT, RZ, UR4, PT ;  /* 0x00000004ff007c0c */ /* 0x000fe2000bf05070 */
[----:B------:R-:W3:Y:S03]  /*175a0*/  LDL R20, [R1] ;  /* 0x0000000001147983 */ /* 0x000ee60000100800 */
[----:B------:R-:W-:-:S13]  /*175b0*/  ISETP.NE.AND.EX P0, PT, RZ, UR5, PT, P0 ;  /* 0x00000005ff007c0c */ /* 0x000fda000bf05300 */
[----:B------:R-:W-:Y:S01]  /*175c0*/  @P0 IADD3 R2, P1, R23, UR4, RZ ;  /* 0x0000000417020c10 */ /* 0x000fe2000ff3e0ff */
[----:B------:R-:W4:Y:S01]  /*175d0*/  S2R R21, SR_TID.X ;  /* 0x0000000000157919 */ /* 0x000f220000002100 */
[----:B------:R-:W-:Y:S02]  /*175e0*/  ULDC UR4, c[0x0][0x2f4] ;  /* 0x0000bd0000047ab9 */ /* 0x000fe40000000800 */
[----:B------:R-:W-:-:S05]  /*175f0*/  @P0 IADD3.X R3, R24, UR5, RZ, P1, !PT ;  /* 0x0000000518030c10 */ /* 0x000fca0008ffe4ff */
[----:B------:R0:W3:Y:S01]  /*17600*/  @P0 LDG.E R34, desc[UR42][R2.64] ;  /* 0x0000002a02220981 */ /* 0x0000e2000c1e1900 */
[----:B-1----:R-:W-:Y:S01]  /*17610*/  ISETP.NE.AND P1, PT, R0, 0x1, PT ;  /* 0x000000010000780c */ /* 0x002fe20003f25270 */
[----:B------:R-:W1:-:S12]  /*17620*/  S2R R5, SR_TID.X ;  /* 0x0000000000057919 */ /* 0x000e580000002100 */
[----:B------:R-:W0:Y:S08]  /*17630*/  @P1 LDC R4, c[0x0][0x434] ;  /* 0x00010d00ff041b82 */ /* 0x000e300000000800 */
[----:B------:R-:W0:Y:S01]  /*17640*/  @P1 LDC R6, c[0x0][0x438] ;  /* 0x00010e00ff061b82 */ /* 0x000e220000000800 */
[----:B----4-:R-:W-:-:S04]  /*17650*/  LOP3.LUT R21, R21, 0x7f, RZ, 0xc0, !PT ;  /* 0x0000007f15157812 */ /* 0x010fc800078ec0ff */
[----:B------:R-:W-:Y:S02]  /*17660*/  SHF.R.U32.HI R21, RZ, 0x3, R21 ;  /* 0x00000003ff157819 */ /* 0x000fe40000011615 */
[----:B-1----:R-:W-:-:S04]  /*17670*/  SHF.L.U32 R5, R5, 0x4, RZ ;  /* 0x0000000405057819 */ /* 0x002fc800000006ff */
[----:B------:R-:W-:Y:S02]  /*17680*/  LOP3.LUT R5, R5, 0x70, RZ, 0xc0, !PT ;  /* 0x0000007005057812 */ /* 0x000fe400078ec0ff */
[----:B------:R-:W-:Y:S01]  /*17690*/  LOP3.LUT R32, R32, 0xfffffffb, RZ, 0xc0, !PT ;  /* 0xfffffffb20207812 */ /* 0x000fe200078ec0ff */
[----:B------:R-:W-:Y:S01]  /*176a0*/  UMOV UR5, 0xffffffff ;  /* 0xffffffff00057882 */ /* 0x000fe20000000000 */
[----:B--2---:R-:W-:-:S04]  /*176b0*/  VIADD R26, R26, 0xffffffff ;  /* 0xffffffff1a1a7836 */ /* 0x004fc80000000000 */
[----:B------:R-:W-:-:S05]  /*176c0*/  IMAD.SHL.U32 R8, R26, 0x80, RZ ;  /* 0x000000801a087824 */ /* 0x000fca00078e00ff */
[----:B------:R-:W-:-:S04]  /*176d0*/  LOP3.LUT R5, R8, R21, R5, 0xfe, !PT ;  /* 0x0000001508057212 */ /* 0x000fc800078efe05 */
[C---:B------:R-:W-:Y:S01]  /*176e0*/  ISETP.GE.AND P0, PT, R5.reuse, R36, PT ;  /* 0x000000240500720c */ /* 0x040fe20003f06270 */
[----:B---3--:R-:W-:-:S04]  /*176f0*/  IMAD.IADD R5, R5, 0x1, R20 ;  /* 0x0000000105057824 */ /* 0x008fc800078e0214 */
[----:B0-----:R-:W-:Y:S01]  /*17700*/  @P1 IMAD.HI.U32 R7, R5, R4, RZ ;  /* 0x0000000405071227 */ /* 0x001fe200078e00ff */
[----:B------:R-:W-:-:S04]  /*17710*/  MOV R4, R5 ;  /* 0x0000000500047202 */ /* 0x000fc80000000f00 */
[----:B------:R-:W-:-:S03]  /*17720*/  @P1 SHF.R.U32.HI R4, RZ, R6, R7 ;  /* 0x00000006ff041219 */ /* 0x000fc60000011607 */
[----:B------:R-:W0:Y:S02]  /*17730*/  @!P0 LDC.64 R2, c[0x0][0x428] ;  /* 0x00010a00ff028b82 */ /* 0x000e240000000a00 */
[----:B------:R-:W-:Y:S01]  /*17740*/  IMAD.MOV R6, RZ, RZ, -R4 ;  /* 0x000000ffff067224 */ /* 0x000fe200078e0a04 */
[----:B------:R-:W-:-:S03]  /*17750*/  SHF.R.S32.HI R9, RZ, 0x1f, R34 ;  /* 0x0000001fff097819 */ /* 0x000fc60000011422 */
[----:B------:R-:W-:Y:S01]  /*17760*/  IMAD R0, R0, R6, R5 ;  /* 0x0000000600007224 */ /* 0x000fe200078e0205 */
[--C-:B------:R-:W-:Y:S01]  /*17770*/  @!P0 SHF.R.S32.HI R5, RZ, 0x1f, R4.reuse ;  /* 0x0000001fff058819 */ /* 0x100fe20000011404 */
[----:B------:R1:W-:Y:S01]  /*17780*/  STL [R1+0x4], R9 ;  /* 0x0000040901007387 */ /* 0x0003e20000100800 */
[-C--:B0-----:R-:W-:Y:S02]  /*17790*/  @!P0 IMAD R6, R9, R2.reuse, RZ ;  /* 0x0000000209068224 */ /* 0x081fe400078e02ff */
[----:B------:R-:W-:-:S04]  /*177a0*/  @!P0 IMAD.WIDE.U32 R4, R34, R2, R4 ;  /* 0x0000000222048225 */ /* 0x000fc800078e0004 */
[----:B------:R-:W-:Y:S02]  /*177b0*/  @!P0 IMAD R6, R34, R3, R6 ;  /* 0x0000000322068224 */ /* 0x000fe400078e0206 */
[----:B------:R-:W0:Y:S01]  /*177c0*/  @!P0 LDC.64 R2, c[0x0][0x418] ;  /* 0x00010600ff028b82 */ /* 0x000e220000000a00 */
[----:B------:R-:W-:Y:S01]  /*177d0*/  MOV R7, UR38 ;  /* 0x0000002600077c02 */ /* 0x000fe20008000f00 */
[----:B------:R-:W-:-:S03]  /*177e0*/  @!P0 IMAD.IADD R6, R5, 0x1, R6 ;  /* 0x0000000105068824 */ /* 0x000fc600078e0206 */
        /* <DEDUP_REMOVED lines=12> */
[----:B-1----:R-:W-:Y:S06]  /*178b0*/  BRA.DIV UR5, `(.L_x_747) ;  /* 0x0000006205507947 */ /* 0x002fec000b800000 */
.L_x_926:
[----:B------:R-:W-:Y:S05]  /*178c0*/  @!P2 BRA `(.L_x_748) ;  /* 0x000000000004a947 */ /* 0x000fea0003800000 */
[----:B------:R-:W-:Y:S01]  /*178d0*/  BPT.TRAP 0x1 ;  /* 0x000000040000795c */ /* 0x000fe20000300000 */
.L_x_748:
        /* <DEDUP_REMOVED lines=23> */
.L_x_927:
[----:B------:R-:W-:Y:S05]  /*17a50*/  BSYNC B0 ;  /* 0x0000000000007941 */ /* 0x000fea0003800000 */
.L_x_749:
[----:B------:R-:W1:Y:S01]  /*17a60*/  S2R R9, SR_TID.X ;  /* 0x0000000000097919 */ /* 0x000e620000002100 */
[----:B------:R-:W-:Y:S01]  /*17a70*/  ULDC.64 UR4, c[0x0][0x300] ;  /* 0x0000c00000047ab9 */ /* 0x000fe20000000a00 */
[----:B------:R-:W-:Y:S01]  /*17a80*/  ULDC.64 UR6, c[0x0][0x2e8] ;  /* 0x0000ba0000067ab9 */ /* 0x000fe20000000a00 */
[----:B------:R-:W-:Y:S01]  /*17a90*/  IMAD R5, R5, UR4, RZ ;  /* 0x0000000405057c24 */ /* 0x000fe2000f8e02ff */
[----:B------:R-:W-:Y:S01]  /*17aa0*/  LOP3.LUT P3, RZ, R32, 0x2, RZ, 0xc0, !PT ;  /* 0x0000000220ff7812 */ /* 0x000fe2000786c0ff */
[----:B0-----:R-:W-:Y:S01]  /*17ab0*/  IMAD.WIDE.U32 R2, R0, UR4, RZ ;  /* 0x0000000400027c25 */ /* 0x001fe2000f8e00ff */
[----:B------:R-:W-:-:S03]  /*17ac0*/  LOP3.LUT P2, RZ, R32, 0x1, RZ, 0xc0, !PT ;  /* 0x0000000120ff7812 */ /* 0x000fc6000784c0ff */
[----:B------:R-:W-:Y:S01]  /*17ad0*/  IMAD R5, R0, UR5, R5 ;  /* 0x0000000500057c24 */ /* 0x000fe2000f8e0205 */
[----:B------:R-:W-:Y:S02]  /*17ae0*/  ULDC.64 UR4, c[0x0][0x310] ;  /* 0x0000c40000047ab9 */ /* 0x000fe40000000a00 */
[----:B------:R-:W-:Y:S02]  /*17af0*/  IMAD R6, R6, UR4, RZ ;  /* 0x0000000406067c24 */ /* 0x000fe4000f8e02ff */
[----:B------:R-:W-:Y:S01]  /*17b00*/  IADD3 R3, R3, R5, RZ ;  /* 0x0000000503037210 */ /* 0x000fe20007ffe0ff */
[----:B------:R-:W-:Y:S02]  /*17b10*/  IMAD R5, R25, 0x4000, R35 ;  /* 0x0000400019057824 */ /* 0x000fe400078e0223 */
[C---:B------:R-:W-:Y:S02]  /*17b20*/  IMAD R6, R4.reuse, UR5, R6 ;  /* 0x0000000504067c24 */ /* 0x040fe4000f8e0206 */
[----:B------:R-:W-:Y:S01]  /*17b30*/  IMAD.WIDE.U32 R2, R4, UR4, R2 ;  /* 0x0000000404027c25 */ /* 0x000fe2000f8e0002 */
[----:B------:R-:W-:-:S03]  /*17b40*/  ULDC.64 UR4, c[0x0][0x308] ;  /* 0x0000c20000047ab9 */ /* 0x000fc60000000a00 */
[----:B------:R-:W-:Y:S02]  /*17b50*/  IMAD.IADD R3, R3, 0x1, R6 ;  /* 0x0000000103037824 */ /* 0x000fe400078e0206 */
[----:B------:R-:W-:Y:S01]  /*17b60*/  IMAD.WIDE.U32 R2, R18, UR4, R2 ;  /* 0x0000000412027c25 */ /* 0x000fe2000f8e0002 */
[----:B------:R-:W-:-:S03]  /*17b70*/  UMOV UR4, 0xffffffff ;  /* 0xffffffff00047882 */ /* 0x000fc60000000000 */
[----:B------:R-:W-:Y:S01]  /*17b80*/  IMAD R0, R18, UR5, R3 ;  /* 0x0000000512007c24 */ /* 0x000fe2000f8e0203 */
[----:B-1----:R-:W-:Y:S02]  /*17b90*/  LOP3.LUT R9, R9, 0x7f, RZ, 0xc0, !PT ;  /* 0x0000007f09097812 */ /* 0x002fe400078ec0ff */
[C---:B------:R-:W-:Y:S02]  /*17ba0*/  LEA R4, P0, R2.reuse, UR6, 0x1 ;  /* 0x0000000602047c11 */ /* 0x040fe4000f8008ff */
[----:B------:R-:W-:Y:S02]  /*17bb0*/  SHF.R.U32.HI R9, RZ, 0x3, R9 ;  /* 0x00000003ff097819 */ /* 0x000fe40000011609 */
[----:B------:R-:W-:Y:S02]  /*17bc0*/  LEA.HI.X R0, R2, UR7, R0, 0x1, P0 ;  /* 0x0000000702007c11 */ /* 0x000fe400080f0c00 */
[----:B------:R-:W-:-:S04]  /*17bd0*/  IADD3 R6, -R9, R36, -R8 ;  /* 0x0000002409067210 */ /* 0x000fc80007ffe908 */
[----:B------:R-:W-:Y:S01]  /*17be0*/  ISETP.GE.AND P0, PT, R6, 0x1, PT ;  /* 0x000000010600780c */ /* 0x000fe20003f06270 */
[----:B------:R-:W-:-:S12]  /*17bf0*/  BRA.DIV UR4, `(.L_x_751) ;  /* 0x0000005e04c87947 */ /* 0x000fd8000b800000 */
[----:B------:R-:W0:Y:S01]  /*17c00*/  SHFL.IDX PT, R3, R4, RZ, 0x181f ;  /* 0x00181fff04037589 */ /* 0x000e2200000e0000 */
[----:B------:R-:W-:-:S03]  /*17c10*/  @P0 LEA R8, R5, R22, 0x1 ;  /* 0x0000001605080211 */ /* 0x000fc600078e08ff */
[----:B------:R-:W1:Y:S01]  /*17c20*/  SHFL.IDX PT, R2, R0, RZ, 0x181f ;  /* 0x00181fff00027589 */ /* 0x000e6200000e0000 */
[----:B0-----:R-:W-:-:S05]  /*17c30*/  @P0 LEA R3, P1, R31, R3, 0x1 ;  /* 0x000000031f030211 */ /* 0x001fca00078208ff */
[----:B-1----:R-:W-:-:S05]  /*17c40*/  @P0 IMAD.X R2, RZ, RZ, R2, P1 ;  /* 0x000000ffff020224 */ /* 0x002fca00008e0602 */
[----:B------:R-:W-:-:S04]  /*17c50*/  @P0 LOP3.LUT R3, R3, R2, RZ, 0x3c, !PT ;  /* 0x0000000203030212 */ /* 0x000fc800078e3cff */
[----:B------:R-:W-:-:S04]  /*17c60*/  @P0 LOP3.LUT R2, R3, R2, RZ, 0x3c, !PT ;  /* 0x0000000203020212 */ /* 0x000fc800078e3cff */
[----:B------:R-:W-:-:S05]  /*17c70*/  @P0 LOP3.LUT R3, R3, R2, RZ, 0x3c, !PT ;  /* 0x0000000203030212 */ /* 0x000fca00078e3cff */
[----:B------:R-:W-:Y:S01]  /*17c80*/  @!PT LDS RZ, [RZ] ;  /* 0x00000000fffff984 */ /* 0x000fe20000000800 */
        /* <DEDUP_REMOVED lines=15> */
[----:B------:R-:W-:Y:S01]  /*17d80*/  @P0 LEA R8, R5, R22, 0x1 ;  /* 0x0000001605080211 */ /* 0x000fe200078e08ff */
        /* <DEDUP_REMOVED lines=54> */
.L_x_945:
        /* <DEDUP_REMOVED lines=11> */
.L_x_752:
[----:B------:R-:W-:Y:S02]  /*181a0*/  PLOP3.LUT P1, PT, P1, P0, PT, 0xa2, 0x0 ;  /* 0x000000000000781c */ /* 0x000fe40000f21472 */
[----:B------:R-:W-:-:S08]  /*181b0*/  @P0 R2UR P1, UR4, R7 ;  /* 0x00000000070402ca */ /* 0x000fd00000020000 */
[----:B------:R-:W-:-:S05]  /*181c0*/  @P0 PLOP3.LUT P0, PT, P1, PT, PT, 0x80, 0x0 ;  /* 0x000000000000081c */ /* 0x000fca0000f0f070 */
[----:B------:R-:W-:Y:S01]  /*181d0*/  @!P1 SYNCS.ARRIVE.TRANS64.RED.A0T1 RZ, [UR4+0x28830], RZ ;  /* 0x028830ffffff99a7 */ /* 0x000fe20008200404 */
[----:B------:R-:W-:Y:S07]  /*181e0*/  @!P1 ARRIVES.LDGSTSBAR.64.TRANSCNT [UR4+0x28830] ;  /* 0x02883000ff0099b0 */ /* 0x000fee0008000a84 */
[----:B------:R-:W-:Y:S05]  /*181f0*/  @P0 BRA.U.ANY `(.L_x_752) ;  /* 0xfffffffd00e80947 */ /* 0x000fea000393ffff */
[----:B------:R-:W-:Y:S01]  /*18200*/  NOP ;  /* 0x0000000000007918 */ /* 0x000fe20000000000 */
[----:B------:R-:W-:-:S05]  /*18210*/  IMAD.U32 R0, RZ, RZ, UR38 ;  /* 0x00000026ff007e24 */ /* 0x000fca000f8e00ff */
[----:B------:R-:W-:-:S13]  /*18220*/  ISETP.NE.AND P2, PT, R0, 0x3, PT ;  /* 0x000000030000780c */ /* 0x000fda0003f45270 */
[----:B------:R-:W-:Y:S05]  /*18230*/  @!P2 BRA `(.L_x_753) ;  /* 0x000000000004a947 */ /* 0x000fea0003800000 */
[----:B------:R-:W-:Y:S01]  /*18240*/  BPT.TRAP 0x1 ;  /* 0x000000040000795c */ /* 0x000fe20000300000 */
.L_x_753:
[----:B-1----:R1:W5:Y:S01]  /*18250*/  LDL.LU R3, [R1+0xc] ;  /* 0x00000c0001037983 */ /* 0x0023620000300800 */
[----:B------:R1:W-:Y:S03]  /*18260*/  SYNCS.ARRIVE.TRANS64.A1T0 RZ, [R7+URZ+0x28830], RZ ;  /* 0x028830ff07ff79a7 */ /* 0x0003e6000810003f */
[----:B0-----:R1:W5:Y:S02]  /*18270*/  LDL.LU R4, [R1+0x18] ;  /* 0x0000180001047983 */ /* 0x0013640000300800 */
[----:B------:R-:W-:Y:S05]  /*18280*/  WARPSYNC.ALL ;  /* 0x0000000000007948 */ /* 0x000fea0003800000 */
[----:B------:R-:W-:Y:S01]  /*18290*/  ULDC.64 UR4, c[0x0][0x298] ;  /* 0x0000a60000047ab9 */ /* 0x000fe20000000a00 */
[----:B------:R-:W-:Y:S01]  /*182a0*/  ULDC.64 UR6, c[0x0][0xa00] ;  /* 0x0002800000067ab9 */ /* 0x000fe20000000a00 */
[----:B------:R-:W-:Y:S01]  /*182b0*/  IADD3 R2, R22, 0x10400, RZ ;  /* 0x0001040016027810 */ /* 0x000fe20007ffe0ff */
[----:B------:R-:W-:Y:S01]  /*182c0*/  BSSY B6, `(.L_x_754) ;  /* 0x0000020000067945 */ /* 0x000fe20003800000 */
[----:B------:R-:W-:Y:S01]  /*182d0*/  BAR.SYNC.DEFER_BLOCKING 0x8, 0x180 ;  /* 0x0206000000007b1d */ /* 0x000fe20000010000 */
[----:B------:R-:W-:-:S02]  /*182e0*/  ISETP.NE.U32.AND P0, PT, RZ, UR6, PT ;  /* 0x00000006ff007c0c */ /* 0x000fc4000bf05070 */
[----:B------:R-:W-:Y:S02]  /*182f0*/  LOP3.LUT P1, RZ, R2, 0x3ff, RZ, 0xc0, !PT ;  /* 0x000003ff02ff7812 */ /* 0x000fe4000782c0ff */
[----:B------:R-:W-:-:S04]  /*18300*/  ISETP.NE.AND.EX P0, PT, RZ, UR7, PT, P0 ;  /* 0x00000007ff007c0c */ /* 0x000fc8000bf05300 */
        /* <DEDUP_REMOVED lines=16> */
[----:B------:R-:W-:Y:S01]  /*18410*/  MOV R6, UR6 ;  /* 0x0000000600067c02 */ /* 0x000fe20008000f00 */
[----:B------:R-:W0:Y:S01]  /*18420*/  LDC.64 R2, c[0x4][R2] ;  /* 0x0100000002027b82 */ /* 0x000e220000000a00 */
[----:B------:R-:W-:Y:S01]  /*18430*/  IMAD.U32 R5, RZ, RZ, UR5 ;  /* 0x00000005ff057e24 */ /* 0x000fe2000f8e00ff */
[----:B------:R-:W-:Y:S01]  /*18440*/  MOV R8, 0x70 ;  /* 0x0000007000087802 */ /* 0x000fe20000000f00 */
[----:B-1----:R-:W-:Y:S02]  /*18450*/  IMAD.U32 R7, RZ, RZ, UR7 ;  /* 0x00000007ff077e24 */ /* 0x002fe4000f8e00ff */
[----:B------:R-:W-:-:S02]  /*18460*/  IMAD.U32 R10, RZ, RZ, UR8 ;  /* 0x00000008ff0a7e24 */ /* 0x000fc4000f8e00ff */
[----:B------:R-:W-:Y:S02]  /*18470*/  IMAD.U32 R11, RZ, RZ, UR9 ;  /* 0x00000009ff0b7e24 */ /* 0x000fe4000f8e00ff */
[----:B------:R-:W-:Y:S02]  /*18480*/  IMAD.MOV.U32 R12, RZ, RZ, 0x1 ;  /* 0x00000001ff0c7424 */ /* 0x000fe400078e00ff */
[----:B------:R-:W-:-:S07]  /*18490*/  IMAD.MOV.U32 R13, RZ, RZ, RZ ;  /* 0x000000ffff0d7224 */ /* 0x000fce00078e00ff */
[----:B------:R-:W-:-:S07]  /*184a0*/  LEPC R20, `(.L_x_755) ;  /* 0x000000001014794e */ /* 0x000fce0000000000 */
[----:B0-----:R-:W-:Y:S05]  /*184b0*/  CALL.ABS.NOINC R2 ;  /* 0x0000000002007343 */ /* 0x001fea0003c00000 */
.L_x_755:
[----:B------:R-:W-:Y:S05]  /*184c0*/  BSYNC B6 ;  /* 0x0000000000067941 */ /* 0x000fea0003800000 */
.L_x_754:
[----:B------:R-:W2:Y:S01]  /*184d0*/  LDL.LU R20, [R1+0x18] ;  /* 0x0000180001147983 */ /* 0x000ea20000300800 */
[----:B------:R-:W-:Y:S01]  /*184e0*/  ULDC.64 UR4, c[0x0][0x2d8] ;  /* 0x0000b60000047ab9 */ /* 0x000fe20000000a00 */
[----:B-1----:R-:W1:Y:S01]  /*184f0*/  LDC R7, c[0x0][0x448] ;  /* 0x00011200ff077b82 */ /* 0x002e620000000800 */
[----:B------:R-:W3:Y:S01]  /*18500*/  S2R R6, SR_TID.X ;  /* 0x0000000000067919 */ /* 0x000ee20000002100 */
[----:B0-----:R-:W-:Y:S01]  /*18510*/  IMAD.SHL.U32 R4, R17, 0x80, RZ ;  /* 0x0000008011047824 */ /* 0x001fe200078e00ff */
[----:B------:R-:W-:Y:S01]  /*18520*/  ULDC.64 UR6, c[0x0][0x280] ;  /* 0x0000a00000067ab9 */ /* 0x000fe20000000a00 */
[----:B------:R-:W4:Y:S04]  /*18530*/  LDL.LU R21, [R1+0xc] ;  /* 0x00000c0001157983 */ /* 0x000f280000300800 */
[----:B------:R-:W4:Y:S04]  /*18540*/  LDL.LU.64 R2, [R1+0x10] ;  /* 0x0000100001027983 */ /* 0x000f280000300a00 */
[----:B------:R0:W5:Y:S01]  /*18550*/  LDL R9, [R1+0x8] ;  /* 0x0000080001097983 */ /* 0x0001620000100800 */
[----:B-1----:R-:W-:-:S13]  /*18560*/  ISETP.NE.AND P0, PT, R7, 0x1, PT ;  /* 0x000000010700780c */ /* 0x002fda0003f05270 */
[----:B------:R-:W1:Y:S01]  /*18570*/  @P0 LDC R5, c[0x0][0x44c] ;  /* 0x00011300ff050b82 */ /* 0x000e620000000800 */
[----:B----4-:R-:W-:Y:S02]  /*18580*/  IMAD.MOV.U32 R3, RZ, RZ, R21 ;  /* 0x000000ffff037224 */ /* 0x010fe400078e0015 */
[----:B------:R-:W-:-:S04]  /*18590*/  IMAD.WIDE.U32 R2, R18, UR4, R2 ;  /* 0x0000000412027c25 */ /* 0x000fc8000f8e0002 */
[----:B------:R-:W-:Y:S01]  /*185a0*/  IMAD R3, R18, UR5, R3 ;  /* 0x0000000512037c24 */ /* 0x000fe2000f8e0203 */
[----:B------:R-:W-:Y:S02]  /*185b0*/  ULDC.64 UR4, c[0x0][0x2e0] ;  /* 0x0000b80000047ab9 */ /* 0x000fe40000000a00 */
[----:B--2---:R-:W-:Y:S02]  /*185c0*/  IMAD R0, R20, UR4, RZ ;  /* 0x0000000414007c24 */ /* 0x004fe4000f8e02ff */
[----:B------:R-:W2:Y:S01]  /*185d0*/  S2R R20, SR_TID.X ;  /* 0x0000000000147919 */ /* 0x000ea20000002100 */
[----:B------:R-:W-:-:S04]  /*185e0*/  IMAD.WIDE.U32 R2, R33, UR4, R2 ;  /* 0x0000000421027c25 */ /* 0x000fc8000f8e0002 */
[----:B------:R-:W-:Y:S01]  /*185f0*/  IMAD R0, R33, UR5, R0 ;  /* 0x0000000521007c24 */ /* 0x000fe2000f8e0200 */
[----:B------:R-:W-:-:S04]  /*18600*/  ULDC.64 UR4, c[0x0][0x2d0] ;  /* 0x0000b40000047ab9 */ /* 0x000fc80000000a00 */
[----:B------:R-:W-:Y:S02]  /*18610*/  IADD3 R3, R3, R0, RZ ;  /* 0x0000000003037210 */ /* 0x000fe40007ffe0ff */
[----:B------:R-:W4:Y:S01]  /*18620*/  @P0 LDC R0, c[0x0][0x450] ;  /* 0x00011400ff000b82 */ /* 0x000f220000000800 */
[----:B--2---:R-:W-:-:S04]  /*18630*/  LOP3.LUT R20, R20, 0x7f, RZ, 0xc0, !PT ;  /* 0x0000007f14147812 */ /* 0x004fc800078ec0ff */
[----:B------:R-:W-:Y:S02]  /*18640*/  SHF.R.U32.HI R10, RZ, 0x3, R20 ;  /* 0x00000003ff0a7819 */ /* 0x000fe40000011614 */
[----:B------:R0:W5:Y:S01]  /*18650*/  LDL R20, [R1+0x20] ;  /* 0x0000200001147983 */ /* 0x0001620000100800 */
[----:B---3--:R-:W-:-:S05]  /*18660*/  IMAD.SHL.U32 R6, R6, 0x10, RZ ;  /* 0x0000001006067824 */ /* 0x008fca00078e00ff */
[----:B------:R-:W-:-:S04]  /*18670*/  LOP3.LUT R6, R6, 0x70, RZ, 0xc0, !PT ;  /* 0x0000007006067812 */ /* 0x000fc800078ec0ff */
[----:B------:R-:W-:-:S05]  /*18680*/  LOP3.LUT R6, R4, R10, R6, 0xfe, !PT ;  /* 0x0000000a04067212 */ /* 0x000fca00078efe06 */
[----:B-1----:R-:W-:-:S04]  /*18690*/  @P0 IMAD.HI.U32 R8, R6, R5, RZ ;  /* 0x0000000506080227 */ /* 0x002fc800078e00ff */
[----:B------:R-:W-:Y:S01]  /*186a0*/  IMAD.MOV.U32 R5, RZ, RZ, R6 ;  /* 0x000000ffff057224 */ /* 0x000fe200078e0006 */
[----:B----4-:R-:W-:-:S04]  /*186b0*/  @P0 SHF.R.U32.HI R5, RZ, R0, R8 ;  /* 0x00000000ff050219 */ /* 0x010fc80000011608 */
[----:B------:R-:W-:-:S05]  /*186c0*/  IADD3 R0, -R5, RZ, RZ ;  /* 0x000000ff05007210 */ /* 0x000fca0007ffe1ff */
[----:B------:R-:W-:Y:S01]  /*186d0*/  IMAD R0, R7, R0, R6 ;  /* 0x0000000007007224 */ /* 0x000fe200078e0206 */
[----:B------:R-:W-:Y:S01]  /*186e0*/  SHF.R.S32.HI R6, RZ, 0x1f, R5 ;  /* 0x0000001fff067819 */ /* 0x000fe20000011405 */
[----:B------:R-:W-:-:S04]  /*186f0*/  IMAD.WIDE.U32 R2, R5, UR4, R2 ;  /* 0x0000000405027c25 */ /* 0x000fc8000f8e0002 */
[----:B------:R-:W-:-:S04]  /*18700*/  IMAD R6, R6, UR4, RZ ;  /* 0x0000000406067c24 */ /* 0x000fc8000f8e02ff */
[----:B------:R-:W-:Y:S01]  /*18710*/  IMAD R5, R5, UR5, R6 ;  /* 0x0000000505057c24 */ /* 0x000fe2000f8e0206 */
[----:B------:R-:W-:-:S03]  /*18720*/  ULDC.64 UR4, c[0x0][0x2c8] ;  /* 0x0000b20000047ab9 */ /* 0x000fc60000000a00 */
[----:B------:R-:W-:Y:S01]  /*18730*/  IMAD.IADD R3, R3, 0x1, R5 ;  /* 0x0000000103037824 */ /* 0x000fe200078e0205 */
[----:B------:R-:W-:-:S05]  /*18740*/  SHF.R.S32.HI R5, RZ, 0x1f, R0 ;  /* 0x0000001fff057819 */ /* 0x000fca0000011400 */
[----:B------:R-:W-:Y:S02]  /*18750*/  IMAD R5, R5, UR4, RZ ;  /* 0x0000000405057c24 */ /* 0x000fe4000f8e02ff */
[----:B------:R-:W-:Y:S01]  /*18760*/  IMAD.WIDE.U32 R2, R0, UR4, R2 ;  /* 0x0000000400027c25 */ /* 0x000fe2000f8e0002 */
[----:B------:R-:W-:-:S03]  /*18770*/  ULDC UR4, c[0x0][0x2b8] ;  /* 0x0000ae0000047ab9 */ /* 0x000fc60000000800 */
[----:B------:R-:W-:Y:S01]  /*18780*/  IMAD R5, R0, UR5, R5 ;  /* 0x0000000500057c24 */ /* 0x000fe2000f8e0205 */
[----:B------:R-:W-:-:S03]  /*18790*/  LEA R0, P2, R2, UR6, 0x1 ;  /* 0x0000000602007c11 */ /* 0x000fc6000f8408ff */
[----:B------:R-:W-:Y:S01]  /*187a0*/  IMAD.IADD R5, R3, 0x1, R5 ;  /* 0x0000000103057824 */ /* 0x000fe200078e0205 */
[----:B------:R-:W-:Y:S02]  /*187b0*/  ISETP.GE.AND P0, PT, R31, UR4, PT ;  /* 0x000000041f007c0c */ /* 0x000fe4000bf06270 */
[----:B------:R-:W-:Y:S01]  /*187c0*/  ISETP.GE.AND P1, PT, R30, UR4, PT ;  /* 0x000000041e007c0c */ /* 0x000fe2000bf26270 */
[----:B------:R-:W-:Y:S01]  /*187d0*/  UMOV UR4, 0xffffffff ;  /* 0xffffffff00047882 */ /* 0x000fe20000000000 */
[----:B------:R-:W-:Y:S02]  /*187e0*/  LEA.HI.X R5, R2, UR7, R5, 0x1, P2 ;  /* 0x0000000702057c11 */ /* 0x000fe400090f0c05 */
[----:B0-----:R-:W-:Y:S09]  /*187f0*/  BRA.DIV UR4, `(.L_x_756) ;  /* 0x0000005e04947947 */ /* 0x001ff2000b800000 */
[----:B------:R-:W0:Y:S01]  /*18800*/  SHFL.IDX PT, R14, R0, RZ, 0x181f ;  /* 0x00181fff000e7589 */ /* 0x000e2200000e0000 */
[----:B-----5:R-:W-:Y:S02]  /*18810*/  IMAD R6, R20, R7, RZ ;  /* 0x0000000714067224 */ /* 0x020fe400078e02ff */
[----:B------:R-:W-:Y:S01]  /*18820*/  IMAD.IADD R4, R10, 0x1, R4 ;  /* 0x000000010a047824 */ /* 0x000fe200078e0204 */
[----:B------:R-:W1:Y:S03]  /*18830*/  SHFL.IDX PT, R2, R5, RZ, 0x181f ;  /* 0x00181fff05027589 */ /* 0x000e6600000e0000 */
[C---:B------:R-:W-:Y:S01]  /*18840*/  VIADD R7, R4.reuse, 0x10 ;  /* 0x0000001004077836 */ /* 0x040fe20000000000 */
[----:B------:R-:W-:-:S13]  /*18850*/  ISETP.GE.AND P3, PT, R4, R6, PT ;  /* 0x000000060400720c */ /* 0x000fda0003f66270 */
[----:B0-----:R-:W-:-:S04]  /*18860*/  @!P3 LEA R14, P2, R31, R14, 0x1 ;  /* 0x0000000e1f0eb211 */ /* 0x001fc800078408ff */
[----:B-1----:R-:W-:Y:S01]  /*18870*/  @!P3 IADD3.X R3, RZ, R2, RZ, P2, !PT ;  /* 0x00000002ff03b210 */ /* 0x002fe200017fe4ff */
        /* <DEDUP_REMOVED lines=58> */
[----:B-1----:R-:W-:Y:S01]  /*18c20*/  @!P3 IMAD.X R7, RZ, RZ, R2, P2 ;  /* 0x000000ffff07b224 */ /* 0x002fe200010e0602 */
[----:B------:R-:W-:-:S02]  /*18c30*/  @!P3 MOV R2, R14 ;  /* 0x0000000e0002b202 */ /* 0x000fc40000000f00 */
[----:B------:R1:W2:Y:S01]  /*18c40*/  SHFL.IDX PT, R14, R0, 0x7, 0x181f ;  /* 0x00f81f00000e7f89 */ /* 0x0002a200000e0000 */
[----:B------:R-:W-:-:S05]  /*18c50*/  @!P3 IMAD.MOV.U32 R3, RZ, RZ, R7 ;  /* 0x000000ffff03b224 */ /* 0x000fca00078e0007 */
[----:B------:R1:W-:Y:S04]  /*18c60*/  @!P3 LDGSTS.E.BYPASS.LTC128B.128 [R9+0x13400], desc[UR42][R2.64], !P0 ;  /* 0x134000000209bfae */ /* 0x0003e8000c101d6a */
[----:B0-----:R1:W-:Y:S02]  /*18c70*/  @!P3 LDGSTS.E.BYPASS.LTC128B.128 [R9+0x17400], desc[UR42][R2.64+0x80], !P1 ;  /* 0x174000800209bfae */ /* 0x0013e4000c901d6a */
.L_x_962:
        /* <DEDUP_REMOVED lines=11> */
.L_x_758:
[----:B------:R-:W-:Y:S05]  /*18d30*/  BSYNC B0 ;  /* 0x0000000000007941 */ /* 0x000fea0003800000 */
.L_x_757:
[----:B------:R-:W-:Y:S01]  /*18d40*/  NOP ;  /* 0x0000000000007918 */ /* 0x000fe20000000000 */
[----:B------:R-:W-:-:S13]  /*18d50*/  PLOP3.LUT P0, PT, PT, PT, PT, 0x80, 0x0 ;  /* 0x000000000000781c */ /* 0x000fda0003f0f070 */
.L_x_759:
[----:B------:R-:W-:Y:S02]  /*18d60*/  PLOP3.LUT P1, PT, P1, P0, PT, 0xa2, 0x0 ;  /* 0x000000000000781c */ /* 0x000fe40000f21472 */
[----:B------:R-:W-:-:S08]  /*18d70*/  @P0 R2UR P1, UR4, R22 ;  /* 0x00000000160402ca */ /* 0x000fd00000020000 */
[----:B------:R-:W-:-:S05]  /*18d80*/  @P0 PLOP3.LUT P0, PT, P1, PT, PT, 0x80, 0x0 ;  /* 0x000000000000081c */ /* 0x000fca0000f0f070 */
[----:B------:R-:W-:Y:S01]  /*18d90*/  @!P1 SYNCS.ARRIVE.TRANS64.RED.A0T1 RZ, [UR4+0x28800], RZ ;  /* 0x028800ffffff99a7 */ /* 0x000fe20008200404 */
[----:B------:R-:W-:Y:S07]  /*18da0*/  @!P1 ARRIVES.LDGSTSBAR.64.TRANSCNT [UR4+0x28800] ;  /* 0x02880000ff0099b0 */ /* 0x000fee0008000a84 */
[----:B------:R-:W-:Y:S05]  /*18db0*/  @P0 BRA.U.ANY `(.L_x_759) ;  /* 0xfffffffd00e80947 */ /* 0x000fea000393ffff */
[----:B0-----:R-:W3:Y:S02]  /*18dc0*/  LDL.LU R2, [R1+0x24] ;  /* 0x0000240001027983 */ /* 0x001ee40000300800 */
[----:B---3--:R-:W-:-:S04]  /*18dd0*/  IADD3 R2, R2, 0x1, RZ ;  /* 0x0000000102027810 */ /* 0x008fc80007ffe0ff */
[----:B------:R-:W-:Y:S01]  /*18de0*/  LEA.HI R0, R2, R2, RZ, 0x1 ;  /* 0x0000000202007211 */ /* 0x000fe200078f08ff */
[----:B------:R0:W-:Y:S03]  /*18df0*/  STL [R1+0x24], R2 ;  /* 0x0000240201007387 */ /* 0x0001e60000100800 */
        /* <DEDUP_REMOVED lines=11> */
.L_x_963:
[----:B------:R-:W-:Y:S05]  /*18eb0*/  BSYNC B0 ;  /* 0x0000000000007941 */ /* 0x000fea0003800000 */
.L_x_760:
[----:B------:R-:W-:Y:S04]  /*18ec0*/  BSSY B0, `(.L_x_762) ;  /* 0x000010a000007945 */ /* 0x000fe80003800000 */
[----:B------:R-:W-:Y:S05]  /*18ed0*/  @!P1 BRA `(.L_x_763) ;  /* 0x0000001000209947 */ /* 0x000fea0003800000 */
[----:B------:R-:W-:Y:S01]  /*18ee0*/  ULDC UR4, c[0x0][0x2f4] ;  /* 0x0000bd0000047ab9 */ /* 0x000fe20000000800 */
[----:B------:R-:W-:Y:S01]  /*18ef0*/  IMAD.MOV.U32 R10, RZ, RZ, R25 ;  /* 0x000000ffff0a7224 */ /* 0x000fe200078e0019 */
[----:B------:R-:W-:Y:S01]  /*18f00*/  ISETP.GE.AND P2, PT, R31, UR4, PT ;  /* 0x000000041f007c0c */ /* 0x000fe2000bf46270 */
[----:B------:R-:W-:Y:S01]  /*18f10*/  IMAD.MOV.U32 R33, RZ, RZ, R26 ;  /* 0x000000ffff217224 */ /* 0x000fe200078e001a */
[----:B------:R-:W-:Y:S02]  /*18f20*/  ISETP.GE.AND P1, PT, R30, UR4, PT ;  /* 0x000000041e007c0c */ /* 0x000fe4000bf26270 */
[----:B------:R-:W-:-:S11]  /*18f30*/  MOV R17, R28 ;  /* 0x0000001c00117202 */ /* 0x000fd60000000f00 */
.L_x_776:
[----:B------:R-:W3:Y:S01]  /*18f40*/  LDL R9, [R1] ;  /* 0x0000000001097983 */ /* 0x000ee20000100800 */
[----:B------:R-:W1:Y:S03]  /*18f50*/  LDC R7, c[0x0][0x430] ;  /* 0x00010c00ff077b82 */ /* 0x000e660000000800 */
[----:B------:R-:W4:Y:S01]  /*18f60*/  LDL R4, [R1+0x4] ;  /* 0x0000040001047983 */ /* 0x000f220000100800 */
[----:B------:R-:W-:Y:S05]  /*18f70*/  YIELD ;  /* 0x0000000000007946 */ /* 0x000fea0003800000 */
[----:B0-----:R-:W0:Y:S01]  /*18f80*/  S2R R3, SR_TID.X ;  /* 0x0000000000037919 */ /* 0x001e220000002100 */
[----:B------:R-:W-:Y:S01]  /*18f90*/  ULDC.64 UR4, c[0x0][0x428] ;  /* 0x00010a0000047ab9 */ /* 0x000fe20000000a00 */
[----:B------:R-:W5:Y:S01]  /*18fa0*/  S2R R0, SR_TID.X ;  /* 0x0000000000007919 */ /* 0x000f620000002100 */
[----:B-1----:R-:W-:-:S13]  /*18fb0*/  ISETP.NE.AND P0, PT, R7, 0x1, PT ;  /* 0x000000010700780c */ /* 0x002fda0003f05270 */
[----:B------:R-:W1:Y:S01]  /*18fc0*/  @P0 LDC R5, c[0x0][0x438] ;  /* 0x00010e00ff050b82 */ /* 0x000e620000000800 */
[----:B0-----:R-:W-:-:S04]  /*18fd0*/  LOP3.LUT R3, R3, 0x7f, RZ, 0xc0, !PT ;  /* 0x0000007f03037812 */ /* 0x001fc800078ec0ff */
[----:B------:R-:W-:Y:S01]  /*18fe0*/  SHF.R.U32.HI R8, RZ, 0x3, R3 ;  /* 0x00000003ff087819 */ /* 0x000fe20000011603 */
[----:B-----5:R-:W-:Y:S02]  /*18ff0*/  IMAD.SHL.U32 R0, R0, 0x10, RZ ;  /* 0x0000001000007824 */ /* 0x020fe400078e00ff */
[----:B------:R-:W0:Y:S02]  /*19000*/  @P0 LDC R3, c[0x0][0x434] ;  /* 0x00010d00ff030b82 */ /* 0x000e240000000800 */
[----:B------:R-:W-:Y:S01]  /*19010*/  IMAD R8, R6, 0x80, R8 ;  /* 0x0000008006087824 */ /* 0x000fe200078e0208 */
[----:B------:R-:W-:-:S04]  /*19020*/  LOP3.LUT R0, R0, 0x70, RZ, 0xc0, !PT ;  /* 0x0000007000007812 */ /* 0x000fc800078ec0ff */
[----:B---3--:R-:W-:-:S04]  /*19030*/  IADD3 R8, R0, R8, R9 ;  /* 0x0000000800087210 */ /* 0x008fc80007ffe009 */
[----:B------:R-:W-:Y:S01]  /*19040*/  MOV R9, R8 ;  /* 0x0000000800097202 */ /* 0x000fe20000000f00 */
[----:B0-----:R-:W-:-:S05]  /*19050*/  @P0 IMAD.HI.U32 R0, R8, R3, RZ ;  /* 0x0000000308000227 */ /* 0x001fca00078e00ff */
[----:B-1----:R-:W-:Y:S01]  /*19060*/  @P0 SHF.R.U32.HI R9, RZ, R5, R0 ;  /* 0x00000005ff090219 */ /* 0x002fe20000011600 */
[----:B----4-:R-:W-:-:S03]  /*19070*/  IMAD R5, R4, UR4, RZ ;  /* 0x0000000404057c24 */ /* 0x010fc6000f8e02ff */
[--C-:B------:R-:W-:Y:S01]  /*19080*/  SHF.R.S32.HI R3, RZ, 0x1f, R9.reuse ;  /* 0x0000001fff037819 */ /* 0x100fe20000011409 */
[----:B------:R-:W-:Y:S02]  /*19090*/  IMAD.MOV.U32 R2, RZ, RZ, R9 ;  /* 0x000000ffff027224 */ /* 0x000fe400078e0009 */
[C---:B------:R-:W-:Y:S02]  /*190a0*/  IMAD R5, R34.reuse, UR5, R5 ;  /* 0x0000000522057c24 */ /* 0x040fe4000f8e0205 */
[----:B------:R-:W-:Y:S01]  /*190b0*/  IMAD.WIDE.U32 R2, R34, UR4, R2 ;  /* 0x0000000422027c25 */ /* 0x000fe2000f8e0002 */
[----:B------:R-:W-:-:S03]  /*190c0*/  ULDC.64 UR4, c[0x0][0x418] ;  /* 0x0001060000047ab9 */ /* 0x000fc60000000a00 */
[----:B------:R-:W-:Y:S01]  /*190d0*/  IMAD.IADD R3, R5, 0x1, R3 ;  /* 0x0000000105037824 */ /* 0x000fe200078e0203 */
[----:B------:R-:W-:-:S04]  /*190e0*/  LEA R4, P0, R2, UR4, 0x2 ;  /* 0x0000000402047c11 */ /* 0x000fc8000f8010ff */
[----:B------:R-:W-:-:S05]  /*190f0*/  LEA.HI.X R5, R2, UR5, R3, 0x2, P0 ;  /* 0x0000000502057c11 */ /* 0x000fca00080f1403 */
[----:B------:R0:W3:Y:S01]  /*19100*/  LDG.E R0, desc[UR42][R4.64] ;  /* 0x0000002a04007981 */ /* 0x0000e2000c1e1900 */
[----:B------:R-:W-:Y:S01]  /*19110*/  IMAD.U32 R11, RZ, RZ, UR38 ;  /* 0x00000026ff0b7e24 */ /* 0x000fe2000f8e00ff */
[----:B------:R-:W-:Y:S01]  /*19120*/  IADD3 R25, R10, 0x1, RZ ;  /* 0x000000010a197810 */ /* 0x000fe20007ffe0ff */
[----:B------:R-:W-:Y:S02]  /*19130*/  IMAD.MOV R2, RZ, RZ, -R9 ;  /* 0x000000ffff027224 */ /* 0x000fe400078e0a09 */
[----:B------:R-:W-:Y:S01]  /*19140*/  IMAD.MOV.U32 R26, RZ, RZ, R6 ;  /* 0x000000ffff1a7224 */ /* 0x000fe200078e0006 */
[----:B------:R-:W-:Y:S02]  /*19150*/  ISETP.NE.AND P3, PT, R11, 0x3, PT ;  /* 0x000000030b00780c */ /* 0x000fe40003f65270 */
[----:B------:R-:W-:Y:S01]  /*19160*/  ISETP.NE.AND P0, PT, R25, 0x2, PT ;  /* 0x000000021900780c */ /* 0x000fe20003f05270 */
[----:B0-----:R-:W-:-:S03]  /*19170*/  IMAD R4, R7, R2, R8 ;  /* 0x0000000207047224 */ /* 0x001fc600078e0208 */
[----:B------:R-:W-:Y:S02]  /*19180*/  SEL R28, RZ, 0x1, P0 ;  /* 0x00000001ff1c7807 */ /* 0x000fe40000000000 */
[----:B------:R-:W-:Y:S02]  /*19190*/  SEL R25, R25, RZ, P0 ;  /* 0x000000ff19197207 */ /* 0x000fe40000000000 */
[----:B------:R-:W-:Y:S02]  /*191a0*/  LOP3.LUT R28, R17, R28, RZ, 0x3c, !PT ;  /* 0x0000001c111c7212 */ /* 0x000fe400078e3cff */
[----:B---3--:R-:W-:Y:S01]  /*191b0*/  SHF.R.S32.HI R21, RZ, 0x1f, R0 ;  /* 0x0000001fff157819 */ /* 0x008fe20000011400 */
[----:B------:R-:W-:Y:S06]  /*191c0*/  @!P3 BRA `(.L_x_764) ;  /* 0x000000000004b947 */ /* 0x000fec0003800000 */
[----:B------:R-:W-:Y:S01]  /*191d0*/  BPT.TRAP 0x1 ;  /* 0x000000040000795c */ /* 0x000fe20000300000 */
.L_x_764:
[----:B------:R-:W-:Y:S01]  /*191e0*/  IMAD R6, R25, 0x8, R22 ;  /* 0x0000000819067824 */ /* 0x000fe200078e0216 */
[----:B------:R-:W-:Y:S01]  /*191f0*/  SHF.L.U32 R3, R28, 0x1f, RZ ;  /* 0x0000001f1c037819 */ /* 0x000fe200000006ff */
[----:B------:R-:W-:Y:S03]  /*19200*/  BSSY B1, `(.L_x_765) ;  /* 0x0000003000017945 */ /* 0x000fe60003800000 */
[----:B------:R-:W0:Y:S02]  /*19210*/  SYNCS.PHASECHK.TRANS64.TRYWAIT P0, [R6+URZ+0x28840], R3 ;  /* 0x02884003060075a7 */ /* 0x000e24000800017f */
[----:B0-----:R-:W-:Y:S05]  /*19220*/  @!P0 BRA `(.L_x_766) ;  /* 0x0000005c009c8947 */ /* 0x001fea0003800000 */
.L_x_964:
[----:B------:R-:W-:Y:S05]  /*19230*/  BSYNC B1 ;  /* 0x0000000000017941 */ /* 0x000fea0003800000 */
.L_x_765:
        /* <DEDUP_REMOVED lines=9> */
[----:B------:R-:W-:-:S04]  /*192d0*/  ULDC.64 UR4, c[0x0][0x310] ;  /* 0x0000c40000047ab9 */ /* 0x000fc80000000a00 */
[----:B------:R-:W-:Y:S01]  /*192e0*/  IADD3 R3, R3, R5, RZ ;  /* 0x0000000503037210 */ /* 0x000fe20007ffe0ff */
[----:B------:R-:W-:-:S04]  /*192f0*/  IMAD R5, R21, UR4, RZ ;  /* 0x0000000415057c24 */ /* 0x000fc8000f8e02ff */
[C---:B------:R-:W-:Y:S02]  /*19300*/  IMAD R5, R0.reuse, UR5, R5 ;  /* 0x0000000500057c24 */ /* 0x040fe4000f8e0205 */
[----:B------:R-:W-:Y:S01]  /*19310*/  IMAD.WIDE.U32 R2, R0, UR4, R2 ;  /* 0x0000000400027c25 */ /* 0x000fe2000f8e0002 */
        /* <DEDUP_REMOVED lines=12> */
[----:B0-----:R-:W-:-:S04]  /*193e0*/  IADD3 R2, P0, R2, R5, RZ ;  /* 0x0000000502027210 */ /* 0x001fc80007f1e0ff */
[----:B-1----:R-:W-:-:S05]  /*193f0*/  IADD3.X R3, RZ, R3, RZ, P0, !PT ;  /* 0x00000003ff037210 */ /* 0x002fca00007fe4ff */
        /* <DEDUP_REMOVED lines=41> */
.L_x_982:
[----:B-1----:R-:W-:-:S04]  /*19690*/  IADD3 R2, P0, R2, R5, RZ ;  /* 0x0000000502027210 */ /* 0x002fc80007f1e0ff */
[----:B------:R-:W-:Y:S02]  /*196a0*/  IADD3.X R3, RZ, R9, RZ, P0, !PT ;  /* 0x00000009ff037210 */ /* 0x000fe400007fe4ff */
[----:B------:R-:W-:-:S03]  /*196b0*/  PLOP3.LUT P0, PT, PT, PT, PT, 0x80, 0x0 ;  /* 0x000000000000781c */ /* 0x000fc60003f0f070 */
[----:B------:R-:W-:Y:S01]  /*196c0*/  @!PT LDS RZ, [RZ] ;  /* 0x00000000fffff984 */ /* 0x000fe20000000800 */
[----:B------:R-:W-:Y:S01]  /*196d0*/  @!PT LDS RZ, [RZ] ;  /* 0x00000000fffff984 */ /* 0x000fe20000000800 */
[----:B------:R-:W-:Y:S01]  /*196e0*/  @!PT LDS RZ, [RZ] ;  /* 0x00000000fffff984 */ /* 0x000fe20000000800 */
[----:B------:R1:W-:Y:S04]  /*196f0*/  LDGSTS.E.BYPASS.LTC128B.128 [R8+0x1bc00], desc[UR42][R2.64], !P4 ;  /* 0x1bc0000002087fae */ /* 0x0003e8000e101d6a */
[----:B------:R1:W-:Y:S01]  /*19700*/  LDGSTS.E.BYPASS.LTC128B.128 [R8+0x1fc00], desc[UR42][R2.64+0x80], !P3 ;  /* 0x1fc0008002087fae */ /* 0x0003e2000d901d6a */
[----:B------:R-:W-:-:S05]  /*19710*/  NOP ;  /* 0x0000000000007918 */ /* 0x000fca0000000000 */
.L_x_768:
[----:B------:R-:W-:Y:S02]  /*19720*/  PLOP3.LUT P3, PT, P3, P0, PT, 0xa2, 0x0 ;  /* 0x000000000000781c */ /* 0x000fe40001f61472 */
[----:B------:R-:W-:-:S08]  /*19730*/  @P0 R2UR P3, UR4, R6 ;  /* 0x00000000060402ca */ /* 0x000fd00000060000 */
[----:B------:R-:W-:-:S05]  /*19740*/  @P0 PLOP3.LUT P0, PT, P3, PT, PT, 0x80, 0x0 ;  /* 0x000000000000081c */ /* 0x000fca0001f0f070 */
[----:B------:R-:W-:Y:S01]  /*19750*/  @!P3 SYNCS.ARRIVE.TRANS64.RED.A0T1 RZ, [UR4+0x28830], RZ ;  /* 0x028830ffffffb9a7 */ /* 0x000fe20008200404 */
[----:B------:R-:W-:Y:S07]  /*19760*/  @!P3 ARRIVES.LDGSTSBAR.64.TRANSCNT [UR4+0x28830] ;  /* 0x02883000ff00b9b0 */ /* 0x000fee0008000a84 */
[----:B------:R-:W-:Y:S05]  /*19770*/  @P0 BRA.U.ANY `(.L_x_768) ;  /* 0xfffffffd00e80947 */ /* 0x000fea000393ffff */
[----:B------:R-:W-:Y:S01]  /*19780*/  NOP ;  /* 0x0000000000007918 */ /* 0x000fe20000000000 */
[----:B-1----:R-:W-:-:S05]  /*19790*/  IMAD.U32 R2, RZ, RZ, UR38 ;  /* 0x00000026ff027e24 */ /* 0x002fca000f8e00ff */
[----:B------:R-:W-:-:S13]  /*197a0*/  ISETP.NE.AND P4, PT, R2, 0x3, PT ;  /* 0x000000030200780c */ /* 0x000fda0003f85270 */
[----:B------:R-:W-:Y:S05]  /*197b0*/  @!P4 BRA `(.L_x_769) ;  /* 0x000000000004c947 */ /* 0x000fea0003800000 */
[----:B------:R-:W-:Y:S01]  /*197c0*/  BPT.TRAP 0x1 ;  /* 0x000000040000795c */ /* 0x000fe20000300000 */
.L_x_769:
[----:B------:R1:W-:Y:S01]  /*197d0*/  SYNCS.ARRIVE.TRANS64.A1T0 RZ, [R6+URZ+0x28830], RZ ;  /* 0x028830ff06ff79a7 */ /* 0x0003e2000810003f */
[----:B------:R-:W-:Y:S05]  /*197e0*/  @!P4 BRA `(.L_x_770) ;  /* 0x000000000004c947 */ /* 0x000fea0003800000 */
[----:B------:R-:W-:Y:S01]  /*197f0*/  BPT.TRAP 0x1 ;  /* 0x000000040000795c */ /* 0x000fe20000300000 */
.L_x_770:
[----:B------:R-:W-:Y:S01]  /*19800*/  SHF.L.U32 R3, R17, 0x1f, RZ ;  /* 0x0000001f11037819 */ /* 0x000fe200000006ff */
[----:B-1----:R-:W-:Y:S01]  /*19810*/  IMAD R6, R10, 0x8, R22 ;  /* 0x000000080a067824 */ /* 0x002fe200078e0216 */
[----:B------:R-:W-:Y:S03]  /*19820*/  BSSY B1, `(.L_x_771) ;  /* 0x0000003000017945 */ /* 0x000fe60003800000 */
[----:B------:R-:W1:Y:S02]  /*19830*/  SYNCS.PHASECHK.TRANS64.TRYWAIT P0, [R6+URZ+0x28860], R3 ;  /* 0x02886003060075a7 */ /* 0x000e64000800017f */
[----:B-1----:R-:W-:Y:S05]  /*19840*/  @!P0 BRA `(.L_x_772) ;  /* 0x0000006000748947 */ /* 0x002fea0003800000 */
.L_x_983:
[----:B------:R-:W-:Y:S05]  /*19850*/  BSYNC B1 ;  /* 0x0000000000017941 */ /* 0x000fea0003800000 */
.L_x_771:
[----:B------:R-:W3:Y:S01]  /*19860*/  S2R R2, SR_TID.X ;  /* 0x0000000000027919 */ /* 0x000ee20000002100 */
[----:B------:R-:W-:Y:S01]  /*19870*/  IMAD R8, R33, -0x80, R36 ;  /* 0xffffff8021087824 */ /* 0x000fe200078e0224 */
[----:B------:R-:W-:Y:S01]  /*19880*/  UMOV UR4, 0xffffffff ;  /* 0xffffffff00047882 */ /* 0x000fe20000000000 */
[----:B0-----:R-:W-:Y:S01]  /*19890*/  IMAD R7, R10, 0x4000, R35 ;  /* 0x000040000a077824 */ /* 0x001fe200078e0223 */
[----:B---3--:R-:W-:-:S04]  /*198a0*/  LOP3.LUT R2, R2, 0x7f, RZ, 0xc0, !PT ;  /* 0x0000007f02027812 */ /* 0x008fc800078ec0ff */
[----:B------:R-:W-:-:S04]  /*198b0*/  SHF.R.U32.HI R2, RZ, 0x3, R2 ;  /* 0x00000003ff027819 */ /* 0x000fc80000011602 */
[----:B------:R-:W-:Y:S01]  /*198c0*/  IADD3 R8, -R2, R8, RZ ;  /* 0x0000000802087210 */ /* 0x000fe20007ffe1ff */
        /* <DEDUP_REMOVED lines=21> */
[----:B0-----:R-:W-:-:S04]  /*19a20*/  IADD3 R2, P0, R2, R5, RZ ;  /* 0x0000000502027210 */ /* 0x001fc80007f1e0ff */
[----:B-1----:R-:W-:Y:S02]  /*19a30*/  IADD3.X R3, RZ, R3, RZ, P0, !PT ;  /* 0x00000003ff037210 */ /* 0x002fe400007fe4ff */
        /* <DEDUP_REMOVED lines=31> */
[----:B0-----:R-:W-:-:S04]  /*19c30*/  IADD3 R2, P0, R2, R5, RZ ;  /* 0x0000000502027210 */ /* 0x001fc80007f1e0ff */
[----:B-1----:R-:W-:Y:S02]  /*19c40*/  IADD3.X R3, RZ, R3, RZ, P0, !PT ;  /* 0x00000003ff037210 */ /* 0x002fe400007fe4ff */
[----:B------:R-:W-:-:S13]  /*19c50*/  ISETP.LT.OR P0, PT, R8, 0x61, P2 ;  /* 0x000000610800780c */ /* 0x000fda0001701670 */
[----:B------:R0:W-:Y:S01]  /*19c60*/  LDGSTS.E.BYPASS.LTC128B.128 [R7+0x3400], desc[UR42][R2.64], !P0 ;  /* 0x0340000002077fae */ /* 0x0001e2000c101d6a */
[----:B------:R-:W-:-:S13]  /*19c70*/  ISETP.LT.OR P0, PT, R8, 0x61, P1 ;  /* 0x000000610800780c */ /* 0x000fda0000f01670 */
[----:B--2---:R0:W-:Y:S02]  /*19c80*/  LDGSTS.E.BYPASS.LTC128B.128 [R7+0x7400], desc[UR42][R2.64+0x80], !P0 ;  /* 0x0740008002077fae */ /* 0x0041e4000c101d6a */
.L_x_1001:
        /* <DEDUP_REMOVED lines=12> */
[----:B------:R0:W-:Y:S01]  /*19d50*/  LDGSTS.E.BYPASS.LTC128B.128 [R7+0x7c00], desc[UR42][R2.64+0x80], !P0 ;  /* 0x07c0008002077fae */ /* 0x0001e2000c101d6a */
[----:B------:R-:W-:Y:S01]  /*19d60*/  NOP ;  /* 0x0000000000007918 */ /* 0x000fe20000000000 */
[----:B0-----:R-:W-:Y:S01]  /*19d70*/  IMAD.WIDE.U32 R2, R4, UR4, RZ ;  /* 0x0000000404027c25 */ /* 0x001fe2000f8e00ff */
[----:B------:R-:W-:-:S03]  /*19d80*/  ULDC.64 UR4, c[0x0][0x338] ;  /* 0x0000ce0000047ab9 */ /* 0x000fc60000000a00 */
[----:B------:R-:W-:Y:S02]  /*19d90*/  IMAD.IADD R3, R3, 0x1, R5 ;  /* 0x0000000103037824 */ /* 0x000fe400078e0205 */
[----:B------:R-:W-:Y:S02]  /*19da0*/  IMAD R21, R21, UR4, RZ ;  /* 0x0000000415157c24 */ /* 0x000fe4000f8e02ff */
[----:B------:R-:W-:-:S04]  /*19db0*/  IMAD.WIDE.U32 R2, R0, UR4, R2 ;  /* 0x0000000400027c25 */ /* 0x000fc8000f8e0002 */
[----:B------:R-:W-:Y:S01]  /*19dc0*/  IMAD R21, R0, UR5, R21 ;  /* 0x0000000500157c24 */ /* 0x000fe2000f8e0215 */
[----:B------:R-:W-:-:S03]  /*19dd0*/  ULDC.64 UR4, c[0x0][0x330] ;  /* 0x0000cc0000047ab9 */ /* 0x000fc60000000a00 */
[----:B------:R-:W-:Y:S02]  /*19de0*/  IMAD.IADD R3, R3, 0x1, R21 ;  /* 0x0000000103037824 */ /* 0x000fe400078e0215 */
[----:B------:R-:W-:-:S04]  /*19df0*/  IMAD.WIDE.U32 R2, R18, UR4, R2 ;  /* 0x0000000412027c25 */ /* 0x000fc8000f8e0002 */
[----:B------:R-:W-:Y:S01]  /*19e00*/  IMAD R3, R18, UR5, R3 ;  /* 0x0000000512037c24 */ /* 0x000fe2000f8e0203 */
[----:B------:R-:W-:-:S04]  /*19e10*/  LEA R23, P0, R2, UR6, 0x1 ;  /* 0x0000000602177c11 */ /* 0x000fc8000f8008ff */
[----:B------:R-:W-:Y:S02]  /*19e20*/  LEA.HI.X R24, R2, UR7, R3, 0x1, P0 ;  /* 0x0000000702187c11 */ /* 0x000fe400080f0c03 */
[----:B------:R-:W-:-:S13]  /*19e30*/  PLOP3.LUT P0, PT, PT, PT, PT, 0x80, 0x0 ;  /* 0x000000000000781c */ /* 0x000fda0003f0f070 */
.L_x_774:
[----:B------:R-:W-:Y:S02]  /*19e40*/  PLOP3.LUT P3, PT, P3, P0, PT, 0xa2, 0x0 ;  /* 0x000000000000781c */ /* 0x000fe40001f61472 */
[----:B------:R-:W-:-:S08]  /*19e50*/  @P0 R2UR P3, UR4, R6 ;  /* 0x00000000060402ca */ /* 0x000fd00000060000 */
[----:B------:R-:W-:-:S05]  /*19e60*/  @P0 PLOP3.LUT P0, PT, P3, PT, PT, 0x80, 0x0 ;  /* 0x000000000000081c */ /* 0x000fca0001f0f070 */
[----:B------:R-:W-:Y:S01]  /*19e70*/  @!P3 SYNCS.ARRIVE.TRANS64.RED.A0T1 RZ, [UR4+0x28850], RZ ;  /* 0x028850ffffffb9a7 */ /* 0x000fe20008200404 */
[----:B------:R-:W-:Y:S07]  /*19e80*/  @!P3 ARRIVES.LDGSTSBAR.64.TRANSCNT [UR4+0x28850] ;  /* 0x02885000ff00b9b0 */ /* 0x000fee0008000a84 */
[----:B------:R-:W-:Y:S05]  /*19e90*/  @P0 BRA.U.ANY `(.L_x_774) ;  /* 0xfffffffd00e80947 */ /* 0x000fea000393ffff */
[----:B------:R-:W-:Y:S01]  /*19ea0*/  NOP ;  /* 0x0000000000007918 */ /* 0x000fe20000000000 */
[----:B------:R-:W-:-:S04]  /*19eb0*/  MOV R0, UR38 ;  /* 0x0000002600007c02 */ /* 0x000fc80008000f00 */
[----:B------:R-:W-:-:S13]  /*19ec0*/  ISETP.NE.AND P4, PT, R0, 0x3, PT ;  /* 0x000000030000780c */ /* 0x000fda0003f85270 */
[----:B------:R-:W-:Y:S05]  /*19ed0*/  @!P4 BRA `(.L_x_775) ;  /* 0x000000000004c947 */ /* 0x000fea0003800000 */
[----:B------:R-:W-:Y:S01]  /*19ee0*/  BPT.TRAP 0x1 ;  /* 0x000000040000795c */ /* 0x000fe20000300000 */
.L_x_775:
[C---:B------:R-:W-:Y:S01]  /*19ef0*/  ISETP.GT.AND P0, PT, R26.reuse, R37, PT ;  /* 0x000000251a00720c */ /* 0x040fe20003f04270 */
[----:B------:R0:W-:Y:S01]  /*19f00*/  SYNCS.ARRIVE.TRANS64.A1T0 RZ, [R6+URZ+0x28850], RZ ;  /* 0x028850ff06ff79a7 */ /* 0x0001e2000810003f */
[----:B------:R-:W-:Y:S01]  /*19f10*/  IMAD.MOV.U32 R10, RZ, RZ, R25 ;  /* 0x000000ffff0a7224 */ /* 0x000fe200078e0019 */
[----:B------:R-:W-:Y:S01]  /*19f20*/  MOV R33, R26 ;  /* 0x0000001a00217202 */ /* 0x000fe20000000f00 */
[----:B------:R-:W-:Y:S02]  /*19f30*/  IMAD.MOV.U32 R17, RZ, RZ, R28 ;  /* 0x000000ffff117224 */ /* 0x000fe400078e001c */
[----:B0-----:R-:W-:-:S07]  /*19f40*/  VIADD R6, R26, 0xffffffff ;  /* 0xffffffff1a067836 */ /* 0x001fce0000000000 */
[----:B------:R-:W-:Y:S05]  /*19f50*/  @P0 BRA `(.L_x_776) ;  /* 0xffffffec00f80947 */ /* 0x000fea000383ffff */
.L_x_763:
[----:B------:R-:W-:Y:S05]  /*19f60*/  BSYNC B0 ;  /* 0x0000000000007941 */ /* 0x000fea0003800000 */
.L_x_762:
        /* <DEDUP_REMOVED lines=17> */
.L_x_778:
[----:B------:R-:W-:Y:S05]  /*1a080*/  BSYNC B0 ;  /* 0x0000000000007941 */ /* 0x000fea0003800000 */
.L_x_777:
[----:B------:R-:W-:-:S05]  /*1a090*/  IMAD.U32 R0, RZ, RZ, UR38 ;  /* 0x00000026ff007e24 */ /* 0x000fca000f8e00ff */
[----:B------:R-:W-:-:S13]  /*1a0a0*/  ISETP.NE.AND P0, PT, R0, 0x3, PT ;  /* 0x000000030000780c */ /* 0x000fda0003f05270 */
[----:B------:R-:W-:Y:S05]  /*1a0b0*/  @!P0 BRA `(.L_x_779) ;  /* 0x0000000000048947 */ /* 0x000fea0003800000 */
[----:B------:R-:W-:Y:S01]  /*1a0c0*/  BPT.TRAP 0x1 ;  /* 0x000000040000795c */ /* 0x000fe20000300000 */
.L_x_779:
[----:B------:R-:W-:Y:S01]  /*1a0d0*/  IMAD R0, R25, 0x8, R22 ;  /* 0x0000000819007824 */ /* 0x000fe200078e0216 */
[----:B0-----:R-:W-:Y:S01]  /*1a0e0*/  SHF.L.U32 R3, R28, 0x1f, RZ ;  /* 0x0000001f1c037819 */ /* 0x001fe200000006ff */
[----:B------:R-:W-:Y:S01]  /*1a0f0*/  BSSY B0, `(.L_x_780) ;  /* 0x0000004000007945 */ /* 0x000fe20003800000 */
[----:B------:R-:W-:Y:S02]  /*1a100*/  IMAD R6, R26, -0x80, R36 ;  /* 0xffffff801a067824 */ /* 0x000fe400078e0224 */
[----:B------:R-:W0:Y:S02]  /*1a110*/  SYNCS.PHASECHK.TRANS64.TRYWAIT P0, [R0+URZ+0x28860], R3 ;  /* 0x02886003000075a7 */ /* 0x000e24000800017f */
[----:B0-----:R-:W-:Y:S05]  /*1a120*/  @!P0 BRA `(.L_x_781) ;  /* 0x0000006000d88947 */ /* 0x001fea0003800000 */
.L_x_1002:
[----:B------:R-:W-:Y:S05]  /*1a130*/  BSYNC B0 ;  /* 0x0000000000007941 */ /* 0x000fea0003800000 */
.L_x_780:
[----:B------:R-:W1:Y:S01]  /*1a140*/  S2R R2, SR_TID.X ;  /* 0x0000000000027919 */ /* 0x000e620000002100 */
[----:B------:R-:W-:Y:S01]  /*1a150*/  UMOV UR4, 0xffffffff ;  /* 0xffffffff00047882 */ /* 0x000fe20000000000 */
[----:B------:R-:W-:Y:S02]  /*1a160*/  LEA R9, R25, R35, 0xe ;  /* 0x0000002319097211 */ /* 0x000fe400078e70ff */
        /* <DEDUP_REMOVED lines=24> */
[----:B------:R-:W-:Y:S02]  /*1a2f0*/  SHFL.IDX PT, R10, R23, 0x4, 0x181f ;  /* 0x00981f00170a7f89 */ /* 0x000fe400000e0000 */
[----:B---3--:R-:W-:Y:S02]  /*1a300*/  IADD3.X R3, RZ, R7, RZ, P4, !PT ;  /* 0x00000007ff037210 */ /* 0x008fe400027fe4ff */
        /* <DEDUP_REMOVED lines=41> */
.L_x_1020:
        /* <DEDUP_REMOVED lines=11> */
.L_x_783:
[----:B------:R-:W-:Y:S02]  /*1a650*/  PLOP3.LUT P1, PT, P1, P0, PT, 0xa2, 0x0 ;  /* 0x000000000000781c */ /* 0x000fe40000f21472 */
[----:B------:R-:W-:-:S08]  /*1a660*/  @P0 R2UR P1, UR4, R0 ;  /* 0x00000000000402ca */ /* 0x000fd00000020000 */
[----:B------:R-:W-:-:S05]  /*1a670*/  @P0 PLOP3.LUT P0, PT, P1, PT, PT, 0x80, 0x0 ;  /* 0x000000000000081c */ /* 0x000fca0000f0f070 */
[----:B------:R-:W-:Y:S01]  /*1a680*/  @!P1 SYNCS.ARRIVE.TRANS64.RED.A0T1 RZ, [UR4+0x28850], RZ ;  /* 0x028850ffffff99a7 */ /* 0x000fe20008200404 */
[----:B------:R-:W-:Y:S07]  /*1a690*/  @!P1 ARRIVES.LDGSTSBAR.64.TRANSCNT [UR4+0x28850] ;  /* 0x02885000ff0099b0 */ /* 0x000fee0008000a84 */
[----:B------:R-:W-:Y:S05]  /*1a6a0*/  @P0 BRA.U.ANY `(.L_x_783) ;  /* 0xfffffffd00e80947 */ /* 0x000fea000393ffff */
[----:B------:R-:W-:Y:S01]  /*1a6b0*/  NOP ;  /* 0x0000000000007918 */ /* 0x000fe20000000000 */
[----:B0-----:R-:W-:-:S05]  /*1a6c0*/  IMAD.U32 R2, RZ, RZ, UR38 ;  /* 0x00000026ff027e24 */ /* 0x001fca000f8e00ff */
[----:B------:R-:W-:-:S13]  /*1a6d0*/  ISETP.NE.AND P2, PT, R2, 0x3, PT ;  /* 0x000000030200780c */ /* 0x000fda0003f45270 */
[----:B------:R-:W-:Y:S05]  /*1a6e0*/  @!P2 BRA `(.L_x_784) ;  /* 0x000000000004a947 */ /* 0x000fea0003800000 */
[----:B------:R-:W-:Y:S01]  /*1a6f0*/  BPT.TRAP 0x1 ;  /* 0x000000040000795c */ /* 0x000fe20000300000 */
.L_x_784:
[----:B------:R0:W-:Y:S01]  /*1a700*/  SYNCS.ARRIVE.TRANS64.A1T0 RZ, [R0+URZ+0x28850], RZ ;  /* 0x028850ff00ff79a7 */ /* 0x0001e2000810003f */
[----:B------:R-:W-:-:S04]  /*1a710*/  IADD3 R25, R25, 0x1, RZ ;  /* 0x0000000119197810 */ /* 0x000fc80007ffe0ff */
[----:B------:R-:W-:-:S04]  /*1a720*/  ISETP.NE.AND P0, PT, R25, 0x2, PT ;  /* 0x000000021900780c */ /* 0x000fc80003f05270 */
[----:B------:R-:W-:Y:S02]  /*1a730*/  SEL R3, RZ, 0x1, P0 ;  /* 0x00000001ff037807 */ /* 0x000fe40000000000 */
[----:B------:R-:W-:Y:S02]  /*1a740*/  SEL R25, R25, RZ, P0 ;  /* 0x000000ff19197207 */ /* 0x000fe40000000000 */
[----:B0-----:R-:W-:-:S07]  /*1a750*/  LOP3.LUT R28, R28, R3, RZ, 0x3c, !PT ;  /* 0x000000031c1c7212 */ /* 0x001fce00078e3cff */
.L_x_741:
[----:B------:R-:W-:Y:S05]  /*1a760*/  BSYNC B7 ;  /* 0x0000000000077941 */ /* 0x000fea0003800000 */
.L_x_739:
[----:B------:R-:W-:-:S13]  /*1a770*/  LOP3.LUT P0, RZ, R32, 0x8, RZ, 0xc0, !PT ;  /* 0x0000000820ff7812 */ /* 0x000fda000780c0ff */
[----:B------:R-:W-:Y:S05]  /*1a780*/  @!P0 BRA `(.L_x_785) ;  /* 0x0000000000248947 */ /* 0x000fea0003800000 */
[----:B------:R-:W-:Y:S05]  /*1a790*/  WARPSYNC.ALL ;  /* 0x0000000000007948 */ /* 0x000fea0003800000 */
[----:B------:R-:W1:Y:S08]  /*1a7a0*/  S2UR UR5, SR_CgaCtaId ;  /* 0x00000000000579c3 */ /* 0x000e700000008800 */
[----:B------:R-:W-:Y:S06]  /*1a7b0*/  BAR.SYNC.DEFER_BLOCKING 0x5, 0x180 ;  /* 0x0146000000007b1d */ /* 0x000fec0000010000 */
[----:B------:R-:W-:-:S02]  /*1a7c0*/  UMOV UR4, 0x400 ;  /* 0x0000040000047882 */ /* 0x000fc40000000000 */
[----:B-1----:R-:W-:-:S06]  /*1a7d0*/  ULEA UR4, UR5, UR4, 0x18 ;  /* 0x0000000405047291 */ /* 0x002fcc000f8ec03f */
[----:B0-----:R-:W-:-:S05]  /*1a7e0*/  IMAD.U32 R22, RZ, RZ, UR4 ;  /* 0x00000004ff167e24 */ /* 0x001fca000f8e00ff */
[----:B------:R0:W1:Y:S01]  /*1a7f0*/  LDS.128 R16, [R22+0x288d0] ;  /* 0x0288d00016107984 */ /* 0x0000620000000c00 */
[----:B------:R-:W-:Y:S06]  /*1a800*/  BAR.ARV 0x4, 0x180 ;  /* 0x0106000000007b1d */ /* 0x000fec0000002000 */
[----:B------:R-:W-:Y:S05]  /*1a810*/  BRA `(.L_x_786) ;  /* 0x0000000800d07947 */ /* 0x000fea0003800000 */
.L_x_785:
[----:B------:R-:W1:Y:S01]  /*1a820*/  S2R R9, SR_TID.X ;  /* 0x0000000000097919 */ /* 0x000e620000002100 */
[----:B------:R-:W-:Y:S01]  /*1a830*/  UMOV UR4, 0xffffffff ;  /* 0xffffffff00047882 */ /* 0x000fe20000000000 */
[----:B-1----:R-:W-:-:S04]  /*1a840*/  LOP3.LUT R9, R9, 0x1f, RZ, 0xc0, !PT ;  /* 0x0000001f09097812 */ /* 0x002fc800078ec0ff */
[----:B------:R-:W-:Y:S01]  /*1a850*/  ISETP.NE.AND P0, PT, R9, 0x1f, PT ;  /* 0x0000001f0900780c */ /* 0x000fe20003f05270 */
[----:B------:R-:W-:-:S12]  /*1a860*/  BRA.DIV UR4, `(.L_x_787) ;  /* 0x0000006604987947 */ /* 0x000fd8000b800000 */
[----:B0-----:R-:W-:Y:S01]  /*1a870*/  IMAD.IADD R7, R19, 0x1, R9 ;  /* 0x0000000113077824 */ /* 0x001fe200078e0209 */
        /* <DEDUP_REMOVED lines=16> */
[----:B--2---:R-:W-:-:S02]  /*1a980*/  @!P1 MOV R7, R6 ;  /* 0x0000000600079202 */ /* 0x004fc40000000f00 */
[----:B------:R-:W-:Y:S01]  /*1a990*/  MOV R6, RZ ;  /* 0x000000ff00067202 */ /* 0x000fe20000000f00 */
[----:B---3--:R-:W-:Y:S01]  /*1a9a0*/  @!P1 IMAD.MOV.U32 R4, RZ, RZ, R5 ;  /* 0x000000ffff049224 */ /* 0x008fe200078e0005 */
[----:B------:R-:W-:-:S03]  /*1a9b0*/  ISETP.NE.AND P1, PT, R9, RZ, PT ;  /* 0x000000ff0900720c */ /* 0x000fc60003f25270 */
[----:B------:R-:W-:-:S05]  /*1a9c0*/  IMAD R13, R4, R7, RZ ;  /* 0x00000007040d7224 */ /* 0x000fca00078e02ff */
        /* <DEDUP_REMOVED lines=16> */
.L_x_1030:
[----:B------:R-:W-:Y:S02]  /*1aad0*/  ULDC UR4, c[0x0][0xc38] ;  /* 0x00030e0000047ab9 */ /* 0x000fe40000000800 */
[----:B------:R-:W-:-:S04]  /*1aae0*/  IMAD.U32 R5, RZ, RZ, UR4 ;  /* 0x00000004ff057e24 */ /* 0x000fc8000f8e00ff */
[----:B-1----:R-:W-:-:S04]  /*1aaf0*/  IMAD R14, R14, R5, RZ ;  /* 0x000000050e0e7224 */ /* 0x002fc800078e02ff */
[----:B------:R-:W-:-:S05]  /*1ab00*/  IMAD.IADD R9, R8, 0x1, R14 ;  /* 0x0000000108097824 */ /* 0x000fca00078e020e */
[----:B------:R-:W-:-:S13]  /*1ab10*/  ISETP.GT.AND P6, PT, R9, R0, PT ;  /* 0x000000000900720c */ /* 0x000fda0003fc4270 */
[----:B------:R-:W-:Y:S05]  /*1ab20*/  @P6 BRA `(.L_x_788) ;  /* 0x0000000000a46947 */ /* 0x000fea0003800000 */
.L_x_791:
[----:B0-----:R-:W0:Y:S01]  /*1ab30*/  LDC R2, c[0x0][0xc3c] ;  /* 0x00030f00ff027b82 */ /* 0x001e220000000800 */
[----:B------:R-:W-:-:S05]  /*1ab40*/  VIADD R19, R19, 0x1f ;  /* 0x0000001f13137836 */ /* 0x000fca0000000000 */
[----:B0-----:R-:W-:-:S13]  /*1ab50*/  ISETP.GE.AND P6, PT, R19, R2, PT ;  /* 0x000000021300720c */ /* 0x001fda0003fc6270 */
[----:B------:R-:W-:Y:S05]  /*1ab60*/  @P6 BRA `(.L_x_789) ;  /* 0x0000000400b86947 */ /* 0x000fea0003800000 */
[----:B------:R-:W0:Y:S01]  /*1ab70*/  S2R R3, SR_TID.X ;  /* 0x0000000000037919 */ /* 0x000e220000002100 */
[----:B------:R-:W-:Y:S01]  /*1ab80*/  IMAD.MOV.U32 R7, RZ, RZ, RZ ;  /* 0x000000ffff077224 */ /* 0x000fe200078e00ff */
[----:B0-----:R-:W-:-:S04]  /*1ab90*/  LOP3.LUT R3, R3, 0x1f, RZ, 0xc0, !PT ;  /* 0x0000001f03037812 */ /* 0x001fc800078ec0ff */
[----:B------:R-:W-:-:S04]  /*1aba0*/  IADD3 R11, R19, R3, RZ ;  /* 0x00000003130b7210 */ /* 0x000fc80007ffe0ff */
        /* <DEDUP_REMOVED lines=27> */
.L_x_1038:
[----:B------:R-:W-:Y:S02]  /*1ad60*/  ULDC UR4, c[0x0][0xc38] ;  /* 0x00030e0000047ab9 */ /* 0x000fe40000000800 */
[----:B------:R-:W-:-:S05]  /*1ad70*/  MOV R5, UR4 ;  /* 0x0000000400057c02 */ /* 0x000fca0008000f00 */
[----:B-1----:R-:W-:-:S04]  /*1ad80*/  IMAD R14, R14, R5, RZ ;  /* 0x000000050e0e7224 */ /* 0x002fc800078e02ff */
[----:B------:R-:W-:-:S05]  /*1ad90*/  IMAD.IADD R9, R14, 0x1, R9 ;  /* 0x000000010e097824 */ /* 0x000fca00078e0209 */
[----:B------:R-:W-:-:S13]  /*1ada0*/  ISETP.GT.AND P6, PT, R9, R0, PT ;  /* 0x000000000900720c */ /* 0x000fda0003fc4270 */
[----:B------:R-:W-:Y:S05]  /*1adb0*/  @!P6 BRA `(.L_x_791) ;  /* 0xfffffffc005ce947 */ /* 0x000fea000383ffff */
.L_x_788:
        /* <DEDUP_REMOVED lines=9> */
.L_x_1043:
[----:B------:R-:W-:-:S13]  /*1ae50*/  ISETP.NE.AND P0, PT, R3, RZ, PT ;  /* 0x000000ff0300720c */ /* 0x000fda0003f05270 */
[----:B------:R-:W-:Y:S05]  /*1ae60*/  @!P0 BRA `(.L_x_793) ;  /* 0x0000000000108947 */ /* 0x000fea0003800000 */
[----:B------:R-:W-:Y:S01]  /*1ae70*/  UMOV UR4, 0xffffffff ;  /* 0xffffffff00047882 */ /* 0x000fe20000000000 */
[----:B------:R-:W-:Y:S02]  /*1ae80*/  VIADD R12, R8, 0xffffffff ;  /* 0xffffffff080c7836 */ /* 0x000fe40000000000 */
[----:B------:R-:W-:Y:S05]  /*1ae90*/  BRA.DIV UR4, `(.L_x_794) ;  /* 0x0000006a045c7947 */ /* 0x000fea000b800000 */
[----:B------:R4:W0:Y:S02]  /*1aea0*/  SHFL.IDX PT, R6, R2, R12, 0x1f ;  /* 0x00001f0c02067589 */ /* 0x00082400000e0000 */
.L_x_793:
        /* <DEDUP_REMOVED lines=9> */
[----:B0-----:R-:W-:-:S07]  /*1af40*/  IADD3 R2, R11, 0xffffffe, RZ ;  /* 0x0ffffffe0b027810 */ /* 0x001fce0007ffe0ff */
[----:B------:R0:W2:Y:S02]  /*1af50*/  F2I.FTZ.U32.TRUNC.NTZ R3, R2 ;  /* 0x0000000200037305 */ /* 0x0000a4000021f000 */
[----:B0-----:R-:W-:Y:S02]  /*1af60*/  IMAD.MOV.U32 R2, RZ, RZ, RZ ;  /* 0x000000ffff027224 */ /* 0x001fe400078e00ff */
[----:B--2---:R-:W-:-:S04]  /*1af70*/  IMAD.MOV R9, RZ, RZ, -R3 ;  /* 0x000000ffff097224 */ /* 0x004fc800078e0a03 */
[----:B------:R-:W-:-:S04]  /*1af80*/  IMAD R9, R9, R10, RZ ;  /* 0x0000000a09097224 */ /* 0x000fc800078e02ff */
[----:B------:R-:W-:Y:S01]  /*1af90*/  IMAD.HI.U32 R3, R3, R9, R2 ;  /* 0x0000000903037227 */ /* 0x000fe200078e0002 */
[----:B------:R-:W-:Y:S02]  /*1afa0*/  IABS R2, R7 ;  /* 0x0000000700027213 */ /* 0x000fe40000000000 */
[----:B------:R-:W-:Y:S02]  /*1afb0*/  IABS R9, R0 ;  /* 0x0000000000097213 */ /* 0x000fe40000000000 */
[----:B------:R-:W-:-:S03]  /*1afc0*/  IADD3 R2, RZ, -R2, RZ ;  /* 0x80000002ff027210 */ /* 0x000fc60007ffe0ff */
        /* <DEDUP_REMOVED lines=10> */
[----:B------:R-:W-:Y:S02]  /*1b070*/  MOV R2, RZ ;  /* 0x000000ff00027202 */ /* 0x000fe40000000f00 */
[----:B------:R-:W-:-:S03]  /*1b080*/  ISETP.NE.AND P1, PT, R7, RZ, PT ;  /* 0x000000ff0700720c */ /* 0x000fc60003f25270 */
[----:B------:R-:W-:Y:S01]  /*1b090*/  IMAD.HI.U32 R9, R3, R9, R2 ;  /* 0x0000000903097227 */ /* 0x000fe200078e0002 */
[----:B------:R-:W-:Y:S02]  /*1b0a0*/  LOP3.LUT R2, R0, R7, RZ, 0x3c, !PT ;  /* 0x0000000700027212 */ /* 0x000fe400078e3cff */
[----:B------:R-:W-:Y:S02]  /*1b0b0*/  IABS R3, R4 ;  /* 0x0000000400037213 */ /* 0x000fe40000000000 */
[----:B------:R-:W-:Y:S01]  /*1b0c0*/  ISETP.GE.AND P2, PT, R2, RZ, PT ;  /* 0x000000ff0200720c */ /* 0x000fe20003f46270 */
[----:B------:R-:W-:Y:S01]  /*1b0d0*/  @P0 VIADD R6, R6, 0x1 ;  /* 0x0000000106060836 */ /* 0x000fe20000000000 */
[----:B------:R-:W-:-:S11]  /*1b0e0*/  IADD3 R3, RZ, -R3, RZ ;  /* 0x80000003ff037210 */ /* 0x000fd60007ffe0ff */
[----:B------:R-:W-:Y:S01]  /*1b0f0*/  @!P2 IMAD.MOV R6, RZ, RZ, -R6 ;  /* 0x000000ffff06a224 */ /* 0x000fe200078e0a06 */
[----:B------:R-:W-:-:S04]  /*1b100*/  @!P1 LOP3.LUT R6, RZ, R7, RZ, 0x33, !PT ;  /* 0x00000007ff069212 */ /* 0x000fc800078e33ff */
[-C--:B------:R-:W-:Y:S01]  /*1b110*/  IABS R2, R6.reuse ;  /* 0x0000000600027213 */ /* 0x080fe20000000000 */
[----:B------:R-:W-:-:S04]  /*1b120*/  IMAD R7, R7, R6, RZ ;  /* 0x0000000607077224 */ /* 0x000fc800078e02ff */
[----:B------:R-:W-:Y:S01]  /*1b130*/  IMAD.HI.U32 R9, R9, R2, RZ ;  /* 0x0000000209097227 */ /* 0x000fe200078e00ff */
[----:B------:R-:W-:-:S03]  /*1b140*/  IADD3 R17, R0, -R7, RZ ;  /* 0x8000000700117210 */ /* 0x000fc60007ffe0ff */
[----:B------:R-:W-:-:S05]  /*1b150*/  IMAD R2, R9, R3, R2 ;  /* 0x0000000309027224 */ /* 0x000fca00078e0202 */
        /* <DEDUP_REMOVED lines=8> */
[----:B------:R-:W-:Y:S02]  /*1b1e0*/  @!P2 IADD3 R9, -R9, RZ, RZ ;  /* 0x000000ff0909a210 */ /* 0x000fe40007ffe1ff */
[----:B------:R-:W-:-:S05]  /*1b1f0*/  @!P1 LOP3.LUT R9, RZ, R4, RZ, 0x33, !PT ;  /* 0x00000004ff099212 */ /* 0x000fca00078e33ff */
[--C-:B------:R-:W-:Y:S02]  /*1b200*/  IMAD.MOV R3, RZ, RZ, -R9.reuse ;  /* 0x000000ffff037224 */ /* 0x100fe400078e0a09 */
[C---:B------:R-:W-:Y:S02]  /*1b210*/  IMAD R9, R4.reuse, 0x1000000, R9 ;  /* 0x0100000004097824 */ /* 0x040fe400078e0209 */
[----:B------:R-:W-:-:S04]  /*1b220*/  IMAD R18, R4, R3, R6 ;  /* 0x0000000304127224 */ /* 0x000fc800078e0206 */
[----:B------:R-:W-:Y:S01]  /*1b230*/  IMAD R18, R18, 0x10000, R9 ;  /* 0x0001000012127824 */ /* 0x000fe200078e0209 */
[----:B------:R-:W-:Y:S06]  /*1b240*/  BRA `(.L_x_795) ;  /* 0x00000000001c7947 */ /* 0x000fec0003800000 */
.L_x_789:
[----:B------:R-:W-:Y:S01]  /*1b250*/  UMOV UR4, URZ ;  /* 0x0000003f00047c82 */ /* 0x000fe20008000000 */
[----:B------:R-:W-:Y:S01]  /*1b260*/  UMOV UR5, URZ ;  /* 0x0000003f00057c82 */ /* 0x000fe20008000000 */
[----:B------:R-:W-:Y:S01]  /*1b270*/  ULDC UR6, c[0x0][0xc3c] ;  /* 0x00030f0000067ab9 */ /* 0x000fe20000000800 */
[----:B------:R-:W-:Y:S01]  /*1b280*/  IMAD.MOV.U32 R16, RZ, RZ, R0 ;  /* 0x000000ffff107224 */ /* 0x000fe200078e0000 */
[----:B------:R-:W-:Y:S01]  /*1b290*/  MOV R18, UR5 ;  /* 0x0000000500127c02 */ /* 0x000fe20008000f00 */
[----:B------:R-:W-:Y:S02]  /*1b2a0*/  IMAD.U32 R17, RZ, RZ, UR4 ;  /* 0x00000004ff117e24 */ /* 0x000fe4000f8e00ff */
[----:B------:R-:W-:-:S07]  /*1b2b0*/  IMAD.U32 R19, RZ, RZ, UR6 ;  /* 0x00000006ff137e24 */ /* 0x000fce000f8e00ff */
.L_x_795:
        /* <DEDUP_REMOVED lines=10> */
.L_x_786:
[----:B------:R-:W-:Y:S02]  /*1b360*/  ULDC UR4, c[0x0][0xc3c] ;  /* 0x00030f0000047ab9 */ /* 0x000fe40000000800 */
[----:B-1----:R-:W-:-:S13]  /*1b370*/  ISETP.GE.AND P0, PT, R19, UR4, PT ;  /* 0x0000000413007c0c */ /* 0x002fda000bf06270 */
[----:B------:R-:W-:Y:S05]  /*1b380*/  @!P0 BRA `(.L_x_796) ;  /* 0xffffffa000648947 */ /* 0x000fea000383ffff */
[----:B------:R-:W-:Y:S05]  /*1b390*/  BSYNC B8 ;  /* 0x0000000000087941 */ /* 0x000fea0003800000 */
.L_x_695:
[----:B------:R-:W3:Y:S01]  /*1b3a0*/  LDL.LU R0, [R1+0x24] ;  /* 0x0000240001007983 */ /* 0x000ee20000300800 */
[----:B------:R-:W-:Y:S01]  /*1b3b0*/  BSSY B0, `(.L_x_797) ;  /* 0x000000b000007945 */ /* 0x000fe20003800000 */
[----:B------:R-:W1:Y:S01]  /*1b3c0*/  S2R R5, SR_CgaCtaId ;  /* 0x0000000000057919 */ /* 0x000e620000008800 */
[----:B---3--:R-:W-:-:S05]  /*1b3d0*/  VIADD R0, R0, 0x1 ;  /* 0x0000000100007836 */ /* 0x008fca0000000000 */
[----:B0-----:R-:W-:-:S04]  /*1b3e0*/  LEA.HI R2, R0, R0, RZ, 0x1 ;  /* 0x0000000000027211 */ /* 0x001fc800078f08ff */
[----:B------:R-:W-:Y:S02]  /*1b3f0*/  LOP3.LUT R3, R2, 0xfffffffe, RZ, 0xc0, !PT ;  /* 0xfffffffe02037812 */ /* 0x000fe400078ec0ff */
[----:B------:R-:W-:-:S03]  /*1b400*/  MOV R2, 0x400 ;  /* 0x0000040000027802 */ /* 0x000fc60000000f00 */
[----:B------:R-:W-:Y:S01]  /*1b410*/  IMAD.IADD R0, R0, 0x1, -R3 ;  /* 0x0000000100007824 */ /* 0x000fe200078e0a03 */
[----:B-1----:R-:W-:-:S04]  /*1b420*/  LEA R4, R5, R2, 0x18 ;  /* 0x0000000205047211 */ /* 0x002fc800078ec0ff */
[----:B------:R-:W-:-:S04]  /*1b430*/  SHF.L.U32 R0, R0, 0x1f, RZ ;  /* 0x0000001f00007819 */ /* 0x000fc800000006ff */
[----:B------:R-:W0:Y:S02]  /*1b440*/  SYNCS.PHASECHK.TRANS64.TRYWAIT P0, [R4+URZ+0x28820], R0 ;  /* 0x02882000040075a7 */ /* 0x000e24000800017f */
[----:B0-----:R-:W-:Y:S05]  /*1b450*/  @!P0 BRA `(.L_x_798) ;  /* 0x0000006400148947 */ /* 0x001fea0003800000 */
.L_x_1046:
[----:B------:R-:W-:Y:S05]  /*1b460*/  BSYNC B0 ;  /* 0x0000000000007941 */ /* 0x000fea0003800000 */
.L_x_797:
[----:B------:R-:W-:-:S03]  /*1b470*/  UMOV UR4, 0xffffffff ;  /* 0xffffffff00047882 */ /* 0x000fc60000000000 */
[----:B------:R-:W-:Y:S05]  /*1b480*/  BRA.DIV UR4, `(.L_x_799) ;  /* 0x00000066041c7947 */ /* 0x000fea000b800000 */
[----:B0-----:R-:W0:Y:S02]  /*1b490*/  S2R R0, SR_TID.X ;  /* 0x0000000000007919 */ /* 0x001e240000002100 */
[----:B0-----:R-:W-:-:S04]  /*1b4a0*/  SHF.R.U32.HI R0, RZ, 0x5, R0 ;  /* 0x00000005ff007819 */ /* 0x001fc80000011600 */
[----:B------:R-:W-:-:S05]  /*1b4b0*/  LOP3.LUT R0, R0, 0x3, RZ, 0xc0, !PT ;  /* 0x0000000300007812 */ /* 0x000fca00078ec0ff */
[----:B------:R0:W1:Y:S02]  /*1b4c0*/  SHFL.IDX PT, R14, R0, RZ, 0x1f ;  /* 0x00001fff000e7589 */ /* 0x00006400000e0000 */
.L_x_1049:
[----:B-1----:R-:W-:-:S13]  /*1b4d0*/  ISETP.NE.AND P0, PT, R14, RZ, PT ;  /* 0x000000ff0e00720c */ /* 0x002fda0003f05270 */
[----:B------:R-:W-:Y:S05]  /*1b4e0*/  @P0 BRA `(.L_x_478) ;  /* 0x0000000000880947 */ /* 0x000fea0003800000 */
[----:B------:R-:W-:-:S03]  /*1b4f0*/  UMOV UR4, 0xffffffff ;  /* 0xffffffff00047882 */ /* 0x000fc60000000000 */
[----:B------:R-:W-:Y:S05]  /*1b500*/  BRA.DIV UR4, `(.L_x_800) ;  /* 0x0000006604307947 */ /* 0x000fea000b800000 */
[----:B------:R-:W-:-:S13]  /*1b510*/  ELECT P6, URZ, PT ;  /* 0x00000000003f782f */ /* 0x000fda00038c0000 */
.L_x_1052:
[----:B------:R-:W-:Y:S05]  /*1b520*/  @!P6 BRA `(.L_x_478) ;  /* 0x000000000078e947 */ /* 0x000fea0003800000 */
[----:B------:R-:W-:-:S06]  /*1b530*/  ULOP3.LUT UR4, UR36, 0x2, URZ, 0xfc, !UPT ;  /* 0x0000000224047892 */ /* 0x000fcc000f8efc3f */
[----:B0-----:R-:W-:-:S04]  /*1b540*/  MOV R0, UR4 ;  /* 0x0000000400007c02 */ /* 0x001fc80008000f00 */
[----:B------:R-:W-:-:S13]  /*1b550*/  ISETP.NE.AND P0, PT, R0, 0x3, PT ;  /* 0x000000030000780c */ /* 0x000fda0003f05270 */
[----:B------:R-:W-:Y:S05]  /*1b560*/  @!P0 BRA `(.L_x_801) ;  /* 0x0000000000048947 */ /* 0x000fea0003800000 */
[----:B------:R-:W-:Y:S01]  /*1b570*/  BPT.TRAP 0x1 ;  /* 0x000000040000795c */ /* 0x000fe20000300000 */
.L_x_801:
[C---:B------:R-:W-:Y:S01]  /*1b580*/  IMAD R5, R25.reuse, 0x8, R4 ;  /* 0x0000000819057824 */ /* 0x040fe200078e0204 */
[----:B------:R-:W-:Y:S01]  /*1b590*/  SHF.L.U32 R0, R28, 0x1f, RZ ;  /* 0x0000001f1c007819 */ /* 0x000fe200000006ff */
[----:B------:R-:W-:-:S03]  /*1b5a0*/  VIADD R25, R25, 0x1 ;  /* 0x0000000119197836 */ /* 0x000fc60000000000 */
[----:B------:R-:W0:Y:S02]  /*1b5b0*/  SYNCS.PHASECHK.TRANS64.TRYWAIT P1, [R5+URZ+0x28840], R0 ;  /* 0x02884000050075a7 */ /* 0x000e24000802017f */
[----:B------:R-:W-:-:S04]  /*1b5c0*/  ISETP.NE.AND P2, PT, R25, 0x2, PT ;  /* 0x000000021900780c */ /* 0x000fc80003f45270 */
[----:B------:R-:W-:Y:S01]  /*1b5d0*/  SEL R3, RZ, 0x1, P2 ;  /* 0x00000001ff037807 */ /* 0x000fe20001000000 */
[----:B0-----:R-:W-:Y:S08]  /*1b5e0*/  @!P1 BRA `(.L_x_802) ;  /* 0x0000006400189947 */ /* 0x001ff00003800000 */
.L_x_1053:
[----:B------:R-:W-:Y:S02]  /*1b5f0*/  SEL R25, R25, RZ, P2 ;  /* 0x000000ff19197207 */ /* 0x000fe40001000000 */
[----:B------:R-:W-:Y:S01]  /*1b600*/  LOP3.LUT R2, R28, R3, RZ, 0x3c, !PT ;  /* 0x000000031c027212 */ /* 0x000fe200078e3cff */
[----:B------:R-:W-:Y:S06]  /*1b610*/  @!P0 BRA `(.L_x_803) ;  /* 0x0000000000048947 */ /* 0x000fec0003800000 */
[----:B------:R-:W-:Y:S01]  /*1b620*/  BPT.TRAP 0x1 ;  /* 0x000000040000795c */ /* 0x000fe20000300000 */
.L_x_803:
[----:B------:R-:W-:Y:S01]  /*1b630*/  IMAD R25, R25, 0x8, R4 ;  /* 0x0000000819197824 */ /* 0x000fe200078e0204 */
[----:B------:R-:W-:-:S04]  /*1b640*/  SHF.L.U32 R2, R2, 0x1f, RZ ;  /* 0x0000001f02027819 */ /* 0x000fc800000006ff */
[----:B------:R-:W1:Y:S02]  /*1b650*/  SYNCS.PHASECHK.TRANS64.TRYWAIT P1, [R25+URZ+0x28840], R2 ;  /* 0x02884002190075a7 */ /* 0x000e64000802017f */
[----:B-1----:R-:W-:Y:S05]  /*1b660*/  @!P1 BRA `(.L_x_804) ;  /* 0x00000064000c9947 */ /* 0x002fea0003800000 */
.L_x_1054:
[----:B------:R-:W-:Y:S05]  /*1b670*/  @!P0 BRA `(.L_x_805) ;  /* 0x0000000000048947 */ /* 0x000fea0003800000 */
[----:B------:R-:W-:Y:S01]  /*1b680*/  BPT.TRAP 0x1 ;  /* 0x000000040000795c */ /* 0x000fe20000300000 */
.L_x_805:
[----:B------:R-:W3:Y:S02]  /*1b690*/  SYNCS.PHASECHK.TRANS64.TRYWAIT P1, [R5+URZ+0x28860], R0 ;  /* 0x02886000050075a7 */ /* 0x000ee4000802017f */
[----:B---3--:R-:W-:Y:S05]  /*1b6a0*/  @!P1 BRA `(.L_x_806) ;  /* 0x0000006400109947 */ /* 0x008fea0003800000 */
.L_x_1055:
[----:B------:R-:W-:Y:S05]  /*1b6b0*/  @!P0 BRA `(.L_x_807) ;  /* 0x0000000000048947 */ /* 0x000fea0003800000 */
[----:B------:R-:W-:Y:S01]  /*1b6c0*/  BPT.TRAP 0x1 ;  /* 0x000000040000795c */ /* 0x000fe20000300000 */
.L_x_807:
[----:B----4-:R4:W0:Y:S02]  /*1b6d0*/  SYNCS.PHASECHK.TRANS64.TRYWAIT P0, [R25+URZ+0x28860], R2 ;  /* 0x02886002190075a7 */ /* 0x010824000800017f */
[----:B0-----:R-:W-:Y:S05]  /*1b6e0*/  @!P0 NANOSLEEP.SYNCS 0x989680 ;  /* 0x009896800000895d */ /* 0x001fea0003900000 */
[----:B------:R-:W0:Y:S02]  /*1b6f0*/  @!P0 SYNCS.PHASECHK.TRANS64 P0, [R25+URZ+0x28860], R2 ;  /* 0x02886002190085a7 */ /* 0x000e24000800007f */
[----:B0-----:R-:W-:Y:S05]  /*1b700*/  @!P0 BRA `(.L_x_807) ;  /* 0xfffffffc00f08947 */ /* 0x001fea000383ffff */
.L_x_478:
[----:B------:R-:W-:Y:S05]  /*1b710*/  BSYNC B9 ;  /* 0x0000000000097941 */ /* 0x000fea0003800000 */
.L_x_475:
[----:B------:R-:W-:Y:S05]  /*1b720*/  EXIT ;  /* 0x000000000000794d */ /* 0x000fea0003800000 */
.L_x_502:
[----:B0-----:R0:W1:Y:S02]  /*1b730*/  SYNCS.PHASECHK.TRANS64.TRYWAIT P6, [R90+URZ+0x28890], R103 ;  /* 0x028890675a0075a7 */ /* 0x00106400080c017f */
[----:B-1----:R-:W-:Y:S05]  /*1b740*/  @!P6 NANOSLEEP.SYNCS 0x989680 ;  /* 0x009896800000e95d */ /* 0x002fea0003900000 */
[----:B------:R-:W1:Y:S02]  /*1b750*/  @!P6 SYNCS.PHASECHK.TRANS64 P6, [R90+URZ+0x28890], R103 ;  /* 0x028890675a00e5a7 */ /* 0x000e6400080c007f */
[----:B-1----:R-:W-:Y:S05]  /*1b760*/  @!P6 BRA `(.L_x_502) ;  /* 0xfffffffc00f0e947 */ /* 0x002fea000383ffff */
[----:B------:R-:W-:Y:S05]  /*1b770*/  BRA `(.L_x_808) ;  /* 0xfffffe7800dc7947 */ /* 0x000fea000383ffff */
.L_x_503:
[----:B------:R-:W-:Y:S01]  /*1b780*/  BSSY B1, `(.L_x_809) ;  /* 0x0000008000017945 */ /* 0x000fe20003800000 */
[----:B------:R-:W-:Y:S01]  /*1b790*/  MOV R13, R108 ;  /* 0x0000006c000d7202 */ /* 0x000fe20000000f00 */
[----:B------:R-:W-:Y:S02]  /*1b7a0*/  IMAD.MOV.U32 R12, RZ, RZ, RZ ;  /* 0x000000ffff0c7224 */ /* 0x000fe400078e00ff */
[----:B------:R-:W-:Y:S02]  /*1b7b0*/  IMAD.MOV.U32 R11, RZ, RZ, 0x181f ;  /* 0x0000181fff0b7424 */ /* 0x000fe400078e00ff */
[----:B------:R-:W-:-:S07]  /*1b7c0*/  IMAD.MOV.U32 R15, RZ, RZ, -0x1 ;  /* 0xffffffffff0f7424 */ /* 0x000fce00078e00ff */
[----:B0-----:R-:W-:Y:S05]  /*1b7d0*/  WARPSYNC.COLLECTIVE R15, `(.L_x_810) ;  /* 0x000000000f087348 */ /* 0x001fea0003c00000 */
[----:B------:R1:W2:Y:S02]  /*1b7e0*/  SHFL.IDX P6, R14, R13, R12, R11 ;  /* 0x0000000c0d0e7389 */ /* 0x0002a400000c000b */
[----:B012---:R-:W-:Y:S01]  /*1b7f0*/  ENDCOLLECTIVE ;  /* 0x000000000000791b */ /* 0x007fe20003800000 */
.L_x_810:
[----:B------:R-:W-:Y:S05]  /*1b800*/  BSYNC B1 ;  /* 0x0000000000017941 */ /* 0x000fea0003800000 */
.L_x_809:
[----:B------:R-:W-:Y:S01]  /*1b810*/  IMAD.MOV.U32 R13, RZ, RZ, R109 ;  /* 0x000000ffff0d7224 */ /* 0x000fe200078e006d */
[----:B------:R-:W-:Y:S01]  /*1b820*/  MOV R15, 0xffffffff ;  /* 0xffffffff000f7802 */ /* 0x000fe20000000f00 */
[----:B------:R-:W-:Y:S01]  /*1b830*/  IMAD.MOV.U32 R12, RZ, RZ, RZ ;  /* 0x000000ffff0c7224 */ /* 0x000fe200078e00ff */
[----:B------:R-:W-:Y:S01]  /*1b840*/  MOV R75, R14 ;  /* 0x0000000e004b7202 */ /* 0x000fe20000000f00 */
[----:B------:R-:W-:-:S07]  /*1b850*/  IMAD.MOV.U32 R11, RZ, RZ, 0x181f ;  /* 0x0000181fff0b7424 */ /* 0x000fce00078e00ff */
[----:B------:R-:W-:Y:S05]  /*1b860*/  WARPSYNC.COLLECTIVE R15, `(.L_x_811) ;  /* 0x000000000f087348 */ /* 0x000fea0003c00000 */
[----:B------:R0:W1:Y:S02]  /*1b870*/  SHFL.IDX P6, R14, R13, R12, R11 ;  /* 0x0000000c0d0e7389 */ /* 0x00006400000c000b */
[----:B01----:R-:W-:Y:S01]  /*1b880*/  ENDCOLLECTIVE ;  /* 0x000000000000791b */ /* 0x003fe20003800000 */
.L_x_811:
[----:B------:R-:W-:Y:S01]  /*1b890*/  IMAD.MOV.U32 R74, RZ, RZ, R14 ;  /* 0x000000ffff4a7224 */ /* 0x000fe200078e000e */
[----:B------:R-:W-:Y:S06]  /*1b8a0*/  BRA `(.L_x_812) ;  /* 0xfffffe7800a47947 */ /* 0x000fec000383ffff */
.L_x_512:
[----:B------:R-:W-:Y:S01]  /*1b8b0*/  BSSY B1, `(.L_x_813) ;  /* 0x0000008000017945 */ /* 0x000fe20003800000 */
[----:B0---4-:R-:W-:Y:S01]  /*1b8c0*/  IMAD.MOV.U32 R13, RZ, RZ, R108 ;  /* 0x000000ffff0d7224 */ /* 0x011fe200078e006c */
[----:B------:R-:W-:Y:S01]  /*1b8d0*/  MOV R11, 0x181f ;  /* 0x0000181f000b7802 */ /* 0x000fe20000000f00 */
[----:B------:R-:W-:Y:S02]  /*1b8e0*/  IMAD.MOV.U32 R12, RZ, RZ, 0x1 ;  /* 0x00000001ff0c7424 */ /* 0x000fe400078e00ff */
[----:B------:R-:W-:-:S07]  /*1b8f0*/  IMAD.MOV.U32 R15, RZ, RZ, -0x1 ;  /* 0xffffffffff0f7424 */ /* 0x000fce00078e00ff */
[----:B-123--:R-:W-:Y:S05]  /*1b900*/  WARPSYNC.COLLECTIVE R15, `(.L_x_814) ;  /* 0x000000000f087348 */ /* 0x00efea0003c00000 */
[----:B------:R0:W4:Y:S02]  /*1b910*/  SHFL.IDX P6, R14, R13, R12, R11 ;  /* 0x0000000c0d0e7389 */ /* 0x00012400000c000b */
[----:B01234-:R-:W-:Y:S01]  /*1b920*/  ENDCOLLECTIVE ;  /* 0x000000000000791b */ /* 0x01ffe20003800000 */
.L_x_814:
[----:B------:R-:W-:Y:S05]  /*1b930*/  BSYNC B1 ;  /* 0x0000000000017941 */ /* 0x000fea0003800000 */
.L_x_813:
[----:B------:R-:W-:Y:S01]  /*1b940*/  IMAD.MOV.U32 R13, RZ, RZ, R109 ;  /* 0x000000ffff0d7224 */ /* 0x000fe200078e006d */
[----:B------:R-:W-:Y:S01]  /*1b950*/  MOV R12, 0x1 ;  /* 0x00000001000c7802 */ /* 0x000fe20000000f00 */
[----:B------:R-:W-:Y:S02]  /*1b960*/  IMAD.MOV.U32 R11, RZ, RZ, 0x181f ;  /* 0x0000181fff0b7424 */ /* 0x000fe400078e00ff */
[----:B------:R-:W-:Y:S02]  /*1b970*/  IMAD.MOV.U32 R15, RZ, RZ, -0x1 ;  /* 0xffffffffff0f7424 */ /* 0x000fe400078e00ff */
[----:B------:R-:W-:-:S07]  /*1b980*/  IMAD.MOV.U32 R67, RZ, RZ, R14 ;  /* 0x000000ffff437224 */ /* 0x000fce00078e000e */
[----:B------:R-:W-:Y:S05]  /*1b990*/  WARPSYNC.COLLECTIVE R15, `(.L_x_815) ;  /* 0x000000000f087348 */ /* 0x000fea0003c00000 */
[----:B------:R0:W1:Y:S02]  /*1b9a0*/  SHFL.IDX P6, R14, R13, R12, R11 ;  /* 0x0000000c0d0e7389 */ /* 0x00006400000c000b */
[----:B01----:R-:W-:Y:S01]  /*1b9b0*/  ENDCOLLECTIVE ;  /* 0x000000000000791b */ /* 0x003fe20003800000 */
.L_x_815:
[----:B------:R-:W-:Y:S01]  /*1b9c0*/  IMAD.MOV.U32 R66, RZ, RZ, R14 ;  /* 0x000000ffff427224 */ /* 0x000fe200078e000e */
[----:B------:R-:W-:Y:S06]  /*1b9d0*/  BRA `(.L_x_816) ;  /* 0xfffffe8000087947 */ /* 0x000fec000383ffff */
.L_x_521:
[----:B------:R-:W-:Y:S01]  /*1b9e0*/  BSSY B1, `(.L_x_817) ;  /* 0x0000008000017945 */ /* 0x000fe20003800000 */
[----:B0---4-:R-:W-:Y:S01]  /*1b9f0*/  MOV R13, R108 ;  /* 0x0000006c000d7202 */ /* 0x011fe20000000f00 */
[----:B------:R-:W-:Y:S02]  /*1ba00*/  IMAD.MOV.U32 R12, RZ, RZ, 0x2 ;  /* 0x00000002ff0c7424 */ /* 0x000fe400078e00ff */
[----:B------:R-:W-:Y:S02]  /*1ba10*/  IMAD.MOV.U32 R11, RZ, RZ, 0x181f ;  /* 0x0000181fff0b7424 */ /* 0x000fe400078e00ff */
[----:B------:R-:W-:-:S07]  /*1ba20*/  IMAD.MOV.U32 R15, RZ, RZ, -0x1 ;  /* 0xffffffffff0f7424 */ /* 0x000fce00078e00ff */
[----:B-123--:R-:W-:Y:S05]  /*1ba30*/  WARPSYNC.COLLECTIVE R15, `(.L_x_818) ;  /* 0x000000000f087348 */ /* 0x00efea0003c00000 */
[----:B------:R0:W4:Y:S02]  /*1ba40*/  SHFL.IDX P6, R14, R13, R12, R11 ;  /* 0x0000000c0d0e7389 */ /* 0x00012400000c000b */
[----:B01234-:R-:W-:Y:S01]  /*1ba50*/  ENDCOLLECTIVE ;  /* 0x000000000000791b */ /* 0x01ffe20003800000 */
.L_x_818:
[----:B------:R-:W-:Y:S05]  /*1ba60*/  BSYNC B1 ;  /* 0x0000000000017941 */ /* 0x000fea0003800000 */
.L_x_817:
[----:B------:R-:W-:Y:S01]  /*1ba70*/  IMAD.MOV.U32 R13, RZ, RZ, R109 ;  /* 0x000000ffff0d7224 */ /* 0x000fe200078e006d */
[----:B------:R-:W-:Y:S01]  /*1ba80*/  MOV R15, 0xffffffff ;  /* 0xffffffff000f7802 */ /* 0x000fe20000000f00 */
[----:B------:R-:W-:Y:S01]  /*1ba90*/  IMAD.MOV.U32 R12, RZ, RZ, 0x2 ;  /* 0x00000002ff0c7424 */ /* 0x000fe200078e00ff */
[----:B------:R-:W-:Y:S01]  /*1baa0*/  MOV R59, R14 ;  /* 0x0000000e003b7202 */ /* 0x000fe20000000f00 */
[----:B------:R-:W-:-:S07]  /*1bab0*/  IMAD.MOV.U32 R11, RZ, RZ, 0x181f ;  /* 0x0000181fff0b7424 */ /* 0x000fce00078e00ff */
[----:B------:R-:W-:Y:S05]  /*1bac0*/  WARPSYNC.COLLECTIVE R15, `(.L_x_819) ;  /* 0x000000000f087348 */ /* 0x000fea0003c00000 */
[----:B------:R0:W1:Y:S02]  /*1bad0*/  SHFL.IDX P6, R14, R13, R12, R11 ;  /* 0x0000000c0d0e7389 */ /* 0x00006400000c000b */
[----:B01----:R-:W-:Y:S01]  /*1bae0*/  ENDCOLLECTIVE ;  /* 0x000000000000791b */ /* 0x003fe20003800000 */
.L_x_819:
[----:B------:R-:W-:Y:S01]  /*1baf0*/  IMAD.MOV.U32 R58, RZ, RZ, R14 ;  /* 0x000000ffff3a7224 */ /* 0x000fe200078e000e */
[----:B------:R-:W-:Y:S06]  /*1bb00*/  BRA `(.L_x_820) ;  /* 0xfffffe84006c7947 */ /* 0x000fec000383ffff */
.L_x_530:
        /* <DEDUP_REMOVED lines=8> */
.L_x_822:
[----:B------:R-:W-:Y:S05]  /*1bb90*/  BSYNC B1 ;  /* 0x0000000000017941 */ /* 0x000fea0003800000 */
.L_x_821:
        /* <DEDUP_REMOVED lines=8> */
.L_x_823:
[----:B------:R-:W-:Y:S01]  /*1bc20*/  IMAD.MOV.U32 R109, RZ, RZ, R14 ;  /* 0x000000ffff6d7224 */ /* 0x000fe200078e000e */
[----:B------:R-:W-:Y:S06]  /*1bc30*/  BRA `(.L_x_824) ;  /* 0xfffffe8800d07947 */ /* 0x000fec000383ffff */
.L_x_542:
[----:B-1----:R1:W2:Y:S02]  /*1bc40*/  SYNCS.PHASECHK.TRANS64.TRYWAIT P4, [R90+URZ+0x28890], R103 ;  /* 0x028890675a0075a7 */ /* 0x0022a4000808017f */
[----:B--2---:R-:W-:Y:S05]  /*1bc50*/  @!P4 NANOSLEEP.SYNCS 0x989680 ;  /* 0x009896800000c95d */ /* 0x004fea0003900000 */
[----:B------:R-:W2:Y:S02]  /*1bc60*/  @!P4 SYNCS.PHASECHK.TRANS64 P4, [R90+URZ+0x28890], R103 ;  /* 0x028890675a00c5a7 */ /* 0x000ea4000808007f */
[----:B--2---:R-:W-:Y:S05]  /*1bc70*/  @!P4 BRA `(.L_x_542) ;  /* 0xfffffffc00f0c947 */ /* 0x004fea000383ffff */
[----:B------:R-:W-:Y:S05]  /*1bc80*/  BRA `(.L_x_825) ;  /* 0xfffffe9800b07947 */ /* 0x000fea000383ffff */
.L_x_543:
[----:B------:R-:W-:Y:S01]  /*1bc90*/  BSSY B1, `(.L_x_826) ;  /* 0x0000008000017945 */ /* 0x000fe20003800000 */
[----:B------:R-:W-:Y:S01]  /*1bca0*/  MOV R13, R108 ;  /* 0x0000006c000d7202 */ /* 0x000fe20000000f00 */
[----:B------:R-:W-:Y:S02]  /*1bcb0*/  IMAD.MOV.U32 R12, RZ, RZ, RZ ;  /* 0x000000ffff0c7224 */ /* 0x000fe400078e00ff */
[----:B------:R-:W-:Y:S02]  /*1bcc0*/  IMAD.MOV.U32 R11, RZ, RZ, 0x181f ;  /* 0x0000181fff0b7424 */ /* 0x000fe400078e00ff */
[----:B------:R-:W-:-:S07]  /*1bcd0*/  IMAD.MOV.U32 R15, RZ, RZ, -0x1 ;  /* 0xffffffffff0f7424 */ /* 0x000fce00078e00ff */
[----:B-1----:R-:W-:Y:S05]  /*1bce0*/  WARPSYNC.COLLECTIVE R15, `(.L_x_827) ;  /* 0x000000000f087348 */ /* 0x002fea0003c00000 */
[----:B------:R0:W2:Y:S02]  /*1bcf0*/  SHFL.IDX P6, R14, R13, R12, R11 ;  /* 0x0000000c0d0e7389 */ /* 0x0000a400000c000b */
[----:B012---:R-:W-:Y:S01]  /*1bd00*/  ENDCOLLECTIVE ;  /* 0x000000000000791b */ /* 0x007fe20003800000 */
.L_x_827:
[----:B------:R-:W-:Y:S05]  /*1bd10*/  BSYNC B1 ;  /* 0x0000000000017941 */ /* 0x000fea0003800000 */
.L_x_826:
        /* <DEDUP_REMOVED lines=8> */
.L_x_828:
[----:B------:R-:W-:Y:S01]  /*1bda0*/  IMAD.MOV.U32 R106, RZ, RZ, R14 ;  /* 0x000000ffff6a7224 */ /* 0x000fe200078e000e */
[----:B------:R-:W-:Y:S06]  /*1bdb0*/  BRA `(.L_x_829) ;  /* 0xfffffe98007c7947 */ /* 0x000fec000383ffff */
.L_x_548:
[----:B------:R-:W-:Y:S01]  /*1bdc0*/  BSSY B1, `(.L_x_830) ;  /* 0x0000008000017945 */ /* 0x000fe20003800000 */
[----:B----4-:R-:W-:Y:S01]  /*1bdd0*/  IMAD.MOV.U32 R13, RZ, RZ, R108 ;  /* 0x000000ffff0d7224 */ /* 0x010fe200078e006c */
[----:B------:R-:W-:Y:S01]  /*1bde0*/  MOV R11, 0x181f ;  /* 0x0000181f000b7802 */ /* 0x000fe20000000f00 */
[----:B------:R-:W-:Y:S02]  /*1bdf0*/  IMAD.MOV.U32 R12, RZ, RZ, 0x1 ;  /* 0x00000001ff0c7424 */ /* 0x000fe400078e00ff */
[----:B------:R-:W-:-:S07]  /*1be00*/  IMAD.MOV.U32 R15, RZ, RZ, -0x1 ;  /* 0xffffffffff0f7424 */ /* 0x000fce00078e00ff */
[----:B0123--:R-:W-:Y:S05]  /*1be10*/  WARPSYNC.COLLECTIVE R15, `(.L_x_831) ;  /* 0x000000000f087348 */ /* 0x00ffea0003c00000 */
[----:B------:R4:W0:Y:S02]  /*1be20*/  SHFL.IDX P6, R14, R13, R12, R11 ;  /* 0x0000000c0d0e7389 */ /* 0x00082400000c000b */
[----:B01234-:R-:W-:Y:S01]  /*1be30*/  ENDCOLLECTIVE ;  /* 0x000000000000791b */ /* 0x01ffe20003800000 */
.L_x_831:
[----:B------:R-:W-:Y:S05]  /*1be40*/  BSYNC B1 ;  /* 0x0000000000017941 */ /* 0x000fea0003800000 */
.L_x_830:
        /* <DEDUP_REMOVED lines=8> */
.L_x_832:
[----:B------:R-:W-:Y:S01]  /*1bed0*/  IMAD.MOV.U32 R46, RZ, RZ, R14 ;  /* 0x000000ffff2e7224 */ /* 0x000fe200078e000e */
[----:B------:R-:W-:Y:S06]  /*1bee0*/  BRA `(.L_x_833) ;  /* 0xfffffea000147947 */ /* 0x000fec000383ffff */
.L_x_553:
[----:B------:R-:W-:Y:S01]  /*1bef0*/  BSSY B1, `(.L_x_834) ;  /* 0x0000008000017945 */ /* 0x000fe20003800000 */
[----:B0---4-:R-:W-:Y:S01]  /*1bf00*/  MOV R13, R108 ;  /* 0x0000006c000d7202 */ /* 0x011fe20000000f00 */
[----:B------:R-:W-:Y:S01]  /*1bf10*/  IMAD.MOV.U32 R12, RZ, RZ, 0x2 ;  /* 0x00000002ff0c7424 */ /* 0x000fe200078e00ff */
[----:B------:R-:W-:Y:S01]  /*1bf20*/  MOV R15, 0xffffffff ;  /* 0xffffffff000f7802 */ /* 0x000fe20000000f00 */
[----:B------:R-:W-:-:S07]  /*1bf30*/  IMAD.MOV.U32 R11, RZ, RZ, 0x181f ;  /* 0x0000181fff0b7424 */ /* 0x000fce00078e00ff */
[----:B-123--:R-:W-:Y:S05]  /*1bf40*/  WARPSYNC.COLLECTIVE R15, `(.L_x_835) ;  /* 0x000000000f087348 */ /* 0x00efea0003c00000 */
[----:B------:R0:W4:Y:S02]  /*1bf50*/  SHFL.IDX P6, R14, R13, R12, R11 ;  /* 0x0000000c0d0e7389 */ /* 0x00012400000c000b */
[----:B01234-:R-:W-:Y:S01]  /*1bf60*/  ENDCOLLECTIVE ;  /* 0x000000000000791b */ /* 0x01ffe20003800000 */
.L_x_835:
[----:B------:R-:W-:Y:S05]  /*1bf70*/  BSYNC B1 ;  /* 0x0000000000017941 */ /* 0x000fea0003800000 */
.L_x_834:
        /* <DEDUP_REMOVED lines=8> */
.L_x_836:
[----:B------:R-:W-:Y:S01]  /*1c000*/  MOV R46, R14 ;  /* 0x0000000e002e7202 */ /* 0x000fe20000000f00 */
[----:B------:R-:W-:Y:S06]  /*1c010*/  BRA `(.L_x_837) ;  /* 0xfffffea400b87947 */ /* 0x000fec000383ffff */
.L_x_558:
        /* <DEDUP_REMOVED lines=8> */
.L_x_839:
[----:B------:R-:W-:Y:S05]  /*1c0a0*/  BSYNC B1 ;  /* 0x0000000000017941 */ /* 0x000fea0003800000 */
.L_x_838:
[----:B------:R-:W-:Y:S01]  /*1c0b0*/  MOV R13, R109 ;  /* 0x0000006d000d7202 */ /* 0x000fe20000000f00 */
[----:B------:R-:W-:Y:S01]  /*1c0c0*/  IMAD.MOV.U32 R12, RZ, RZ, 0x3 ;  /* 0x00000003ff0c7424 */ /* 0x000fe200078e00ff */
[----:B------:R-:W-:Y:S01]  /*1c0d0*/  MOV R15, 0xffffffff ;  /* 0xffffffff000f7802 */ /* 0x000fe20000000f00 */
[----:B------:R-:W-:Y:S02]  /*1c0e0*/  IMAD.MOV.U32 R11, RZ, RZ, 0x181f ;  /* 0x0000181fff0b7424 */ /* 0x000fe400078e00ff */
[----:B------:R-:W-:-:S07]  /*1c0f0*/  IMAD.MOV.U32 R108, RZ, RZ, R14 ;  /* 0x000000ffff6c7224 */ /* 0x000fce00078e000e */
[----:B------:R-:W-:Y:S05]  /*1c100*/  WARPSYNC.COLLECTIVE R15, `(.L_x_840) ;  /* 0x000000000f087348 */ /* 0x000fea0003c00000 */
[----:B------:R0:W1:Y:S02]  /*1c110*/  SHFL.IDX P6, R14, R13, R12, R11 ;  /* 0x0000000c0d0e7389 */ /* 0x00006400000c000b */
[----:B01----:R-:W-:Y:S01]  /*1c120*/  ENDCOLLECTIVE ;  /* 0x000000000000791b */ /* 0x003fe20003800000 */
.L_x_840:
[----:B------:R-:W-:Y:S01]  /*1c130*/  IMAD.MOV.U32 R109, RZ, RZ, R14 ;  /* 0x000000ffff6d7224 */ /* 0x000fe200078e000e */
[----:B------:R-:W-:Y:S06]  /*1c140*/  BRA `(.L_x_841) ;  /* 0xfffffeac00587947 */ /* 0x000fec000383ffff */
.L_x_563:
[----:B0-----:R0:W1:Y:S02]  /*1c150*/  SYNCS.PHASECHK.TRANS64.TRYWAIT P3, [R90+URZ+0x28890], R103 ;  /* 0x028890675a0075a7 */ /* 0x001064000806017f */
[----:B-1----:R-:W-:Y:S05]  /*1c160*/  @!P3 NANOSLEEP.SYNCS 0x989680 ;  /* 0x009896800000b95d */ /* 0x002fea0003900000 */
[----:B------:R-:W1:Y:S02]  /*1c170*/  @!P3 SYNCS.PHASECHK.TRANS64 P3, [R90+URZ+0x28890], R103 ;  /* 0x028890675a00b5a7 */ /* 0x000e64000806007f */
[----:B-1----:R-:W-:Y:S05]  /*1c180*/  @!P3 BRA `(.L_x_563) ;  /* 0xfffffffc00f0b947 */ /* 0x002fea000383ffff */
[----:B------:R-:W-:Y:S05]  /*1c190*/  BRA `(.L_x_842) ;  /* 0xfffffeb400507947 */ /* 0x000fea000383ffff */
.L_x_564:
[----:B------:R-:W-:Y:S01]  /*1c1a0*/  BSSY B1, `(.L_x_843) ;  /* 0x0000008000017945 */ /* 0x000fe20003800000 */
[----:B------:R-:W-:Y:S01]  /*1c1b0*/  IMAD.MOV.U32 R13, RZ, RZ, R45 ;  /* 0x000000ffff0d7224 */ /* 0x000fe200078e002d */
[----:B------:R-:W-:Y:S01]  /*1c1c0*/  MOV R12, RZ ;  /* 0x000000ff000c7202 */ /* 0x000fe20000000f00 */
[----:B------:R-:W-:Y:S02]  /*1c1d0*/  IMAD.MOV.U32 R11, RZ, RZ, 0x181f ;  /* 0x0000181fff0b7424 */ /* 0x000fe400078e00ff */
[----:B------:R-:W-:-:S07]  /*1c1e0*/  IMAD.MOV.U32 R15, RZ, RZ, -0x1 ;  /* 0xffffffffff0f7424 */ /* 0x000fce00078e00ff */
[----:B0-----:R-:W-:Y:S05]  /*1c1f0*/  WARPSYNC.COLLECTIVE R15, `(.L_x_844) ;  /* 0x000000000f087348 */ /* 0x001fea0003c00000 */
[----:B------:R1:W2:Y:S02]  /*1c200*/  SHFL.IDX P6, R14, R13, R12, R11 ;  /* 0x0000000c0d0e7389 */ /* 0x0002a400000c000b */
[----:B012---:R-:W-:Y:S01]  /*1c210*/  ENDCOLLECTIVE ;  /* 0x000000000000791b */ /* 0x007fe20003800000 */
.L_x_844:
[----:B------:R-:W-:Y:S05]  /*1c220*/  BSYNC B1 ;  /* 0x0000000000017941 */ /* 0x000fea0003800000 */
.L_x_843:
[----:B------:R-:W-:Y:S01]  /*1c230*/  IMAD.MOV.U32 R13, RZ, RZ, R44 ;  /* 0x000000ffff0d7224 */ /* 0x000fe200078e002c */
[----:B------:R-:W-:Y:S01]  /*1c240*/  MOV R11, 0x181f ;  /* 0x0000181f000b7802 */ /* 0x000fe20000000f00 */
[----:B------:R-:W-:Y:S01]  /*1c250*/  IMAD.MOV.U32 R12, RZ, RZ, RZ ;  /* 0x000000ffff0c7224 */ /* 0x000fe200078e00ff */
[----:B------:R-:W-:Y:S01]  /*1c260*/  MOV R41, R14 ;  /* 0x0000000e00297202 */ /* 0x000fe20000000f00 */
[----:B------:R-:W-:-:S07]  /*1c270*/  IMAD.MOV.U32 R15, RZ, RZ, -0x1 ;  /* 0xffffffffff0f7424 */ /* 0x000fce00078e00ff */
[----:B------:R-:W-:Y:S05]  /*1c280*/  WARPSYNC.COLLECTIVE R15, `(.L_x_845) ;  /* 0x000000000f087348 */ /* 0x000fea0003c00000 */
[----:B------:R0:W1:Y:S02]  /*1c290*/  SHFL.IDX P6, R14, R13, R12, R11 ;  /* 0x0000000c0d0e7389 */ /* 0x00006400000c000b */
[----:B01----:R-:W-:Y:S01]  /*1c2a0*/  ENDCOLLECTIVE ;  /* 0x000000000000791b */ /* 0x003fe20003800000 */
.L_x_845:
[----:B------:R-:W-:Y:S05]  /*1c2b0*/  BRA `(.L_x_846) ;  /* 0xfffffeb400707947 */ /* 0x000fea000383ffff */
.L_x_567:
[----:B------:R-:W-:Y:S01]  /*1c2c0*/  BSSY B1, `(.L_x_847) ;  /* 0x0000008000017945 */ /* 0x000fe20003800000 */
[----:B----4-:R-:W-:Y:S01]  /*1c2d0*/  IMAD.MOV.U32 R13, RZ, RZ, R45 ;  /* 0x000000ffff0d7224 */ /* 0x010fe200078e002d */
[----:B------:R-:W-:Y:S01]  /*1c2e0*/  MOV R12, 0x1 ;  /* 0x00000001000c7802 */ /* 0x000fe20000000f00 */
[----:B------:R-:W-:Y:S02]  /*1c2f0*/  IMAD.MOV.U32 R11, RZ, RZ, 0x181f ;  /* 0x0000181fff0b7424 */ /* 0x000fe400078e00ff */
[----:B------:R-:W-:-:S07]  /*1c300*/  IMAD.MOV.U32 R15, RZ, RZ, -0x1 ;  /* 0xffffffffff0f7424 */ /* 0x000fce00078e00ff */
[----:B0123--:R-:W-:Y:S05]  /*1c310*/  WARPSYNC.COLLECTIVE R15, `(.L_x_848) ;  /* 0x000000000f087348 */ /* 0x00ffea0003c00000 */
[----:B---3--:R3:W4:Y:S02]  /*1c320*/  SHFL.IDX P6, R14, R13, R12, R11 ;  /* 0x0000000c0d0e7389 */ /* 0x00872400000c000b */
[----:B01234-:R-:W-:Y:S01]  /*1c330*/  ENDCOLLECTIVE ;  /* 0x000000000000791b */ /* 0x01ffe20003800000 */
.L_x_848:
[----:B------:R-:W-:Y:S05]  /*1c340*/  BSYNC B1 ;  /* 0x0000000000017941 */ /* 0x000fea0003800000 */
.L_x_847:
[----:B------:R-:W-:Y:S01]  /*1c350*/  IMAD.MOV.U32 R13, RZ, RZ, R44 ;  /* 0x000000ffff0d7224 */ /* 0x000fe200078e002c */
[----:B------:R-:W-:Y:S01]  /*1c360*/  MOV R11, 0x181f ;  /* 0x0000181f000b7802 */ /* 0x000fe20000000f00 */
[----:B------:R-:W-:Y:S01]  /*1c370*/  IMAD.MOV.U32 R12, RZ, RZ, 0x1 ;  /* 0x00000001ff0c7424 */ /* 0x000fe200078e00ff */
[----:B------:R-:W-:Y:S01]  /*1c380*/  MOV R41, R14 ;  /* 0x0000000e00297202 */ /* 0x000fe20000000f00 */
[----:B------:R-:W-:-:S07]  /*1c390*/  IMAD.MOV.U32 R15, RZ, RZ, -0x1 ;  /* 0xffffffffff0f7424 */ /* 0x000fce00078e00ff */
[----:B------:R-:W-:Y:S05]  /*1c3a0*/  WARPSYNC.COLLECTIVE R15, `(.L_x_849) ;  /* 0x000000000f087348 */ /* 0x000fea0003c00000 */
[----:B------:R0:W1:Y:S02]  /*1c3b0*/  SHFL.IDX P6, R14, R13, R12, R11 ;  /* 0x0000000c0d0e7389 */ /* 0x00006400000c000b */
[----:B01----:R-:W-:Y:S01]  /*1c3c0*/  ENDCOLLECTIVE ;  /* 0x000000000000791b */ /* 0x003fe20003800000 */
.L_x_849:
[----:B------:R-:W-:Y:S05]  /*1c3d0*/  BRA `(.L_x_850) ;  /* 0xfffffeb400707947 */ /* 0x000fea000383ffff */
.L_x_570:
[----:B------:R-:W-:Y:S01]  /*1c3e0*/  BSSY B1, `(.L_x_851) ;  /* 0x0000008000017945 */ /* 0x000fe20003800000 */
[----:B---3--:R-:W-:Y:S01]  /*1c3f0*/  IMAD.MOV.U32 R13, RZ, RZ, R45 ;  /* 0x000000ffff0d7224 */ /* 0x008fe200078e002d */
[----:B------:R-:W-:Y:S01]  /*1c400*/  MOV R12, 0x2 ;  /* 0x00000002000c7802 */ /* 0x000fe20000000f00 */
[----:B------:R-:W-:Y:S02]  /*1c410*/  IMAD.MOV.U32 R11, RZ, RZ, 0x181f ;  /* 0x0000181fff0b7424 */ /* 0x000fe400078e00ff */
[----:B------:R-:W-:-:S07]  /*1c420*/  IMAD.MOV.U32 R15, RZ, RZ, -0x1 ;  /* 0xffffffffff0f7424 */ /* 0x000fce00078e00ff */
[----:B012-4-:R-:W-:Y:S05]  /*1c430*/  WARPSYNC.COLLECTIVE R15, `(.L_x_852) ;  /* 0x000000000f087348 */ /* 0x017fea0003c00000 */
[----:B------:R3:W0:Y:S02]  /*1c440*/  SHFL.IDX P6, R14, R13, R12, R11 ;  /* 0x0000000c0d0e7389 */ /* 0x00062400000c000b */
[----:B01234-:R-:W-:Y:S01]  /*1c450*/  ENDCOLLECTIVE ;  /* 0x000000000000791b */ /* 0x01ffe20003800000 */
.L_x_852:
[----:B------:R-:W-:Y:S05]  /*1c460*/  BSYNC B1 ;  /* 0x0000000000017941 */ /* 0x000fea0003800000 */
.L_x_851:
        /* <DEDUP_REMOVED lines=8> */
.L_x_853:
[----:B------:R-:W-:Y:S05]  /*1c4f0*/  BRA `(.L_x_854) ;  /* 0xfffffeb400747947 */ /* 0x000fea000383ffff */
.L_x_573:
[----:B------:R-:W-:Y:S01]  /*1c500*/  BSSY B1, `(.L_x_855) ;  /* 0x0000008000017945 */ /* 0x000fe20003800000 */
[----:B0-----:R-:W-:Y:S01]  /*1c510*/  IMAD.MOV.U32 R13, RZ, RZ, R45 ;  /* 0x000000ffff0d7224 */ /* 0x001fe200078e002d */
[----:B------:R-:W-:Y:S01]  /*1c520*/  MOV R12, 0x3 ;  /* 0x00000003000c7802 */ /* 0x000fe20000000f00 */
[----:B------:R-:W-:Y:S02]  /*1c530*/  IMAD.MOV.U32 R11, RZ, RZ, 0x181f ;  /* 0x0000181fff0b7424 */ /* 0x000fe400078e00ff */
[----:B------:R-:W-:-:S07]  /*1c540*/  IMAD.MOV.U32 R15, RZ, RZ, -0x1 ;  /* 0xffffffffff0f7424 */ /* 0x000fce00078e00ff */
[----:B-1234-:R-:W-:Y:S05]  /*1c550*/  WARPSYNC.COLLECTIVE R15, `(.L_x_856) ;  /* 0x000000000f087348 */ /* 0x01efea0003c00000 */
[----:B------:R0:W0:Y:S02]  /*1c560*/  SHFL.IDX P6, R14, R13, R12, R11 ;  /* 0x0000000c0d0e7389 */ /* 0x00002400000c000b */
[----:B01234-:R-:W-:Y:S01]  /*1c570*/  ENDCOLLECTIVE ;  /* 0x000000000000791b */ /* 0x01ffe20003800000 */
.L_x_856:
[----:B------:R-:W-:Y:S05]  /*1c580*/  BSYNC B1 ;  /* 0x0000000000017941 */ /* 0x000fea0003800000 */
.L_x_855:
        /* <DEDUP_REMOVED lines=8> */
.L_x_857:
[----:B------:R-:W-:Y:S05]  /*1c610*/  BRA `(.L_x_858) ;  /* 0xfffffeb400787947 */ /* 0x000fea000383ffff */
.L_x_577:
[----:B------:R0:W0:Y:S02]  /*1c620*/  SYNCS.PHASECHK.TRANS64.TRYWAIT P4, [R90+URZ+0x288b0], R103 ;  /* 0x0288b0675a0075a7 */ /* 0x000024000808017f */
[----:B0-----:R-:W-:Y:S05]  /*1c630*/  @!P4 NANOSLEEP.SYNCS 0x989680 ;  /* 0x009896800000c95d */ /* 0x001fea0003900000 */
[----:B------:R-:W0:Y:S02]  /*1c640*/  @!P4 SYNCS.PHASECHK.TRANS64 P4, [R90+URZ+0x288b0], R103 ;  /* 0x0288b0675a00c5a7 */ /* 0x000e24000808007f */
[----:B0-----:R-:W-:Y:S05]  /*1c650*/  @!P4 BRA `(.L_x_577) ;  /* 0xfffffffc00f0c947 */ /* 0x001fea000383ffff */
[----:B------:R-:W-:Y:S05]  /*1c660*/  BRA `(.L_x_859) ;  /* 0xfffffeb400f47947 */ /* 0x000fea000383ffff */
.L_x_591:
[----:B------:R-:W0:Y:S01]  /*1c670*/  S2R R6, SR_TID.X ;  /* 0x0000000000067919 */ /* 0x000e220000002100 */
[----:B------:R-:W-:Y:S01]  /*1c680*/  BSSY B0, `(.L_x_860) ;  /* 0x000000c000007945 */ /* 0x000fe20003800000 */
[----:B------:R-:W-:Y:S01]  /*1c690*/  IMAD.MOV.U32 R12, RZ, RZ, RZ ;  /* 0x000000ffff0c7224 */ /* 0x000fe200078e00ff */
[----:B------:R-:W-:Y:S01]  /*1c6a0*/  MOV R15, 0xffffffff ;  /* 0xffffffff000f7802 */ /* 0x000fe20000000f00 */
[----:B------:R-:W-:Y:S02]  /*1c6b0*/  IMAD.MOV.U32 R11, RZ, RZ, 0x1f ;  /* 0x0000001fff0b7424 */ /* 0x000fe400078e00ff */
[----:B0-----:R-:W-:-:S05]  /*1c6c0*/  VIADD R6, R6, 0xffffff80 ;  /* 0xffffff8006067836 */ /* 0x001fca0000000000 */
[----:B------:R-:W-:-:S04]  /*1c6d0*/  SHF.R.S32.HI R5, RZ, 0x1f, R6 ;  /* 0x0000001fff057819 */ /* 0x000fc80000011406 */
[----:B------:R-:W-:-:S04]  /*1c6e0*/  LEA.HI R5, R5, R6, RZ, 0x7 ;  /* 0x0000000605057211 */ /* 0x000fc800078f38ff */
[----:B------:R-:W-:-:S04]  /*1c6f0*/  SHF.R.S32.HI R5, RZ, 0x7, R5 ;  /* 0x00000007ff057819 */ /* 0x000fc80000011405 */
[----:B--2---:R-:W-:-:S07]  /*1c700*/  MOV R13, R5 ;  /* 0x00000005000d7202 */ /* 0x004fce0000000f00 */
[----:B-----5:R-:W-:Y:S05]  /*1c710*/  WARPSYNC.COLLECTIVE R15, `(.L_x_861) ;  /* 0x000000000f087348 */ /* 0x020fea0003c00000 */
[----:B------:R0:W1:Y:S02]  /*1c720*/  SHFL.IDX P6, R14, R13, R12, R11 ;  /* 0x0000000c0d0e7389 */ /* 0x00006400000c000b */
[----:B01---5:R-:W-:Y:S01]  /*1c730*/  ENDCOLLECTIVE ;  /* 0x000000000000791b */ /* 0x023fe20003800000 */
.L_x_861:
[----:B------:R-:W-:Y:S05]  /*1c740*/  BSYNC B0 ;  /* 0x0000000000007941 */ /* 0x000fea0003800000 */
.L_x_860:
[----:B------:R-:W-:Y:S01]  /*1c750*/  IMAD.MOV.U32 R195, RZ, RZ, R14 ;  /* 0x000000ffffc37224 */ /* 0x000fe200078e000e */
[----:B------:R-:W-:Y:S06]  /*1c760*/  BRA `(.L_x_862) ;  /* 0xfffffec000a87947 */ /* 0x000fec000383ffff */
.L_x_601:
[----:B------:R-:W-:Y:S01]  /*1c770*/  BSSY B1, `(.L_x_863) ;  /* 0x0000008000017945 */ /* 0x000fe20003800000 */
[----:B--2---:R-:W-:Y:S01]  /*1c780*/  IMAD.MOV.U32 R13, RZ, RZ, R26 ;  /* 0x000000ffff0d7224 */ /* 0x004fe200078e001a */
[----:B------:R-:W-:Y:S01]  /*1c790*/  MOV R12, RZ ;  /* 0x000000ff000c7202 */ /* 0x000fe20000000f00 */
[----:B------:R-:W-:Y:S02]  /*1c7a0*/  IMAD.MOV.U32 R11, RZ, RZ, 0x181f ;  /* 0x0000181fff0b7424 */ /* 0x000fe400078e00ff */
[----:B------:R-:W-:-:S07]  /*1c7b0*/  IMAD.MOV.U32 R15, RZ, RZ, -0x1 ;  /* 0xffffffffff0f7424 */ /* 0x000fce00078e00ff */
[----:B------:R-:W-:Y:S05]  /*1c7c0*/  WARPSYNC.COLLECTIVE R15, `(.L_x_864) ;  /* 0x000000000f087348 */ /* 0x000fea0003c00000 */
[----:B------:R0:W1:Y:S02]  /*1c7d0*/  SHFL.IDX P6, R14, R13, R12, R11 ;  /* 0x0000000c0d0e7389 */ /* 0x00006400000c000b */
[----:B01----:R-:W-:Y:S01]  /*1c7e0*/  ENDCOLLECTIVE ;  /* 0x000000000000791b */ /* 0x003fe20003800000 */
.L_x_864:
[----:B------:R-:W-:Y:S05]  /*1c7f0*/  BSYNC B1 ;  /* 0x0000000000017941 */ /* 0x000fea0003800000 */
.L_x_863:
        /* <DEDUP_REMOVED lines=8> */
.L_x_865:
[----:B------:R-:W-:Y:S01]  /*1c880*/  MOV R13, R28 ;  /* 0x0000001c000d7202 */ /* 0x000fe20000000f00 */
[----:B------:R-:W-:-:S07]  /*1c890*/  IMAD.MOV.U32 R3, RZ, RZ, R14 ;  /* 0x000000ffff037224 */ /* 0x000fce00078e000e */
[----:B------:R-:W-:Y:S05]  /*1c8a0*/  WARPSYNC.COLLECTIVE R15, `(.L_x_866) ;  /* 0x000000000f087348 */ /* 0x000fea0003c00000 */
[----:B------:R0:W1:Y:S02]  /*1c8b0*/  SHFL.IDX P6, R14, R13, R12, R11 ;  /* 0x0000000c0d0e7389 */ /* 0x00006400000c000b */
[----:B01----:R-:W-:Y:S01]  /*1c8c0*/  ENDCOLLECTIVE ;  /* 0x000000000000791b */ /* 0x003fe20003800000 */
.L_x_866:
[----:B------:R-:W-:Y:S02]  /*1c8d0*/  IMAD.MOV.U32 R13, RZ, RZ, R27 ;  /* 0x000000ffff0d7224 */ /* 0x000fe400078e001b */
[----:B------:R-:W-:-:S07]  /*1c8e0*/  IMAD.MOV.U32 R4, RZ, RZ, R14 ;  /* 0x000000ffff047224 */ /* 0x000fce00078e000e */
[----:B------:R-:W-:Y:S05]  /*1c8f0*/  WARPSYNC.COLLECTIVE R15, `(.L_x_867) ;  /* 0x000000000f087348 */ /* 0x000fea0003c00000 */
[----:B------:R0:W1:Y:S02]  /*1c900*/  SHFL.IDX P6, R14, R13, R12, R11 ;  /* 0x0000000c0d0e7389 */ /* 0x00006400000c000b */
[----:B01----:R-:W-:Y:S01]  /*1c910*/  ENDCOLLECTIVE ;  /* 0x000000000000791b */ /* 0x003fe20003800000 */
.L_x_867:
[----:B------:R-:W-:Y:S05]  /*1c920*/  BRA `(.L_x_868) ;  /* 0xfffffec400a87947 */ /* 0x000fea000383ffff */
.L_x_605:
[----:B0-----:R0:W1:Y:S02]  /*1c930*/  SYNCS.PHASECHK.TRANS64.TRYWAIT P0, [R156+URZ+0x28800], R5 ;  /* 0x028800059c0075a7 */ /* 0x001064000800017f */
[----:B-1----:R-:W-:Y:S05]  /*1c940*/  @!P0 NANOSLEEP.SYNCS 0x989680 ;  /* 0x009896800000895d */ /* 0x002fea0003900000 */
[----:B------:R-:W1:Y:S02]  /*1c950*/  @!P0 SYNCS.PHASECHK.TRANS64 P0, [R156+URZ+0x28800], R5 ;  /* 0x028800059c0085a7 */ /* 0x000e64000800007f */
[----:B-1----:R-:W-:Y:S05]  /*1c960*/  @!P0 BRA `(.L_x_605) ;  /* 0xfffffffc00f08947 */ /* 0x002fea000383ffff */
[----:B------:R-:W-:Y:S05]  /*1c970*/  BRA `(.L_x_869) ;  /* 0xfffffec800987947 */ /* 0x000fea000383ffff */
.L_x_621:
[----:B------:R-:W-:Y:S01]  /*1c980*/  BSSY B1, `(.L_x_870) ;  /* 0x0000008000017945 */ /* 0x000fe20003800000 */
[----:B--2---:R-:W-:Y:S01]  /*1c990*/  MOV R13, R26 ;  /* 0x0000001a000d7202 */ /* 0x004fe20000000f00 */
[----:B------:R-:W-:Y:S01]  /*1c9a0*/  IMAD.MOV.U32 R12, RZ, RZ, RZ ;  /* 0x000000ffff0c7224 */ /* 0x000fe200078e00ff */
[----:B------:R-:W-:Y:S01]  /*1c9b0*/  MOV R15, 0xffffffff ;  /* 0xffffffff000f7802 */ /* 0x000fe20000000f00 */
[----:B------:R-:W-:-:S07]  /*1c9c0*/  IMAD.MOV.U32 R11, RZ, RZ, 0x181f ;  /* 0x0000181fff0b7424 */ /* 0x000fce00078e00ff */
[----:B------:R-:W-:Y:S05]  /*1c9d0*/  WARPSYNC.COLLECTIVE R15, `(.L_x_871) ;  /* 0x000000000f087348 */ /* 0x000fea0003c00000 */
[----:B------:R0:W1:Y:S02]  /*1c9e0*/  SHFL.IDX P6, R14, R13, R12, R11 ;  /* 0x0000000c0d0e7389 */ /* 0x00006400000c000b */
[----:B01----:R-:W-:Y:S01]  /*1c9f0*/  ENDCOLLECTIVE ;  /* 0x000000000000791b */ /* 0x003fe20003800000 */
.L_x_871:
[----:B------:R-:W-:Y:S05]  /*1ca00*/  BSYNC B1 ;  /* 0x0000000000017941 */ /* 0x000fea0003800000 */
.L_x_870:
[----:B------:R-:W-:Y:S01]  /*1ca10*/  IMAD.MOV.U32 R13, RZ, RZ, R24 ;  /* 0x000000ffff0d7224 */ /* 0x000fe200078e0018 */
[----:B------:R-:W-:Y:S01]  /*1ca20*/  MOV R12, RZ ;  /* 0x000000ff000c7202 */ /* 0x000fe20000000f00 */
[----:B------:R-:W-:Y:S02]  /*1ca30*/  IMAD.MOV.U32 R11, RZ, RZ, 0x181f ;  /* 0x0000181fff0b7424 */ /* 0x000fe400078e00ff */
[----:B------:R-:W-:Y:S02]  /*1ca40*/  IMAD.MOV.U32 R15, RZ, RZ, -0x1 ;  /* 0xffffffffff0f7424 */ /* 0x000fe400078e00ff */
[----:B------:R-:W-:-:S07]  /*1ca50*/  IMAD.MOV.U32 R0, RZ, RZ, R14 ;  /* 0x000000ffff007224 */ /* 0x000fce00078e000e */
[----:B------:R-:W-:Y:S05]  /*1ca60*/  WARPSYNC.COLLECTIVE R15, `(.L_x_872) ;  /* 0x000000000f087348 */ /* 0x000fea0003c00000 */
[----:B------:R0:W1:Y:S02]  /*1ca70*/  SHFL.IDX P6, R14, R13, R12, R11 ;  /* 0x0000000c0d0e7389 */ /* 0x00006400000c000b */
[----:B01----:R-:W-:Y:S01]  /*1ca80*/  ENDCOLLECTIVE ;  /* 0x000000000000791b */ /* 0x003fe20003800000 */
.L_x_872:
[----:B------:R-:W-:Y:S01]  /*1ca90*/  IMAD.MOV.U32 R13, RZ, RZ, R28 ;  /* 0x000000ffff0d7224 */ /* 0x000fe200078e001c */
[----:B------:R-:W-:-:S07]  /*1caa0*/  MOV R3, R14 ;  /* 0x0000000e00037202 */ /* 0x000fce0000000f00 */
[----:B------:R-:W-:Y:S05]  /*1cab0*/  WARPSYNC.COLLECTIVE R15, `(.L_x_873) ;  /* 0x000000000f087348 */ /* 0x000fea0003c00000 */
[----:B------:R0:W1:Y:S02]  /*1cac0*/  SHFL.IDX P6, R14, R13, R12, R11 ;  /* 0x0000000c0d0e7389 */ /* 0x00006400000c000b */
[----:B01----:R-:W-:Y:S01]  /*1cad0*/  ENDCOLLECTIVE ;  /* 0x000000000000791b */ /* 0x003fe20003800000 */
.L_x_873:
[----:B------:R-:W-:Y:S01]  /*1cae0*/  MOV R13, R27 ;  /* 0x0000001b000d7202 */ /* 0x000fe20000000f00 */
[----:B------:R-:W-:-:S07]  /*1caf0*/  IMAD.MOV.U32 R20, RZ, RZ, R14 ;  /* 0x000000ffff147224 */ /* 0x000fce00078e000e */
[----:B------:R-:W-:Y:S05]  /*1cb00*/  WARPSYNC.COLLECTIVE R15, `(.L_x_874) ;  /* 0x000000000f087348 */ /* 0x000fea0003c00000 */
[----:B------:R0:W1:Y:S02]  /*1cb10*/  SHFL.IDX P6, R14, R13, R12, R11 ;  /* 0x0000000c0d0e7389 */ /* 0x00006400000c000b */
[----:B01----:R-:W-:Y:S01]  /*1cb20*/  ENDCOLLECTIVE ;  /* 0x000000000000791b */ /* 0x003fe20003800000 */
.L_x_874:
[----:B------:R-:W-:Y:S05]  /*1cb30*/  BRA `(.L_x_875) ;  /* 0xfffffedc00bc7947 */ /* 0x000fea000383ffff */
.L_x_625:
[----:B0-----:R0:W1:Y:S02]  /*1cb40*/  SYNCS.PHASECHK.TRANS64.TRYWAIT P4, [R156+URZ+0x28800], R27 ;  /* 0x0288001b9c0075a7 */ /* 0x001064000808017f */
[----:B-1----:R-:W-:Y:S05]  /*1cb50*/  @!P4 NANOSLEEP.SYNCS 0x989680 ;  /* 0x009896800000c95d */ /* 0x002fea0003900000 */
[----:B------:R-:W1:Y:S02]  /*1cb60*/  @!P4 SYNCS.PHASECHK.TRANS64 P4, [R156+URZ+0x28800], R27 ;  /* 0x0288001b9c00c5a7 */ /* 0x000e64000808007f */
[----:B-1----:R-:W-:Y:S05]  /*1cb70*/  @!P4 BRA `(.L_x_625) ;  /* 0xfffffffc00f0c947 */ /* 0x002fea000383ffff */
[----:B------:R-:W-:Y:S05]  /*1cb80*/  BRA `(.L_x_876) ;  /* 0xfffffee000ac7947 */ /* 0x000fea000383ffff */
.L_x_635:
[----:B-1----:R1:W4:Y:S02]  /*1cb90*/  SYNCS.PHASECHK.TRANS64.TRYWAIT P1, [R3+URZ+0x28830], R0 ;  /* 0x02883000030075a7 */ /* 0x002324000802017f */
[----:B----4-:R-:W-:Y:S05]  /*1cba0*/  @!P1 NANOSLEEP.SYNCS 0x989680 ;  /* 0x009896800000995d */ /* 0x010fea0003900000 */
[----:B------:R-:W4:Y:S02]  /*1cbb0*/  @!P1 SYNCS.PHASECHK.TRANS64 P1, [R3+URZ+0x28830], R0 ;  /* 0x02883000030095a7 */ /* 0x000f24000802007f */
[----:B----4-:R-:W-:Y:S05]  /*1cbc0*/  @!P1 BRA `(.L_x_635) ;  /* 0xfffffffc00f09947 */ /* 0x010fea000383ffff */
[----:B------:R-:W-:Y:S05]  /*1cbd0*/  BRA `(.L_x_634) ;  /* 0xfffffef800907947 */ /* 0x000fea000383ffff */
.L_x_642:
[----:B-1----:R1:W2:Y:S02]  /*1cbe0*/  SYNCS.PHASECHK.TRANS64.TRYWAIT P2, [R7+URZ+0x28830], R4 ;  /* 0x02883004070075a7 */ /* 0x0022a4000804017f */
[----:B--2---:R-:W-:Y:S05]  /*1cbf0*/  @!P2 NANOSLEEP.SYNCS 0x989680 ;  /* 0x009896800000a95d */ /* 0x004fea0003900000 */
[----:B------:R-:W2:Y:S02]  /*1cc00*/  @!P2 SYNCS.PHASECHK.TRANS64 P2, [R7+URZ+0x28830], R4 ;  /* 0x028830040700a5a7 */ /* 0x000ea4000804007f */
[----:B--2---:R-:W-:Y:S05]  /*1cc10*/  @!P2 BRA `(.L_x_642) ;  /* 0xfffffffc00f0a947 */ /* 0x004fea000383ffff */
[----:B------:R-:W-:Y:S05]  /*1cc20*/  BRA `(.L_x_641) ;  /* 0xffffff2000147947 */ /* 0x000fea000383ffff */
.L_x_646:
[----:B-1----:R1:W2:Y:S02]  /*1cc30*/  SYNCS.PHASECHK.TRANS64.TRYWAIT P1, [R5+URZ+0x28850], R4 ;  /* 0x02885004050075a7 */ /* 0x0022a4000802017f */
[----:B--2---:R-:W-:Y:S05]  /*1cc40*/  @!P1 NANOSLEEP.SYNCS 0x989680 ;  /* 0x009896800000995d */ /* 0x004fea0003900000 */
[----:B------:R-:W2:Y:S02]  /*1cc50*/  @!P1 SYNCS.PHASECHK.TRANS64 P1, [R5+URZ+0x28850], R4 ;  /* 0x02885004050095a7 */ /* 0x000ea4000802007f */
[----:B--2---:R-:W-:Y:S05]  /*1cc60*/  @!P1 BRA `(.L_x_646) ;  /* 0xfffffffc00f09947 */ /* 0x004fea000383ffff */
[----:B------:R-:W-:Y:S05]  /*1cc70*/  BRA `(.L_x_643) ;  /* 0xffffff2400207947 */ /* 0x000fea000383ffff */
.L_x_653:
[----:B-1----:R1:W2:Y:S02]  /*1cc80*/  SYNCS.PHASECHK.TRANS64.TRYWAIT P1, [R15+URZ+0x28850], R0 ;  /* 0x028850000f0075a7 */ /* 0x0022a4000802017f */
[----:B--2---:R-:W-:Y:S05]  /*1cc90*/  @!P1 NANOSLEEP.SYNCS 0x989680 ;  /* 0x009896800000995d */ /* 0x004fea0003900000 */
[----:B------:R-:W2:Y:S02]  /*1cca0*/  @!P1 SYNCS.PHASECHK.TRANS64 P1, [R15+URZ+0x28850], R0 ;  /* 0x028850000f0095a7 */ /* 0x000ea4000802007f */
[----:B--2---:R-:W-:Y:S05]  /*1ccb0*/  @!P1 BRA `(.L_x_653) ;  /* 0xfffffffc00f09947 */ /* 0x004fea000383ffff */
[----:B------:R-:W-:Y:S05]  /*1ccc0*/  BRA `(.L_x_652) ;  /* 0xffffff4000687947 */ /* 0x000fea000383ffff */
.L_x_659:
[----:B------:R-:W-:Y:S01]  /*1ccd0*/  IMAD.MOV.U32 R13, RZ, RZ, R2 ;  /* 0x000000ffff0d7224 */ /* 0x000fe200078e0002 */
[----:B------:R-:W-:Y:S01]  /*1cce0*/  MOV R11, 0x181f ;  /* 0x0000181f000b7802 */ /* 0x000fe20000000f00 */
[----:B------:R-:W-:Y:S02]  /*1ccf0*/  IMAD.MOV.U32 R12, RZ, RZ, RZ ;  /* 0x000000ffff0c7224 */ /* 0x000fe400078e00ff */
[----:B------:R-:W-:-:S07]  /*1cd00*/  IMAD.MOV.U32 R15, RZ, RZ, -0x1 ;  /* 0xffffffffff0f7424 */ /* 0x000fce00078e00ff */
[----:B-----5:R-:W-:Y:S05]  /*1cd10*/  WARPSYNC.COLLECTIVE R15, `(.L_x_877) ;  /* 0x000000000f087348 */ /* 0x020fea0003c00000 */
[----:B------:R0:W1:Y:S02]  /*1cd20*/  SHFL.IDX P6, R14, R13, R12, R11 ;  /* 0x0000000c0d0e7389 */ /* 0x00006400000c000b */
[----:B01---5:R-:W-:Y:S01]  /*1cd30*/  ENDCOLLECTIVE ;  /* 0x000000000000791b */ /* 0x023fe20003800000 */
.L_x_877:
[----:B------:R-:W-:Y:S01]  /*1cd40*/  MOV R13, R0 ;  /* 0x00000000000d7202 */ /* 0x000fe20000000f00 */
[----:B------:R-:W-:-:S07]  /*1cd50*/  IMAD.MOV.U32 R3, RZ, RZ, R14 ;  /* 0x000000ffff037224 */ /* 0x000fce00078e000e */
[----:B------:R-:W-:Y:S05]  /*1cd60*/  WARPSYNC.COLLECTIVE R15, `(.L_x_878) ;  /* 0x000000000f087348 */ /* 0x000fea0003c00000 */
[----:B------:R0:W1:Y:S02]  /*1cd70*/  SHFL.IDX P6, R14, R13, R12, R11 ;  /* 0x0000000c0d0e7389 */ /* 0x00006400000c000b */
[----:B01----:R-:W-:Y:S01]  /*1cd80*/  ENDCOLLECTIVE ;  /* 0x000000000000791b */ /* 0x003fe20003800000 */
.L_x_878:
[----:B------:R-:W-:Y:S05]  /*1cd90*/  BRA `(.L_x_879) ;  /* 0xffffff5c00407947 */ /* 0x000fea000383ffff */
.L_x_662:
[----:B------:R-:W-:Y:S01]  /*1cda0*/  BSSY B1, `(.L_x_880) ;  /* 0x0000008000017945 */ /* 0x000fe20003800000 */
[----:B------:R-:W-:Y:S01]  /*1cdb0*/  IMAD.MOV.U32 R13, RZ, RZ, R2 ;  /* 0x000000ffff0d7224 */ /* 0x000fe200078e0002 */
[----:B---3--:R-:W-:Y:S01]  /*1cdc0*/  MOV R11, 0x181f ;  /* 0x0000181f000b7802 */ /* 0x008fe20000000f00 */
[----:B------:R-:W-:Y:S02]  /*1cdd0*/  IMAD.MOV.U32 R12, RZ, RZ, 0x1 ;  /* 0x00000001ff0c7424 */ /* 0x000fe400078e00ff */
[----:B------:R-:W-:-:S07]  /*1cde0*/  IMAD.MOV.U32 R15, RZ, RZ, -0x1 ;  /* 0xffffffffff0f7424 */ /* 0x000fce00078e00ff */
[----:B012--5:R-:W-:Y:S05]  /*1cdf0*/  WARPSYNC.COLLECTIVE R15, `(.L_x_881) ;  /* 0x000000000f087348 */ /* 0x027fea0003c00000 */
[----:B--2---:R2:W3:Y:S02]  /*1ce00*/  SHFL.IDX P6, R14, R13, R12, R11 ;  /* 0x0000000c0d0e7389 */ /* 0x0044e400000c000b */
[----:B0123-5:R-:W-:Y:S01]  /*1ce10*/  ENDCOLLECTIVE ;  /* 0x000000000000791b */ /* 0x02ffe20003800000 */
.L_x_881:
[----:B------:R-:W-:Y:S05]  /*1ce20*/  BSYNC B1 ;  /* 0x0000000000017941 */ /* 0x000fea0003800000 */
.L_x_880:
        /* <DEDUP_REMOVED lines=8> */
.L_x_882:
[----:B------:R-:W-:Y:S05]  /*1ceb0*/  BRA `(.L_x_883) ;  /* 0xffffff5c003c7947 */ /* 0x000fea000383ffff */
.L_x_665:
[----:B------:R-:W-:Y:S01]  /*1cec0*/  BSSY B1, `(.L_x_884) ;  /* 0x0000008000017945 */ /* 0x000fe20003800000 */
[----:B------:R-:W-:Y:S01]  /*1ced0*/  IMAD.MOV.U32 R13, RZ, RZ, R2 ;  /* 0x000000ffff0d7224 */ /* 0x000fe200078e0002 */
[----:B------:R-:W-:Y:S01]  /*1cee0*/  MOV R11, 0x181f ;  /* 0x0000181f000b7802 */ /* 0x000fe20000000f00 */
[----:B------:R-:W-:Y:S02]  /*1cef0*/  IMAD.MOV.U32 R12, RZ, RZ, 0x2 ;  /* 0x00000002ff0c7424 */ /* 0x000fe400078e00ff */
[----:B---3--:R-:W-:-:S07]  /*1cf00*/  IMAD.MOV.U32 R15, RZ, RZ, -0x1 ;  /* 0xffffffffff0f7424 */ /* 0x008fce00078e00ff */
[----:B012-4-:R-:W-:Y:S05]  /*1cf10*/  WARPSYNC.COLLECTIVE R15, `(.L_x_885) ;  /* 0x000000000f087348 */ /* 0x017fea0003c00000 */
[----:B--2---:R2:W3:Y:S02]  /*1cf20*/  SHFL.IDX P6, R14, R13, R12, R11 ;  /* 0x0000000c0d0e7389 */ /* 0x0044e400000c000b */
[----:B01234-:R-:W-:Y:S01]  /*1cf30*/  ENDCOLLECTIVE ;  /* 0x000000000000791b */ /* 0x01ffe20003800000 */
.L_x_885:
[----:B------:R-:W-:Y:S05]  /*1cf40*/  BSYNC B1 ;  /* 0x0000000000017941 */ /* 0x000fea0003800000 */
.L_x_884:
        /* <DEDUP_REMOVED lines=8> */
.L_x_886:
[----:B------:R-:W-:Y:S05]  /*1cfd0*/  BRA `(.L_x_887) ;  /* 0xffffff5c003c7947 */ /* 0x000fea000383ffff */
.L_x_668:
        /* <DEDUP_REMOVED lines=8> */
.L_x_889:
[----:B------:R-:W-:Y:S05]  /*1d060*/  BSYNC B1 ;  /* 0x0000000000017941 */ /* 0x000fea0003800000 */
.L_x_888:
        /* <DEDUP_REMOVED lines=8> */
.L_x_890:
[----:B------:R-:W-:Y:S05]  /*1d0f0*/  BRA `(.L_x_891) ;  /* 0xffffff5c003c7947 */ /* 0x000fea000383ffff */
.L_x_670:
[----:B------:R-:W-:Y:S01]  /*1d100*/  IMAD.MOV.U32 R13, RZ, RZ, R2 ;  /* 0x000000ffff0d7224 */ /* 0x000fe200078e0002 */
[----:B------:R-:W-:Y:S01]  /*1d110*/  MOV R11, 0x1c1f ;  /* 0x00001c1f000b7802 */ /* 0x000fe20000000f00 */
[----:B------:R-:W-:Y:S02]  /*1d120*/  IMAD.MOV.U32 R12, RZ, RZ, RZ ;  /* 0x000000ffff0c7224 */ /* 0x000fe400078e00ff */
[----:B------:R-:W-:-:S07]  /*1d130*/  IMAD.MOV.U32 R15, RZ, RZ, -0x1 ;  /* 0xffffffffff0f7424 */ /* 0x000fce00078e00ff */
[----:B------:R-:W-:Y:S05]  /*1d140*/  WARPSYNC.COLLECTIVE R15, `(.L_x_892) ;  /* 0x000000000f087348 */ /* 0x000fea0003c00000 */
[----:B------:R0:W1:Y:S02]  /*1d150*/  SHFL.IDX P6, R14, R13, R12, R11 ;  /* 0x0000000c0d0e7389 */ /* 0x00006400000c000b */
[----:B01----:R-:W-:Y:S01]  /*1d160*/  ENDCOLLECTIVE ;  /* 0x000000000000791b */ /* 0x003fe20003800000 */
.L_x_892:
[----:B------:R-:W-:Y:S01]  /*1d170*/  MOV R13, R0 ;  /* 0x00000000000d7202 */ /* 0x000fe20000000f00 */
[----:B------:R-:W-:-:S07]  /*1d180*/  IMAD.MOV.U32 R3, RZ, RZ, R14 ;  /* 0x000000ffff037224 */ /* 0x000fce00078e000e */
[----:B------:R-:W-:Y:S05]  /*1d190*/  WARPSYNC.COLLECTIVE R15, `(.L_x_893) ;  /* 0x000000000f087348 */ /* 0x000fea0003c00000 */
[----:B------:R0:W1:Y:S02]  /*1d1a0*/  SHFL.IDX P6, R14, R13, R12, R11 ;  /* 0x0000000c0d0e7389 */ /* 0x00006400000c000b */
[----:B01----:R-:W-:Y:S01]  /*1d1b0*/  ENDCOLLECTIVE ;  /* 0x000000000000791b */ /* 0x003fe20003800000 */
.L_x_893:
[----:B------:R-:W-:Y:S05]  /*1d1c0*/  BRA `(.L_x_894) ;  /* 0xffffff60003c7947 */ /* 0x000fea000383ffff */
.L_x_673:
[----:B------:R-:W-:Y:S01]  /*1d1d0*/  BSSY B1, `(.L_x_895) ;  /* 0x0000008000017945 */ /* 0x000fe20003800000 */
[----:B--2---:R-:W-:Y:S01]  /*1d1e0*/  IMAD.MOV.U32 R13, RZ, RZ, R2 ;  /* 0x000000ffff0d7224 */ /* 0x004fe200078e0002 */
[----:B------:R-:W-:Y:S01]  /*1d1f0*/  MOV R11, 0x1c1f ;  /* 0x00001c1f000b7802 */ /* 0x000fe20000000f00 */
[----:B------:R-:W-:Y:S02]  /*1d200*/  IMAD.MOV.U32 R12, RZ, RZ, 0x1 ;  /* 0x00000001ff0c7424 */ /* 0x000fe400078e00ff */
[----:B------:R-:W-:-:S07]  /*1d210*/  IMAD.MOV.U32 R15, RZ, RZ, -0x1 ;  /* 0xffffffffff0f7424 */ /* 0x000fce00078e00ff */
[----:B01----:R-:W-:Y:S05]  /*1d220*/  WARPSYNC.COLLECTIVE R15, `(.L_x_896) ;  /* 0x000000000f087348 */ /* 0x003fea0003c00000 */
[----:B------:R2:W3:Y:S02]  /*1d230*/  SHFL.IDX P6, R14, R13, R12, R11 ;  /* 0x0000000c0d0e7389 */ /* 0x0004e400000c000b */
[----:B0123--:R-:W-:Y:S01]  /*1d240*/  ENDCOLLECTIVE ;  /* 0x000000000000791b */ /* 0x00ffe20003800000 */
.L_x_896:
[----:B------:R-:W-:Y:S05]  /*1d250*/  BSYNC B1 ;  /* 0x0000000000017941 */ /* 0x000fea0003800000 */
.L_x_895:
        /* <DEDUP_REMOVED lines=8> */
.L_x_897:
[----:B------:R-:W-:Y:S05]  /*1d2e0*/  BRA `(.L_x_898) ;  /* 0xffffff6400187947 */ /* 0x000fea000383ffff */
.L_x_677:
[----:B------:R-:W-:Y:S01]  /*1d2f0*/  IMAD.MOV.U32 R13, RZ, RZ, R2 ;  /* 0x000000ffff0d7224 */ /* 0x000fe200078e0002 */
[----:B------:R-:W-:Y:S01]  /*1d300*/  MOV R11, 0x181f ;  /* 0x0000181f000b7802 */ /* 0x000fe20000000f00 */
[----:B------:R-:W-:Y:S02]  /*1d310*/  IMAD.MOV.U32 R12, RZ, RZ, RZ ;  /* 0x000000ffff0c7224 */ /* 0x000fe400078e00ff */
[----:B------:R-:W-:-:S07]  /*1d320*/  IMAD.MOV.U32 R15, RZ, RZ, -0x1 ;  /* 0xffffffffff0f7424 */ /* 0x000fce00078e00ff */
[----:B01----:R-:W-:Y:S05]  /*1d330*/  WARPSYNC.COLLECTIVE R15, `(.L_x_899) ;  /* 0x000000000f087348 */ /* 0x003fea0003c00000 */
[----:B------:R2:W3:Y:S02]  /*1d340*/  SHFL.IDX P6, R14, R13, R12, R11 ;  /* 0x0000000c0d0e7389 */ /* 0x0004e400000c000b */
[----:B0123--:R-:W-:Y:S01]  /*1d350*/  ENDCOLLECTIVE ;  /* 0x000000000000791b */ /* 0x00ffe20003800000 */
.L_x_899:
[----:B------:R-:W-:Y:S01]  /*1d360*/  MOV R13, R0 ;  /* 0x00000000000d7202 */ /* 0x000fe20000000f00 */
[----:B------:R-:W-:-:S07]  /*1d370*/  IMAD.MOV.U32 R3, RZ, RZ, R14 ;  /* 0x000000ffff037224 */ /* 0x000fce00078e000e */
[----:B------:R-:W-:Y:S05]  /*1d380*/  WARPSYNC.COLLECTIVE R15, `(.L_x_900) ;  /* 0x000000000f087348 */ /* 0x000fea0003c00000 */
[----:B------:R0:W1:Y:S02]  /*1d390*/  SHFL.IDX P6, R14, R13, R12, R11 ;  /* 0x0000000c0d0e7389 */ /* 0x00006400000c000b */
[----:B01----:R-:W-:Y:S01]  /*1d3a0*/  ENDCOLLECTIVE ;  /* 0x000000000000791b */ /* 0x003fe20003800000 */
.L_x_900:
[----:B------:R-:W-:Y:S05]  /*1d3b0*/  BRA `(.L_x_901) ;  /* 0xffffff6c00f47947 */ /* 0x000fea000383ffff */
.L_x_680:
[----:B------:R-:W-:Y:S01]  /*1d3c0*/  BSSY B1, `(.L_x_902) ;  /* 0x0000008000017945 */ /* 0x000fe20003800000 */
[----:B------:R-:W-:Y:S01]  /*1d3d0*/  IMAD.MOV.U32 R13, RZ, RZ, R2 ;  /* 0x000000ffff0d7224 */ /* 0x000fe200078e0002 */
[----:B------:R-:W-:Y:S01]  /*1d3e0*/  MOV R11, 0x181f ;  /* 0x0000181f000b7802 */ /* 0x000fe20000000f00 */
[----:B------:R-:W-:Y:S02]  /*1d3f0*/  IMAD.MOV.U32 R12, RZ, RZ, 0x1 ;  /* 0x00000001ff0c7424 */ /* 0x000fe400078e00ff */
[----:B---3--:R-:W-:-:S07]  /*1d400*/  IMAD.MOV.U32 R15, RZ, RZ, -0x1 ;  /* 0xffffffffff0f7424 */ /* 0x008fce00078e00ff */
[----:B012-4-:R-:W-:Y:S05]  /*1d410*/  WARPSYNC.COLLECTIVE R15, `(.L_x_903) ;  /* 0x000000000f087348 */ /* 0x017fea0003c00000 */
[----:B----4-:R3:W4:Y:S02]  /*1d420*/  SHFL.IDX P6, R14, R13, R12, R11 ;  /* 0x0000000c0d0e7389 */ /* 0x01072400000c000b */
[----:B01234-:R-:W-:Y:S01]  /*1d430*/  ENDCOLLECTIVE ;  /* 0x000000000000791b */ /* 0x01ffe20003800000 */
.L_x_903:
[----:B------:R-:W-:Y:S05]  /*1d440*/  BSYNC B1 ;  /* 0x0000000000017941 */ /* 0x000fea0003800000 */
.L_x_902:
        /* <DEDUP_REMOVED lines=8> */
.L_x_904:
[----:B------:R-:W-:Y:S05]  /*1d4d0*/  BRA `(.L_x_905) ;  /* 0xffffff6c00f47947 */ /* 0x000fea000383ffff */
.L_x_683:
[----:B------:R-:W-:Y:S01]  /*1d4e0*/  BSSY B1, `(.L_x_906) ;  /* 0x0000008000017945 */ /* 0x000fe20003800000 */
[----:B------:R-:W-:Y:S01]  /*1d4f0*/  IMAD.MOV.U32 R13, RZ, RZ, R2 ;  /* 0x000000ffff0d7224 */ /* 0x000fe200078e0002 */
[----:B------:R-:W-:Y:S01]  /*1d500*/  MOV R11, 0x181f ;  /* 0x0000181f000b7802 */ /* 0x000fe20000000f00 */
[----:B------:R-:W-:Y:S02]  /*1d510*/  IMAD.MOV.U32 R12, RZ, RZ, 0x2 ;  /* 0x00000002ff0c7424 */ /* 0x000fe400078e00ff */
[----:B0-----:R-:W-:-:S07]  /*1d520*/  IMAD.MOV.U32 R15, RZ, RZ, -0x1 ;  /* 0xffffffffff0f7424 */ /* 0x001fce00078e00ff */
[----:B-1234-:R-:W-:Y:S05]  /*1d530*/  WARPSYNC.COLLECTIVE R15, `(.L_x_907) ;  /* 0x000000000f087348 */ /* 0x01efea0003c00000 */
[----:B----4-:R0:W4:Y:S02]  /*1d540*/  SHFL.IDX P6, R14, R13, R12, R11 ;  /* 0x0000000c0d0e7389 */ /* 0x01012400000c000b */
[----:B01234-:R-:W-:Y:S01]  /*1d550*/  ENDCOLLECTIVE ;  /* 0x000000000000791b */ /* 0x01ffe20003800000 */
.L_x_907:
[----:B------:R-:W-:Y:S05]  /*1d560*/  BSYNC B1 ;  /* 0x0000000000017941 */ /* 0x000fea0003800000 */
.L_x_906:
        /* <DEDUP_REMOVED lines=8> */
.L_x_908:
[----:B------:R-:W-:Y:S05]  /*1d5f0*/  BRA `(.L_x_909) ;  /* 0xffffff6c00f47947 */ /* 0x000fea000383ffff */
.L_x_686:
[----:B------:R-:W-:Y:S01]  /*1d600*/  BSSY B1, `(.L_x_910) ;  /* 0x0000008000017945 */ /* 0x000fe20003800000 */
[----:B------:R-:W-:Y:S01]  /*1d610*/  IMAD.MOV.U32 R13, RZ, RZ, R2 ;  /* 0x000000ffff0d7224 */ /* 0x000fe200078e0002 */
[----:B------:R-:W-:Y:S01]  /*1d620*/  MOV R11, 0x181f ;  /* 0x0000181f000b7802 */ /* 0x000fe20000000f00 */
[----:B------:R-:W-:Y:S02]  /*1d630*/  IMAD.MOV.U32 R12, RZ, RZ, 0x3 ;  /* 0x00000003ff0c7424 */ /* 0x000fe400078e00ff */
[----:B0-----:R-:W-:-:S07]  /*1d640*/  IMAD.MOV.U32 R15, RZ, RZ, -0x1 ;  /* 0xffffffffff0f7424 */ /* 0x001fce00078e00ff */
[----:B-1234-:R-:W-:Y:S05]  /*1d650*/  WARPSYNC.COLLECTIVE R15, `(.L_x_911) ;  /* 0x000000000f087348 */ /* 0x01efea0003c00000 */
[----:B------:R0:W0:Y:S02]  /*1d660*/  SHFL.IDX P6, R14, R13, R12, R11 ;  /* 0x0000000c0d0e7389 */ /* 0x00002400000c000b */
[----:B01234-:R-:W-:Y:S01]  /*1d670*/  ENDCOLLECTIVE ;  /* 0x000000000000791b */ /* 0x01ffe20003800000 */
.L_x_911:
[----:B------:R-:W-:Y:S05]  /*1d680*/  BSYNC B1 ;  /* 0x0000000000017941 */ /* 0x000fea0003800000 */
.L_x_910:
        /* <DEDUP_REMOVED lines=8> */
.L_x_912:
[----:B------:R-:W-:Y:S05]  /*1d710*/  BRA `(.L_x_913) ;  /* 0xffffff6c00f47947 */ /* 0x000fea000383ffff */
.L_x_703:
[----:B------:R-:W0:Y:S01]  /*1d720*/  S2R R9, SR_TID.X ;  /* 0x0000000000097919 */ /* 0x000e220000002100 */
[----:B------:R-:W-:Y:S01]  /*1d730*/  BSSY B1, `(.L_x_914) ;  /* 0x000000a000017945 */ /* 0x000fe20003800000 */
[----:B------:R-:W-:Y:S01]  /*1d740*/  IMAD.MOV.U32 R12, RZ, RZ, RZ ;  /* 0x000000ffff0c7224 */ /* 0x000fe200078e00ff */
[----:B------:R-:W-:Y:S01]  /*1d750*/  MOV R11, 0x1f ;  /* 0x0000001f000b7802 */ /* 0x000fe20000000f00 */
[----:B------:R-:W-:Y:S01]  /*1d760*/  IMAD.MOV.U32 R15, RZ, RZ, -0x1 ;  /* 0xffffffffff0f7424 */ /* 0x000fe200078e00ff */
[----:B0-----:R-:W-:-:S04]  /*1d770*/  SHF.R.U32.HI R9, RZ, 0x5, R9 ;  /* 0x00000005ff097819 */ /* 0x001fc80000011609 */
[----:B------:R-:W-:-:S05]  /*1d780*/  LOP3.LUT R9, R9, 0x3, RZ, 0xc0, !PT ;  /* 0x0000000309097812 */ /* 0x000fca00078ec0ff */
[----:B------:R-:W-:-:S07]  /*1d790*/  IMAD.MOV.U32 R13, RZ, RZ, R9 ;  /* 0x000000ffff0d7224 */ /* 0x000fce00078e0009 */
[----:B------:R-:W-:Y:S05]  /*1d7a0*/  WARPSYNC.COLLECTIVE R15, `(.L_x_915) ;  /* 0x000000000f087348 */ /* 0x000fea0003c00000 */
[----:B------:R0:W1:Y:S02]  /*1d7b0*/  SHFL.IDX P6, R14, R13, R12, R11 ;  /* 0x0000000c0d0e7389 */ /* 0x00006400000c000b */
[----:B01----:R-:W-:Y:S01]  /*1d7c0*/  ENDCOLLECTIVE ;  /* 0x000000000000791b */ /* 0x003fe20003800000 */
.L_x_915:
[----:B------:R-:W-:Y:S05]  /*1d7d0*/  BSYNC B1 ;  /* 0x0000000000017941 */ /* 0x000fea0003800000 */
.L_x_914:
[----:B------:R-:W-:Y:S05]  /*1d7e0*/  BRA `(.L_x_916) ;  /* 0xffffff84009c7947 */ /* 0x000fea000383ffff */
.L_x_705:
[----:B------:R-:W-:Y:S01]  /*1d7f0*/  BSSY B1, `(.L_x_917) ;  /* 0x0000006000017945 */ /* 0x000fe20003800000 */
[----:B------:R-:W-:-:S07]  /*1d800*/  IMAD.MOV.U32 R15, RZ, RZ, -0x1 ;  /* 0xffffffffff0f7424 */ /* 0x000fce00078e00ff */
[----:B0-----:R-:W-:Y:S05]  /*1d810*/  WARPSYNC.COLLECTIVE R15, `(.L_x_918) ;  /* 0x000000000f0c7348 */ /* 0x001fea0003c00000 */
[----:B------:R-:W-:Y:S02]  /*1d820*/  ELECT P6, UR62, PT ;  /* 0x00000000003e782f */ /* 0x000fe400038c0000 */
[----:B------:R-:W-:Y:S01]  /*1d830*/  MOV R14, UR62 ;  /* 0x0000003e000e7c02 */ /* 0x000fe20008000f00 */
[----:B0-----:R-:W-:Y:S10]  /*1d840*/  ENDCOLLECTIVE ;  /* 0x000000000000791b */ /* 0x001ff40003800000 */
.L_x_918:
[----:B------:R-:W-:Y:S05]  /*1d850*/  BSYNC B1 ;  /* 0x0000000000017941 */ /* 0x000fea0003800000 */
.L_x_917:
[----:B------:R-:W-:Y:S05]  /*1d860*/  BRA `(.L_x_704) ;  /* 0xffffff8400947947 */ /* 0x000fea000383ffff */
.L_x_707:
[----:B0-----:R0:W1:Y:S02]  /*1d870*/  SYNCS.PHASECHK.TRANS64.TRYWAIT P0, [R22+URZ+0x28820], R7 ;  /* 0x02882007160075a7 */ /* 0x001064000800017f */
[----:B-1----:R-:W-:Y:S05]  /*1d880*/  @!P0 NANOSLEEP.SYNCS 0x989680 ;  /* 0x009896800000895d */ /* 0x002fea0003900000 */
[----:B------:R-:W1:Y:S02]  /*1d890*/  @!P0 SYNCS.PHASECHK.TRANS64 P0, [R22+URZ+0x28820], R7 ;  /* 0x02882007160085a7 */ /* 0x000e64000800007f */
[----:B-1----:R-:W-:Y:S05]  /*1d8a0*/  @!P0 BRA `(.L_x_707) ;  /* 0xfffffffc00f08947 */ /* 0x002fea000383ffff */
[----:B------:R-:W-:Y:S05]  /*1d8b0*/  BRA `(.L_x_919) ;  /* 0xffffff8400a47947 */ /* 0x000fea000383ffff */
.L_x_711:
[----:B-1----:R1:W2:Y:S02]  /*1d8c0*/  SYNCS.PHASECHK.TRANS64.TRYWAIT P0, [R10+URZ+0x288a0], R9 ;  /* 0x0288a0090a0075a7 */ /* 0x0022a4000800017f */
[----:B--2---:R-:W-:Y:S05]  /*1d8d0*/  @!P0 NANOSLEEP.SYNCS 0x989680 ;  /* 0x009896800000895d */ /* 0x004fea0003900000 */
[----:B------:R-:W2:Y:S02]  /*1d8e0*/  @!P0 SYNCS.PHASECHK.TRANS64 P0, [R10+URZ+0x288a0], R9 ;  /* 0x0288a0090a0085a7 */ /* 0x000ea4000800007f */
[----:B--2---:R-:W-:Y:S05]  /*1d8f0*/  @!P0 BRA `(.L_x_711) ;  /* 0xfffffffc00f08947 */ /* 0x004fea000383ffff */
[----:B------:R-:W-:Y:S05]  /*1d900*/  BRA `(.L_x_920) ;  /* 0xffffff8400bc7947 */ /* 0x000fea000383ffff */
.L_x_717:
[----:B0-----:R0:W2:Y:S02]  /*1d910*/  SYNCS.PHASECHK.TRANS64.TRYWAIT P0, [R10+URZ+0x288c0], R9 ;  /* 0x0288c0090a0075a7 */ /* 0x0010a4000800017f */
[----:B--2---:R-:W-:Y:S05]  /*1d920*/  @!P0 NANOSLEEP.SYNCS 0x989680 ;  /* 0x009896800000895d */ /* 0x004fea0003900000 */
[----:B------:R-:W2:Y:S02]  /*1d930*/  @!P0 SYNCS.PHASECHK.TRANS64 P0, [R10+URZ+0x288c0], R9 ;  /* 0x0288c0090a0085a7 */ /* 0x000ea4000800007f */
[----:B--2---:R-:W-:Y:S05]  /*1d940*/  @!P0 BRA `(.L_x_717) ;  /* 0xfffffffc00f08947 */ /* 0x004fea000383ffff */
[----:B------:R-:W-:Y:S05]  /*1d950*/  BRA `(.L_x_921) ;  /* 0xffffff88007c7947 */ /* 0x000fea000383ffff */
.L_x_725:
[----:B-1----:R1:W2:Y:S02]  /*1d960*/  SYNCS.PHASECHK.TRANS64.TRYWAIT P2, [R10+URZ+0x288a0], R9 ;  /* 0x0288a0090a0075a7 */ /* 0x0022a4000804017f */
[----:B--2---:R-:W-:Y:S05]  /*1d970*/  @!P2 NANOSLEEP.SYNCS 0x989680 ;  /* 0x009896800000a95d */ /* 0x004fea0003900000 */
[----:B------:R-:W2:Y:S02]  /*1d980*/  @!P2 SYNCS.PHASECHK.TRANS64 P2, [R10+URZ+0x288a0], R9 ;  /* 0x0288a0090a00a5a7 */ /* 0x000ea4000804007f */
[----:B--2---:R-:W-:Y:S05]  /*1d990*/  @!P2 BRA `(.L_x_725) ;  /* 0xfffffffc00f0a947 */ /* 0x004fea000383ffff */
[----:B------:R-:W-:Y:S05]  /*1d9a0*/  BRA `(.L_x_922) ;  /* 0xffffff8c00787947 */ /* 0x000fea000383ffff */
.L_x_731:
[----:B0-----:R0:W2:Y:S02]  /*1d9b0*/  SYNCS.PHASECHK.TRANS64.TRYWAIT P2, [R10+URZ+0x288c0], R9 ;  /* 0x0288c0090a0075a7 */ /* 0x0010a4000804017f */
[----:B--2---:R-:W-:Y:S05]  /*1d9c0*/  @!P2 NANOSLEEP.SYNCS 0x989680 ;  /* 0x009896800000a95d */ /* 0x004fea0003900000 */
[----:B------:R-:W2:Y:S02]  /*1d9d0*/  @!P2 SYNCS.PHASECHK.TRANS64 P2, [R10+URZ+0x288c0], R9 ;  /* 0x0288c0090a00a5a7 */ /* 0x000ea4000804007f */
[----:B--2---:R-:W-:Y:S05]  /*1d9e0*/  @!P2 BRA `(.L_x_731) ;  /* 0xfffffffc00f0a947 */ /* 0x004fea000383ffff */
[----:B------:R-:W-:Y:S05]  /*1d9f0*/  BRA `(.L_x_923) ;  /* 0xffffff9000307947 */ /* 0x000fea000383ffff */
.L_x_747:
[----:B------:R-:W0:Y:S01]  /*1da00*/  S2R R9, SR_TID.X ;  /* 0x0000000000097919 */ /* 0x000e220000002100 */
[----:B------:R-:W-:Y:S01]  /*1da10*/  BSSY B0, `(.L_x_924) ;  /* 0x000000a000007945 */ /* 0x000fe20003800000 */
[----:B------:R-:W-:Y:S01]  /*1da20*/  IMAD.MOV.U32 R12, RZ, RZ, RZ ;  /* 0x000000ffff0c7224 */ /* 0x000fe200078e00ff */
[----:B------:R-:W-:Y:S01]  /*1da30*/  MOV R15, 0xffffffff ;  /* 0xffffffff000f7802 */ /* 0x000fe20000000f00 */
[----:B------:R-:W-:Y:S01]  /*1da40*/  IMAD.MOV.U32 R11, RZ, RZ, 0x1f ;  /* 0x0000001fff0b7424 */ /* 0x000fe200078e00ff */
[----:B0-----:R-:W-:-:S04]  /*1da50*/  SHF.R.U32.HI R9, RZ, 0x5, R9 ;  /* 0x00000005ff097819 */ /* 0x001fc80000011609 */
[----:B------:R-:W-:-:S04]  /*1da60*/  LOP3.LUT R9, R9, 0x3, RZ, 0xc0, !PT ;  /* 0x0000000309097812 */ /* 0x000fc800078ec0ff */
[----:B------:R-:W-:-:S07]  /*1da70*/  MOV R13, R9 ;  /* 0x00000009000d7202 */ /* 0x000fce0000000f00 */
[----:B-----5:R-:W-:Y:S05]  /*1da80*/  WARPSYNC.COLLECTIVE R15, `(.L_x_925) ;  /* 0x000000000f087348 */ /* 0x020fea0003c00000 */
[----:B------:R0:W1:Y:S02]  /*1da90*/  SHFL.IDX P6, R14, R13, R12, R11 ;  /* 0x0000000c0d0e7389 */ /* 0x00006400000c000b */
[----:B01---5:R-:W-:Y:S01]  /*1daa0*/  ENDCOLLECTIVE ;  /* 0x000000000000791b */ /* 0x023fe20003800000 */
.L_x_925:
[----:B------:R-:W-:Y:S05]  /*1dab0*/  BSYNC B0 ;  /* 0x0000000000007941 */ /* 0x000fea0003800000 */
.L_x_924:
[----:B------:R-:W-:Y:S05]  /*1dac0*/  BRA `(.L_x_926) ;  /* 0xffffff9c007c7947 */ /* 0x000fea000383ffff */
.L_x_750:
[----:B0-----:R0:W1:Y:S02]  /*1dad0*/  SYNCS.PHASECHK.TRANS64.TRYWAIT P0, [R7+URZ+0x28840], R2 ;  /* 0x02884002070075a7 */ /* 0x001064000800017f */
[----:B-1----:R-:W-:Y:S05]  /*1dae0*/  @!P0 NANOSLEEP.SYNCS 0x989680 ;  /* 0x009896800000895d */ /* 0x002fea0003900000 */
[----:B------:R-:W1:Y:S02]  /*1daf0*/  @!P0 SYNCS.PHASECHK.TRANS64 P0, [R7+URZ+0x28840], R2 ;  /* 0x02884002070085a7 */ /* 0x000e64000800007f */
[----:B-1----:R-:W-:Y:S05]  /*1db00*/  @!P0 BRA `(.L_x_750) ;  /* 0xfffffffc00f08947 */ /* 0x002fea000383ffff */
[----:B------:R-:W-:Y:S05]  /*1db10*/  BRA `(.L_x_927) ;  /* 0xffffff9c00cc7947 */ /* 0x000fea000383ffff */
.L_x_751:
        /* <DEDUP_REMOVED lines=8> */
.L_x_929:
[----:B------:R-:W-:Y:S05]  /*1dba0*/  BSYNC B0 ;  /* 0x0000000000007941 */ /* 0x000fea0003800000 */
.L_x_928:
[----:B------:R-:W-:Y:S01]  /*1dbb0*/  MOV R13, R4 ;  /* 0x00000004000d7202 */ /* 0x000fe20000000f00 */
[----:B------:R-:W-:Y:S01]  /*1dbc0*/  IMAD.MOV.U32 R12, RZ, RZ, RZ ;  /* 0x000000ffff0c7224 */ /* 0x000fe200078e00ff */
[----:B------:R-:W-:Y:S01]  /*1dbd0*/  MOV R15, 0xffffffff ;  /* 0xffffffff000f7802 */ /* 0x000fe20000000f00 */
[----:B------:R-:W-:Y:S01]  /*1dbe0*/  IMAD.MOV.U32 R11, RZ, RZ, 0x181f ;  /* 0x0000181fff0b7424 */ /* 0x000fe200078e00ff */
[----:B------:R-:W-:Y:S01]  /*1dbf0*/  @P0 LEA R8, R5, R22, 0x1 ;  /* 0x0000001605080211 */ /* 0x000fe200078e08ff */
[----:B------:R-:W-:-:S07]  /*1dc00*/  IMAD.MOV.U32 R2, RZ, RZ, R14 ;  /* 0x000000ffff027224 */ /* 0x000fce00078e000e */
[----:B------:R-:W-:Y:S05]  /*1dc10*/  WARPSYNC.COLLECTIVE R15, `(.L_x_930) ;  /* 0x000000000f087348 */ /* 0x000fea0003c00000 */
[----:B------:R0:W1:Y:S02]  /*1dc20*/  SHFL.IDX P6, R14, R13, R12, R11 ;  /* 0x0000000c0d0e7389 */ /* 0x00006400000c000b */
[----:B01----:R-:W-:Y:S01]  /*1dc30*/  ENDCOLLECTIVE ;  /* 0x000000000000791b */ /* 0x003fe20003800000 */
.L_x_930:
[----:B------:R-:W-:Y:S02]  /*1dc40*/  IMAD.MOV.U32 R13, RZ, RZ, R0 ;  /* 0x000000ffff0d7224 */ /* 0x000fe400078e0000 */
[----:B------:R-:W-:Y:S02]  /*1dc50*/  IMAD.MOV.U32 R12, RZ, RZ, 0x1 ;  /* 0x00000001ff0c7424 */ /* 0x000fe400078e00ff */
[----:B------:R-:W-:-:S07]  /*1dc60*/  IMAD.MOV.U32 R3, RZ, RZ, R14 ;  /* 0x000000ffff037224 */ /* 0x000fce00078e000e */
[----:B------:R-:W-:Y:S05]  /*1dc70*/  WARPSYNC.COLLECTIVE R15, `(.L_x_931) ;  /* 0x000000000f087348 */ /* 0x000fea0003c00000 */
[----:B------:R0:W1:Y:S02]  /*1dc80*/  SHFL.IDX P6, R14, R13, R12, R11 ;  /* 0x0000000c0d0e7389 */ /* 0x00006400000c000b */
[----:B01----:R-:W-:Y:S01]  /*1dc90*/  ENDCOLLECTIVE ;  /* 0x000000000000791b */ /* 0x003fe20003800000 */
.L_x_931:
        /* <DEDUP_REMOVED lines=16> */
.L_x_932:
[----:B------:R-:W-:Y:S02]  /*1dda0*/  @P0 IMAD R8, R5, 0x2, R22 ;  /* 0x0000000205080824 */ /* 0x000fe400078e0216 */
[----:B------:R-:W-:Y:S01]  /*1ddb0*/  IMAD.MOV.U32 R13, RZ, RZ, R0 ;  /* 0x000000ffff0d7224 */ /* 0x000fe200078e0000 */
[----:B------:R-:W-:Y:S01]  /*1ddc0*/  MOV R12, 0x2 ;  /* 0x00000002000c7802 */ /* 0x000fe20000000f00 */
[----:B------:R-:W-:-:S07]  /*1ddd0*/  IMAD.MOV.U32 R3, RZ, RZ, R14 ;  /* 0x000000ffff037224 */ /* 0x000fce00078e000e */
[----:B------:R-:W-:Y:S05]  /*1dde0*/  WARPSYNC.COLLECTIVE R15, `(.L_x_933) ;  /* 0x000000000f087348 */ /* 0x000fea0003c00000 */
[----:B------:R0:W1:Y:S02]  /*1ddf0*/  SHFL.IDX P6, R14, R13, R12, R11 ;  /* 0x0000000c0d0e7389 */ /* 0x00006400000c000b */
[----:B01----:R-:W-:Y:S01]  /*1de00*/  ENDCOLLECTIVE ;  /* 0x000000000000791b */ /* 0x003fe20003800000 */
.L_x_933:
[----:B------:R-:W-:-:S04]  /*1de10*/  @P0 LEA R3, P1, R31, R3, 0x1 ;  /* 0x000000031f030211 */ /* 0x000fc800078208ff */
[----:B------:R-:W-:-:S04]  /*1de20*/  @P0 IADD3.X R2, RZ, R2, RZ, P1, !PT ;  /* 0x00000002ff020210 */ /* 0x000fc80000ffe4ff */
        /* <DEDUP_REMOVED lines=14> */
.L_x_934:
[----:B------:R-:W-:Y:S01]  /*1df10*/  @P0 IMAD R8, R5, 0x2, R22 ;  /* 0x0000000205080824 */ /* 0x000fe200078e0216 */
[----:B------:R-:W-:Y:S01]  /*1df20*/  MOV R13, R0 ;  /* 0x00000000000d7202 */ /* 0x000fe20000000f00 */
[----:B------:R-:W-:Y:S01]  /*1df30*/  IMAD.MOV.U32 R12, RZ, RZ, 0x3 ;  /* 0x00000003ff0c7424 */ /* 0x000fe200078e00ff */
[----:B------:R-:W-:-:S07]  /*1df40*/  MOV R3, R14 ;  /* 0x0000000e00037202 */ /* 0x000fce0000000f00 */
[----:B------:R-:W-:Y:S05]  /*1df50*/  WARPSYNC.COLLECTIVE R15, `(.L_x_935) ;  /* 0x000000000f087348 */ /* 0x000fea0003c00000 */
[----:B------:R0:W1:Y:S02]  /*1df60*/  SHFL.IDX P6, R14, R13, R12, R11 ;  /* 0x0000000c0d0e7389 */ /* 0x00006400000c000b */
[----:B01----:R-:W-:Y:S01]  /*1df70*/  ENDCOLLECTIVE ;  /* 0x000000000000791b */ /* 0x003fe20003800000 */
.L_x_935:
[----:B------:R-:W-:-:S05]  /*1df80*/  @P0 LEA R3, P1, R31, R3, 0x1 ;  /* 0x000000031f030211 */ /* 0x000fca00078208ff */
[----:B------:R-:W-:-:S05]  /*1df90*/  @P0 IMAD.X R2, RZ, RZ, R2, P1 ;  /* 0x000000ffff020224 */ /* 0x000fca00008e0602 */
[----:B------:R-:W-:Y:S02]  /*1dfa0*/  @P0 LOP3.LUT R3, R3, R2, RZ, 0x3c, !PT ;  /* 0x0000000203030212 */ /* 0x000fe400078e3cff */
[----:B------:R-:W-:Y:S02]  /*1dfb0*/  MOV R13, R4 ;  /* 0x00000004000d7202 */ /* 0x000fe40000000f00 */
        /* <DEDUP_REMOVED lines=12> */
.L_x_936:
[----:B------:R-:W-:Y:S01]  /*1e080*/  @P0 LEA R8, R5, R22, 0x1 ;  /* 0x0000001605080211 */ /* 0x000fe200078e08ff */
[----:B------:R-:W-:Y:S02]  /*1e090*/  IMAD.MOV.U32 R13, RZ, RZ, R0 ;  /* 0x000000ffff0d7224 */ /* 0x000fe400078e0000 */
[----:B------:R-:W-:Y:S02]  /*1e0a0*/  IMAD.MOV.U32 R12, RZ, RZ, 0x4 ;  /* 0x00000004ff0c7424 */ /* 0x000fe400078e00ff */
[----:B------:R-:W-:-:S07]  /*1e0b0*/  IMAD.MOV.U32 R3, RZ, RZ, R14 ;  /* 0x000000ffff037224 */ /* 0x000fce00078e000e */
[----:B------:R-:W-:Y:S05]  /*1e0c0*/  WARPSYNC.COLLECTIVE R15, `(.L_x_937) ;  /* 0x000000000f087348 */ /* 0x000fea0003c00000 */
[----:B------:R0:W1:Y:S02]  /*1e0d0*/  SHFL.IDX P6, R14, R13, R12, R11 ;  /* 0x0000000c0d0e7389 */ /* 0x00006400000c000b */
[----:B01----:R-:W-:Y:S01]  /*1e0e0*/  ENDCOLLECTIVE ;  /* 0x000000000000791b */ /* 0x003fe20003800000 */
.L_x_937:
        /* <DEDUP_REMOVED lines=16> */
.L_x_938:
[----:B------:R-:W-:Y:S02]  /*1e1f0*/  @P0 IMAD R8, R5, 0x2, R22 ;  /* 0x0000000205080824 */ /* 0x000fe400078e0216 */
[----:B------:R-:W-:Y:S01]  /*1e200*/  IMAD.MOV.U32 R13, RZ, RZ, R0 ;  /* 0x000000ffff0d7224 */ /* 0x000fe200078e0000 */
[----:B------:R-:W-:Y:S01]  /*1e210*/  MOV R12, 0x5 ;  /* 0x00000005000c7802 */ /* 0x000fe20000000f00 */
[----:B------:R-:W-:-:S07]  /*1e220*/  IMAD.MOV.U32 R3, RZ, RZ, R14 ;  /* 0x000000ffff037224 */ /* 0x000fce00078e000e */
[----:B------:R-:W-:Y:S05]  /*1e230*/  WARPSYNC.COLLECTIVE R15, `(.L_x_939) ;  /* 0x000000000f087348 */ /* 0x000fea0003c00000 */
[----:B------:R0:W1:Y:S02]  /*1e240*/  SHFL.IDX P6, R14, R13, R12, R11 ;  /* 0x0000000c0d0e7389 */ /* 0x00006400000c000b */
[----:B01----:R-:W-:Y:S01]  /*1e250*/  ENDCOLLECTIVE ;  /* 0x000000000000791b */ /* 0x003fe20003800000 */
.L_x_939:
        /* <DEDUP_REMOVED lines=16> */
.L_x_940:
[----:B------:R-:W-:Y:S01]  /*1e360*/  @P0 IMAD R8, R5, 0x2, R22 ;  /* 0x0000000205080824 */ /* 0x000fe200078e0216 */
[----:B------:R-:W-:Y:S01]  /*1e370*/  MOV R13, R0 ;  /* 0x00000000000d7202 */ /* 0x000fe20000000f00 */
[----:B------:R-:W-:Y:S01]  /*1e380*/  IMAD.MOV.U32 R12, RZ, RZ, 0x6 ;  /* 0x00000006ff0c7424 */ /* 0x000fe200078e00ff */
[----:B------:R-:W-:-:S07]  /*1e390*/  MOV R3, R14 ;  /* 0x0000000e00037202 */ /* 0x000fce0000000f00 */
[----:B------:R-:W-:Y:S05]  /*1e3a0*/  WARPSYNC.COLLECTIVE R15, `(.L_x_941) ;  /* 0x000000000f087348 */ /* 0x000fea0003c00000 */
[----:B------:R0:W1:Y:S02]  /*1e3b0*/  SHFL.IDX P6, R14, R13, R12, R11 ;  /* 0x0000000c0d0e7389 */ /* 0x00006400000c000b */
[----:B01----:R-:W-:Y:S01]  /*1e3c0*/  ENDCOLLECTIVE ;  /* 0x000000000000791b */ /* 0x003fe20003800000 */
.L_x_941:
        /* <DEDUP_REMOVED lines=16> */
.L_x_942:
[----:B------:R-:W-:Y:S01]  /*1e4d0*/  @P0 LEA R8, R5, R22, 0x1 ;  /* 0x0000001605080211 */ /* 0x000fe200078e08ff */
[----:B------:R-:W-:Y:S02]  /*1e4e0*/  IMAD.MOV.U32 R13, RZ, RZ, R0 ;  /* 0x000000ffff0d7224 */ /* 0x000fe400078e0000 */
[----:B------:R-:W-:Y:S02]  /*1e4f0*/  IMAD.MOV.U32 R12, RZ, RZ, 0x7 ;  /* 0x00000007ff0c7424 */ /* 0x000fe400078e00ff */
[----:B------:R-:W-:-:S07]  /*1e500*/  IMAD.MOV.U32 R3, RZ, RZ, R14 ;  /* 0x000000ffff037224 */ /* 0x000fce00078e000e */
[----:B------:R-:W-:Y:S05]  /*1e510*/  WARPSYNC.COLLECTIVE R15, `(.L_x_943) ;  /* 0x000000000f087348 */ /* 0x000fea0003c00000 */
[----:B------:R0:W1:Y:S02]  /*1e520*/  SHFL.IDX P6, R14, R13, R12, R11 ;  /* 0x0000000c0d0e7389 */ /* 0x00006400000c000b */
[----:B01----:R-:W-:Y:S01]  /*1e530*/  ENDCOLLECTIVE ;  /* 0x000000000000791b */ /* 0x003fe20003800000 */
.L_x_943:
[----:B------:R-:W-:-:S05]  /*1e540*/  @P0 LEA R3, P1, R31, R3, 0x1 ;  /* 0x000000031f030211 */ /* 0x000fca00078208ff */
[----:B------:R-:W-:-:S05]  /*1e550*/  @P0 IMAD.X R2, RZ, RZ, R2, P1 ;  /* 0x000000ffff020224 */ /* 0x000fca00008e0602 */
[----:B------:R-:W-:Y:S01]  /*1e560*/  @P0 LOP3.LUT R3, R3, R2, RZ, 0x3c, !PT ;  /* 0x0000000203030212 */ /* 0x000fe200078e3cff */
[----:B------:R-:W-:-:S03]  /*1e570*/  IMAD.MOV.U32 R13, RZ, RZ, R4 ;  /* 0x000000ffff0d7224 */ /* 0x000fc600078e0004 */
[----:B------:R-:W-:-:S04]  /*1e580*/  @P0 LOP3.LUT R2, R3, R2, RZ, 0x3c, !PT ;  /* 0x0000000203020212 */ /* 0x000fc800078e3cff */
[----:B------:R-:W-:Y:S02]  /*1e590*/  @P0 LOP3.LUT R3, R3, R2, RZ, 0x3c, !PT ;  /* 0x0000000203030212 */ /* 0x000fe400078e3cff */
[----:B------:R-:W-:-:S07]  /*1e5a0*/  MOV R0, R14 ;  /* 0x0000000e00007202 */ /* 0x000fce0000000f00 */
[----:B------:R-:W-:Y:S05]  /*1e5b0*/  WARPSYNC.COLLECTIVE R15, `(.L_x_944) ;  /* 0x000000000f087348 */ /* 0x000fea0003c00000 */
[----:B------:R0:W1:Y:S02]  /*1e5c0*/  SHFL.IDX P6, R14, R13, R12, R11 ;  /* 0x0000000c0d0e7389 */ /* 0x00006400000c000b */
[----:B01----:R-:W-:Y:S01]  /*1e5d0*/  ENDCOLLECTIVE ;  /* 0x000000000000791b */ /* 0x003fe20003800000 */
.L_x_944:
[----:B------:R-:W-:Y:S01]  /*1e5e0*/  @!PT LDS RZ, [RZ] ;  /* 0x00000000fffff984 */ /* 0x000fe20000000800 */
[----:B------:R-:W-:Y:S01]  /*1e5f0*/  @!PT LDS RZ, [RZ] ;  /* 0x00000000fffff984 */ /* 0x000fe20000000800 */
[----:B------:R-:W-:Y:S01]  /*1e600*/  @!PT LDS RZ, [RZ] ;  /* 0x00000000fffff984 */ /* 0x000fe20000000800 */
[----:B------:R-:W-:Y:S04]  /*1e610*/  @P0 LDGSTS.E.BYPASS.LTC128B.128 [R8+0x1b400], desc[UR42][R2.64], !P3 ;  /* 0x1b40000002080fae */ /* 0x000fe8000d901d6a */
[----:B------:R0:W-:Y:S02]  /*1e620*/  @P0 LDGSTS.E.BYPASS.LTC128B.128 [R8+0x1f400], desc[UR42][R2.64+0x80], !P2 ;  /* 0x1f40008002080fae */ /* 0x0001e4000d101d6a */
[----:B0-----:R-:W-:Y:S01]  /*1e630*/  IMAD.MOV.U32 R2, RZ, RZ, R14 ;  /* 0x000000ffff027224 */ /* 0x001fe200078e000e */
[----:B------:R-:W-:Y:S06]  /*1e640*/  BRA `(.L_x_945) ;  /* 0xffffff9800a87947 */ /* 0x000fec000383ffff */
.L_x_756:
[----:B------:R-:W-:Y:S01]  /*1e650*/  MOV R13, R5 ;  /* 0x00000005000d7202 */ /* 0x000fe20000000f00 */
[----:B------:R-:W-:Y:S01]  /*1e660*/  IMAD.MOV.U32 R12, RZ, RZ, RZ ;  /* 0x000000ffff0c7224 */ /* 0x000fe200078e00ff */
[----:B------:R-:W-:Y:S01]  /*1e670*/  MOV R15, 0xffffffff ;  /* 0xffffffff000f7802 */ /* 0x000fe20000000f00 */
[----:B------:R-:W-:Y:S01]  /*1e680*/  IMAD.MOV.U32 R11, RZ, RZ, 0x181f ;  /* 0x0000181fff0b7424 */ /* 0x000fe200078e00ff */
[----:B------:R-:W-:Y:S01]  /*1e690*/  IADD3 R4, R10, R4, RZ ;  /* 0x000000040a047210 */ /* 0x000fe20007ffe0ff */
[----:B-----5:R-:W-:-:S07]  /*1e6a0*/  IMAD R6, R20, R7, RZ ;  /* 0x0000000714067224 */ /* 0x020fce00078e02ff */
[----:B------:R-:W-:Y:S05]  /*1e6b0*/  WARPSYNC.COLLECTIVE R15, `(.L_x_946) ;  /* 0x000000000f087348 */ /* 0x000fea0003c00000 */
[----:B------:R0:W1:Y:S02]  /*1e6c0*/  SHFL.IDX P6, R14, R13, R12, R11 ;  /* 0x0000000c0d0e7389 */ /* 0x00006400000c000b */
[----:B01----:R-:W-:Y:S01]  /*1e6d0*/  ENDCOLLECTIVE ;  /* 0x000000000000791b */ /* 0x003fe20003800000 */
.L_x_946:
[C---:B------:R-:W-:Y:S02]  /*1e6e0*/  IADD3 R7, R4.reuse, 0x10, RZ ;  /* 0x0000001004077810 */ /* 0x040fe40007ffe0ff */
[----:B------:R-:W-:Y:S01]  /*1e6f0*/  ISETP.GE.AND P3, PT, R4, R6, PT ;  /* 0x000000060400720c */ /* 0x000fe20003f66270 */
[----:B------:R-:W-:Y:S02]  /*1e700*/  IMAD.MOV.U32 R13, RZ, RZ, R0 ;  /* 0x000000ffff0d7224 */ /* 0x000fe400078e0000 */
[----:B------:R-:W-:-:S10]  /*1e710*/  IMAD.MOV.U32 R2, RZ, RZ, R14 ;  /* 0x000000ffff027224 */ /* 0x000fd400078e000e */
[----:B------:R-:W-:Y:S05]  /*1e720*/  WARPSYNC.COLLECTIVE R15, `(.L_x_947) ;  /* 0x000000000f087348 */ /* 0x000fea0003c00000 */
[----:B------:R0:W1:Y:S02]  /*1e730*/  SHFL.IDX P6, R14, R13, R12, R11 ;  /* 0x0000000c0d0e7389 */ /* 0x00006400000c000b */
[----:B01----:R-:W-:Y:S01]  /*1e740*/  ENDCOLLECTIVE ;  /* 0x000000000000791b */ /* 0x003fe20003800000 */
.L_x_947:
        /* <DEDUP_REMOVED lines=8> */
.L_x_948:
[----:B------:R-:W-:Y:S01]  /*1e7d0*/  @!PT LDS RZ, [RZ] ;  /* 0x00000000fffff984 */ /* 0x000fe20000000800 */
[----:B------:R-:W-:Y:S01]  /*1e7e0*/  @!PT LDS RZ, [RZ] ;  /* 0x00000000fffff984 */ /* 0x000fe20000000800 */
[----:B------:R-:W-:Y:S01]  /*1e7f0*/  @!PT LDS RZ, [RZ] ;  /* 0x00000000fffff984 */ /* 0x000fe20000000800 */
[----:B------:R-:W-:Y:S04]  /*1e800*/  @!P3 LDGSTS.E.BYPASS.LTC128B.128 [R9+0x10400], desc[UR42][R2.64], !P0 ;  /* 0x104000000209bfae */ /* 0x000fe8000c101d6a */
[----:B------:R0:W-:Y:S01]  /*1e810*/  @!P3 LDGSTS.E.BYPASS.LTC128B.128 [R9+0x14400], desc[UR42][R2.64+0x80], !P1 ;  /* 0x144000800209bfae */ /* 0x0001e2000c901d6a */
[----:B------:R-:W-:Y:S01]  /*1e820*/  ISETP.GE.AND P3, PT, R7, R6, PT ;  /* 0x000000060700720c */ /* 0x000fe20003f66270 */
[----:B------:R-:W-:Y:S01]  /*1e830*/  IMAD.MOV.U32 R13, RZ, RZ, R0 ;  /* 0x000000ffff0d7224 */ /* 0x000fe200078e0000 */
[----:B0-----:R-:W-:-:S11]  /*1e840*/  MOV R2, R14 ;  /* 0x0000000e00027202 */ /* 0x001fd60000000f00 */
[----:B------:R-:W-:Y:S05]  /*1e850*/  WARPSYNC.COLLECTIVE R15, `(.L_x_949) ;  /* 0x000000000f087348 */ /* 0x000fea0003c00000 */
[----:B------:R0:W1:Y:S02]  /*1e860*/  SHFL.IDX P6, R14, R13, R12, R11 ;  /* 0x0000000c0d0e7389 */ /* 0x00006400000c000b */
[----:B01----:R-:W-:Y:S01]  /*1e870*/  ENDCOLLECTIVE ;  /* 0x000000000000791b */ /* 0x003fe20003800000 */
.L_x_949:
[----:B------:R-:W-:Y:S01]  /*1e880*/  MOV R13, R5 ;  /* 0x00000005000d7202 */ /* 0x000fe20000000f00 */
[----:B------:R-:W-:Y:S01]  /*1e890*/  IMAD.MOV.U32 R12, RZ, RZ, 0x2 ;  /* 0x00000002ff0c7424 */ /* 0x000fe200078e00ff */
[----:B------:R-:W-:-:S05]  /*1e8a0*/  @!P3 LEA R14, P2, R31, R14, 0x1 ;  /* 0x0000000e1f0eb211 */ /* 0x000fca00078408ff */
[----:B------:R-:W-:Y:S01]  /*1e8b0*/  @!P3 IMAD.X R7, RZ, RZ, R2, P2 ;  /* 0x000000ffff07b224 */ /* 0x000fe200010e0602 */
[----:B------:R-:W-:-:S07]  /*1e8c0*/  @!P3 MOV R2, R14 ;  /* 0x0000000e0002b202 */ /* 0x000fce0000000f00 */
[----:B------:R-:W-:Y:S05]  /*1e8d0*/  WARPSYNC.COLLECTIVE R15, `(.L_x_950) ;  /* 0x000000000f087348 */ /* 0x000fea0003c00000 */
[----:B------:R0:W1:Y:S02]  /*1e8e0*/  SHFL.IDX P6, R14, R13, R12, R11 ;  /* 0x0000000c0d0e7389 */ /* 0x00006400000c000b */
[----:B01----:R-:W-:Y:S01]  /*1e8f0*/  ENDCOLLECTIVE ;  /* 0x000000000000791b */ /* 0x003fe20003800000 */
.L_x_950:
[----:B------:R-:W-:Y:S02]  /*1e900*/  @!P3 IMAD.MOV.U32 R3, RZ, RZ, R7 ;  /* 0x000000ffff03b224 */ /* 0x000fe400078e0007 */
[----:B------:R-:W-:-:S03]  /*1e910*/  VIADD R7, R4, 0x20 ;  /* 0x0000002004077836 */ /* 0x000fc60000000000 */
[----:B------:R-:W-:Y:S01]  /*1e920*/  @!PT LDS RZ, [RZ] ;  /* 0x00000000fffff984 */ /* 0x000fe20000000800 */
[----:B------:R-:W-:Y:S01]  /*1e930*/  @!PT LDS RZ, [RZ] ;  /* 0x00000000fffff984 */ /* 0x000fe20000000800 */
[----:B------:R-:W-:Y:S01]  /*1e940*/  @!PT LDS RZ, [RZ] ;  /* 0x00000000fffff984 */ /* 0x000fe20000000800 */
[----:B------:R-:W-:Y:S04]  /*1e950*/  @!P3 LDGSTS.E.BYPASS.LTC128B.128 [R9+0x10c00], desc[UR42][R2.64], !P0 ;  /* 0x10c000000209bfae */ /* 0x000fe8000c101d6a */
[----:B------:R0:W-:Y:S01]  /*1e960*/  @!P3 LDGSTS.E.BYPASS.LTC128B.128 [R9+0x14c00], desc[UR42][R2.64+0x80], !P1 ;  /* 0x14c000800209bfae */ /* 0x0001e2000c901d6a */
[----:B------:R-:W-:Y:S02]  /*1e970*/  ISETP.GE.AND P3, PT, R7, R6, PT ;  /* 0x000000060700720c */ /* 0x000fe40003f66270 */
[----:B------:R-:W-:Y:S01]  /*1e980*/  MOV R13, R0 ;  /* 0x00000000000d7202 */ /* 0x000fe20000000f00 */
[----:B0-----:R-:W-:-:S10]  /*1e990*/  IMAD.MOV.U32 R2, RZ, RZ, R14 ;  /* 0x000000ffff027224 */ /* 0x001fd400078e000e */
[----:B------:R-:W-:Y:S05]  /*1e9a0*/  WARPSYNC.COLLECTIVE R15, `(.L_x_951) ;  /* 0x000000000f087348 */ /* 0x000fea0003c00000 */
[----:B------:R0:W1:Y:S02]  /*1e9b0*/  SHFL.IDX P6, R14, R13, R12, R11 ;  /* 0x0000000c0d0e7389 */ /* 0x00006400000c000b */
[----:B01----:R-:W-:Y:S01]  /*1e9c0*/  ENDCOLLECTIVE ;  /* 0x000000000000791b */ /* 0x003fe20003800000 */
.L_x_951:
[----:B------:R-:W-:Y:S01]  /*1e9d0*/  IMAD.MOV.U32 R13, RZ, RZ, R5 ;  /* 0x000000ffff0d7224 */ /* 0x000fe200078e0005 */
[----:B------:R-:W-:Y:S02]  /*1e9e0*/  MOV R12, 0x3 ;  /* 0x00000003000c7802 */ /* 0x000fe40000000f00 */
[----:B------:R-:W-:-:S05]  /*1e9f0*/  @!P3 LEA R14, P2, R31, R14, 0x1 ;  /* 0x0000000e1f0eb211 */ /* 0x000fca00078408ff */
[----:B------:R-:W-:Y:S02]  /*1ea00*/  @!P3 IMAD.X R7, RZ, RZ, R2, P2 ;  /* 0x000000ffff07b224 */ /* 0x000fe400010e0602 */
[----:B------:R-:W-:-:S07]  /*1ea10*/  @!P3 IMAD.MOV.U32 R2, RZ, RZ, R14 ;  /* 0x000000ffff02b224 */ /* 0x000fce00078e000e */
[----:B------:R-:W-:Y:S05]  /*1ea20*/  WARPSYNC.COLLECTIVE R15, `(.L_x_952) ;  /* 0x000000000f087348 */ /* 0x000fea0003c00000 */
[----:B------:R0:W1:Y:S02]  /*1ea30*/  SHFL.IDX P6, R14, R13, R12, R11 ;  /* 0x0000000c0d0e7389 */ /* 0x00006400000c000b */
[----:B01----:R-:W-:Y:S01]  /*1ea40*/  ENDCOLLECTIVE ;  /* 0x000000000000791b */ /* 0x003fe20003800000 */
.L_x_952:
[----:B------:R-:W-:Y:S01]  /*1ea50*/  @!P3 MOV R3, R7 ;  /* 0x000000070003b202 */ /* 0x000fe20000000f00 */
[----:B------:R-:W-:-:S04]  /*1ea60*/  VIADD R7, R4, 0x30 ;  /* 0x0000003004077836 */ /* 0x000fc80000000000 */
        /* <DEDUP_REMOVED lines=11> */
.L_x_953:
[----:B------:R-:W-:Y:S02]  /*1eb20*/  IMAD.MOV.U32 R13, RZ, RZ, R5 ;  /* 0x000000ffff0d7224 */ /* 0x000fe400078e0005 */
[----:B------:R-:W-:Y:S01]  /*1eb30*/  IMAD.MOV.U32 R12, RZ, RZ, 0x4 ;  /* 0x00000004ff0c7424 */ /* 0x000fe200078e00ff */
[----:B------:R-:W-:-:S04]  /*1eb40*/  @!P3 LEA R14, P2, R31, R14, 0x1 ;  /* 0x0000000e1f0eb211 */ /* 0x000fc800078408ff */
[----:B------:R-:W-:Y:S01]  /*1eb50*/  @!P3 IADD3.X R7, RZ, R2, RZ, P2, !PT ;  /* 0x00000002ff07b210 */ /* 0x000fe200017fe4ff */
[----:B------:R-:W-:-:S08]  /*1eb60*/  @!P3 IMAD.MOV.U32 R2, RZ, RZ, R14 ;  /* 0x000000ffff02b224 */ /* 0x000fd000078e000e */
[----:B------:R-:W-:Y:S05]  /*1eb70*/  WARPSYNC.COLLECTIVE R15, `(.L_x_954) ;  /* 0x000000000f087348 */ /* 0x000fea0003c00000 */
[----:B------:R0:W1:Y:S02]  /*1eb80*/  SHFL.IDX P6, R14, R13, R12, R11 ;  /* 0x0000000c0d0e7389 */ /* 0x00006400000c000b */
[----:B01----:R-:W-:Y:S01]  /*1eb90*/  ENDCOLLECTIVE ;  /* 0x000000000000791b */ /* 0x003fe20003800000 */
.L_x_954:
[----:B------:R-:W-:Y:S01]  /*1eba0*/  @!P3 IMAD.MOV.U32 R3, RZ, RZ, R7 ;  /* 0x000000ffff03b224 */ /* 0x000fe200078e0007 */
[----:B------:R-:W-:-:S04]  /*1ebb0*/  IADD3 R7, R4, 0x40, RZ ;  /* 0x0000004004077810 */ /* 0x000fc80007ffe0ff */
        /* <DEDUP_REMOVED lines=11> */
.L_x_955:
        /* <DEDUP_REMOVED lines=8> */
.L_x_956:
        /* <DEDUP_REMOVED lines=13> */
.L_x_957:
        /* <DEDUP_REMOVED lines=8> */
.L_x_958:
[----:B------:R-:W-:-:S05]  /*1ee40*/  @!P3 MOV R3, R7 ;  /* 0x000000070003b202 */ /* 0x000fca0000000f00 */
[----:B------:R-:W-:Y:S01]  /*1ee50*/  @!PT LDS RZ, [RZ] ;  /* 0x00000000fffff984 */ /* 0x000fe20000000800 */
[----:B------:R-:W-:Y:S01]  /*1ee60*/  @!PT LDS RZ, [RZ] ;  /* 0x00000000fffff984 */ /* 0x000fe20000000800 */
[----:B------:R-:W-:Y:S01]  /*1ee70*/  @!PT LDS RZ, [RZ] ;  /* 0x00000000fffff984 */ /* 0x000fe20000000800 */
[----:B------:R-:W-:Y:S04]  /*1ee80*/  @!P3 LDGSTS.E.BYPASS.LTC128B.128 [R9+0x12c00], desc[UR42][R2.64], !P0 ;  /* 0x12c000000209bfae */ /* 0x000fe8000c101d6a */
[----:B------:R0:W-:Y:S01]  /*1ee90*/  @!P3 LDGSTS.E.BYPASS.LTC128B.128 [R9+0x16c00], desc[UR42][R2.64+0x80], !P1 ;  /* 0x16c000800209bfae */ /* 0x0001e2000c901d6a */
[----:B------:R-:W-:Y:S02]  /*1eea0*/  IMAD.MOV.U32 R13, RZ, RZ, R0 ;  /* 0x000000ffff0d7224 */ /* 0x000fe400078e0000 */
[----:B0-----:R-:W-:Y:S01]  /*1eeb0*/  VIADD R3, R4, 0x60 ;  /* 0x0000006004037836 */ /* 0x001fe20000000000 */
[----:B------:R-:W-:-:S07]  /*1eec0*/  MOV R2, R14 ;  /* 0x0000000e00027202 */ /* 0x000fce0000000f00 */
[----:B------:R-:W-:Y:S05]  /*1eed0*/  WARPSYNC.COLLECTIVE R15, `(.L_x_959) ;  /* 0x000000000f087348 */ /* 0x000fea0003c00000 */
[----:B------:R0:W1:Y:S02]  /*1eee0*/  SHFL.IDX P6, R14, R13, R12, R11 ;  /* 0x0000000c0d0e7389 */ /* 0x00006400000c000b */
[----:B01----:R-:W-:Y:S01]  /*1eef0*/  ENDCOLLECTIVE ;  /* 0x000000000000791b */ /* 0x003fe20003800000 */
.L_x_959:
[----:B------:R-:W-:Y:S02]  /*1ef00*/  ISETP.GE.AND P3, PT, R3, R6, PT ;  /* 0x000000060300720c */ /* 0x000fe40003f66270 */
[----:B------:R-:W-:Y:S01]  /*1ef10*/  MOV R13, R5 ;  /* 0x00000005000d7202 */ /* 0x000fe20000000f00 */
[----:B------:R-:W-:-:S10]  /*1ef20*/  IMAD.MOV.U32 R12, RZ, RZ, 0x7 ;  /* 0x00000007ff0c7424 */ /* 0x000fd400078e00ff */
[----:B------:R-:W-:-:S04]  /*1ef30*/  @!P3 LEA R14, P2, R31, R14, 0x1 ;  /* 0x0000000e1f0eb211 */ /* 0x000fc800078408ff */
[----:B------:R-:W-:Y:S01]  /*1ef40*/  @!P3 IADD3.X R7, RZ, R2, RZ, P2, !PT ;  /* 0x00000002ff07b210 */ /* 0x000fe200017fe4ff */
[----:B------:R-:W-:-:S08]  /*1ef50*/  @!P3 IMAD.MOV.U32 R2, RZ, RZ, R14 ;  /* 0x000000ffff02b224 */ /* 0x000fd000078e000e */
[----:B------:R-:W-:Y:S05]  /*1ef60*/  WARPSYNC.COLLECTIVE R15, `(.L_x_960) ;  /* 0x000000000f087348 */ /* 0x000fea0003c00000 */
[----:B------:R0:W1:Y:S02]  /*1ef70*/  SHFL.IDX P6, R14, R13, R12, R11 ;  /* 0x0000000c0d0e7389 */ /* 0x00006400000c000b */
[----:B01----:R-:W-:Y:S01]  /*1ef80*/  ENDCOLLECTIVE ;  /* 0x000000000000791b */ /* 0x003fe20003800000 */
.L_x_960:
[----:B------:R-:W-:-:S05]  /*1ef90*/  @!P3 IMAD.MOV.U32 R3, RZ, RZ, R7 ;  /* 0x000000ffff03b224 */ /* 0x000fca00078e0007 */
[----:B------:R-:W-:Y:S01]  /*1efa0*/  @!PT LDS RZ, [RZ] ;  /* 0x00000000fffff984 */ /* 0x000fe20000000800 */
[----:B------:R-:W-:Y:S01]  /*1efb0*/  @!PT LDS RZ, [RZ] ;  /* 0x00000000fffff984 */ /* 0x000fe20000000800 */
[----:B------:R-:W-:Y:S01]  /*1efc0*/  @!PT LDS RZ, [RZ] ;  /* 0x00000000fffff984 */ /* 0x000fe20000000800 */
[----:B------:R0:W-:Y:S04]  /*1efd0*/  @!P3 LDGSTS.E.BYPASS.LTC128B.128 [R9+0x13400], desc[UR42][R2.64], !P0 ;  /* 0x134000000209bfae */ /* 0x0001e8000c101d6a */
[----:B------:R0:W-:Y:S01]  /*1efe0*/  @!P3 LDGSTS.E.BYPASS.LTC128B.128 [R9+0x17400], desc[UR42][R2.64+0x80], !P1 ;  /* 0x174000800209bfae */ /* 0x0001e2000c901d6a */
[----:B------:R-:W-:Y:S01]  /*1eff0*/  MOV R13, R0 ;  /* 0x00000000000d7202 */ /* 0x000fe20000000f00 */
[----:B------:R-:W-:-:S07]  /*1f000*/  IMAD.MOV.U32 R5, RZ, RZ, R14 ;  /* 0x000000ffff057224 */ /* 0x000fce00078e000e */
[----:B0-----:R-:W-:Y:S05]  /*1f010*/  WARPSYNC.COLLECTIVE R15, `(.L_x_961) ;  /* 0x000000000f087348 */ /* 0x001fea0003c00000 */
[----:B------:R1:W2:Y:S02]  /*1f020*/  SHFL.IDX P6, R14, R13, R12, R11 ;  /* 0x0000000c0d0e7389 */ /* 0x0002a400000c000b */
[----:B012---:R-:W-:Y:S01]  /*1f030*/  ENDCOLLECTIVE ;  /* 0x000000000000791b */ /* 0x007fe20003800000 */
.L_x_961:
[----:B------:R-:W-:Y:S05]  /*1f040*/  BRA `(.L_x_962) ;  /* 0xffffff9c000c7947 */ /* 0x000fea000383ffff */
.L_x_761:
[----:B0-----:R0:W1:Y:S02]  /*1f050*/  SYNCS.PHASECHK.TRANS64.TRYWAIT P0, [R22+URZ+0x28820], R3 ;  /* 0x02882003160075a7 */ /* 0x001064000800017f */
[----:B-1----:R-:W-:Y:S05]  /*1f060*/  @!P0 NANOSLEEP.SYNCS 0x989680 ;  /* 0x009896800000895d */ /* 0x002fea0003900000 */
[----:B------:R-:W1:Y:S02]  /*1f070*/  @!P0 SYNCS.PHASECHK.TRANS64 P0, [R22+URZ+0x28820], R3 ;  /* 0x02882003160085a7 */ /* 0x000e64000800007f */
[----:B-1----:R-:W-:Y:S05]  /*1f080*/  @!P0 BRA `(.L_x_761) ;  /* 0xfffffffc00f08947 */ /* 0x002fea000383ffff */
[----:B------:R-:W-:Y:S05]  /*1f090*/  BRA `(.L_x_963) ;  /* 0xffffff9c00847947 */ /* 0x000fea000383ffff */
.L_x_766:
[----:B0-----:R0:W1:Y:S02]  /*1f0a0*/  SYNCS.PHASECHK.TRANS64.TRYWAIT P0, [R6+URZ+0x28840], R3 ;  /* 0x02884003060075a7 */ /* 0x001064000800017f */
[----:B-1----:R-:W-:Y:S05]  /*1f0b0*/  @!P0 NANOSLEEP.SYNCS 0x989680 ;  /* 0x009896800000895d */ /* 0x002fea0003900000 */
[----:B------:R-:W1:Y:S02]  /*1f0c0*/  @!P0 SYNCS.PHASECHK.TRANS64 P0, [R6+URZ+0x28840], R3 ;  /* 0x02884003060085a7 */ /* 0x000e64000800007f */
[----:B-1----:R-:W-:Y:S05]  /*1f0d0*/  @!P0 BRA `(.L_x_766) ;  /* 0xfffffffc00f08947 */ /* 0x002fea000383ffff */
[----:B------:R-:W-:Y:S05]  /*1f0e0*/  BRA `(.L_x_964) ;  /* 0xffffffa000507947 */ /* 0x000fea000383ffff */
.L_x_767:
        /* <DEDUP_REMOVED lines=8> */
.L_x_966:
[----:B------:R-:W-:Y:S05]  /*1f170*/  BSYNC B1 ;  /* 0x0000000000017941 */ /* 0x000fea0003800000 */
.L_x_965:
[----:B------:R-:W-:Y:S01]  /*1f180*/  MOV R13, R7 ;  /* 0x00000007000d7202 */ /* 0x000fe20000000f00 */
[----:B------:R-:W-:Y:S01]  /*1f190*/  IMAD.MOV.U32 R12, RZ, RZ, RZ ;  /* 0x000000ffff0c7224 */ /* 0x000fe200078e00ff */
[----:B------:R-:W-:Y:S01]  /*1f1a0*/  MOV R15, 0xffffffff ;  /* 0xffffffff000f7802 */ /* 0x000fe20000000f00 */
[----:B------:R-:W-:Y:S02]  /*1f1b0*/  IMAD.MOV.U32 R11, RZ, RZ, 0x181f ;  /* 0x0000181fff0b7424 */ /* 0x000fe400078e00ff */
[----:B------:R-:W-:Y:S02]  /*1f1c0*/  IMAD.MOV.U32 R3, RZ, RZ, R14 ;  /* 0x000000ffff037224 */ /* 0x000fe400078e000e */
[----:B------:R-:W-:-:S07]  /*1f1d0*/  IMAD.SHL.U32 R5, R31, 0x2, RZ ;  /* 0x000000021f057824 */ /* 0x000fce00078e00ff */
[----:B------:R-:W-:Y:S05]  /*1f1e0*/  WARPSYNC.COLLECTIVE R15, `(.L_x_967) ;  /* 0x000000000f087348 */ /* 0x000fea0003c00000 */
[----:B------:R0:W1:Y:S02]  /*1f1f0*/  SHFL.IDX P6, R14, R13, R12, R11 ;  /* 0x0000000c0d0e7389 */ /* 0x00006400000c000b */
[----:B01----:R-:W-:Y:S01]  /*1f200*/  ENDCOLLECTIVE ;  /* 0x000000000000791b */ /* 0x003fe20003800000 */
.L_x_967:
[----:B------:R-:W-:Y:S02]  /*1f210*/  IMAD R8, R8, 0x2, R22 ;  /* 0x0000000208087824 */ /* 0x000fe400078e0216 */
[----:B------:R-:W-:Y:S01]  /*1f220*/  IMAD.MOV.U32 R13, RZ, RZ, R9 ;  /* 0x000000ffff0d7224 */ /* 0x000fe200078e0009 */
[----:B------:R-:W-:Y:S01]  /*1f230*/  MOV R12, 0x1 ;  /* 0x00000001000c7802 */ /* 0x000fe20000000f00 */
[----:B------:R-:W-:-:S07]  /*1f240*/  IMAD.MOV.U32 R2, RZ, RZ, R14 ;  /* 0x000000ffff027224 */ /* 0x000fce00078e000e */
[----:B------:R-:W-:Y:S05]  /*1f250*/  WARPSYNC.COLLECTIVE R15, `(.L_x_968) ;  /* 0x000000000f087348 */ /* 0x000fea0003c00000 */
[----:B------:R0:W1:Y:S02]  /*1f260*/  SHFL.IDX P6, R14, R13, R12, R11 ;  /* 0x0000000c0d0e7389 */ /* 0x00006400000c000b */
[----:B01----:R-:W-:Y:S01]  /*1f270*/  ENDCOLLECTIVE ;  /* 0x000000000000791b */ /* 0x003fe20003800000 */
.L_x_968:
[----:B------:R-:W-:-:S04]  /*1f280*/  IADD3 R2, P0, R2, R5, RZ ;  /* 0x0000000502027210 */ /* 0x000fc80007f1e0ff */
[----:B------:R-:W-:-:S05]  /*1f290*/  IADD3.X R3, RZ, R3, RZ, P0, !PT ;  /* 0x00000003ff037210 */ /* 0x000fca00007fe4ff */
        /* <DEDUP_REMOVED lines=10> */
.L_x_969:
[----:B------:R-:W-:Y:S01]  /*1f340*/  IMAD.MOV.U32 R13, RZ, RZ, R9 ;  /* 0x000000ffff0d7224 */ /* 0x000fe200078e0009 */
[----:B------:R-:W-:Y:S02]  /*1f350*/  MOV R12, 0x2 ;  /* 0x00000002000c7802 */ /* 0x000fe40000000f00 */
[----:B------:R-:W-:-:S07]  /*1f360*/  MOV R2, R14 ;  /* 0x0000000e00027202 */ /* 0x000fce0000000f00 */
[----:B------:R-:W-:Y:S05]  /*1f370*/  WARPSYNC.COLLECTIVE R15, `(.L_x_970) ;  /* 0x000000000f087348 */ /* 0x000fea0003c00000 */
[----:B------:R0:W1:Y:S02]  /*1f380*/  SHFL.IDX P6, R14, R13, R12, R11 ;  /* 0x0000000c0d0e7389 */ /* 0x00006400000c000b */
[----:B01----:R-:W-:Y:S01]  /*1f390*/  ENDCOLLECTIVE ;  /* 0x000000000000791b */ /* 0x003fe20003800000 */
.L_x_970:
        /* <DEDUP_REMOVED lines=12> */
.L_x_971:
[----:B------:R-:W-:Y:S01]  /*1f460*/  IMAD.MOV.U32 R13, RZ, RZ, R9 ;  /* 0x000000ffff0d7224 */ /* 0x000fe200078e0009 */
[----:B------:R-:W-:Y:S02]  /*1f470*/  MOV R12, 0x3 ;  /* 0x00000003000c7802 */ /* 0x000fe40000000f00 */
[----:B------:R-:W-:-:S07]  /*1f480*/  MOV R2, R14 ;  /* 0x0000000e00027202 */ /* 0x000fce0000000f00 */
[----:B------:R-:W-:Y:S05]  /*1f490*/  WARPSYNC.COLLECTIVE R15, `(.L_x_972) ;  /* 0x000000000f087348 */ /* 0x000fea0003c00000 */
[----:B------:R0:W1:Y:S02]  /*1f4a0*/  SHFL.IDX P6, R14, R13, R12, R11 ;  /* 0x0000000c0d0e7389 */ /* 0x00006400000c000b */
[----:B01----:R-:W-:Y:S01]  /*1f4b0*/  ENDCOLLECTIVE ;  /* 0x000000000000791b */ /* 0x003fe20003800000 */
.L_x_972:
        /* <DEDUP_REMOVED lines=12> */
.L_x_973:
[----:B------:R-:W-:Y:S01]  /*1f580*/  IMAD.MOV.U32 R13, RZ, RZ, R9 ;  /* 0x000000ffff0d7224 */ /* 0x000fe200078e0009 */
[----:B------:R-:W-:Y:S02]  /*1f590*/  MOV R12, 0x4 ;  /* 0x00000004000c7802 */ /* 0x000fe40000000f00 */
[----:B------:R-:W-:-:S07]  /*1f5a0*/  MOV R2, R14 ;  /* 0x0000000e00027202 */ /* 0x000fce0000000f00 */
[----:B------:R-:W-:Y:S05]  /*1f5b0*/  WARPSYNC.COLLECTIVE R15, `(.L_x_974) ;  /* 0x000000000f087348 */ /* 0x000fea0003c00000 */
[----:B------:R0:W1:Y:S02]  /*1f5c0*/  SHFL.IDX P6, R14, R13, R12, R11 ;  /* 0x0000000c0d0e7389 */ /* 0x00006400000c000b */
[----:B01----:R-:W-:Y:S01]  /*1f5d0*/  ENDCOLLECTIVE ;  /* 0x000000000000791b */ /* 0x003fe20003800000 */
.L_x_974:
        /* <DEDUP_REMOVED lines=12> */
.L_x_975:
[----:B------:R-:W-:Y:S01]  /*1f6a0*/  IMAD.MOV.U32 R13, RZ, RZ, R9 ;  /* 0x000000ffff0d7224 */ /* 0x000fe200078e0009 */
[----:B------:R-:W-:Y:S02]  /*1f6b0*/  MOV R12, 0x5 ;  /* 0x00000005000c7802 */ /* 0x000fe40000000f00 */
[----:B------:R-:W-:-:S07]  /*1f6c0*/  MOV R2, R14 ;  /* 0x0000000e00027202 */ /* 0x000fce0000000f00 */
[----:B------:R-:W-:Y:S05]  /*1f6d0*/  WARPSYNC.COLLECTIVE R15, `(.L_x_976) ;  /* 0x000000000f087348 */ /* 0x000fea0003c00000 */
[----:B------:R0:W1:Y:S02]  /*1f6e0*/  SHFL.IDX P6, R14, R13, R12, R11 ;  /* 0x0000000c0d0e7389 */ /* 0x00006400000c000b */
[----:B01----:R-:W-:Y:S01]  /*1f6f0*/  ENDCOLLECTIVE ;  /* 0x000000000000791b */ /* 0x003fe20003800000 */
.L_x_976:
        /* <DEDUP_REMOVED lines=12> */
.L_x_977:
[----:B------:R-:W-:Y:S01]  /*1f7c0*/  IMAD.MOV.U32 R13, RZ, RZ, R9 ;  /* 0x000000ffff0d7224 */ /* 0x000fe200078e0009 */
[----:B------:R-:W-:Y:S02]  /*1f7d0*/  MOV R12, 0x6 ;  /* 0x00000006000c7802 */ /* 0x000fe40000000f00 */
[----:B------:R-:W-:-:S07]  /*1f7e0*/  MOV R2, R14 ;  /* 0x0000000e00027202 */ /* 0x000fce0000000f00 */
[----:B------:R-:W-:Y:S05]  /*1f7f0*/  WARPSYNC.COLLECTIVE R15, `(.L_x_978) ;  /* 0x000000000f087348 */ /* 0x000fea0003c00000 */
[----:B------:R0:W1:Y:S02]  /*1f800*/  SHFL.IDX P6, R14, R13, R12, R11 ;  /* 0x0000000c0d0e7389 */ /* 0x00006400000c000b */
[----:B01----:R-:W-:Y:S01]  /*1f810*/  ENDCOLLECTIVE ;  /* 0x000000000000791b */ /* 0x003fe20003800000 */
.L_x_978:
        /* <DEDUP_REMOVED lines=12> */
.L_x_979:
[----:B------:R-:W-:Y:S01]  /*1f8e0*/  IMAD.MOV.U32 R13, RZ, RZ, R9 ;  /* 0x000000ffff0d7224 */ /* 0x000fe200078e0009 */
[----:B------:R-:W-:Y:S02]  /*1f8f0*/  MOV R12, 0x7 ;  /* 0x00000007000c7802 */ /* 0x000fe40000000f00 */
[----:B------:R-:W-:-:S07]  /*1f900*/  MOV R2, R14 ;  /* 0x0000000e00027202 */ /* 0x000fce0000000f00 */
[----:B------:R-:W-:Y:S05]  /*1f910*/  WARPSYNC.COLLECTIVE R15, `(.L_x_980) ;  /* 0x000000000f087348 */ /* 0x000fea0003c00000 */
[----:B------:R0:W1:Y:S02]  /*1f920*/  SHFL.IDX P6, R14, R13, R12, R11 ;  /* 0x0000000c0d0e7389 */ /* 0x00006400000c000b */
[----:B01----:R-:W-:Y:S01]  /*1f930*/  ENDCOLLECTIVE ;  /* 0x000000000000791b */ /* 0x003fe20003800000 */
.L_x_980:
        /* <DEDUP_REMOVED lines=12> */
.L_x_981:
[----:B------:R-:W-:Y:S01]  /*1fa00*/  MOV R2, R14 ;  /* 0x0000000e00027202 */ /* 0x000fe20000000f00 */
[----:B------:R-:W-:Y:S06]  /*1fa10*/  BRA `(.L_x_982) ;  /* 0xffffff9c001c7947 */ /* 0x000fec000383ffff */
.L_x_772:
[----:B-1----:R1:W3:Y:S02]  /*1fa20*/  SYNCS.PHASECHK.TRANS64.TRYWAIT P0, [R6+URZ+0x28860], R3 ;  /* 0x02886003060075a7 */ /* 0x0022e4000800017f */
[----:B---3--:R-:W-:Y:S05]  /*1fa30*/  @!P0 NANOSLEEP.SYNCS 0x989680 ;  /* 0x009896800000895d */ /* 0x008fea0003900000 */
[----:B------:R-:W3:Y:S02]  /*1fa40*/  @!P0 SYNCS.PHASECHK.TRANS64 P0, [R6+URZ+0x28860], R3 ;  /* 0x02886003060085a7 */ /* 0x000ee4000800007f */
[----:B---3--:R-:W-:Y:S05]  /*1fa50*/  @!P0 BRA `(.L_x_772) ;  /* 0xfffffffc00f08947 */ /* 0x008fea000383ffff */
[----:B------:R-:W-:Y:S05]  /*1fa60*/  BRA `(.L_x_983) ;  /* 0xffffff9c00787947 */ /* 0x000fea000383ffff */
.L_x_773:
[----:B------:R-:W-:Y:S01]  /*1fa70*/  BSSY B1, `(.L_x_984) ;  /* 0x0000008000017945 */ /* 0x000fe20003800000 */
[----:B------:R-:W-:Y:S01]  /*1fa80*/  IMAD.MOV.U32 R13, RZ, RZ, R24 ;  /* 0x000000ffff0d7224 */ /* 0x000fe200078e0018 */
[----:B------:R-:W-:Y:S01]  /*1fa90*/  MOV R11, 0x181f ;  /* 0x0000181f000b7802 */ /* 0x000fe20000000f00 */
[----:B------:R-:W-:Y:S02]  /*1faa0*/  IMAD.MOV.U32 R12, RZ, RZ, RZ ;  /* 0x000000ffff0c7224 */ /* 0x000fe400078e00ff */
[----:B------:R-:W-:-:S07]  /*1fab0*/  IMAD.MOV.U32 R15, RZ, RZ, -0x1 ;  /* 0xffffffffff0f7424 */ /* 0x000fce00078e00ff */
[----:B-12---:R-:W-:Y:S05]  /*1fac0*/  WARPSYNC.COLLECTIVE R15, `(.L_x_985) ;  /* 0x000000000f087348 */ /* 0x006fea0003c00000 */
[----:B--2---:R0:W2:Y:S02]  /*1fad0*/  SHFL.IDX P6, R14, R13, R12, R11 ;  /* 0x0000000c0d0e7389 */ /* 0x0040a400000c000b */
[----:B012---:R-:W-:Y:S01]  /*1fae0*/  ENDCOLLECTIVE ;  /* 0x000000000000791b */ /* 0x007fe20003800000 */
.L_x_985:
[----:B------:R-:W-:Y:S05]  /*1faf0*/  BSYNC B1 ;  /* 0x0000000000017941 */ /* 0x000fea0003800000 */
.L_x_984:
[----:B------:R-:W-:Y:S01]  /*1fb00*/  MOV R13, R23 ;  /* 0x00000017000d7202 */ /* 0x000fe20000000f00 */
[----:B------:R-:W-:Y:S01]  /*1fb10*/  IMAD.MOV.U32 R12, RZ, RZ, RZ ;  /* 0x000000ffff0c7224 */ /* 0x000fe200078e00ff */
[----:B------:R-:W-:Y:S01]  /*1fb20*/  MOV R15, 0xffffffff ;  /* 0xffffffff000f7802 */ /* 0x000fe20000000f00 */
[----:B------:R-:W-:Y:S01]  /*1fb30*/  IMAD.MOV.U32 R11, RZ, RZ, 0x181f ;  /* 0x0000181fff0b7424 */ /* 0x000fe200078e00ff */
[----:B------:R-:W-:Y:S01]  /*1fb40*/  LEA R7, R7, R22, 0x1 ;  /* 0x0000001607077211 */ /* 0x000fe200078e08ff */
[----:B------:R-:W-:-:S07]  /*1fb50*/  IMAD.MOV.U32 R3, RZ, RZ, R14 ;  /* 0x000000ffff037224 */ /* 0x000fce00078e000e */
[----:B------:R-:W-:Y:S05]  /*1fb60*/  WARPSYNC.COLLECTIVE R15, `(.L_x_986) ;  /* 0x000000000f087348 */ /* 0x000fea0003c00000 */
[----:B------:R0:W1:Y:S02]  /*1fb70*/  SHFL.IDX P6, R14, R13, R12, R11 ;  /* 0x0000000c0d0e7389 */ /* 0x00006400000c000b */
[----:B01----:R-:W-:Y:S01]  /*1fb80*/  ENDCOLLECTIVE ;  /* 0x000000000000791b */ /* 0x003fe20003800000 */
.L_x_986:
[----:B------:R-:W-:Y:S02]  /*1fb90*/  IMAD.MOV.U32 R13, RZ, RZ, R24 ;  /* 0x000000ffff0d7224 */ /* 0x000fe400078e0018 */
[----:B------:R-:W-:Y:S02]  /*1fba0*/  IMAD.MOV.U32 R12, RZ, RZ, 0x1 ;  /* 0x00000001ff0c7424 */ /* 0x000fe400078e00ff */
[----:B------:R-:W-:-:S07]  /*1fbb0*/  IMAD.MOV.U32 R2, RZ, RZ, R14 ;  /* 0x000000ffff027224 */ /* 0x000fce00078e000e */
[----:B------:R-:W-:Y:S05]  /*1fbc0*/  WARPSYNC.COLLECTIVE R15, `(.L_x_987) ;  /* 0x000000000f087348 */ /* 0x000fea0003c00000 */
[----:B------:R0:W1:Y:S02]  /*1fbd0*/  SHFL.IDX P6, R14, R13, R12, R11 ;  /* 0x0000000c0d0e7389 */ /* 0x00006400000c000b */
[----:B01----:R-:W-:Y:S01]  /*1fbe0*/  ENDCOLLECTIVE ;  /* 0x000000000000791b */ /* 0x003fe20003800000 */
.L_x_987:
        /* <DEDUP_REMOVED lines=14> */
.L_x_988:
[----:B------:R-:W-:Y:S02]  /*1fcd0*/  IMAD.MOV.U32 R13, RZ, RZ, R24 ;  /* 0x000000ffff0d7224 */ /* 0x000fe400078e0018 */
[----:B------:R-:W-:Y:S02]  /*1fce0*/  IMAD.MOV.U32 R12, RZ, RZ, 0x2 ;  /* 0x00000002ff0c7424 */ /* 0x000fe400078e00ff */
[----:B------:R-:W-:-:S07]  /*1fcf0*/  IMAD.MOV.U32 R2, RZ, RZ, R14 ;  /* 0x000000ffff027224 */ /* 0x000fce00078e000e */
[----:B------:R-:W-:Y:S05]  /*1fd00*/  WARPSYNC.COLLECTIVE R15, `(.L_x_989) ;  /* 0x000000000f087348 */ /* 0x000fea0003c00000 */
[----:B------:R0:W1:Y:S02]  /*1fd10*/  SHFL.IDX P6, R14, R13, R12, R11 ;  /* 0x0000000c0d0e7389 */ /* 0x00006400000c000b */
[----:B01----:R-:W-:Y:S01]  /*1fd20*/  ENDCOLLECTIVE ;  /* 0x000000000000791b */ /* 0x003fe20003800000 */
.L_x_989:
        /* <DEDUP_REMOVED lines=14> */
.L_x_990:
[----:B------:R-:W-:Y:S02]  /*1fe10*/  IMAD.MOV.U32 R13, RZ, RZ, R24 ;  /* 0x000000ffff0d7224 */ /* 0x000fe400078e0018 */
[----:B------:R-:W-:Y:S02]  /*1fe20*/  IMAD.MOV.U32 R12, RZ, RZ, 0x3 ;  /* 0x00000003ff0c7424 */ /* 0x000fe400078e00ff */
[----:B------:R-:W-:-:S07]  /*1fe30*/  IMAD.MOV.U32 R2, RZ, RZ, R14 ;  /* 0x000000ffff027224 */ /* 0x000fce00078e000e */
[----:B------:R-:W-:Y:S05]  /*1fe40*/  WARPSYNC.COLLECTIVE R15, `(.L_x_991) ;  /* 0x000000000f087348 */ /* 0x000fea0003c00000 */
[----:B------:R0:W1:Y:S02]  /*1fe50*/  SHFL.IDX P6, R14, R13, R12, R11 ;  /* 0x0000000c0d0e7389 */ /* 0x00006400000c000b */
[----:B01----:R-:W-:Y:S01]  /*1fe60*/  ENDCOLLECTIVE ;  /* 0x000000000000791b */ /* 0x003fe20003800000 */
.L_x_991:
        /* <DEDUP_REMOVED lines=14> */
.L_x_992:
[----:B------:R-:W-:Y:S02]  /*1ff50*/  IMAD.MOV.U32 R13, RZ, RZ, R24 ;  /* 0x000000ffff0d7224 */ /* 0x000fe400078e0018 */
[----:B------:R-:W-:Y:S02]  /*1ff60*/  IMAD.MOV.U32 R12, RZ, RZ, 0x4 ;  /* 0x00000004ff0c7424 */ /* 0x000fe400078e00ff */
[----:B------:R-:W-:-:S07]  /*1ff70*/  IMAD.MOV.U32 R2, RZ, RZ, R14 ;  /* 0x000000ffff027224 */ /* 0x000fce00078e000e */
[----:B------:R-:W-:Y:S05]  /*1ff80*/  WARPSYNC.COLLECTIVE R15, `(.L_x_993) ;  /* 0x000000000f087348 */ /* 0x000fea0003c00000 */
[----:B------:R0:W1:Y:S02]  /*1ff90*/  SHFL.IDX P6, R14, R13, R12, R11 ;  /* 0x0000000c0d0e7389 */ /* 0x00006400000c000b */
[----:B01----:R-:W-:Y:S01]  /*1ffa0*/  ENDCOLLECTIVE ;  /* 0x000000000000791b */ /* 0x003fe20003800000 */
.L_x_993:
        /* <DEDUP_REMOVED lines=14> */
.L_x_994:
[----:B------:R-:W-:Y:S02]  /*20090*/  IMAD.MOV.U32 R13, RZ, RZ, R24 ;  /* 0x000000ffff0d7224 */ /* 0x000fe400078e0018 */
[----:B------:R-:W-:Y:S02]  /*200a0*/  IMAD.MOV.U32 R12, RZ, RZ, 0x5 ;  /* 0x00000005ff0c7424 */ /* 0x000fe400078e00ff */
[----:B------:R-:W-:-:S07]  /*200b0*/  IMAD.MOV.U32 R2, RZ, RZ, R14 ;  /* 0x000000ffff027224 */ /* 0x000fce00078e000e */
[----:B------:R-:W-:Y:S05]  /*200c0*/  WARPSYNC.COLLECTIVE R15, `(.L_x_995) ;  /* 0x000000000f087348 */ /* 0x000fea0003c00000 */
[----:B------:R0:W1:Y:S02]  /*200d0*/  SHFL.IDX P6, R14, R13, R12, R11 ;  /* 0x0000000c0d0e7389 */ /* 0x00006400000c000b */
[----:B01----:R-:W-:Y:S01]  /*200e0*/  ENDCOLLECTIVE ;  /* 0x000000000000791b */ /* 0x003fe20003800000 */
.L_x_995:
        /* <DEDUP_REMOVED lines=14> */
.L_x_996:
[----:B------:R-:W-:Y:S02]  /*201d0*/  IMAD.MOV.U32 R13, RZ, RZ, R24 ;  /* 0x000000ffff0d7224 */ /* 0x000fe400078e0018 */
[----:B------:R-:W-:Y:S02]  /*201e0*/  IMAD.MOV.U32 R12, RZ, RZ, 0x6 ;  /* 0x00000006ff0c7424 */ /* 0x000fe400078e00ff */
[----:B------:R-:W-:-:S07]  /*201f0*/  IMAD.MOV.U32 R2, RZ, RZ, R14 ;  /* 0x000000ffff027224 */ /* 0x000fce00078e000e */
[----:B------:R-:W-:Y:S05]  /*20200*/  WARPSYNC.COLLECTIVE R15, `(.L_x_997) ;  /* 0x000000000f087348 */ /* 0x000fea0003c00000 */
[----:B------:R0:W1:Y:S02]  /*20210*/  SHFL.IDX P6, R14, R13, R12, R11 ;  /* 0x0000000c0d0e7389 */ /* 0x00006400000c000b */
[----:B01----:R-:W-:Y:S01]  /*20220*/  ENDCOLLECTIVE ;  /* 0x000000000000791b */ /* 0x003fe20003800000 */
.L_x_997:
        /* <DEDUP_REMOVED lines=14> */
.L_x_998:
[----:B------:R-:W-:Y:S02]  /*20310*/  IMAD.MOV.U32 R13, RZ, RZ, R24 ;  /* 0x000000ffff0d7224 */ /* 0x000fe400078e0018 */
[----:B------:R-:W-:Y:S02]  /*20320*/  IMAD.MOV.U32 R12, RZ, RZ, 0x7 ;  /* 0x00000007ff0c7424 */ /* 0x000fe400078e00ff */
[----:B------:R-:W-:-:S07]  /*20330*/  IMAD.MOV.U32 R2, RZ, RZ, R14 ;  /* 0x000000ffff027224 */ /* 0x000fce00078e000e */
[----:B------:R-:W-:Y:S05]  /*20340*/  WARPSYNC.COLLECTIVE R15, `(.L_x_999) ;  /* 0x000000000f087348 */ /* 0x000fea0003c00000 */
[----:B------:R0:W1:Y:S02]  /*20350*/  SHFL.IDX P6, R14, R13, R12, R11 ;  /* 0x0000000c0d0e7389 */ /* 0x00006400000c000b */
[----:B01----:R-:W-:Y:S01]  /*20360*/  ENDCOLLECTIVE ;  /* 0x000000000000791b */ /* 0x003fe20003800000 */
.L_x_999:
[----:B------:R-:W-:-:S04]  /*20370*/  IADD3 R2, P0, R2, R5, RZ ;  /* 0x0000000502027210 */ /* 0x000fc80007f1e0ff */
        /* <DEDUP_REMOVED lines=12> */
.L_x_1000:
[----:B------:R-:W-:Y:S01]  /*20440*/  @!PT LDS RZ, [RZ] ;  /* 0x00000000fffff984 */ /* 0x000fe20000000800 */
[----:B------:R-:W-:Y:S01]  /*20450*/  @!PT LDS RZ, [RZ] ;  /* 0x00000000fffff984 */ /* 0x000fe20000000800 */
[----:B------:R-:W-:Y:S01]  /*20460*/  @!PT LDS RZ, [RZ] ;  /* 0x00000000fffff984 */ /* 0x000fe20000000800 */
[----:B------:R1:W-:Y:S01]  /*20470*/  LDGSTS.E.BYPASS.LTC128B.128 [R7+0x7400], desc[UR42][R2.64+0x80], !P0 ;  /* 0x0740008002077fae */ /* 0x0003e2000c101d6a */
[----:B------:R-:W-:Y:S05]  /*20480*/  BRA `(.L_x_1001) ;  /* 0xffffff9800007947 */ /* 0x000fea000383ffff */
.L_x_781:
[----:B0-----:R0:W1:Y:S02]  /*20490*/  SYNCS.PHASECHK.TRANS64.TRYWAIT P0, [R0+URZ+0x28860], R3 ;  /* 0x02886003000075a7 */ /* 0x001064000800017f */
[----:B-1----:R-:W-:Y:S05]  /*204a0*/  @!P0 NANOSLEEP.SYNCS 0x989680 ;  /* 0x009896800000895d */ /* 0x002fea0003900000 */
[----:B------:R-:W1:Y:S02]  /*204b0*/  @!P0 SYNCS.PHASECHK.TRANS64 P0, [R0+URZ+0x28860], R3 ;  /* 0x02886003000085a7 */ /* 0x000e64000800007f */
[----:B-1----:R-:W-:Y:S05]  /*204c0*/  @!P0 BRA `(.L_x_781) ;  /* 0xfffffffc00f08947 */ /* 0x002fea000383ffff */
[----:B------:R-:W-:Y:S05]  /*204d0*/  BRA `(.L_x_1002) ;  /* 0xffffff9c00147947 */ /* 0x000fea000383ffff */
.L_x_782:
        /* <DEDUP_REMOVED lines=8> */
.L_x_1004:
[----:B------:R-:W-:Y:S05]  /*20560*/  BSYNC B0 ;  /* 0x0000000000007941 */ /* 0x000fea0003800000 */
.L_x_1003:
[----:B------:R-:W-:Y:S01]  /*20570*/  IMAD.MOV.U32 R13, RZ, RZ, R23 ;  /* 0x000000ffff0d7224 */ /* 0x000fe200078e0017 */
[----:B------:R-:W-:Y:S01]  /*20580*/  MOV R11, 0x181f ;  /* 0x0000181f000b7802 */ /* 0x000fe20000000f00 */
[----:B------:R-:W-:Y:S01]  /*20590*/  IMAD.MOV.U32 R12, RZ, RZ, RZ ;  /* 0x000000ffff0c7224 */ /* 0x000fe200078e00ff */
[----:B------:R-:W-:Y:S01]  /*205a0*/  MOV R3, R14 ;  /* 0x0000000e00037202 */ /* 0x000fe20000000f00 */
[----:B------:R-:W-:Y:S02]  /*205b0*/  IMAD.MOV.U32 R15, RZ, RZ, -0x1 ;  /* 0xffffffffff0f7424 */ /* 0x000fe400078e00ff */
[----:B------:R-:W-:Y:S02]  /*205c0*/  IMAD.SHL.U32 R5, R31, 0x2, RZ ;  /* 0x000000021f057824 */ /* 0x000fe400078e00ff */
[----:B------:R-:W-:-:S07]  /*205d0*/  IMAD R4, R9, 0x2, R22 ;  /* 0x0000000209047824 */ /* 0x000fce00078e0216 */
[----:B------:R-:W-:Y:S05]  /*205e0*/  WARPSYNC.COLLECTIVE R15, `(.L_x_1005) ;  /* 0x000000000f087348 */ /* 0x000fea0003c00000 */
[----:B------:R0:W1:Y:S02]  /*205f0*/  SHFL.IDX P6, R14, R13, R12, R11 ;  /* 0x0000000c0d0e7389 */ /* 0x00006400000c000b */
[----:B01----:R-:W-:Y:S01]  /*20600*/  ENDCOLLECTIVE ;  /* 0x000000000000791b */ /* 0x003fe20003800000 */
.L_x_1005:
[----:B------:R-:W-:Y:S02]  /*20610*/  ULDC UR4, c[0x0][0x2f4] ;  /* 0x0000bd0000047ab9 */ /* 0x000fe40000000800 */
[----:B------:R-:W-:Y:S02]  /*20620*/  ISETP.GE.AND P1, PT, R31, UR4, PT ;  /* 0x000000041f007c0c */ /* 0x000fe4000bf26270 */
[----:B------:R-:W-:Y:S02]  /*20630*/  ISETP.GE.AND P0, PT, R30, UR4, PT ;  /* 0x000000041e007c0c */ /* 0x000fe4000bf06270 */
[C---:B------:R-:W-:Y:S02]  /*20640*/  ISETP.LT.OR P3, PT, R6.reuse, 0x1, P1 ;  /* 0x000000010600780c */ /* 0x040fe40000f61670 */
[----:B------:R-:W-:Y:S01]  /*20650*/  ISETP.LT.OR P4, PT, R6, 0x1, P0 ;  /* 0x000000010600780c */ /* 0x000fe20000781670 */
[----:B------:R-:W-:Y:S01]  /*20660*/  IMAD.MOV.U32 R13, RZ, RZ, R24 ;  /* 0x000000ffff0d7224 */ /* 0x000fe200078e0018 */
[----:B------:R-:W-:-:S02]  /*20670*/  MOV R12, 0x1 ;  /* 0x00000001000c7802 */ /* 0x000fc40000000f00 */
[----:B------:R-:W-:-:S13]  /*20680*/  IADD3 R2, P2, R14, R5, RZ ;  /* 0x000000050e027210 */ /* 0x000fda0007f5e0ff */
[----:B------:R-:W-:Y:S05]  /*20690*/  WARPSYNC.COLLECTIVE R15, `(.L_x_1006) ;  /* 0x000000000f087348 */ /* 0x000fea0003c00000 */
[----:B------:R0:W1:Y:S02]  /*206a0*/  SHFL.IDX P6, R14, R13, R12, R11 ;  /* 0x0000000c0d0e7389 */ /* 0x00006400000c000b */
[----:B01----:R-:W-:Y:S01]  /*206b0*/  ENDCOLLECTIVE ;  /* 0x000000000000791b */ /* 0x003fe20003800000 */
.L_x_1006:
[----:B------:R-:W-:-:S05]  /*206c0*/  IADD3.X R3, RZ, R3, RZ, P2, !PT ;  /* 0x00000003ff037210 */ /* 0x000fca00017fe4ff */
        /* <DEDUP_REMOVED lines=12> */
.L_x_1007:
[----:B------:R-:W-:Y:S01]  /*20790*/  IMAD.MOV.U32 R13, RZ, RZ, R24 ;  /* 0x000000ffff0d7224 */ /* 0x000fe200078e0018 */
[----:B------:R-:W-:Y:S02]  /*207a0*/  MOV R12, 0x2 ;  /* 0x00000002000c7802 */ /* 0x000fe40000000f00 */
[----:B------:R-:W-:-:S07]  /*207b0*/  MOV R10, R14 ;  /* 0x0000000e000a7202 */ /* 0x000fce0000000f00 */
[----:B------:R-:W-:Y:S05]  /*207c0*/  WARPSYNC.COLLECTIVE R15, `(.L_x_1008) ;  /* 0x000000000f087348 */ /* 0x000fea0003c00000 */
[----:B------:R0:W1:Y:S02]  /*207d0*/  SHFL.IDX P6, R14, R13, R12, R11 ;  /* 0x0000000c0d0e7389 */ /* 0x00006400000c000b */
[----:B01----:R-:W-:Y:S01]  /*207e0*/  ENDCOLLECTIVE ;  /* 0x000000000000791b */ /* 0x003fe20003800000 */
.L_x_1008:
        /* <DEDUP_REMOVED lines=14> */
.L_x_1009:
[----:B------:R-:W-:Y:S02]  /*208d0*/  IMAD.MOV.U32 R13, RZ, RZ, R24 ;  /* 0x000000ffff0d7224 */ /* 0x000fe400078e0018 */
[----:B------:R-:W-:Y:S01]  /*208e0*/  IMAD.MOV.U32 R12, RZ, RZ, 0x3 ;  /* 0x00000003ff0c7424 */ /* 0x000fe200078e00ff */
[----:B------:R-:W-:-:S13]  /*208f0*/  IADD3 R2, P2, R14, R5, RZ ;  /* 0x000000050e027210 */ /* 0x000fda0007f5e0ff */
[----:B------:R-:W-:Y:S05]  /*20900*/  WARPSYNC.COLLECTIVE R15, `(.L_x_1010) ;  /* 0x000000000f087348 */ /* 0x000fea0003c00000 */
[----:B------:R0:W1:Y:S02]  /*20910*/  SHFL.IDX P6, R14, R13, R12, R11 ;  /* 0x0000000c0d0e7389 */ /* 0x00006400000c000b */
[----:B01----:R-:W-:Y:S01]  /*20920*/  ENDCOLLECTIVE ;  /* 0x000000000000791b */ /* 0x003fe20003800000 */
.L_x_1010:
        /* <DEDUP_REMOVED lines=8> */
[----:B------:R-:W-:Y:S01]  /*209b0*/  IMAD.MOV.U32 R13, RZ, RZ, R23 ;  /* 0x000000ffff0d7224 */ /* 0x000fe200078e0017 */
[----:B------:R-:W-:-:S11]  /*209c0*/  MOV R7, R14 ;  /* 0x0000000e00077202 */ /* 0x000fd60000000f00 */
[----:B0-----:R-:W-:Y:S05]  /*209d0*/  WARPSYNC.COLLECTIVE R15, `(.L_x_1011) ;  /* 0x000000000f087348 */ /* 0x001fea0003c00000 */
[----:B------:R1:W2:Y:S02]  /*209e0*/  SHFL.IDX P6, R14, R13, R12, R11 ;  /* 0x0000000c0d0e7389 */ /* 0x0002a400000c000b */
[----:B012---:R-:W-:Y:S01]  /*209f0*/  ENDCOLLECTIVE ;  /* 0x000000000000791b */ /* 0x007fe20003800000 */
.L_x_1011:
[----:B------:R-:W-:Y:S01]  /*20a00*/  MOV R13, R24 ;  /* 0x00000018000d7202 */ /* 0x000fe20000000f00 */
[----:B------:R-:W-:Y:S01]  /*20a10*/  IMAD.MOV.U32 R12, RZ, RZ, 0x4 ;  /* 0x00000004ff0c7424 */ /* 0x000fe200078e00ff */
[----:B------:R-:W-:-:S13]  /*20a20*/  IADD3 R2, P2, R14, R5, RZ ;  /* 0x000000050e027210 */ /* 0x000fda0007f5e0ff */
[----:B------:R-:W-:Y:S05]  /*20a30*/  WARPSYNC.COLLECTIVE R15, `(.L_x_1012) ;  /* 0x000000000f087348 */ /* 0x000fea0003c00000 */
[----:B------:R0:W1:Y:S02]  /*20a40*/  SHFL.IDX P6, R14, R13, R12, R11 ;  /* 0x0000000c0d0e7389 */ /* 0x00006400000c000b */
[----:B01----:R-:W-:Y:S01]  /*20a50*/  ENDCOLLECTIVE ;  /* 0x000000000000791b */ /* 0x003fe20003800000 */
.L_x_1012:
        /* <DEDUP_REMOVED lines=13> */
.L_x_1013:
[----:B------:R-:W-:Y:S01]  /*20b30*/  MOV R13, R24 ;  /* 0x00000018000d7202 */ /* 0x000fe20000000f00 */
[----:B------:R-:W-:Y:S02]  /*20b40*/  IMAD.MOV.U32 R12, RZ, RZ, 0x5 ;  /* 0x00000005ff0c7424 */ /* 0x000fe400078e00ff */
[----:B------:R-:W-:-:S07]  /*20b50*/  IMAD.MOV.U32 R10, RZ, RZ, R14 ;  /* 0x000000ffff0a7224 */ /* 0x000fce00078e000e */
[----:B------:R-:W-:Y:S05]  /*20b60*/  WARPSYNC.COLLECTIVE R15, `(.L_x_1014) ;  /* 0x000000000f087348 */ /* 0x000fea0003c00000 */
[----:B------:R0:W1:Y:S02]  /*20b70*/  SHFL.IDX P6, R14, R13, R12, R11 ;  /* 0x0000000c0d0e7389 */ /* 0x00006400000c000b */
[----:B01----:R-:W-:Y:S01]  /*20b80*/  ENDCOLLECTIVE ;  /* 0x000000000000791b */ /* 0x003fe20003800000 */
.L_x_1014:
[----:B------:R-:W-:-:S05]  /*20b90*/  IADD3 R2, P2, R10, R5, RZ ;  /* 0x000000050a027210 */ /* 0x000fca0007f5e0ff */
[----:B------:R-:W-:-:S05]  /*20ba0*/  IMAD.X R3, RZ, RZ, R8, P2 ;  /* 0x000000ffff037224 */ /* 0x000fca00010e0608 */
[----:B------:R-:W-:Y:S01]  /*20bb0*/  @!PT LDS RZ, [RZ] ;  /* 0x00000000fffff984 */ /* 0x000fe20000000800 */
[----:B------:R-:W-:Y:S01]  /*20bc0*/  @!PT LDS RZ, [RZ] ;  /* 0x00000000fffff984 */ /* 0x000fe20000000800 */
[----:B------:R-:W-:Y:S01]  /*20bd0*/  @!PT LDS RZ, [RZ] ;  /* 0x00000000fffff984 */ /* 0x000fe20000000800 */
[----:B------:R0:W-:Y:S01]  /*20be0*/  LDGSTS.E.BYPASS.LTC128B.128 [R4+0x2400], desc[UR42][R2.64], !P3 ;  /* 0x0240000002047fae */ /* 0x0001e2000d901d6a */
[----:B------:R-:W-:Y:S02]  /*20bf0*/  MOV R13, R23 ;  /* 0x00000017000d7202 */ /* 0x000fe40000000f00 */
[C---:B------:R-:W-:Y:S01]  /*20c00*/  ISETP.LT.OR P3, PT, R6.reuse, 0x51, P1 ;  /* 0x000000510600780c */ /* 0x040fe20000f61670 */
[----:B------:R0:W-:Y:S01]  /*20c10*/  LDGSTS.E.BYPASS.LTC128B.128 [R4+0x6400], desc[UR42][R2.64+0x80], !P4 ;  /* 0x0640008002047fae */ /* 0x0001e2000e101d6a */
[----:B------:R-:W-:Y:S01]  /*20c20*/  ISETP.LT.OR P4, PT, R6, 0x51, P0 ;  /* 0x000000510600780c */ /* 0x000fe20000781670 */
[----:B------:R-:W-:-:S12]  /*20c30*/  IMAD.MOV.U32 R7, RZ, RZ, R14 ;  /* 0x000000ffff077224 */ /* 0x000fd800078e000e */
[----:B0-----:R-:W-:Y:S05]  /*20c40*/  WARPSYNC.COLLECTIVE R15, `(.L_x_1015) ;  /* 0x000000000f087348 */ /* 0x001fea0003c00000 */
[----:B------:R1:W2:Y:S02]  /*20c50*/  SHFL.IDX P6, R14, R13, R12, R11 ;  /* 0x0000000c0d0e7389 */ /* 0x0002a400000c000b */
[----:B012---:R-:W-:Y:S01]  /*20c60*/  ENDCOLLECTIVE ;  /* 0x000000000000791b */ /* 0x007fe20003800000 */
.L_x_1015:
[----:B------:R-:W-:Y:S01]  /*20c70*/  IMAD.MOV.U32 R13, RZ, RZ, R24 ;  /* 0x000000ffff0d7224 */ /* 0x000fe200078e0018 */
[----:B------:R-:W-:Y:S02]  /*20c80*/  MOV R12, 0x6 ;  /* 0x00000006000c7802 */ /* 0x000fe40000000f00 */
[----:B------:R-:W-:-:S13]  /*20c90*/  IADD3 R2, P2, R14, R5, RZ ;  /* 0x000000050e027210 */ /* 0x000fda0007f5e0ff */
[----:B------:R-:W-:Y:S05]  /*20ca0*/  WARPSYNC.COLLECTIVE R15, `(.L_x_1016) ;  /* 0x000000000f087348 */ /* 0x000fea0003c00000 */
[----:B------:R0:W1:Y:S02]  /*20cb0*/  SHFL.IDX P6, R14, R13, R12, R11 ;  /* 0x0000000c0d0e7389 */ /* 0x00006400000c000b */
[----:B01----:R-:W-:Y:S01]  /*20cc0*/  ENDCOLLECTIVE ;  /* 0x000000000000791b */ /* 0x003fe20003800000 */
.L_x_1016:
        /* <DEDUP_REMOVED lines=13> */
.L_x_1017:
[----:B------:R-:W-:Y:S01]  /*20da0*/  IMAD.MOV.U32 R13, RZ, RZ, R24 ;  /* 0x000000ffff0d7224 */ /* 0x000fe200078e0018 */
[----:B------:R-:W-:Y:S02]  /*20db0*/  MOV R12, 0x7 ;  /* 0x00000007000c7802 */ /* 0x000fe40000000f00 */
[----:B------:R-:W-:-:S07]  /*20dc0*/  MOV R10, R14 ;  /* 0x0000000e000a7202 */ /* 0x000fce0000000f00 */
[----:B------:R-:W-:Y:S05]  /*20dd0*/  WARPSYNC.COLLECTIVE R15, `(.L_x_1018) ;  /* 0x000000000f087348 */ /* 0x000fea0003c00000 */
[----:B------:R0:W1:Y:S02]  /*20de0*/  SHFL.IDX P6, R14, R13, R12, R11 ;  /* 0x0000000c0d0e7389 */ /* 0x00006400000c000b */
[----:B01----:R-:W-:Y:S01]  /*20df0*/  ENDCOLLECTIVE ;  /* 0x000000000000791b */ /* 0x003fe20003800000 */
.L_x_1018:
        /* <DEDUP_REMOVED lines=12> */
.L_x_1019:
[----:B------:R-:W-:Y:S05]  /*20ec0*/  BRA `(.L_x_1020) ;  /* 0xffffff9400b47947 */ /* 0x000fea000383ffff */
.L_x_787:
[----:B------:R-:W-:Y:S01]  /*20ed0*/  BSSY B0, `(.L_x_1021) ;  /* 0x0000008000007945 */ /* 0x000fe20003800000 */
[----:B------:R-:W-:Y:S01]  /*20ee0*/  MOV R13, R16 ;  /* 0x00000010000d7202 */ /* 0x000fe20000000f00 */
[----:B------:R-:W-:Y:S01]  /*20ef0*/  IMAD.MOV.U32 R12, RZ, RZ, RZ ;  /* 0x000000ffff0c7224 */ /* 0x000fe200078e00ff */
[----:B------:R-:W-:Y:S01]  /*20f00*/  MOV R15, 0xffffffff ;  /* 0xffffffff000f7802 */ /* 0x000fe20000000f00 */
[----:B------:R-:W-:-:S07]  /*20f10*/  IMAD.MOV.U32 R11, RZ, RZ, 0x1f ;  /* 0x0000001fff0b7424 */ /* 0x000fce00078e00ff */
[----:B0-----:R-:W-:Y:S05]  /*20f20*/  WARPSYNC.COLLECTIVE R15, `(.L_x_1022) ;  /* 0x000000000f087348 */ /* 0x001fea0003c00000 */
[----:B------:R1:W2:Y:S02]  /*20f30*/  SHFL.IDX P6, R14, R13, R12, R11 ;  /* 0x0000000c0d0e7389 */ /* 0x0002a400000c000b */
[----:B012---:R-:W-:Y:S01]  /*20f40*/  ENDCOLLECTIVE ;  /* 0x000000000000791b */ /* 0x007fe20003800000 */
.L_x_1022:
[----:B------:R-:W-:Y:S05]  /*20f50*/  BSYNC B0 ;  /* 0x0000000000007941 */ /* 0x000fea0003800000 */
.L_x_1021:
[----:B------:R-:W-:Y:S01]  /*20f60*/  IMAD.MOV.U32 R13, RZ, RZ, R16 ;  /* 0x000000ffff0d7224 */ /* 0x000fe200078e0010 */
[----:B------:R-:W-:Y:S01]  /*20f70*/  MOV R12, 0x1 ;  /* 0x00000001000c7802 */ /* 0x000fe20000000f00 */
[----:B------:R-:W-:Y:S02]  /*20f80*/  IMAD.MOV.U32 R11, RZ, RZ, 0x1f ;  /* 0x0000001fff0b7424 */ /* 0x000fe400078e00ff */
[----:B------:R-:W-:Y:S02]  /*20f90*/  IMAD.MOV.U32 R15, RZ, RZ, -0x1 ;  /* 0xffffffffff0f7424 */ /* 0x000fe400078e00ff */
[----:B------:R-:W-:Y:S02]  /*20fa0*/  IMAD.IADD R7, R19, 0x1, R9 ;  /* 0x0000000113077824 */ /* 0x000fe400078e0209 */
[----:B------:R-:W-:-:S07]  /*20fb0*/  IMAD.MOV.U32 R0, RZ, RZ, R14 ;  /* 0x000000ffff007224 */ /* 0x000fce00078e000e */
[----:B------:R-:W-:Y:S05]  /*20fc0*/  WARPSYNC.COLLECTIVE R15, `(.L_x_1023) ;  /* 0x000000000f087348 */ /* 0x000fea0003c00000 */
[----:B------:R0:W1:Y:S02]  /*20fd0*/  SHFL.IDX P6, R14, R13, R12, R11 ;  /* 0x0000000c0d0e7389 */ /* 0x00006400000c000b */
[----:B01----:R-:W-:Y:S01]  /*20fe0*/  ENDCOLLECTIVE ;  /* 0x000000000000791b */ /* 0x003fe20003800000 */
.L_x_1023:
[----:B------:R-:W-:Y:S02]  /*20ff0*/  ULDC UR4, c[0x0][0xc3c] ;  /* 0x00030f0000047ab9 */ /* 0x000fe40000000800 */
[----:B------:R-:W-:-:S13]  /*21000*/  ISETP.GE.OR P1, PT, R7, UR4, !P0 ;  /* 0x0000000407007c0c */ /* 0x000fda000c726670 */
[----:B------:R-:W0:Y:S08]  /*21010*/  @!P1 LDC.64 R2, c[0x0][0xc80] ;  /* 0x00032000ff029b82 */ /* 0x000e300000000a00 */
[----:B------:R-:W1:Y:S01]  /*21020*/  @!P1 LDC.64 R4, c[0x0][0xc78] ;  /* 0x00031e00ff049b82 */ /* 0x000e620000000a00 */
[----:B------:R-:W-:Y:S02]  /*21030*/  MOV R11, RZ ;  /* 0x000000ff000b7202 */ /* 0x000fe40000000f00 */
[----:B------:R-:W-:Y:S01]  /*21040*/  MOV R8, R14 ;  /* 0x0000000e00087202 */ /* 0x000fe20000000f00 */
        /* <DEDUP_REMOVED lines=18> */
.L_x_1024:
[----:B------:R-:W-:Y:S02]  /*21170*/  MOV R12, 0x2 ;  /* 0x00000002000c7802 */ /* 0x000fe40000000f00 */
[----:B------:R-:W-:-:S05]  /*21180*/  SEL R14, R14, RZ, P1 ;  /* 0x000000ff0e0e7207 */ /* 0x000fca0000800000 */
[----:B------:R-:W-:-:S04]  /*21190*/  IMAD.IADD R5, R13, 0x1, R14 ;  /* 0x000000010d057824 */ /* 0x000fc800078e020e */
[----:B------:R-:W-:-:S07]  /*211a0*/  IMAD.MOV.U32 R13, RZ, RZ, R5 ;  /* 0x000000ffff0d7224 */ /* 0x000fce00078e0005 */
[----:B------:R-:W-:Y:S05]  /*211b0*/  WARPSYNC.COLLECTIVE R15, `(.L_x_1025) ;  /* 0x000000000f087348 */ /* 0x000fea0003c00000 */
[----:B------:R0:W1:Y:S02]  /*211c0*/  SHFL.UP P6, R14, R13, R12, R11 ;  /* 0x0400000c0d0e7389 */ /* 0x00006400000c000b */
[----:B01----:R-:W-:Y:S01]  /*211d0*/  ENDCOLLECTIVE ;  /* 0x000000000000791b */ /* 0x003fe20003800000 */
.L_x_1025:
[----:B------:R-:W-:Y:S02]  /*211e0*/  MOV R12, 0x4 ;  /* 0x00000004000c7802 */ /* 0x000fe40000000f00 */
[----:B------:R-:W-:-:S05]  /*211f0*/  SEL R2, R14, RZ, P2 ;  /* 0x000000ff0e027207 */ /* 0x000fca0001000000 */
[----:B------:R-:W-:-:S04]  /*21200*/  IMAD.IADD R2, R5, 0x1, R2 ;  /* 0x0000000105027824 */ /* 0x000fc800078e0202 */
[----:B------:R-:W-:-:S07]  /*21210*/  IMAD.MOV.U32 R13, RZ, RZ, R2 ;  /* 0x000000ffff0d7224 */ /* 0x000fce00078e0002 */
[----:B------:R-:W-:Y:S05]  /*21220*/  WARPSYNC.COLLECTIVE R15, `(.L_x_1026) ;  /* 0x000000000f087348 */ /* 0x000fea0003c00000 */
[----:B------:R0:W1:Y:S02]  /*21230*/  SHFL.UP P6, R14, R13, R12, R11 ;  /* 0x0400000c0d0e7389 */ /* 0x00006400000c000b */
[----:B01----:R-:W-:Y:S01]  /*21240*/  ENDCOLLECTIVE ;  /* 0x000000000000791b */ /* 0x003fe20003800000 */
.L_x_1026:
[----:B------:R-:W-:Y:S02]  /*21250*/  MOV R12, 0x8 ;  /* 0x00000008000c7802 */ /* 0x000fe40000000f00 */
[----:B------:R-:W-:-:S05]  /*21260*/  SEL R3, R14, RZ, P3 ;  /* 0x000000ff0e037207 */ /* 0x000fca0001800000 */
[----:B------:R-:W-:-:S04]  /*21270*/  IMAD.IADD R3, R2, 0x1, R3 ;  /* 0x0000000102037824 */ /* 0x000fc800078e0203 */
[----:B------:R-:W-:-:S07]  /*21280*/  IMAD.MOV.U32 R13, RZ, RZ, R3 ;  /* 0x000000ffff0d7224 */ /* 0x000fce00078e0003 */
[----:B------:R-:W-:Y:S05]  /*21290*/  WARPSYNC.COLLECTIVE R15, `(.L_x_1027) ;  /* 0x000000000f087348 */ /* 0x000fea0003c00000 */
[----:B------:R0:W1:Y:S02]  /*212a0*/  SHFL.UP P6, R14, R13, R12, R11 ;  /* 0x0400000c0d0e7389 */ /* 0x00006400000c000b */
[----:B01----:R-:W-:Y:S01]  /*212b0*/  ENDCOLLECTIVE ;  /* 0x000000000000791b */ /* 0x003fe20003800000 */
.L_x_1027:
[----:B------:R-:W-:Y:S02]  /*212c0*/  MOV R12, 0x10 ;  /* 0x00000010000c7802 */ /* 0x000fe40000000f00 */
[----:B------:R-:W-:-:S05]  /*212d0*/  SEL R14, R14, RZ, P4 ;  /* 0x000000ff0e0e7207 */ /* 0x000fca0002000000 */
[----:B------:R-:W-:-:S04]  /*212e0*/  IMAD.IADD R5, R3, 0x1, R14 ;  /* 0x0000000103057824 */ /* 0x000fc800078e020e */
[----:B------:R-:W-:-:S07]  /*212f0*/  IMAD.MOV.U32 R13, RZ, RZ, R5 ;  /* 0x000000ffff0d7224 */ /* 0x000fce00078e0005 */
[----:B------:R-:W-:Y:S05]  /*21300*/  WARPSYNC.COLLECTIVE R15, `(.L_x_1028) ;  /* 0x000000000f087348 */ /* 0x000fea0003c00000 */
[----:B------:R0:W1:Y:S02]  /*21310*/  SHFL.UP P6, R14, R13, R12, R11 ;  /* 0x0400000c0d0e7389 */ /* 0x00006400000c000b */
[----:B01----:R-:W-:Y:S01]  /*21320*/  ENDCOLLECTIVE ;  /* 0x000000000000791b */ /* 0x003fe20003800000 */
.L_x_1028:
[----:B------:R-:W-:Y:S01]  /*21330*/  MOV R12, 0x1f ;  /* 0x0000001f000c7802 */ /* 0x000fe20000000f00 */
[----:B------:R-:W-:Y:S01]  /*21340*/  IMAD.MOV.U32 R11, RZ, RZ, 0x1f ;  /* 0x0000001fff0b7424 */ /* 0x000fe200078e00ff */
[----:B------:R-:W-:-:S05]  /*21350*/  SEL R2, R14, RZ, P5 ;  /* 0x000000ff0e027207 */ /* 0x000fca0002800000 */
[----:B------:R-:W-:-:S04]  /*21360*/  IMAD.IADD R2, R5, 0x1, R2 ;  /* 0x0000000105027824 */ /* 0x000fc800078e0202 */
[----:B------:R-:W-:-:S07]  /*21370*/  IMAD.MOV.U32 R13, RZ, RZ, R2 ;  /* 0x000000ffff0d7224 */ /* 0x000fce00078e0002 */
[----:B------:R-:W-:Y:S05]  /*21380*/  WARPSYNC.COLLECTIVE R15, `(.L_x_1029) ;  /* 0x000000000f087348 */ /* 0x000fea0003c00000 */
[----:B------:R0:W1:Y:S02]  /*21390*/  SHFL.IDX P6, R14, R13, R12, R11 ;  /* 0x0000000c0d0e7389 */ /* 0x00006400000c000b */
[----:B01----:R-:W-:Y:S01]  /*213a0*/  ENDCOLLECTIVE ;  /* 0x000000000000791b */ /* 0x003fe20003800000 */
.L_x_1029:
[----:B------:R-:W-:Y:S05]  /*213b0*/  BRA `(.L_x_1030) ;  /* 0xffffff9400c47947 */ /* 0x000fea000383ffff */
.L_x_790:
[----:B------:R-:W-:Y:S01]  /*213c0*/  BSSY B0, `(.L_x_1031) ;  /* 0x0000007000007945 */ /* 0x000fe20003800000 */
[----:B------:R-:W-:Y:S01]  /*213d0*/  MOV R12, 0x1 ;  /* 0x00000001000c7802 */ /* 0x000fe20000000f00 */
[----:B------:R-:W-:Y:S02]  /*213e0*/  IMAD.MOV.U32 R11, RZ, RZ, RZ ;  /* 0x000000ffff0b7224 */ /* 0x000fe400078e00ff */
[----:B------:R-:W-:-:S07]  /*213f0*/  IMAD.MOV.U32 R15, RZ, RZ, -0x1 ;  /* 0xffffffffff0f7424 */ /* 0x000fce00078e00ff */
[----:B------:R-:W-:Y:S05]  /*21400*/  WARPSYNC.COLLECTIVE R15, `(.L_x_1032) ;  /* 0x000000000f087348 */ /* 0x000fea0003c00000 */
[----:B------:R0:W1:Y:S02]  /*21410*/  SHFL.UP P6, R14, R13, R12, R11 ;  /* 0x0400000c0d0e7389 */ /* 0x00006400000c000b */
[----:B01----:R-:W-:Y:S01]  /*21420*/  ENDCOLLECTIVE ;  /* 0x000000000000791b */ /* 0x003fe20003800000 */
.L_x_1032:
[----:B------:R-:W-:Y:S05]  /*21430*/  BSYNC B0 ;  /* 0x0000000000007941 */ /* 0x000fea0003800000 */
.L_x_1031:
[----:B------:R-:W-:Y:S01]  /*21440*/  SEL R14, R14, RZ, P1 ;  /* 0x000000ff0e0e7207 */ /* 0x000fe20000800000 */
[----:B------:R-:W-:Y:S01]  /*21450*/  IMAD.MOV.U32 R12, RZ, RZ, 0x2 ;  /* 0x00000002ff0c7424 */ /* 0x000fe200078e00ff */
[----:B------:R-:W-:Y:S01]  /*21460*/  MOV R15, 0xffffffff ;  /* 0xffffffff000f7802 */ /* 0x000fe20000000f00 */
[----:B------:R-:W-:Y:S01]  /*21470*/  IMAD.MOV.U32 R11, RZ, RZ, RZ ;  /* 0x000000ffff0b7224 */ /* 0x000fe200078e00ff */
[----:B------:R-:W-:-:S07]  /*21480*/  IADD3 R13, R13, R14, RZ ;  /* 0x0000000e0d0d7210 */ /* 0x000fce0007ffe0ff */
[----:B------:R-:W-:Y:S05]  /*21490*/  WARPSYNC.COLLECTIVE R15, `(.L_x_1033) ;  /* 0x000000000f087348 */ /* 0x000fea0003c00000 */
[----:B------:R0:W1:Y:S02]  /*214a0*/  SHFL.UP P6, R14, R13, R12, R11 ;  /* 0x0400000c0d0e7389 */ /* 0x00006400000c000b */
[----:B01----:R-:W-:Y:S01]  /*214b0*/  ENDCOLLECTIVE ;  /* 0x000000000000791b */ /* 0x003fe20003800000 */
.L_x_1033:
[----:B------:R-:W-:Y:S02]  /*214c0*/  MOV R12, 0x4 ;  /* 0x00000004000c7802 */ /* 0x000fe40000000f00 */
[----:B------:R-:W-:-:S05]  /*214d0*/  SEL R2, R14, RZ, P2 ;  /* 0x000000ff0e027207 */ /* 0x000fca0001000000 */
[----:B------:R-:W-:-:S04]  /*214e0*/  IMAD.IADD R2, R13, 0x1, R2 ;  /* 0x000000010d027824 */ /* 0x000fc800078e0202 */
[----:B------:R-:W-:-:S07]  /*214f0*/  IMAD.MOV.U32 R13, RZ, RZ, R2 ;  /* 0x000000ffff0d7224 */ /* 0x000fce00078e0002 */
[----:B------:R-:W-:Y:S05]  /*21500*/  WARPSYNC.COLLECTIVE R15, `(.L_x_1034) ;  /* 0x000000000f087348 */ /* 0x000fea0003c00000 */
[----:B------:R0:W1:Y:S02]  /*21510*/  SHFL.UP P6, R14, R13, R12, R11 ;  /* 0x0400000c0d0e7389 */ /* 0x00006400000c000b */
[----:B01----:R-:W-:Y:S01]  /*21520*/  ENDCOLLECTIVE ;  /* 0x000000000000791b */ /* 0x003fe20003800000 */
.L_x_1034:
[----:B------:R-:W-:Y:S02]  /*21530*/  MOV R12, 0x8 ;  /* 0x00000008000c7802 */ /* 0x000fe40000000f00 */
[----:B------:R-:W-:-:S05]  /*21540*/  SEL R3, R14, RZ, P3 ;  /* 0x000000ff0e037207 */ /* 0x000fca0001800000 */
[----:B------:R-:W-:-:S04]  /*21550*/  IMAD.IADD R3, R2, 0x1, R3 ;  /* 0x0000000102037824 */ /* 0x000fc800078e0203 */
[----:B------:R-:W-:-:S07]  /*21560*/  IMAD.MOV.U32 R13, RZ, RZ, R3 ;  /* 0x000000ffff0d7224 */ /* 0x000fce00078e0003 */
[----:B------:R-:W-:Y:S05]  /*21570*/  WARPSYNC.COLLECTIVE R15, `(.L_x_1035) ;  /* 0x000000000f087348 */ /* 0x000fea0003c00000 */
[----:B------:R0:W1:Y:S02]  /*21580*/  SHFL.UP P6, R14, R13, R12, R11 ;  /* 0x0400000c0d0e7389 */ /* 0x00006400000c000b */
[----:B01----:R-:W-:Y:S01]  /*21590*/  ENDCOLLECTIVE ;  /* 0x000000000000791b */ /* 0x003fe20003800000 */
.L_x_1035:
[----:B------:R-:W-:Y:S02]  /*215a0*/  MOV R12, 0x10 ;  /* 0x00000010000c7802 */ /* 0x000fe40000000f00 */
[----:B------:R-:W-:-:S05]  /*215b0*/  SEL R14, R14, RZ, P4 ;  /* 0x000000ff0e0e7207 */ /* 0x000fca0002000000 */
[----:B------:R-:W-:-:S04]  /*215c0*/  IMAD.IADD R5, R3, 0x1, R14 ;  /* 0x0000000103057824 */ /* 0x000fc800078e020e */
[----:B------:R-:W-:-:S07]  /*215d0*/  IMAD.MOV.U32 R13, RZ, RZ, R5 ;  /* 0x000000ffff0d7224 */ /* 0x000fce00078e0005 */
[----:B------:R-:W-:Y:S05]  /*215e0*/  WARPSYNC.COLLECTIVE R15, `(.L_x_1036) ;  /* 0x000000000f087348 */ /* 0x000fea0003c00000 */
[----:B------:R0:W1:Y:S02]  /*215f0*/  SHFL.UP P6, R14, R13, R12, R11 ;  /* 0x0400000c0d0e7389 */ /* 0x00006400000c000b */
[----:B01----:R-:W-:Y:S01]  /*21600*/  ENDCOLLECTIVE ;  /* 0x000000000000791b */ /* 0x003fe20003800000 */
.L_x_1036:
        /* <DEDUP_REMOVED lines=8> */
.L_x_1037:
[----:B------:R-:W-:Y:S05]  /*21690*/  BRA `(.L_x_1038) ;  /* 0xffffff9400b07947 */ /* 0x000fea000383ffff */
.L_x_792:
[----:B------:R-:W-:Y:S01]  /*216a0*/  BSSY B0, `(.L_x_1039) ;  /* 0x0000006000007945 */ /* 0x000fe20003800000 */
[----:B------:R-:W-:Y:S01]  /*216b0*/  PLOP3.LUT P6, PT, P6, PT, PT, 0x8, 0x0 ;  /* 0x000000000000781c */ /* 0x000fe200037ce170 */
[----:B------:R-:W-:-:S12]  /*216c0*/  IMAD.MOV.U32 R15, RZ, RZ, -0x1 ;  /* 0xffffffffff0f7424 */ /* 0x000fd800078e00ff */
[----:B0-----:R-:W-:Y:S05]  /*216d0*/  WARPSYNC.COLLECTIVE R15, `(.L_x_1040) ;  /* 0x000000000f087348 */ /* 0x001fea0003c00000 */
[----:B------:R-:W-:Y:S01]  /*216e0*/  VOTE.ANY R14, PT, P6 ;  /* 0x00000000000e7806 */ /* 0x000fe200030e0100 */
[----:B0-----:R-:W-:Y:S06]  /*216f0*/  ENDCOLLECTIVE ;  /* 0x000000000000791b */ /* 0x001fec0003800000 */
.L_x_1040:
[----:B------:R-:W-:Y:S05]  /*21700*/  BSYNC B0 ;  /* 0x0000000000007941 */ /* 0x000fea0003800000 */
.L_x_1039:
[----:B------:R-:W-:Y:S01]  /*21710*/  MOV R3, R14 ;  /* 0x0000000e00037202 */ /* 0x000fe20000000f00 */
[----:B------:R-:W-:Y:S01]  /*21720*/  IMAD.MOV.U32 R13, RZ, RZ, R7 ;  /* 0x000000ffff0d7224 */ /* 0x000fe200078e0007 */
[----:B------:R-:W-:Y:S01]  /*21730*/  MOV R11, 0x1f ;  /* 0x0000001f000b7802 */ /* 0x000fe20000000f00 */
[----:B------:R-:W-:Y:S01]  /*21740*/  IMAD.MOV.U32 R15, RZ, RZ, -0x1 ;  /* 0xffffffffff0f7424 */ /* 0x000fe200078e00ff */
[----:B------:R-:W0:Y:S02]  /*21750*/  POPC R8, R3 ;  /* 0x0000000300087309 */ /* 0x000e240000000000 */
[----:B0-----:R-:W-:-:S07]  /*21760*/  IMAD.MOV.U32 R12, RZ, RZ, R8 ;  /* 0x000000ffff0c7224 */ /* 0x001fce00078e0008 */
[----:B------:R-:W-:Y:S05]  /*21770*/  WARPSYNC.COLLECTIVE R15, `(.L_x_1041) ;  /* 0x000000000f087348 */ /* 0x000fea0003c00000 */
[----:B------:R0:W1:Y:S02]  /*21780*/  SHFL.IDX P6, R14, R13, R12, R11 ;  /* 0x0000000c0d0e7389 */ /* 0x00006400000c000b */
[----:B01----:R-:W-:Y:S01]  /*21790*/  ENDCOLLECTIVE ;  /* 0x000000000000791b */ /* 0x003fe20003800000 */
.L_x_1041:
[----:B------:R-:W-:Y:S01]  /*217a0*/  MOV R13, R4 ;  /* 0x00000004000d7202 */ /* 0x000fe20000000f00 */
[----:B------:R-:W-:-:S07]  /*217b0*/  IMAD.MOV.U32 R7, RZ, RZ, R14 ;  /* 0x000000ffff077224 */ /* 0x000fce00078e000e */
[----:B------:R-:W-:Y:S05]  /*217c0*/  WARPSYNC.COLLECTIVE R15, `(.L_x_1042) ;  /* 0x000000000f087348 */ /* 0x000fea0003c00000 */
[----:B------:R0:W1:Y:S02]  /*217d0*/  SHFL.IDX P6, R14, R13, R12, R11 ;  /* 0x0000000c0d0e7389 */ /* 0x00006400000c000b */
[----:B01----:R-:W-:Y:S01]  /*217e0*/  ENDCOLLECTIVE ;  /* 0x000000000000791b */ /* 0x003fe20003800000 */
.L_x_1042:
[----:B------:R-:W-:Y:S01]  /*217f0*/  IMAD.MOV.U32 R4, RZ, RZ, R14 ;  /* 0x000000ffff047224 */ /* 0x000fe200078e000e */
[----:B------:R-:W-:Y:S06]  /*21800*/  BRA `(.L_x_1043) ;  /* 0xffffff9400907947 */ /* 0x000fec000383ffff */
.L_x_794:
[----:B------:R-:W-:Y:S01]  /*21810*/  BSSY B0, `(.L_x_1044) ;  /* 0x0000007000007945 */ /* 0x000fe20003800000 */
[----:B------:R-:W-:Y:S01]  /*21820*/  IMAD.MOV.U32 R13, RZ, RZ, R2 ;  /* 0x000000ffff0d7224 */ /* 0x000fe200078e0002 */
[----:B------:R-:W-:Y:S01]  /*21830*/  MOV R11, 0x1f ;  /* 0x0000001f000b7802 */ /* 0x000fe20000000f00 */
[----:B------:R-:W-:-:S07]  /*21840*/  IMAD.MOV.U32 R15, RZ, RZ, -0x1 ;  /* 0xffffffffff0f7424 */ /* 0x000fce00078e00ff */
[----:B0123--:R-:W-:Y:S05]  /*21850*/  WARPSYNC.COLLECTIVE R15, `(.L_x_1045) ;  /* 0x000000000f087348 */ /* 0x00ffea0003c00000 */
[----:B------:R4:W0:Y:S02]  /*21860*/  SHFL.IDX P6, R14, R13, R12, R11 ;  /* 0x0000000c0d0e7389 */ /* 0x00082400000c000b */
[----:B01234-:R-:W-:Y:S01]  /*21870*/  ENDCOLLECTIVE ;  /* 0x000000000000791b */ /* 0x01ffe20003800000 */
.L_x_1045:
[----:B------:R-:W-:Y:S05]  /*21880*/  BSYNC B0 ;  /* 0x0000000000007941 */ /* 0x000fea0003800000 */
.L_x_1044:
[----:B------:R-:W-:Y:S01]  /*21890*/  IMAD.MOV.U32 R6, RZ, RZ, R14 ;  /* 0x000000ffff067224 */ /* 0x000fe200078e000e */
[----:B------:R-:W-:Y:S06]  /*218a0*/  BRA `(.L_x_793) ;  /* 0xffffff9400807947 */ /* 0x000fec000383ffff */
.L_x_798:
[----:B0-----:R0:W1:Y:S02]  /*218b0*/  SYNCS.PHASECHK.TRANS64.TRYWAIT P0, [R4+URZ+0x28820], R0 ;  /* 0x02882000040075a7 */ /* 0x001064000800017f */
[----:B-1----:R-:W-:Y:S05]  /*218c0*/  @!P0 NANOSLEEP.SYNCS 0x989680 ;  /* 0x009896800000895d */ /* 0x002fea0003900000 */
[----:B------:R-:W1:Y:S02]  /*218d0*/  @!P0 SYNCS.PHASECHK.TRANS64 P0, [R4+URZ+0x28820], R0 ;  /* 0x02882000040085a7 */ /* 0x000e64000800007f */
[----:B-1----:R-:W-:Y:S05]  /*218e0*/  @!P0 BRA `(.L_x_798) ;  /* 0xfffffffc00f08947 */ /* 0x002fea000383ffff */
[----:B------:R-:W-:Y:S05]  /*218f0*/  BRA `(.L_x_1046) ;  /* 0xffffff9800d87947 */ /* 0x000fea000383ffff */
.L_x_799:
[----:B------:R-:W1:Y:S01]  /*21900*/  S2R R2, SR_TID.X ;  /* 0x0000000000027919 */ /* 0x000e620000002100 */
[----:B------:R-:W-:Y:S01]  /*21910*/  BSSY B0, `(.L_x_1047) ;  /* 0x000000a000007945 */ /* 0x000fe20003800000 */
[----:B------:R-:W-:Y:S01]  /*21920*/  IMAD.MOV.U32 R12, RZ, RZ, RZ ;  /* 0x000000ffff0c7224 */ /* 0x000fe200078e00ff */
[----:B------:R-:W-:Y:S01]  /*21930*/  MOV R15, 0xffffffff ;  /* 0xffffffff000f7802 */ /* 0x000fe20000000f00 */
[----:B------:R-:W-:Y:S01]  /*21940*/  IMAD.MOV.U32 R11, RZ, RZ, 0x1f ;  /* 0x0000001fff0b7424 */ /* 0x000fe200078e00ff */
[----:B-1----:R-:W-:-:S04]  /*21950*/  SHF.R.U32.HI R2, RZ, 0x5, R2 ;  /* 0x00000005ff027819 */ /* 0x002fc80000011602 */
[----:B------:R-:W-:-:S04]  /*21960*/  LOP3.LUT R2, R2, 0x3, RZ, 0xc0, !PT ;  /* 0x0000000302027812 */ /* 0x000fc800078ec0ff */
[----:B------:R-:W-:-:S07]  /*21970*/  MOV R13, R2 ;  /* 0x00000002000d7202 */ /* 0x000fce0000000f00 */
[----:B0-2---:R-:W-:Y:S05]  /*21980*/  WARPSYNC.COLLECTIVE R15, `(.L_x_1048) ;  /* 0x000000000f087348 */ /* 0x005fea0003c00000 */
[----:B------:R1:W3:Y:S02]  /*21990*/  SHFL.IDX P6, R14, R13, R12, R11 ;  /* 0x0000000c0d0e7389 */ /* 0x0002e400000c000b */
[----:B0123--:R-:W-:Y:S01]  /*219a0*/  ENDCOLLECTIVE ;  /* 0x000000000000791b */ /* 0x00ffe20003800000 */
.L_x_1048:
[----:B------:R-:W-:Y:S05]  /*219b0*/  BSYNC B0 ;  /* 0x0000000000007941 */ /* 0x000fea0003800000 */
.L_x_1047:
[----:B------:R-:W-:Y:S05]  /*219c0*/  BRA `(.L_x_1049) ;  /* 0xffffff9800c07947 */ /* 0x000fea000383ffff */
.L_x_800:
[----:B------:R-:W-:Y:S01]  /*219d0*/  BSSY B0, `(.L_x_1050) ;  /* 0x0000006000007945 */ /* 0x000fe20003800000 */
[----:B------:R-:W-:-:S07]  /*219e0*/  IMAD.MOV.U32 R15, RZ, RZ, -0x1 ;  /* 0xffffffffff0f7424 */ /* 0x000fce00078e00ff */
[----:B0-2---:R-:W-:Y:S05]  /*219f0*/  WARPSYNC.COLLECTIVE R15, `(.L_x_1051) ;  /* 0x000000000f0c7348 */ /* 0x005fea0003c00000 */
[----:B------:R-:W-:Y:S02]  /*21a00*/  ELECT P6, UR62, PT ;  /* 0x00000000003e782f */ /* 0x000fe400038c0000 */
[----:B------:R-:W-:Y:S01]  /*21a10*/  MOV R14, UR62 ;  /* 0x0000003e000e7c02 */ /* 0x000fe20008000f00 */
[----:B0-2---:R-:W-:Y:S10]  /*21a20*/  ENDCOLLECTIVE ;  /* 0x000000000000791b */ /* 0x005ff40003800000 */
.L_x_1051:
[----:B------:R-:W-:Y:S05]  /*21a30*/  BSYNC B0 ;  /* 0x0000000000007941 */ /* 0x000fea0003800000 */
.L_x_1050:
[----:B------:R-:W-:Y:S05]  /*21a40*/  BRA `(.L_x_1052) ;  /* 0xffffff9800b47947 */ /* 0x000fea000383ffff */
.L_x_802:
[----:B0-----:R0:W1:Y:S02]  /*21a50*/  SYNCS.PHASECHK.TRANS64.TRYWAIT P1, [R5+URZ+0x28840], R0 ;  /* 0x02884000050075a7 */ /* 0x001064000802017f */
[----:B-1----:R-:W-:Y:S05]  /*21a60*/  @!P1 NANOSLEEP.SYNCS 0x989680 ;  /* 0x009896800000995d */ /* 0x002fea0003900000 */
[----:B------:R-:W1:Y:S02]  /*21a70*/  @!P1 SYNCS.PHASECHK.TRANS64 P1, [R5+URZ+0x28840], R0 ;  /* 0x02884000050095a7 */ /* 0x000e64000802007f */
[----:B-1----:R-:W-:Y:S05]  /*21a80*/  @!P1 BRA `(.L_x_802) ;  /* 0xfffffffc00f09947 */ /* 0x002fea000383ffff */
[----:B------:R-:W-:Y:S05]  /*21a90*/  BRA `(.L_x_1053) ;  /* 0xffffff9800d47947 */ /* 0x000fea000383ffff */
.L_x_804:
[----:B-1----:R1:W3:Y:S02]  /*21aa0*/  SYNCS.PHASECHK.TRANS64.TRYWAIT P1, [R25+URZ+0x28840], R2 ;  /* 0x02884002190075a7 */ /* 0x0022e4000802017f */
[----:B---3--:R-:W-:Y:S05]  /*21ab0*/  @!P1 NANOSLEEP.SYNCS 0x989680 ;  /* 0x009896800000995d */ /* 0x008fea0003900000 */
[----:B------:R-:W3:Y:S02]  /*21ac0*/  @!P1 SYNCS.PHASECHK.TRANS64 P1, [R25+URZ+0x28840], R2 ;  /* 0x02884002190095a7 */ /* 0x000ee4000802007f */
[----:B---3--:R-:W-:Y:S05]  /*21ad0*/  @!P1 BRA `(.L_x_804) ;  /* 0xfffffffc00f09947 */ /* 0x008fea000383ffff */
[----:B------:R-:W-:Y:S05]  /*21ae0*/  BRA `(.L_x_1054) ;  /* 0xffffff9800e07947 */ /* 0x000fea000383ffff */
.L_x_806:
[----:B---3--:R3:W4:Y:S02]  /*21af0*/  SYNCS.PHASECHK.TRANS64.TRYWAIT P1, [R5+URZ+0x28860], R0 ;  /* 0x02886000050075a7 */ /* 0x008724000802017f */
[----:B----4-:R-:W-:Y:S05]  /*21b00*/  @!P1 NANOSLEEP.SYNCS 0x989680 ;  /* 0x009896800000995d */ /* 0x010fea0003900000 */
[----:B------:R-:W4:Y:S02]  /*21b10*/  @!P1 SYNCS.PHASECHK.TRANS64 P1, [R5+URZ+0x28860], R0 ;  /* 0x02886000050095a7 */ /* 0x000f24000802007f */
[----:B----4-:R-:W-:Y:S05]  /*21b20*/  @!P1 BRA `(.L_x_806) ;  /* 0xfffffffc00f09947 */ /* 0x010fea000383ffff */
[----:B------:R-:W-:Y:S05]  /*21b30*/  BRA `(.L_x_1055) ;  /* 0xffffff9800dc7947 */ /* 0x000fea000383ffff */
.L_x_1056:
        /* <DEDUP_REMOVED lines=12> */
.L_x_3544:


//--------------------- .text._ZN7cutlass13device_kernelIN5flash11enable_sm90INS1_16FlashAttnFwdSm90INS1_25CollectiveMainloopFwdSm90ILi2EN4cute5tupleIJNS5_1CILi1EEES8_S8_EEENS6_IJNS7_ILi128EEESA_SA_EEELi128ENS_6half_tEfNS_4arch4Sm90ELb0ELb1ELb0ELb0ELb1ELb0ELb0ELb1ELb1ELb1ELb1ELb0EEENS1_21CollectiveEpilogueFwdISB_S9_SC_SE_Li256ELb0ELb1ELb1ELb0EEENS1_19SingleTileSchedulerILb0ELb1ELb1ELi128EEEEEEEEEvNT_6ParamsE --------------------------
	.section	.text._ZN7cutlass13device_kernelIN5flash11enable_sm90INS1_16FlashAttnFwdSm90INS1_25CollectiveMainloopFwdSm90ILi2EN4cute5tupleIJNS5_1CILi1EEES8_S8_EEENS6_IJNS7_ILi128EEESA_SA_EEELi128ENS_6half_tEfNS_4arch4Sm90ELb0ELb1ELb0ELb0ELb1ELb0ELb0ELb1ELb1ELb1ELb1ELb0EEENS1_21CollectiveEpilogueFwdISB_S9_SC_SE_Li256ELb0ELb1ELb1ELb0EEENS1_19SingleTileSchedulerILb0ELb1ELb1ELi128EEEEEEEEEvNT_6ParamsE,"ax",@progbits
	.align	128
.text._ZN7cutlass13device_kernelIN5flash11enable_sm90INS1_16FlashAttnFwdSm90INS1_25CollectiveMainloopFwdSm90ILi2EN4cute5tupleIJNS5_1CILi1EEES8_S8_EEENS6_IJNS7_ILi128EEESA_SA_EEELi128ENS_6half_tEfNS_4arch4Sm90ELb0ELb1ELb0ELb0ELb1ELb0ELb0ELb1ELb1ELb1ELb1ELb0EEENS1_21CollectiveEpilogueFwdISB_S9_SC_SE_Li256ELb0ELb1ELb1ELb0EEENS1_19SingleTileSchedulerILb0ELb1ELb1ELi128EEEEEEEEEvNT_6ParamsE:
        .type           _ZN7cutlass13device_kernelIN5flash11enable_sm90INS1_16FlashAttnFwdSm90INS1_25CollectiveMainloopFwdSm90ILi2EN4cute5tupleIJNS5_1CILi1EEES8_S8_EEENS6_IJNS7_ILi128EEESA_SA_EEELi128ENS_6half_tEfNS_4arch4Sm90ELb0ELb1ELb0ELb0ELb1ELb0ELb0ELb1ELb1ELb1ELb1ELb0EEENS1_21CollectiveEpilogueFwdISB_S9_SC_SE_Li256ELb0ELb1ELb1ELb0EEENS1_19SingleTileSchedulerILb0ELb1ELb1ELi128EEEEEEEEEvNT_6ParamsE,@function
        .size           _ZN7cutlass13device_kernelIN5flash11enable_sm90INS1_16FlashAttnFwdSm90INS1_25CollectiveMainloopFwdSm90ILi2EN4cute5tupleIJNS5_1CILi1EEES8_S8_EEENS6_IJNS7_ILi128EEESA_SA_EEELi128ENS_6half_tEfNS_4arch4Sm90ELb0ELb1ELb0ELb0ELb1ELb0ELb0ELb1ELb1ELb1ELb1ELb0EEENS1_21CollectiveEpilogueFwdISB_S9_SC_SE_Li256ELb0ELb1ELb1ELb0EEENS1_19SingleTileSchedulerILb0ELb1ELb1ELi128EEEEEEEEEvNT_6ParamsE,(.L_x_3545 - _ZN7cutlass13device_kernelIN5flash11enable_sm90INS1_16FlashAttnFwdSm90INS1_25CollectiveMainloopFwdSm90ILi2EN4cute5tupleIJNS5_1CILi1EEES8_S8_EEENS6_IJNS7_ILi128EEESA_SA_EEELi128ENS_6half_tEfNS_4arch4Sm90ELb0ELb1ELb0ELb0ELb1ELb0ELb0ELb1ELb1ELb1ELb1ELb0EEENS1_21CollectiveEpilogueFwdISB_S9_SC_SE_Li256ELb0ELb1ELb1ELb0EEENS1_19SingleTileSchedulerILb0ELb1ELb1ELi128EEEEEEEEEvNT_6ParamsE)
        .other          _ZN7cutlass13device_kernelIN5flash11enable_sm90INS1_16FlashAttnFwdSm90INS1_25CollectiveMainloopFwdSm90ILi2EN4cute5tupleIJNS5_1CILi1EEES8_S8_EEENS6_IJNS7_ILi128EEESA_SA_EEELi128ENS_6half_tEfNS_4arch4Sm90ELb0ELb1ELb0ELb0ELb1ELb0ELb0ELb1ELb1ELb1ELb1ELb0EEENS1_21CollectiveEpilogueFwdISB_S9_SC_SE_Li256ELb0ELb1ELb1ELb0EEENS1_19SingleTileSchedulerILb0ELb1ELb1ELi128EEEEEEEEEvNT_6ParamsE,@"STO_CUDA_ENTRY STV_DEFAULT"
_ZN7cutlass13device_kernelIN5flash11enable_sm90INS1_16FlashAttnFwdSm90INS1_25CollectiveMainloopFwdSm90ILi2EN4cute5tupleIJNS5_1CILi1EEES8_S8_EEENS6_IJNS7_ILi128EEESA_SA_EEELi128ENS_6half_tEfNS_4arch4Sm90ELb0ELb1ELb0ELb0ELb1ELb0ELb0ELb1ELb1ELb1ELb1ELb0EEENS1_21CollectiveEpilogueFwdISB_S9_SC_SE_Li256ELb0ELb1ELb1ELb0EEENS1_19SingleTileSchedulerILb0ELb1ELb1ELi128EEEEEEEEEvNT_6ParamsE:
        /* <DEDUP_REMOVED lines=44> */
.L_x_1057:
        /* <DEDUP_REMOVED lines=22> */
.L_x_1058:
        /* <DEDUP_REMOVED lines=18> */
.L_x_1059:
        /* <DEDUP_REMOVED lines=22> */
.L_x_1060:
        /* <DEDUP_REMOVED lines=23> */
.L_x_1061:
        /* <DEDUP_REMOVED lines=9> */
.L_x_1064:
        /* <DEDUP_REMOVED lines=21> */
[----:B------:R-:W0:Y:S01]  /*09f0*/  LDC.64 R8, c[0x0][0x418] ;  /* 0x00010600ff087b82 */ /* 0x000e220000000a00 */
[----:B------:R-:W-:Y:S01]  /*0a00*/  ULDC UR4, c[0x0][0x448] ;  /* 0x0001120000047ab9 */ /* 0x000fe20000000800 */
[----:B------:R-:W-:Y:S01]  /*0a10*/  VIADD R19, R19, 0xffffff80 ;  /* 0xffffff8013137836 */ /* 0x000fe20000000000 */
[----:B------:R-:W-:-:S03]  /*0a20*/  UISETP.NE.AND UP0, UPT, UR4, 0x1, UPT ;  /* 0x000000010400788c */ /* 0x000fc6000bf05270 */
[----:B------:R-:W-:Y:S01]  /*0a30*/  ULDC.64 UR4, c[0x0][0x9e0] ;  /* 0x0002780000047ab9 */ /* 0x000fe20000000a00 */
[----:B------:R-:W-:Y:S01]  /*0a40*/  UP2UR UR42, UPR, URZ, 0x1 ;  /* 0x000000013f2a7883 */ /* 0x000fe20008000000 */
[----:B------:R-:W1:Y:S06]  /*0a50*/  LDC R5, c[0x0][0x288] ;  /* 0x0000a200ff057b82 */ /* 0x000e6c0000000800 */
[----:B------:R-:W-:Y:S01]  /*0a60*/  @UP0 ULDC UR9, c[0x0][0x44c] ;  /* 0x0001130000090ab9 */ /* 0x000fe20000000800 */
[----:B------:R-:W-:Y:S01]  /*0a70*/  @UP0 ULDC UR11, c[0x0][0x450] ;  /* 0x00011400000b0ab9 */ /* 0x000fe20000000800 */
[----:B------:R-:W2:Y:S08]  /*0a80*/  LDC R2, c[0x0][0x424] ;  /* 0x00010900ff027b82 */ /* 0x000eb00000000800 */
[----:B------:R-:W3:Y:S01]  /*0a90*/  S2UR UR45, SR_CTAID.X ;  /* 0x00000000002d79c3 */ /* 0x000ee20000002500 */
[----:B0-----:R-:W-:-:S04]  /*0aa0*/  ISETP.NE.U32.AND P0, PT, R8, RZ, PT ;  /* 0x000000ff0800720c */ /* 0x001fc80003f05070 */
[----:B------:R-:W-:-:S03]  /*0ab0*/  ISETP.NE.AND.EX P0, PT, R9, RZ, PT, P0 ;  /* 0x000000ff0900720c */ /* 0x000fc60003f05300 */
[----:B------:R-:W0:Y:S01]  /*0ac0*/  LDC R7, c[0x0][0x2f0] ;  /* 0x0000bc00ff077b82 */ /* 0x000e220000000800 */
[----:B-1----:R-:W-:Y:S02]  /*0ad0*/  IADD3 R3, -R5, 0x1, RZ ;  /* 0x0000000105037810 */ /* 0x002fe40007ffe1ff */
[----:B--2---:R-:W-:Y:S01]  /*0ae0*/  SEL R2, R2, 0x1, P0 ;  /* 0x0000000102027807 */ /* 0x004fe20000000000 */
[----:B---3--:R-:W-:-:S04]  /*0af0*/  USHF.L.U32 UR45, UR45, 0x7, URZ ;  /* 0x000000072d2d7899 */ /* 0x008fc8000800063f */
[----:B------:R-:W-:Y:S02]  /*0b00*/  @UP0 UIADD3 UR8, UR45, 0x7f, URZ ;  /* 0x0000007f2d080890 */ /* 0x000fe4000fffe03f */
[----:B------:R-:W-:Y:S01]  /*0b10*/  UIADD3 UR7, UR45, 0x7f, URZ ;  /* 0x0000007f2d077890 */ /* 0x000fe2000fffe03f */
[----:B0-----:R-:W-:Y:S01]  /*0b20*/  IMAD R3, R2, R7, R3 ;  /* 0x0000000702037224 */ /* 0x001fe200078e0203 */
[----:B------:R-:W-:-:S04]  /*0b30*/  UIMAD.WIDE.U32 UR8, UR8, UR9, URZ ;  /* 0x00000009080872a5 */ /* 0x000fc8000f8e003f */
[----:B------:R-:W-:Y:S01]  /*0b40*/  R2UR UR10, R3 ;  /* 0x00000000030a72ca */ /* 0x000fe200000e0000 */
[----:B------:R-:W-:Y:S02]  /*0b50*/  @UP0 USHF.R.U32.HI UR7, URZ, UR11, UR9 ;  /* 0x0000000b3f070299 */ /* 0x000fe40008011609 */
[----:B------:R-:W-:-:S04]  /*0b60*/  UISETP.GE.AND UP0, UPT, UR5, 0x1, UPT ;  /* 0x000000010500788c */ /* 0x000fc8000bf06270 */
[----:B------:R-:W-:Y:S02]  /*0b70*/  UP2UR UR41, UPR, URZ, 0x1 ;  /* 0x000000013f297883 */ /* 0x000fe40008000000 */
[----:B------:R-:W-:-:S04]  /*0b80*/  PLOP3.LUT P0, PT, PT, PT, UP0, 0x40, 0x0 ;  /* 0x000000000000781c */ /* 0x000fc80003f0e808 */
[----:B------:R-:W-:-:S04]  /*0b90*/  UIADD3 UR7, UR10, UR7, URZ ;  /* 0x000000070a077290 */ /* 0x000fc8000fffe03f */
[----:B------:R-:W-:-:S06]  /*0ba0*/  UIADD3 UR4, UR7, UR4, URZ ;  /* 0x0000000407047290 */ /* 0x000fcc000fffe03f */
[----:B------:R-:W-:Y:S01]  /*0bb0*/  IMAD.U32 R0, RZ, RZ, UR4 ;  /* 0x00000004ff007e24 */ /* 0x000fe2000f8e00ff */
[----:B------:R-:W-:Y:S06]  /*0bc0*/  @P0 BRA `(.L_x_1066) ;  /* 0x0000000000400947 */ /* 0x000fec0003800000 */
[----:B------:R-:W-:Y:S01]  /*0bd0*/  ISETP.LT.AND P0, PT, RZ, UR7, PT ;  /* 0x00000007ff007c0c */ /* 0x000fe2000bf01270 */
[----:B------:R-:W-:-:S12]  /*0be0*/  UIADD3 UR4, UR7, -0x1, URZ ;  /* 0xffffffff07047890 */ /* 0x000fd8000fffe03f */
[----:B------:R-:W-:Y:S05]  /*0bf0*/  @P0 BRA `(.L_x_1067) ;  /* 0x00000000001c0947 */ /* 0x000fea0003800000 */
[----:B------:R-:W-:Y:S02]  /*0c00*/  UISETP.NE.AND UP0, UPT, UR5, 0x1, UPT ;  /* 0x000000010500788c */ /* 0x000fe4000bf05270 */
[----:B------:R-:W-:-:S09]  /*0c10*/  UIADD3 UR4, -UR7, URZ, URZ ;  /* 0x0000003f07047290 */ /* 0x000fd2000fffe13f */
[----:B------:R-:W-:Y:S02]  /*0c20*/  @UP0 ULDC.64 UR10, c[0x0][0x9e8] ;  /* 0x00027a00000a0ab9 */ /* 0x000fe40000000a00 */
[----:B------:R-:W-:-:S04]  /*0c30*/  UIMAD.WIDE.U32 UR8, UR4, UR10, URZ ;  /* 0x0000000a040872a5 */ /* 0x000fc8000f8e003f */
[----:B------:R-:W-:-:S04]  /*0c40*/  @UP0 USHF.R.U32.HI UR4, URZ, UR11, UR9 ;  /* 0x0000000b3f040299 */ /* 0x000fc80008011609 */
[----:B------:R-:W-:Y:S01]  /*0c50*/  ULOP3.LUT UR4, URZ, UR4, URZ, 0x33, !UPT ;  /* 0x000000043f047292 */ /* 0x000fe2000f8e333f */
[----:B------:R-:W-:Y:S11]  /*0c60*/  BRA `(.L_x_1068) ;  /* 0x0000000000107947 */ /* 0x000ff60003800000 */
.L_x_1067:
[----:B------:R-:W-:-:S11]  /*0c70*/  UISETP.NE.AND UP0, UPT, UR5, 0x1, UPT ;  /* 0x000000010500788c */ /* 0x000fd6000bf05270 */
[----:B------:R-:W-:Y:S02]  /*0c80*/  @UP0 ULDC.64 UR10, c[0x0][0x9e8] ;  /* 0x00027a00000a0ab9 */ /* 0x000fe40000000a00 */
[----:B------:R-:W-:-:S04]  /*0c90*/  UIMAD.WIDE.U32 UR8, UR4, UR10, URZ ;  /* 0x0000000a040872a5 */ /* 0x000fc8000f8e003f */
[----:B------:R-:W-:-:S12]  /*0ca0*/  @UP0 USHF.R.U32.HI UR4, URZ, UR11, UR9 ;  /* 0x0000000b3f040299 */ /* 0x000fd80008011609 */
.L_x_1068:
[----:B------:R-:W-:-:S06]  /*0cb0*/  UIMAD UR4, UR4, UR5, UR5 ;  /* 0x00000005040472a4 */ /* 0x000fcc000f8e0205 */
[----:B------:R-:W-:-:S07]  /*0cc0*/  VIMNMX R0, R0, UR4, PT ;  /* 0x0000000400007c48 */ /* 0x000fce000bfe0100 */
.L_x_1066:
[----:B------:R-:W-:Y:S01]  /*0cd0*/  UISETP.NE.AND UP0, UPT, UR42, URZ, UPT ;  /* 0x0000003f2a00728c */ /* 0x000fe2000bf05270 */
[-C--:B------:R-:W-:Y:S01]  /*0ce0*/  IMAD R18, R2, R7.reuse, -R5 ;  /* 0x0000000702127224 */ /* 0x080fe200078e0a05 */
[----:B------:R-:W-:Y:S01]  /*0cf0*/  UMOV UR4, UR45 ;  /* 0x0000002d00047c82 */ /* 0x000fe20008000000 */
[----:B------:R-:W-:Y:S02]  /*0d00*/  VIADD R4, R0, 0x7f ;  /* 0x0000007f00047836 */ /* 0x000fe40000000000 */
[----:B------:R-:W-:Y:S01]  /*0d10*/  IMAD R0, R2, R7, 0x7f ;  /* 0x0000007f02007424 */ /* 0x000fe200078e0207 */
[----:B------:R-:W-:Y:S02]  /*0d20*/  R2UR UR7, R18 ;  /* 0x00000000120772ca */ /* 0x000fe400000e0000 */
[----:B------:R-:W-:Y:S02]  /*0d30*/  SHF.R.S32.HI R5, RZ, 0x1f, R4 ;  /* 0x0000001fff057819 */ /* 0x000fe40000011404 */
[----:B------:R-:W-:Y:S01]  /*0d40*/  SHF.R.S32.HI R3, RZ, 0x1f, R0 ;  /* 0x0000001fff037819 */ /* 0x000fe20000011400 */
[----:B------:R-:W-:Y:S01]  /*0d50*/  @UP0 ULDC UR8, c[0x0][0x44c] ;  /* 0x0001130000080ab9 */ /* 0x000fe20000000800 */
[----:B------:R-:W-:Y:S01]  /*0d60*/  @UP0 ULDC UR10, c[0x0][0x450] ;  /* 0x00011400000a0ab9 */ /* 0x000fe20000000800 */
[----:B------:R-:W-:Y:S01]  /*0d70*/  UIMAD.WIDE.U32 UR8, UR45, UR8, URZ ;  /* 0x000000082d0872a5 */ /* 0x000fe2000f8e003f */
[----:B------:R-:W-:-:S02]  /*0d80*/  LEA.HI R5, R5, R4, RZ, 0x7 ;  /* 0x0000000405057211 */ /* 0x000fc400078f38ff */
[----:B------:R-:W-:Y:S01]  /*0d90*/  LEA.HI R3, R3, R0, RZ, 0x7 ;  /* 0x0000000003037211 */ /* 0x000fe200078f38ff */
[----:B------:R-:W-:Y:S01]  /*0da0*/  @UP0 USHF.R.U32.HI UR4, URZ, UR10, UR9 ;  /* 0x0000000a3f040299 */ /* 0x000fe20008011609 */
[----:B------:R-:W-:Y:S01]  /*0db0*/  SHF.R.S32.HI R0, RZ, 0x7, R5 ;  /* 0x00000007ff007819 */ /* 0x000fe20000011405 */
[----:B------:R-:W-:Y:S01]  /*0dc0*/  UISETP.GE.AND UP0, UPT, UR5, 0x1, UPT ;  /* 0x000000010500788c */ /* 0x000fe2000bf06270 */
[----:B------:R-:W-:Y:S01]  /*0dd0*/  SHF.R.S32.HI R3, RZ, 0x7, R3 ;  /* 0x00000007ff037819 */ /* 0x000fe20000011403 */
[----:B------:R-:W-:-:S03]  /*0de0*/  UIADD3 UR4, UR7, UR4, URZ ;  /* 0x0000000407047290 */ /* 0x000fc6000fffe03f */
[----:B------:R-:W-:Y:S01]  /*0df0*/  ULDC UR7, c[0x0][0x9dc] ;  /* 0x0002770000077ab9 */ /* 0x000fe20000000800 */
[----:B------:R-:W-:Y:S01]  /*0e00*/  PLOP3.LUT P0, PT, PT, PT, UP0, 0x40, 0x0 ;  /* 0x000000000000781c */ /* 0x000fe20003f0e808 */
[----:B------:R-:W-:Y:S01]  /*0e10*/  UIADD3 UR7, UR4, -UR7, URZ ;  /* 0x8000000704077290 */ /* 0x000fe2000fffe03f */
[----:B------:R-:W-:-:S11]  /*0e20*/  VIMNMX R17, R3, R0, PT ;  /* 0x0000000003117248 */ /* 0x000fd60003fe0100 */
[----:B------:R-:W-:Y:S05]  /*0e30*/  @P0 BRA `(.L_x_1069) ;  /* 0x0000000000440947 */ /* 0x000fea0003800000 */
[----:B------:R-:W-:-:S06]  /*0e40*/  UISETP.GT.AND UP0, UPT, UR4, -0x1, UPT ;  /* 0xffffffff0400788c */ /* 0x000fcc000bf04270 */
[----:B------:R-:W-:-:S13]  /*0e50*/  PLOP3.LUT P0, PT, PT, PT, UP0, 0x80, 0x0 ;  /* 0x000000000000781c */ /* 0x000fda0003f0f008 */
[----:B------:R-:W-:Y:S05]  /*0e60*/  @P0 BRA `(.L_x_1070) ;  /* 0x00000000001c0947 */ /* 0x000fea0003800000 */
[----:B------:R-:W-:Y:S02]  /*0e70*/  UISETP.NE.AND UP0, UPT, UR5, 0x1, UPT ;  /* 0x000000010500788c */ /* 0x000fe4000bf05270 */
[----:B------:R-:W-:-:S09]  /*0e80*/  ULOP3.LUT UR4, URZ, UR4, URZ, 0x33, !UPT ;  /* 0x000000043f047292 */ /* 0x000fd2000f8e333f */
[----:B------:R-:W-:Y:S02]  /*0e90*/  @UP0 ULDC.64 UR10, c[0x0][0x9e8] ;  /* 0x00027a00000a0ab9 */ /* 0x000fe40000000a00 */
[----:B------:R-:W-:-:S04]  /*0ea0*/  UIMAD.WIDE.U32 UR8, UR4, UR10, URZ ;  /* 0x0000000a040872a5 */ /* 0x000fc8000f8e003f */
[----:B------:R-:W-:-:S04]  /*0eb0*/  @UP0 USHF.R.U32.HI UR4, URZ, UR11, UR9 ;  /* 0x0000000b3f040299 */ /* 0x000fc80008011609 */
[----:B------:R-:W-:Y:S01]  /*0ec0*/  ULOP3.LUT UR4, URZ, UR4, URZ, 0x33, !UPT ;  /* 0x000000043f047292 */ /* 0x000fe2000f8e333f */
[----:B------:R-:W-:Y:S11]  /*0ed0*/  BRA `(.L_x_1071) ;  /* 0x0000000000107947 */ /* 0x000ff60003800000 */
.L_x_1070:
[----:B------:R-:W-:-:S11]  /*0ee0*/  UISETP.NE.AND UP0, UPT, UR5, 0x1, UPT ;  /* 0x000000010500788c */ /* 0x000fd6000bf05270 */
[----:B------:R-:W-:Y:S02]  /*0ef0*/  @UP0 ULDC.64 UR10, c[0x0][0x9e8] ;  /* 0x00027a00000a0ab9 */ /* 0x000fe40000000a00 */
[----:B------:R-:W-:-:S04]  /*0f00*/  UIMAD.WIDE.U32 UR8, UR4, UR10, URZ ;  /* 0x0000000a040872a5 */ /* 0x000fc8000f8e003f */
[----:B------:R-:W-:-:S12]  /*0f10*/  @UP0 USHF.R.U32.HI UR4, URZ, UR11, UR9 ;  /* 0x0000000b3f040299 */ /* 0x000fd80008011609 */
.L_x_1071:
[----:B------:R-:W-:-:S04]  /*0f20*/  UIMAD UR4, UR4, UR5, URZ ;  /* 0x00000005040472a4 */ /* 0x000fc8000f8e023f */
[----:B------:R-:W-:-:S04]  /*0f30*/  UISETP.LT.AND UP0, UPT, UR7, UR4, UPT ;  /* 0x000000040700728c */ /* 0x000fc8000bf01270 */
[----:B------:R-:W-:-:S12]  /*0f40*/  USEL UR7, UR7, UR4, !UP0 ;  /* 0x0000000407077287 */ /* 0x000fd8000c000000 */
.L_x_1069:
[----:B------:R-:W-:Y:S02]  /*0f50*/  USHF.R.S32.HI UR4, URZ, 0x1f, UR7 ;  /* 0x0000001f3f047899 */ /* 0x000fe40008011407 */
[----:B------:R-:W-:Y:S02]  /*0f60*/  USHF.R.U32.HI UR10, URZ, 0x10, UR6 ;  /* 0x000000103f0a7899 */ /* 0x000fe40008011606 */
[----:B------:R-:W-:Y:S02]  /*0f70*/  ULEA.HI UR4, UR4, UR7, URZ, 0x7 ;  /* 0x0000000704047291 */ /* 0x000fe4000f8f383f */
[----:B------:R-:W-:Y:S02]  /*0f80*/  ULOP3.LUT UR38, UR6, 0xffff, URZ, 0xc0, !UPT ;  /* 0x0000ffff06267892 */ /* 0x000fe4000f8ec03f */
[----:B------:R-:W-:-:S04]  /*0f90*/  USHF.R.S32.HI UR4, URZ, 0x7, UR4 ;  /* 0x000000073f047899 */ /* 0x000fc80008011404 */
[----:B------:R-:W-:-:S04]  /*0fa0*/  UISETP.LT.AND UP0, UPT, URZ, UR4, UPT ;  /* 0x000000043f00728c */ /* 0x000fc8000bf01270 */
[----:B------:R-:W-:Y:S02]  /*0fb0*/  USEL UR9, URZ, UR4, !UP0 ;  /* 0x000000043f097287 */ /* 0x000fe4000c000000 */
[----:B------:R-:W-:Y:S01]  /*0fc0*/  UISETP.NE.AND UP0, UPT, UR10, URZ, UPT ;  /* 0x0000003f0a00728c */ /* 0x000fe2000bf05270 */
[----:B------:R-:W-:-:S03]  /*0fd0*/  UMOV UR4, URZ ;  /* 0x0000003f00047c82 */ /* 0x000fc60008000000 */
[----:B------:R-:W-:-:S07]  /*0fe0*/  ISETP.GT.AND P0, PT, R17, UR9, PT ;  /* 0x0000000911007c0c */ /* 0x000fce000bf04270 */
[----:B------:R-:W-:-:S06]  /*0ff0*/  @!UP0 ULDC UR10, c[0x0][0x9f0] ;  /* 0x00027c00000a8ab9 */ /* 0x000fcc0000000800 */
[----:B------:R-:W-:Y:S05]  /*1000*/  @!P0 BRA `(.L_x_1072) ;  /* 0x00000000008c8947 */ /* 0x000fea0003800000 */
[----:B------:R-:W-:Y:S01]  /*1010*/  IMAD.U32 R6, RZ, RZ, UR10 ;  /* 0x0000000aff067e24 */ /* 0x000fe2000f8e00ff */
[----:B------:R-:W-:-:S04]  /*1020*/  UMOV UR4, URZ ;  /* 0x0000003f00047c82 */ /* 0x000fc80008000000 */
[----:B------:R-:W-:-:S04]  /*1030*/  IABS R0, R6 ;  /* 0x0000000600007213 */ /* 0x000fc80000000000 */
[----:B------:R-:W-:Y:S02]  /*1040*/  R2UR UR11, R0 ;  /* 0x00000000000b72ca */ /* 0x000fe400000e0000 */
[----:B------:R-:W-:Y:S02]  /*1050*/  IADD3 R0, R6, -0x1, R17 ;  /* 0xffffffff06007810 */ /* 0x000fe40007ffe011 */
[----:B------:R-:W-:Y:S02]  /*1060*/  IABS R6, R6 ;  /* 0x0000000600067213 */ /* 0x000fe40000000000 */
[----:B------:R-:W-:-:S03]  /*1070*/  R2UR UR6, R0 ;  /* 0x00000000000672ca */ /* 0x000fc600000e0000 */
[----:B------:R-:W-:-:S04]  /*1080*/  IMAD.MOV R6, RZ, RZ, -R6 ;  /* 0x000000ffff067224 */ /* 0x000fc800078e0a06 */
[----:B------:R-:W0:Y:S06]  /*1090*/  I2F.RP R3, UR11 ;  /* 0x0000000b00037d06 */ /* 0x000e2c0008209400 */
[----:B------:R-:W-:-:S06]  /*10a0*/  UIADD3 UR6, -UR9, UR6, URZ ;  /* 0x0000000609067290 */ /* 0x000fcc000fffe13f */
[----:B------:R-:W-:Y:S01]  /*10b0*/  IMAD.U32 R0, RZ, RZ, UR6 ;  /* 0x00000006ff007e24 */ /* 0x000fe2000f8e00ff */
[----:B------:R-:W-:Y:S01]  /*10c0*/  ULOP3.LUT UR6, UR6, UR10, URZ, 0x3c, !UPT ;  /* 0x0000000a06067292 */ /* 0x000fe2000f8e3c3f */
[----:B0-----:R-:W0:Y:S03]  /*10d0*/  MUFU.RCP R3, R3 ;  /* 0x0000000300037308 */ /* 0x001e260000001000 */
[----:B------:R-:W-:-:S04]  /*10e0*/  IABS R0, R0 ;  /* 0x0000000000007213 */ /* 0x000fc80000000000 */
[----:B------:R-:W-:Y:S01]  /*10f0*/  R2UR UR8, R0 ;  /* 0x00000000000872ca */ /* 0x000fe200000e0000 */
[----:B------:R-:W-:Y:S02]  /*1100*/  IMAD.MOV.U32 R0, RZ, RZ, R6 ;  /* 0x000000ffff007224 */ /* 0x000fe400078e0006 */
[----:B0-----:R-:W-:-:S06]  /*1110*/  VIADD R4, R3, 0xffffffe ;  /* 0x0ffffffe03047836 */ /* 0x001fcc0000000000 */
        /* <DEDUP_REMOVED lines=14> */
[----:B------:R-:W-:-:S05]  /*1200*/  UISETP.NE.AND UP1, UPT, UR10, URZ, UPT ;  /* 0x0000003f0a00728c */ /* 0x000fca000bf25270 */
[----:B------:R-:W-:Y:S02]  /*1210*/  UMOV UR4, UR5 ;  /* 0x0000000500047c82 */ /* 0x000fe40008000000 */
[----:B------:R-:W-:-:S04]  /*1220*/  @!UP0 UIADD3 UR4, -UR4, URZ, URZ ;  /* 0x0000003f04048290 */ /* 0x000fc8000fffe13f */
[----:B------:R-:W-:-:S12]  /*1230*/  @!UP1 ULOP3.LUT UR4, URZ, UR10, URZ, 0x33, !UPT ;  /* 0x0000000a3f049292 */ /* 0x000fd8000f8e333f */
.L_x_1072:
[----:B------:R-:W-:Y:S02]  /*1240*/  UIMAD UR38, UR38, UR4, UR9 ;  /* 0x00000004262672a4 */ /* 0x000fe4000f8e0209 */
[----:B------:R-:W-:Y:S01]  /*1250*/  IMAD.U32 R4, RZ, RZ, UR4 ;  /* 0x00000004ff047e24 */ /* 0x000fe2000f8e00ff */
[----:B------:R-:W-:Y:S01]  /*1260*/  PLOP3.LUT P0, PT, PT, PT, PT, 0x80, 0x0 ;  /* 0x000000000000781c */ /* 0x000fe20003f0f070 */
[----:B------:R-:W-:Y:S01]  /*1270*/  IMAD.MOV.U32 R0, RZ, RZ, RZ ;  /* 0x000000ffff007224 */ /* 0x000fe200078e00ff */
[----:B------:R-:W-:Y:S01]  /*1280*/  CS2R R150, SRZ ;  /* 0x0000000000967805 */ /* 0x000fe2000001ff00 */
[----:B------:R-:W-:Y:S01]  /*1290*/  IMAD.MOV.U32 R3, RZ, RZ, RZ ;  /* 0x000000ffff037224 */ /* 0x000fe200078e00ff */
[----:B------:R-:W-:Y:S02]  /*12a0*/  VIADDMNMX R17, R4, UR38, R17, PT ;  /* 0x0000002604117c46 */ /* 0x000fe4000b800111 */
[----:B------:R-:W-:Y:S02]  /*12b0*/  CS2R R148, SRZ ;  /* 0x0000000000947805 */ /* 0x000fe4000001ff00 */
[----:B------:R-:W-:-:S02]  /*12c0*/  CS2R R146, SRZ ;  /* 0x0000000000927805 */ /* 0x000fc4000001ff00 */
[----:B------:R-:W-:Y:S02]  /*12d0*/  CS2R R144, SRZ ;  /* 0x0000000000907805 */ /* 0x000fe4000001ff00 */
[----:B------:R-:W-:Y:S02]  /*12e0*/  ISETP.GT.AND P1, PT, R17, UR38, PT ;  /* 0x0000002611007c0c */ /* 0x000fe4000bf24270 */
        /* <DEDUP_REMOVED lines=27> */
[----:B------:R-:W-:Y:S01]  /*14a0*/  CS2R R88, SRZ ;  /* 0x0000000000587805 */ /* 0x000fe2000001ff00 */
[----:B------:R-:W-:Y:S06]  /*14b0*/  @!P1 BRA `(.L_x_1073) ;  /* 0x000000c400c89947 */ /* 0x000fec0003800000 */
[----:B------:R-:W-:Y:S01]  /*14c0*/  SHF.R.S32.HI R22, RZ, 0x1f, R19 ;  /* 0x0000001fff167819 */ /* 0x000fe20000011413 */
[----:B------:R-:W0:Y:S01]  /*14d0*/  S2UR UR5, SR_CgaCtaId ;  /* 0x00000000000579c3 */ /* 0x000e220000008800 */
[----:B------:R-:W-:Y:S02]  /*14e0*/  UMOV UR40, 0x400 ;  /* 0x0000040000287882 */ /* 0x000fe40000000000 */
[----:B------:R-:W-:-:S04]  /*14f0*/  LEA.HI R23, R22, R19, RZ, 0x7 ;  /* 0x0000001316177211 */ /* 0x000fc800078f38ff */
[----:B------:R-:W-:-:S05]  /*1500*/  SHF.R.S32.HI R88, RZ, 0x7, R23 ;  /* 0x00000007ff587819 */ /* 0x000fca0000011417 */
        /* <DEDUP_REMOVED lines=20> */
[----:B------:R-:W-:Y:S02]  /*1650*/  IMAD.U32 R10, RZ, RZ, UR6 ;  /* 0x00000006ff0a7e24 */ /* 0x000fe4000f8e00ff */
[----:B------:R-:W-:Y:S02]  /*1660*/  IMAD.U32 R6, RZ, RZ, UR4 ;  /* 0x00000004ff067e24 */ /* 0x000fe4000f8e00ff */
[----:B------:R-:W-:-:S02]  /*1670*/  IMAD.U32 R7, RZ, RZ, UR5 ;  /* 0x00000005ff077e24 */ /* 0x000fc4000f8e00ff */
[----:B------:R-:W-:Y:S02]  /*1680*/  IMAD.U32 R11, RZ, RZ, UR7 ;  /* 0x00000007ff0b7e24 */ /* 0x000fe4000f8e00ff */
[----:B------:R-:W-:Y:S02]  /*1690*/  IMAD.MOV.U32 R8, RZ, RZ, 0x70 ;  /* 0x00000070ff087424 */ /* 0x000fe400078e00ff */
[----:B------:R-:W-:Y:S02]  /*16a0*/  IMAD.MOV.U32 R12, RZ, RZ, 0x1 ;  /* 0x00000001ff0c7424 */ /* 0x000fe400078e00ff */
[----:B0-----:R-:W-:-:S07]  /*16b0*/  IMAD.MOV.U32 R13, RZ, RZ, RZ ;  /* 0x000000ffff0d7224 */ /* 0x001fce00078e00ff */
[----:B------:R-:W-:-:S07]  /*16c0*/  LEPC R20, `(.L_x_1074) ;  /* 0x000000001014794e */ /* 0x000fce0000000000 */
[----:B-1----:R-:W-:Y:S05]  /*16d0*/  CALL.ABS.NOINC R14 ;  /* 0x000000000e007343 */ /* 0x002fea0003c00000 */
.L_x_1074:
[----:B------:R-:W-:-:S04]  /*16e0*/  SHF.L.U32 R0, RZ, 0x1f, RZ ;  /* 0x0000001fff007819 */ /* 0x000fc800000006ff */
[----:B------:R-:W0:Y:S02]  /*16f0*/  SYNCS.PHASECHK.TRANS64.TRYWAIT P0, [UR40+0x28800], R0 ;  /* 0x02880000ff0075a7 */ /* 0x000e240008000168 */
[----:B0-----:R-:W-:Y:S05]  /*1700*/  @!P0 BRA `(.L_x_1075) ;  /* 0x0000011c00588947 */ /* 0x001fea0003800000 */
.L_x_1208:
[----:B------:R-:W-:-:S06]  /*1710*/  ULOP3.LUT UR4, UR36, 0x1, URZ, 0xfc, !UPT ;  /* 0x0000000124047892 */ /* 0x000fcc000f8efc3f */
[----:B0-----:R-:W-:-:S05]  /*1720*/  IMAD.U32 R3, RZ, RZ, UR4 ;  /* 0x00000004ff037e24 */ /* 0x001fca000f8e00ff */
[----:B------:R-:W-:-:S13]  /*1730*/  ISETP.NE.AND P0, PT, R3, 0x3, PT ;  /* 0x000000030300780c */ /* 0x000fda0003f05270 */
[----:B------:R-:W-:Y:S05]  /*1740*/  @!P0 BRA `(.L_x_1076) ;  /* 0x0000000000048947 */ /* 0x000fea0003800000 */
[----:B------:R-:W-:Y:S01]  /*1750*/  BPT.TRAP 0x1 ;  /* 0x000000040000795c */ /* 0x000fe20000300000 */
.L_x_1076:
[----:B------:R0:W1:Y:S01]  /*1760*/  SYNCS.PHASECHK.TRANS64.TRYWAIT P1, [UR40+0x28830], R0 ;  /* 0x02883000ff0075a7 */ /* 0x0000620008020168 */
[----:B------:R-:W-:Y:S05]  /*1770*/  @!P0 BRA `(.L_x_1077) ;  /* 0x0000000000048947 */ /* 0x000fea0003800000 */
[----:B------:R-:W-:Y:S01]  /*1780*/  BPT.TRAP 0x1 ;  /* 0x000000040000795c */ /* 0x000fe20000300000 */
.L_x_1077:
[----:B------:R-:W-:-:S05]  /*1790*/  IMAD.U32 R10, RZ, RZ, UR43 ;  /* 0x0000002bff0a7e24 */ /* 0x000fca000f8e00ff */
[----:B------:R-:W-:Y:S01]  /*17a0*/  LOP3.LUT R10, R10, 0x10000, RZ, 0xfc, !PT ;  /* 0x000100000a0a7812 */ /* 0x000fe200078efcff */
[----:B-1----:R-:W-:Y:S06]  /*17b0*/  @P1 BRA `(.L_x_1078) ;  /* 0x0000000000081947 */ /* 0x002fec0003800000 */
[----:B------:R-:W1:Y:S02]  /*17c0*/  SYNCS.PHASECHK.TRANS64.TRYWAIT P1, [UR40+0x28830], R0 ;  /* 0x02883000ff0075a7 */ /* 0x000e640008020168 */
[----:B-1----:R-:W-:Y:S05]  /*17d0*/  @!P1 BRA `(.L_x_1079) ;  /* 0x0000011c003c9947 */ /* 0x002fea0003800000 */
.L_x_1078:
[----:B------:R-:W-:Y:S05]  /*17e0*/  WARPSYNC.ALL ;  /* 0x0000000000007948 */ /* 0x000fea0003800000 */
[----:B------:R-:W-:Y:S01]  /*17f0*/  IMAD.MOV.U32 R11, RZ, RZ, 0x40000040 ;  /* 0x40000040ff0b7424 */ /* 0x000fe200078e00ff */
[----:B------:R-:W-:Y:S01]  /*1800*/  UIADD3 UR4, UR40, 0x18400, URZ ;  /* 0x0001840028047890 */ /* 0x000fe2000fffe03f */
[C---:B------:R-:W-:Y:S01]  /*1810*/  R2UR UR8, R10.reuse ;  /* 0x000000000a0872ca */ /* 0x040fe200000e0000 */
[----:B------:R-:W-:Y:S02]  /*1820*/  WARPGROUP.ARRIVE ;  /* 0x00000000000079c5 */ /* 0x000fe40000000000 */
[----:B------:R-:W-:Y:S01]  /*1830*/  R2UR UR9, R11 ;  /* 0x000000000b0972ca */ /* 0x000fe200000e0000 */
[----:B------:R-:W-:Y:S01]  /*1840*/  USHF.R.U32.HI UR4, URZ, 0x4, UR4 ;  /* 0x000000043f047899 */ /* 0x000fe20008011604 */
[----:B------:R-:W-:Y:S01]  /*1850*/  R2UR UR6, R10 ;  /* 0x000000000a0672ca */ /* 0x000fe200000e0000 */
[----:B------:R-:W-:Y:S01]  /*1860*/  UMOV UR11, 0x40000040 ;  /* 0x40000040000b7882 */ /* 0x000fe20000000000 */
[----:B------:R-:W-:Y:S01]  /*1870*/  UMOV UR5, 0x40000040 ;  /* 0x4000004000057882 */ /* 0x000fe20000000000 */
[----:B------:R-:W-:Y:S01]  /*1880*/  ULOP3.LUT UR4, UR4, 0x3fff, URZ, 0xc0, !UPT ;  /* 0x00003fff04047892 */ /* 0x000fe2000f8ec03f */
[----:B------:R-:W2:Y:S01]  /*1890*/  S2UR UR43, SR_CgaCtaId ;  /* 0x00000000002b79c3 */ /* 0x000ea20000008800 */
        /* <DEDUP_REMOVED lines=10> */
[----:B------:R-:W-:-:S03]  /*1940*/  UIADD3 UR10, UR44, 0x2, URZ ;  /* 0x000000022c0a7890 */ /* 0x000fc6000fffe03f */
[----:B------:R-:W-:Y:S01]  /*1950*/  UMOV UR8, UR4 ;  /* 0x0000000400087c82 */ /* 0x000fe20008000000 */
[----:B------:R-:W-:Y:S01]  /*1960*/  UMOV UR9, UR5 ;  /* 0x0000000500097c82 */ /* 0x000fe20008000000 */
[----:B------:R-:W-:Y:S01]  /*1970*/  UMOV UR11, 0x40000040 ;  /* 0x40000040000b7882 */ /* 0x000fe20000000000 */
[----:B------:R-:W-:Y:S02]  /*1980*/  UIADD3 UR16, UR6, 0x400, URZ ;  /* 0x0000040006107890 */ /* 0x000fe4000fffe03f */
[----:B------:R-:W-:Y:S02]  /*1990*/  UIADD3 UR18, UR44, 0x400, URZ ;  /* 0x000004002c127890 */ /* 0x000fe4000fffe03f */
        /* <DEDUP_REMOVED lines=12> */
[----:B------:R-:W-:Y:S02]  /*1a60*/  WARPGROUP.DEPBAR.LE gsb0, 0x0 ;  /* 0x00008000000079c5 */ /* 0x000fe40000010000 */
[----:B------:R-:W-:-:S06]  /*1a70*/  WARPGROUP.ARRIVE ;  /* 0x00000000000079c5 */ /* 0x000fcc0000000000 */
[----:B------:R-:W-:Y:S01]  /*1a80*/  HGMMA.64x128x16.F32 R24, gdesc[UR8], R24, gsb0 ;  /* 0x01e00000081879f0 */ /* 0x000fe20008000818 */
[----:B------:R-:W-:Y:S02]  /*1a90*/  UIADD3 UR8, UR6, 0x4, URZ ;  /* 0x0000000406087890 */ /* 0x000fe4000fffe03f */
        /* <DEDUP_REMOVED lines=22> */
[----:B--2---:R-:W-:Y:S05]  /*1c00*/  @!P0 BRA `(.L_x_1080) ;  /* 0x0000000000048947 */ /* 0x004fea0003800000 */
[----:B------:R-:W-:Y:S01]  /*1c10*/  BPT.TRAP 0x1 ;  /* 0x000000040000795c */ /* 0x000fe20000300000 */
.L_x_1080:
[----:B01----:R-:W-:Y:S01]  /*1c20*/  LOP3.LUT R0, R23, 0xffffff80, RZ, 0xc0, !PT ;  /* 0xffffff8017007812 */ /* 0x003fe200078ec0ff */
[----:B------:R-:W-:Y:S01]  /*1c30*/  UISETP.NE.AND UP1, UPT, UR42, URZ, UPT ;  /* 0x0000003f2a00728c */ /* 0x000fe2000bf25270 */
[----:B------:R-:W-:Y:S01]  /*1c40*/  LEA.HI R22, R22, R19, RZ, 0x2 ;  /* 0x0000001316167211 */ /* 0x000fe200078f10ff */
[----:B------:R-:W-:Y:S01]  /*1c50*/  UISETP.NE.AND UP0, UPT, UR41, URZ, UPT ;  /* 0x0000003f2900728c */ /* 0x000fe2000bf05270 */
[----:B------:R-:W-:Y:S01]  /*1c60*/  LEA.HI R6, R88, R88, RZ, 0x1 ;  /* 0x0000005858067211 */ /* 0x000fe200078f08ff */
[C---:B------:R-:W-:Y:S01]  /*1c70*/  IMAD.IADD R3, R19.reuse, 0x1, -R0 ;  /* 0x0000000113037824 */ /* 0x040fe200078e0a00 */
[----:B------:R-:W-:Y:S01]  /*1c80*/  LOP3.LUT R22, R22, 0xfffffffc, RZ, 0xc0, !PT ;  /* 0xfffffffc16167812 */ /* 0x000fe200078ec0ff */
[----:B------:R-:W-:Y:S01]  /*1c90*/  ULDC UR51, c[0x0][0x2f0] ;  /* 0x0000bc0000337ab9 */ /* 0x000fe20000000800 */
[----:B------:R-:W-:Y:S01]  /*1ca0*/  LOP3.LUT R9, R6, 0x3fffffe, RZ, 0xc0, !PT ;  /* 0x03fffffe06097812 */ /* 0x000fe200078ec0ff */
[----:B------:R-:W-:Y:S01]  /*1cb0*/  ULDC UR47, c[0x0][0x9dc] ;  /* 0x00027700002f7ab9 */ /* 0x000fe20000000800 */
[----:B------:R-:W-:Y:S01]  /*1cc0*/  SHF.R.S32.HI R0, RZ, 0x1f, R3 ;  /* 0x0000001fff007819 */ /* 0x000fe20000011403 */
[----:B------:R-:W-:Y:S01]  /*1cd0*/  IMAD.IADD R22, R19, 0x1, -R22 ;  /* 0x0000000113167824 */ /* 0x000fe200078e0a16 */
[----:B------:R-:W-:Y:S01]  /*1ce0*/  PLOP3.LUT P1, PT, PT, PT, UP1, 0x80, 0x0 ;  /* 0x000000000000781c */ /* 0x000fe20003f2f018 */
[----:B------:R-:W-:Y:S01]  /*1cf0*/  IMAD.IADD R9, R88, 0x1, -R9 ;  /* 0x0000000158097824 */ /* 0x000fe200078e0a09 */
[CC--:B------:R-:W-:Y:S01]  /*1d00*/  LEA.HI R4, R0.reuse, R3.reuse, RZ, 0x2 ;  /* 0x0000000300047211 */ /* 0x0c0fe200078f10ff */
[----:B------:R-:W-:Y:S01]  /*1d10*/  @UP1 ULDC UR6, c[0x0][0x44c] ;  /* 0x0001130000061ab9 */ /* 0x000fe20000000800 */
[----:B------:R-:W-:Y:S01]  /*1d20*/  LEA.HI R5, R0, R3, RZ, 0x5 ;  /* 0x0000000300057211 */ /* 0x000fe200078f28ff */
[----:B------:R-:W-:Y:S01]  /*1d30*/  @UP1 ULDC UR7, c[0x0][0x450] ;  /* 0x0001140000071ab9 */ /* 0x000fe20000000800 */
[--C-:B------:R-:W-:Y:S01]  /*1d40*/  SHF.R.S32.HI R0, RZ, 0x2, R4.reuse ;  /* 0x00000002ff007819 */ /* 0x100fe20000011404 */
[----:B------:R-:W-:Y:S01]  /*1d50*/  ULOP3.LUT UR47, URZ, UR47, URZ, 0x33, !UPT ;  /* 0x0000002f3f2f7292 */ /* 0x000fe2000f8e333f */
[----:B------:R-:W-:Y:S01]  /*1d60*/  SHF.R.S32.HI R7, RZ, 0x1f, R4 ;  /* 0x0000001fff077819 */ /* 0x000fe20000011404 */
[----:B------:R-:W-:Y:S01]  /*1d70*/  ULDC UR10, c[0x0][0x9e0] ;  /* 0x00027800000a7ab9 */ /* 0x000fe20000000800 */
[----:B------:R-:W-:-:S02]  /*1d80*/  SHF.R.S32.HI R5, RZ, 0x5, R5 ;  /* 0x00000005ff057819 */ /* 0x000fc40000011405 */
[----:B------:R-:W-:Y:S02]  /*1d90*/  LEA.HI R7, R7, R0, RZ, 0x3 ;  /* 0x0000000007077211 */ /* 0x000fe400078f18ff */
[----:B------:R-:W-:Y:S02]  /*1da0*/  LEA.HI R6, R22, R22, RZ, 0x1 ;  /* 0x0000001616067211 */ /* 0x000fe400078f08ff */
[----:B------:R-:W-:Y:S02]  /*1db0*/  LEA R8, R5, UR45, 0x4 ;  /* 0x0000002d05087c11 */ /* 0x000fe4000f8e20ff */
[----:B------:R-:W-:Y:S02]  /*1dc0*/  LOP3.LUT R7, R7, 0xfffffff8, RZ, 0xc0, !PT ;  /* 0xfffffff807077812 */ /* 0x000fe400078ec0ff */
[----:B------:R-:W-:Y:S02]  /*1dd0*/  LOP3.LUT R5, R6, 0x1ffffffe, RZ, 0xc0, !PT ;  /* 0x1ffffffe06057812 */ /* 0x000fe400078ec0ff */
[----:B------:R-:W-:-:S02]  /*1de0*/  IADD3 R8, R8, R0, -R7 ;  /* 0x0000000008087210 */ /* 0x000fc40007ffe807 */
[----:B------:R-:W-:Y:S01]  /*1df0*/  PLOP3.LUT P2, PT, PT, PT, UP1, 0x80, 0x0 ;  /* 0x000000000000781c */ /* 0x000fe20003f4f018 */
[----:B------:R-:W-:Y:S01]  /*1e00*/  IMAD.IADD R0, R22, 0x1, -R5 ;  /* 0x0000000116007824 */ /* 0x000fe200078e0a05 */
[----:B------:R-:W-:Y:S01]  /*1e10*/  LOP3.LUT R4, R4, 0x7ffffffc, RZ, 0xc0, !PT ;  /* 0x7ffffffc04047812 */ /* 0x000fe200078ec0ff */
[----:B------:R-:W-:Y:S01]  /*1e20*/  IMAD R9, R9, 0x40, R8 ;  /* 0x0000004009097824 */ /* 0x000fe200078e0208 */
[C---:B------:R-:W-:Y:S01]  /*1e30*/  LEA R14, R17.reuse, 0xffffff80, 0x7 ;  /* 0xffffff80110e7811 */ /* 0x040fe200078e38ff */
[----:B------:R-:W-:Y:S02]  /*1e40*/  IMAD.MOV.U32 R8, RZ, RZ, -0x80 ;  /* 0xffffff80ff087424 */ /* 0x000fe400078e00ff */
[----:B------:R-:W-:Y:S02]  /*1e50*/  IMAD R0, R0, 0x8, R9 ;  /* 0x0000000800007824 */ /* 0x000fe400078e0209 */
[----:B------:R-:W-:Y:S02]  /*1e60*/  IMAD R23, R17, R8, 0x80 ;  /* 0x0000008011177424 */ /* 0x000fe400078e0208 */
[----:B------:R-:W-:Y:S01]  /*1e70*/  @P1 IMAD.HI.U32 R5, R0, UR6, RZ ;  /* 0x0000000600051c27 */ /* 0x000fe2000f8e00ff */
[----:B------:R-:W-:Y:S01]  /*1e80*/  UIADD3 UR6, UR40, 0x28840, URZ ;  /* 0x0002884028067890 */ /* 0x000fe2000fffe03f */
[----:B------:R-:W-:-:S02]  /*1e90*/  PLOP3.LUT P1, PT, PT, PT, UP0, 0x40, 0x0 ;  /* 0x000000000000781c */ /* 0x000fc40003f2e808 */
[----:B------:R-:W-:Y:S01]  /*1ea0*/  IMAD.MOV.U32 R6, RZ, RZ, R0 ;  /* 0x000000ffff067224 */ /* 0x000fe200078e0000 */
[----:B------:R-:W-:Y:S01]  /*1eb0*/  @P2 SHF.R.U32.HI R6, RZ, UR7, R5 ;  /* 0x00000007ff062c19 */ /* 0x000fe20008011605 */
[----:B------:R-:W-:Y:S01]  /*1ec0*/  UPRMT UR6, UR43, 0x654, UR6 ;  /* 0x000006542b067896 */ /* 0x000fe20008000006 */
[----:B------:R-:W-:Y:S02]  /*1ed0*/  IMAD.IADD R3, R3, 0x1, -R4 ;  /* 0x0000000103037824 */ /* 0x000fe400078e0a04 */
[----:B------:R-:W-:Y:S01]  /*1ee0*/  VIADD R4, R23, 0x1 ;  /* 0x0000000117047836 */ /* 0x000fe20000000000 */
[----:B------:R-:W0:Y:S03]  /*1ef0*/  SHFL.IDX PT, R9, R6, RZ, 0x1c1f ;  /* 0x001c1fff06097589 */ /* 0x000e2600000e0000 */
[----:B------:R-:W-:Y:S02]  /*1f00*/  IMAD R5, R3, -0x2, R4 ;  /* 0xfffffffe03057824 */ /* 0x000fe400078e0204 */
[----:B------:R-:W-:Y:S01]  /*1f10*/  SYNCS.ARRIVE.TRANS64.RED.A1T0 RZ, [UR6], RZ ;  /* 0x000000ffffff79a7 */ /* 0x000fe20008100406 */
[----:B------:R-:W-:Y:S01]  /*1f20*/  ULDC UR6, c[0x0][0x288] ;  /* 0x0000a20000067ab9 */ /* 0x000fe20000000800 */
[----:B------:R-:W-:-:S02]  /*1f30*/  IMAD R5, R2, UR51, R5 ;  /* 0x0000003302057c24 */ /* 0x000fc4000f8e0205 */
[----:B------:R-:W-:Y:S02]  /*1f40*/  IMAD.U32 R8, RZ, RZ, UR6 ;  /* 0x00000006ff087e24 */ /* 0x000fe4000f8e00ff */
[----:B------:R-:W-:Y:S02]  /*1f50*/  IMAD R4, R2, UR51, R23 ;  /* 0x0000003302047c24 */ /* 0x000fe4000f8e0217 */
[----:B------:R-:W-:Y:S02]  /*1f60*/  IMAD.IADD R5, R5, 0x1, -R8 ;  /* 0x0000000105057824 */ /* 0x000fe400078e0a08 */
[----:B------:R-:W-:Y:S02]  /*1f70*/  IMAD R20, R3, -0x2, R4 ;  /* 0xfffffffe03147824 */ /* 0x000fe400078e0204 */
[C---:B------:R-:W-:Y:S02]  /*1f80*/  VIADD R89, R5.reuse, UR10 ;  /* 0x0000000a05597c36 */ /* 0x040fe40008000000 */
[----:B------:R-:W-:-:S03]  /*1f90*/  VIADD R22, R5, UR47 ;  /* 0x0000002f05167c36 */ /* 0x000fc60008000000 */
[----:B0-----:R-:W-:Y:S01]  /*1fa0*/  VIADDMNMX R4, R9, R89, R20, PT ;  /* 0x0000005909047246 */ /* 0x001fe20003800114 */
[----:B------:R-:W-:Y:S01]  /*1fb0*/  IMAD.IADD R7, R22, 0x1, R9 ;  /* 0x0000000116077824 */ /* 0x000fe200078e0209 */
[----:B------:R-:W-:Y:S06]  /*1fc0*/  @P1 BRA `(.L_x_1081) ;  /* 0x0000000000641947 */ /* 0x000fec0003800000 */
[----:B------:R-:W-:Y:S01]  /*1fd0*/  IMAD R5, R2, UR51, R9 ;  /* 0x0000003302057c24 */ /* 0x000fe2000f8e0209 */
[----:B------:R-:W-:Y:S03]  /*1fe0*/  BSSY B0, `(.L_x_1082) ;  /* 0x0000013000007945 */ /* 0x000fe60003800000 */
[----:B------:R-:W-:-:S05]  /*1ff0*/  IMAD.IADD R5, R5, 0x1, -R8 ;  /* 0x0000000105057824 */ /* 0x000fca00078e0a08 */
[----:B------:R-:W-:-:S13]  /*2000*/  ISETP.GT.AND P1, PT, R5, -0x1, PT ;  /* 0xffffffff0500780c */ /* 0x000fda0003f24270 */
[----:B------:R-:W-:Y:S05]  /*2010*/  @P1 BRA `(.L_x_1083) ;  /* 0x0000000000241947 */ /* 0x000fea0003800000 */
[----:B------:R-:W-:Y:S01]  /*2020*/  ULDC UR6, c[0x0][0x9e4] ;  /* 0x0002790000067ab9 */ /* 0x000fe20000000800 */
[----:B------:R-:W-:Y:S01]  /*2030*/  LOP3.LUT R5, RZ, R5, RZ, 0x33, !PT ;  /* 0x00000005ff057212 */ /* 0x000fe200078e33ff */
[----:B------:R-:W-:-:S05]  /*2040*/  IMAD.U32 R9, RZ, RZ, UR6 ;  /* 0x00000006ff097e24 */ /* 0x000fca000f8e00ff */
[----:B------:R-:W-:-:S13]  /*2050*/  ISETP.NE.AND P1, PT, R9, 0x1, PT ;  /* 0x000000010900780c */ /* 0x000fda0003f25270 */
[----:B------:R-:W0:Y:S02]  /*2060*/  @P1 LDC.64 R12, c[0x0][0x9e8] ;  /* 0x00027a00ff0c1b82 */ /* 0x000e240000000a00 */
[----:B0-----:R-:W-:-:S05]  /*2070*/  @P1 IMAD.HI.U32 R12, R5, R12, RZ ;  /* 0x0000000c050c1227 */ /* 0x001fca00078e00ff */
[----:B------:R-:W-:-:S04]  /*2080*/  @P1 SHF.R.U32.HI R5, RZ, R13, R12 ;  /* 0x0000000dff051219 */ /* 0x000fc8000001160c */
[----:B------:R-:W-:Y:S01]  /*2090*/  LOP3.LUT R5, RZ, R5, RZ, 0x33, !PT ;  /* 0x00000005ff057212 */ /* 0x000fe200078e33ff */
[----:B------:R-:W-:Y:S06]  /*20a0*/  BRA `(.L_x_1084) ;  /* 0x0000000000187947 */ /* 0x000fec0003800000 */
.L_x_1083:
[----:B------:R-:W-:Y:S02]  /*20b0*/  ULDC UR6, c[0x0][0x9e4] ;  /* 0x0002790000067ab9 */ /* 0x000fe40000000800 */
[----:B------:R-:W-:-:S05]  /*20c0*/  IMAD.U32 R9, RZ, RZ, UR6 ;  /* 0x00000006ff097e24 */ /* 0x000fca000f8e00ff */
[----:B------:R-:W-:-:S13]  /*20d0*/  ISETP.NE.AND P1, PT, R9, 0x1, PT ;  /* 0x000000010900780c */ /* 0x000fda0003f25270 */
[----:B------:R-:W0:Y:S02]  /*20e0*/  @P1 LDC.64 R12, c[0x0][0x9e8] ;  /* 0x00027a00ff0c1b82 */ /* 0x000e240000000a00 */
[----:B0-----:R-:W-:-:S05]  /*20f0*/  @P1 IMAD.HI.U32 R12, R5, R12, RZ ;  /* 0x0000000c050c1227 */ /* 0x001fca00078e00ff */
[----:B------:R-:W-:-:S07]  /*2100*/  @P1 SHF.R.U32.HI R5, RZ, R13, R12 ;  /* 0x0000000dff051219 */ /* 0x000fce000001160c */
.L_x_1084:
[----:B------:R-:W-:Y:S05]  /*2110*/  BSYNC B0 ;  /* 0x0000000000007941 */ /* 0x000fea0003800000 */
.L_x_1082:
[----:B------:R-:W-:-:S04]  /*2120*/  IMAD R12, R5, R9, -R14 ;  /* 0x00000009050c7224 */ /* 0x000fc800078e0a0e */
[----:B------:R-:W-:-:S05]  /*2130*/  IMAD R12, R3, -0x2, R12 ;  /* 0xfffffffe030c7824 */ /* 0x000fca00078e020c */
[----:B------:R-:W-:Y:S02]  /*2140*/  VIADDMNMX R4, R12, R9, R4, PT ;  /* 0x000000090c047246 */ /* 0x000fe40003800104 */
[----:B------:R-:W-:-:S07]  /*2150*/  VIMNMX R7, R7, R12, !PT ;  /* 0x0000000c07077248 */ /* 0x000fce0007fe0100 */
.L_x_1081:
[C---:B------:R-:W-:Y:S01]  /*2160*/  ISETP.GE.AND P2, PT, R23.reuse, 0x9, PT ;  /* 0x000000091700780c */ /* 0x040fe20003f46270 */
[----:B------:R-:W-:Y:S01]  /*2170*/  UISETP.NE.AND UP0, UPT, UR41, URZ, UPT ;  /* 0x0000003f2900728c */ /* 0x000fe2000bf05270 */
[----:B------:R-:W-:Y:S02]  /*2180*/  ISETP.GE.AND P1, PT, R23, 0x2, PT ;  /* 0x000000021700780c */ /* 0x000fe40003f26270 */
[C---:B------:R-:W-:Y:S02]  /*2190*/  ISETP.GT.AND P3, PT, R7.reuse, 0x8, !P2 ;  /* 0x000000080700780c */ /* 0x040fe40005764270 */
[----:B------:R-:W-:Y:S02]  /*21a0*/  ISETP.GT.AND P4, PT, R7, 0x1, !P1 ;  /* 0x000000010700780c */ /* 0x000fe40004f84270 */
[----:B------:R-:W-:Y:S02]  /*21b0*/  ISETP.LT.OR P3, PT, R4, 0x9, P3 ;  /* 0x000000090400780c */ /* 0x000fe40001f61670 */
[----:B------:R-:W-:-:S02]  /*21c0*/  ISETP.GE.AND P5, PT, R23, 0x11, PT ;  /* 0x000000111700780c */ /* 0x000fc40003fa6270 */
[----:B------:R-:W-:Y:S02]  /*21d0*/  FSEL R97, R28, -INF , !P3 ;  /* 0xff8000001c617808 */ /* 0x000fe40005800000 */
[----:B------:R-:W-:Y:S02]  /*21e0*/  ISETP.LT.OR P4, PT, R4, 0x2, P4 ;  /* 0x000000020400780c */ /* 0x000fe40002781670 */
[----:B------:R-:W-:Y:S02]  /*21f0*/  ISETP.GT.AND P3, PT, R7, 0x10, !P5 ;  /* 0x000000100700780c */ /* 0x000fe40006f64270 */
[----:B------:R-:W-:Y:S02]  /*2200*/  ISETP.GE.AND P6, PT, R23, 0xa, PT ;  /* 0x0000000a1700780c */ /* 0x000fe40003fc6270 */
[----:B------:R-:W-:Y:S02]  /*2210*/  FSEL R95, R25, -INF , !P4 ;  /* 0xff800000195f7808 */ /* 0x000fe40006000000 */
[----:B------:R-:W-:-:S02]  /*2220*/  P2R R88, PR, RZ, 0x20 ;  /* 0x00000020ff587803 */ /* 0x000fc40000000000 */
[----:B------:R-:W-:Y:S02]  /*2230*/  ISETP.LT.OR P3, PT, R4, 0x11, P3 ;  /* 0x000000110400780c */ /* 0x000fe40001f61670 */
[----:B------:R-:W-:Y:S02]  /*2240*/  ISETP.GT.AND P4, PT, R7, 0x9, !P6 ;  /* 0x000000090700780c */ /* 0x000fe40007784270 */
[----:B------:R-:W-:Y:S02]  /*2250*/  ISETP.GE.AND P5, PT, R23, 0x12, PT ;  /* 0x000000121700780c */ /* 0x000fe40003fa6270 */
[----:B------:R-:W-:Y:S02]  /*2260*/  FSEL R127, R32, -INF , !P3 ;  /* 0xff800000207f7808 */ /* 0x000fe40005800000 */
[----:B------:R-:W-:Y:S02]  /*2270*/  ISETP.LT.OR P4, PT, R4, 0xa, P4 ;  /* 0x0000000a0400780c */ /* 0x000fe40002781670 */
[----:B------:R-:W-:-:S02]  /*2280*/  ISETP.GT.AND P3, PT, R7, 0x11, !P5 ;  /* 0x000000110700780c */ /* 0x000fc40006f64270 */
[----:B------:R-:W-:Y:S02]  /*2290*/  FSEL R125, R29, -INF , !P4 ;  /* 0xff8000001d7d7808 */ /* 0x000fe40006000000 */
[----:B------:R-:W-:Y:S02]  /*22a0*/  ISETP.LT.OR P3, PT, R4, 0x12, P3 ;  /* 0x000000120400780c */ /* 0x000fe40001f61670 */
[----:B------:R-:W-:Y:S02]  /*22b0*/  ISETP.GE.AND P4, PT, R23, 0x19, PT ;  /* 0x000000191700780c */ /* 0x000fe40003f86270 */
[----:B------:R-:W-:Y:S02]  /*22c0*/  FSEL R129, R33, -INF , !P3 ;  /* 0xff80000021817808 */ /* 0x000fe40005800000 */
[----:B------:R-:W-:Y:S02]  /*22d0*/  ISETP.GT.AND P3, PT, R7, 0x18, !P4 ;  /* 0x000000180700780c */ /* 0x000fe40006764270 */
[----:B------:R-:W-:-:S02]  /*22e0*/  P2R R32, PR, RZ, 0x10 ;  /* 0x00000010ff207803 */ /* 0x000fc40000000000 */
[----:B------:R-:W-:Y:S02]  /*22f0*/  ISETP.LT.OR P3, PT, R4, 0x19, P3 ;  /* 0x000000190400780c */ /* 0x000fe40001f61670 */
[----:B------:R-:W-:Y:S02]  /*2300*/  ISETP.GE.AND P4, PT, R23, 0x1a, PT ;  /* 0x0000001a1700780c */ /* 0x000fe40003f86270 */
[----:B------:R-:W-:Y:S02]  /*2310*/  FSEL R123, R36, -INF , !P3 ;  /* 0xff800000247b7808 */ /* 0x000fe40005800000 */
[----:B------:R-:W-:Y:S02]  /*2320*/  ISETP.GT.AND P3, PT, R7, 0x19, !P4 ;  /* 0x000000190700780c */ /* 0x000fe40006764270 */
[----:B------:R-:W-:Y:S02]  /*2330*/  P2R R33, PR, RZ, 0x10 ;  /* 0x00000010ff217803 */ /* 0x000fe40000000000 */
[----:B------:R-:W-:-:S02]  /*2340*/  ISETP.LT.OR P3, PT, R4, 0x1a, P3 ;  /* 0x0000001a0400780c */ /* 0x000fc40001f61670 */
[----:B------:R-:W-:Y:S02]  /*2350*/  ISETP.GE.AND P4, PT, R23, 0x21, PT ;  /* 0x000000211700780c */ /* 0x000fe40003f86270 */
[----:B------:R-:W-:Y:S02]  /*2360*/  FSEL R99, R37, -INF , !P3 ;  /* 0xff80000025637808 */ /* 0x000fe40005800000 */
[----:B------:R-:W-:Y:S02]  /*2370*/  ISETP.GT.AND P3, PT, R7, 0x20, !P4 ;  /* 0x000000200700780c */ /* 0x000fe40006764270 */
[----:B------:R-:W-:Y:S02]  /*2380*/  P2R R36, PR, RZ, 0x10 ;  /* 0x00000010ff247803 */ /* 0x000fe40000000000 */
[----:B------:R-:W-:Y:S02]  /*2390*/  ISETP.LT.OR P3, PT, R4, 0x21, P3 ;  /* 0x000000210400780c */ /* 0x000fe40001f61670 */
[----:B------:R-:W-:-:S02]  /*23a0*/  ISETP.GE.AND P4, PT, R23, 0x22, PT ;  /* 0x000000221700780c */ /* 0x000fc40003f86270 */
[----:B------:R-:W-:Y:S02]  /*23b0*/  FSEL R121, R40, -INF , !P3 ;  /* 0xff80000028797808 */ /* 0x000fe40005800000 */
[----:B------:R-:W-:Y:S02]  /*23c0*/  ISETP.GT.AND P3, PT, R7, 0x21, !P4 ;  /* 0x000000210700780c */ /* 0x000fe40006764270 */
[----:B------:R-:W-:Y:S02]  /*23d0*/  P2R R37, PR, RZ, 0x10 ;  /* 0x00000010ff257803 */ /* 0x000fe40000000000 */
[----:B------:R-:W-:Y:S02]  /*23e0*/  ISETP.LT.OR P3, PT, R4, 0x22, P3 ;  /* 0x000000220400780c */ /* 0x000fe40001f61670 */
[----:B------:R-:W-:Y:S02]  /*23f0*/  ISETP.GE.AND P4, PT, R23, 0x29, PT ;  /* 0x000000291700780c */ /* 0x000fe40003f86270 */
[----:B------:R-:W-:-:S02]  /*2400*/  FSEL R101, R41, -INF , !P3 ;  /* 0xff80000029657808 */ /* 0x000fc40005800000 */
[----:B------:R-:W-:Y:S02]  /*2410*/  ISETP.GT.AND P3, PT, R7, 0x28, !P4 ;  /* 0x000000280700780c */ /* 0x000fe40006764270 */
[----:B------:R-:W-:Y:S02]  /*2420*/  P2R R40, PR, RZ, 0x10 ;  /* 0x00000010ff287803 */ /* 0x000fe40000000000 */
[----:B------:R-:W-:Y:S02]  /*2430*/  ISETP.LT.OR P3, PT, R4, 0x29, P3 ;  /* 0x000000290400780c */ /* 0x000fe40001f61670 */
[----:B------:R-:W-:Y:S02]  /*2440*/  ISETP.GE.AND P4, PT, R23, 0x2a, PT ;  /* 0x0000002a1700780c */ /* 0x000fe40003f86270 */
[----:B------:R-:W-:Y:S02]  /*2450*/  FSEL R119, R44, -INF , !P3 ;  /* 0xff8000002c777808 */ /* 0x000fe40005800000 */
[----:B------:R-:W-:-:S02]  /*2460*/  ISETP.GT.AND P3, PT, R7, 0x29, !P4 ;  /* 0x000000290700780c */ /* 0x000fc40006764270 */
[----:B------:R-:W-:Y:S02]  /*2470*/  P2R R41, PR, RZ, 0x10 ;  /* 0x00000010ff297803 */ /* 0x000fe40000000000 */
        /* <DEDUP_REMOVED lines=81> */
[----:B------:R-:W-:Y:S02]  /*2990*/  P2R R29, PR, RZ, 0x20 ;  /* 0x00000020ff1d7803 */ /* 0x000fe40000000000 */
[----:B------:R-:W-:-:S02]  /*29a0*/  FSEL R77, R77, -INF , !P3 ;  /* 0xff8000004d4d7808 */ /* 0x000fc40005800000 */
[----:B------:R-:W-:Y:S02]  /*29b0*/  ISETP.GE.AND P3, PT, R23, 0x71, PT ;  /* 0x000000711700780c */ /* 0x000fe40003f66270 */
[----:B------:R-:W-:Y:S02]  /*29c0*/  P2R R25, PR, RZ, 0x40 ;  /* 0x00000040ff197803 */ /* 0x000fe40000000000 */
[----:B------:R-:W-:-:S04]  /*29d0*/  ISETP.GT.AND P4, PT, R7, 0x70, !P3 ;  /* 0x000000700700780c */ /* 0x000fc80005f84270 */
[----:B------:R-:W-:-:S04]  /*29e0*/  ISETP.LT.OR P4, PT, R4, 0x71, P4 ;  /* 0x000000710400780c */ /* 0x000fc80002781670 */
[----:B------:R-:W-:Y:S02]  /*29f0*/  FSEL R19, R80, -INF , !P4 ;  /* 0xff80000050137808 */ /* 0x000fe40006000000 */
[----:B------:R-:W-:-:S04]  /*2a00*/  ISETP.GE.AND P4, PT, R23, 0x72, PT ;  /* 0x000000721700780c */ /* 0x000fc80003f86270 */
        /* <DEDUP_REMOVED lines=8> */
[----:B------:R-:W-:Y:S02]  /*2a90*/  P2R R28, PR, RZ, 0x40 ;  /* 0x00000040ff1c7803 */ /* 0x000fe40000000000 */
[----:B------:R-:W-:-:S04]  /*2aa0*/  ISETP.GT.AND P6, PT, R7, RZ, !P6 ;  /* 0x000000ff0700720c */ /* 0x000fc800077c4270 */
[----:B------:R-:W-:-:S04]  /*2ab0*/  ISETP.LT.OR P6, PT, R4, 0x1, P6 ;  /* 0x000000010400780c */ /* 0x000fc800037c1670 */
[----:B------:R-:W-:Y:S02]  /*2ac0*/  FSEL R93, R24, -INF , !P6 ;  /* 0xff800000185d7808 */ /* 0x000fe40007000000 */
[----:B------:R-:W-:-:S04]  /*2ad0*/  ISETP.GE.AND P6, PT, R23, 0x7a, PT ;  /* 0x0000007a1700780c */ /* 0x000fc80003fc6270 */
[----:B------:R-:W-:Y:S02]  /*2ae0*/  P2R R24, PR, RZ, 0x40 ;  /* 0x00000040ff187803 */ /* 0x000fe40000000000 */
[----:B------:R-:W-:Y:S02]  /*2af0*/  ISETP.GT.AND P6, PT, R7, 0x79, !P6 ;  /* 0x000000790700780c */ /* 0x000fe400077c4270 */
[----:B------:R-:W0:Y:S02]  /*2b00*/  SHFL.IDX PT, R7, R6, 0x1, 0x1c1f ;  /* 0x003c1f0006077f89 */ /* 0x000e2400000e0000 */
[----:B------:R-:W-:-:S04]  /*2b10*/  ISETP.LT.OR P6, PT, R4, 0x7a, P6 ;  /* 0x0000007a0400780c */ /* 0x000fc800037c1670 */
[----:B------:R-:W-:Y:S02]  /*2b20*/  FSEL R85, R85, -INF , !P6 ;  /* 0xff80000055557808 */ /* 0x000fe40007000000 */
[----:B------:R-:W-:Y:S02]  /*2b30*/  PLOP3.LUT P6, PT, PT, PT, UP0, 0x40, 0x0 ;  /* 0x000000000000781c */ /* 0x000fe40003fce808 */
[----:B0-----:R-:W-:Y:S01]  /*2b40*/  VIADDMNMX R4, R7, R89, R20, PT ;  /* 0x0000005907047246 */ /* 0x001fe20003800114 */
[----:B------:R-:W-:-:S10]  /*2b50*/  IMAD.IADD R12, R22, 0x1, R7 ;  /* 0x00000001160c7824 */ /* 0x000fd400078e0207 */
[----:B------:R-:W-:Y:S05]  /*2b60*/  @P6 BRA `(.L_x_1085) ;  /* 0x0000000000646947 */ /* 0x000fea0003800000 */
        /* <DEDUP_REMOVED lines=14> */
.L_x_1087:
[----:B------:R-:W-:Y:S02]  /*2c50*/  ULDC UR6, c[0x0][0x9e4] ;  /* 0x0002790000067ab9 */ /* 0x000fe40000000800 */
[----:B------:R-:W-:-:S05]  /*2c60*/  IMAD.U32 R20, RZ, RZ, UR6 ;  /* 0x00000006ff147e24 */ /* 0x000fca000f8e00ff */
[----:B------:R-:W-:-:S13]  /*2c70*/  ISETP.NE.AND P6, PT, R20, 0x1, PT ;  /* 0x000000011400780c */ /* 0x000fda0003fc5270 */
[----:B------:R-:W0:Y:S02]  /*2c80*/  @P6 LDC.64 R22, c[0x0][0x9e8] ;  /* 0x00027a00ff166b82 */ /* 0x000e240000000a00 */
[----:B0-----:R-:W-:-:S05]  /*2c90*/  @P6 IMAD.HI.U32 R6, R7, R22, RZ ;  /* 0x0000001607066227 */ /* 0x001fca00078e00ff */
[----:B------:R-:W-:-:S07]  /*2ca0*/  @P6 SHF.R.U32.HI R7, RZ, R23, R6 ;  /* 0x00000017ff076219 */ /* 0x000fce0000011606 */
.L_x_1088:
[----:B------:R-:W-:Y:S05]  /*2cb0*/  BSYNC B0 ;  /* 0x0000000000007941 */ /* 0x000fea0003800000 */
.L_x_1086:
[----:B------:R-:W-:-:S04]  /*2cc0*/  IMAD R6, R7, R20, -R14 ;  /* 0x0000001407067224 */ /* 0x000fc800078e0a0e */
[----:B------:R-:W-:-:S05]  /*2cd0*/  IMAD R7, R3, -0x2, R6 ;  /* 0xfffffffe03077824 */ /* 0x000fca00078e0206 */
[----:B------:R-:W-:Y:S02]  /*2ce0*/  VIADDMNMX R4, R7, R20, R4, PT ;  /* 0x0000001407047246 */ /* 0x000fe40003800104 */
[----:B------:R-:W-:-:S07]  /*2cf0*/  VIMNMX R12, R12, R7, !PT ;  /* 0x000000070c0c7248 */ /* 0x000fce0007fe0100 */
.L_x_1085:
[----:B------:R-:W-:Y:S01]  /*2d00*/  ISETP.GT.AND P1, PT, R12, 0x1, !P1 ;  /* 0x000000010c00780c */ /* 0x000fe20004f24270 */
[----:B------:R-:W-:Y:S01]  /*2d10*/  ULDC UR6, c[0x0][0x988] ;  /* 0x0002620000067ab9 */ /* 0x000fe20000000800 */
[----:B------:R-:W-:Y:S01]  /*2d20*/  ISETP.NE.AND P6, PT, R25, RZ, PT ;  /* 0x000000ff1900720c */ /* 0x000fe20003fc5270 */
[----:B------:R-:W-:Y:S01]  /*2d30*/  UISETP.NE.AND UP1, UPT, UR42, URZ, UPT ;  /* 0x0000003f2a00728c */ /* 0x000fe2000bf25270 */
[----:B------:R-:W-:Y:S01]  /*2d40*/  ISETP.LT.OR P1, PT, R4, 0x2, P1 ;  /* 0x000000020400780c */ /* 0x000fe20000f21670 */
[----:B------:R-:W-:Y:S01]  /*2d50*/  UISETP.NE.AND UP0, UPT, UR41, URZ, UPT ;  /* 0x0000003f2900728c */ /* 0x000fe2000bf05270 */
[----:B------:R-:W-:Y:S02]  /*2d60*/  FMNMX.FTZ R6, R93, R95, !PT ;  /* 0x0000005f5d067209 */ /* 0x000fe40007810000 */
[----:B------:R-:W-:Y:S02]  /*2d70*/  FSEL R27, R27, -INF , !P1 ;  /* 0xff8000001b1b7808 */ /* 0x000fe40004800000 */
[----:B------:R-:W-:-:S02]  /*2d80*/  ISETP.GT.AND P1, PT, R12, 0x9, !P6 ;  /* 0x000000090c00780c */ /* 0x000fc40007724270 */
[----:B------:R-:W-:Y:S02]  /*2d90*/  FMNMX.FTZ R6, R97, R6, !PT ;  /* 0x0000000661067209 */ /* 0x000fe40007810000 */
[----:B------:R-:W-:Y:S01]  /*2da0*/  ISETP.LT.OR P1, PT, R4, 0xa, P1 ;  /* 0x0000000a0400780c */ /* 0x000fe20000f21670 */
[----:B------:R-:W-:Y:S01]  /*2db0*/  @UP1 ULDC UR14, c[0x0][0x450] ;  /* 0x00011400000e1ab9 */ /* 0x000fe20000000800 */
[----:B------:R-:W-:Y:S02]  /*2dc0*/  FMNMX.FTZ R6, R125, R6, !PT ;  /* 0x000000067d067209 */ /* 0x000fe40007810000 */
[----:B------:R-:W-:Y:S02]  /*2dd0*/  FSEL R31, R31, -INF , !P1 ;  /* 0xff8000001f1f7808 */ /* 0x000fe40004800000 */
[----:B------:R-:W-:Y:S02]  /*2de0*/  ISETP.NE.AND P1, PT, R88, RZ, PT ;  /* 0x000000ff5800720c */ /* 0x000fe40003f25270 */
[----:B------:R-:W-:-:S02]  /*2df0*/  FMNMX.FTZ R6, R127, R6, !PT ;  /* 0x000000067f067209 */ /* 0x000fc40007810000 */
[----:B------:R-:W-:Y:S02]  /*2e00*/  ISETP.GT.AND P1, PT, R12, 0x10, !P1 ;  /* 0x000000100c00780c */ /* 0x000fe40004f24270 */
[----:B------:R-:W-:Y:S02]  /*2e10*/  FMNMX.FTZ R6, R129, R6, !PT ;  /* 0x0000000681067209 */ /* 0x000fe40007810000 */
[----:B------:R-:W-:Y:S02]  /*2e20*/  ISETP.LT.OR P1, PT, R4, 0x11, P1 ;  /* 0x000000110400780c */ /* 0x000fe40000f21670 */
[----:B------:R-:W-:Y:S02]  /*2e30*/  ISETP.GT.AND P2, PT, R12, 0x8, !P2 ;  /* 0x000000080c00780c */ /* 0x000fe40005744270 */
[----:B------:R-:W-:Y:S02]  /*2e40*/  FSEL R25, R34, -INF , !P1 ;  /* 0xff80000022197808 */ /* 0x000fe40004800000 */
[----:B------:R-:W-:-:S02]  /*2e50*/  ISETP.NE.AND P1, PT, R29, RZ, PT ;  /* 0x000000ff1d00720c */ /* 0x000fc40003f25270 */
[----:B------:R-:W-:Y:S02]  /*2e60*/  FMNMX.FTZ R6, R123, R6, !PT ;  /* 0x000000067b067209 */ /* 0x000fe40007810000 */
[----:B------:R-:W-:Y:S02]  /*2e70*/  ISETP.GT.AND P1, PT, R12, 0x11, !P1 ;  /* 0x000000110c00780c */ /* 0x000fe40004f24270 */
[C---:B------:R-:W-:Y:S02]  /*2e80*/  ISETP.LT.OR P2, PT, R4.reuse, 0x9, P2 ;  /* 0x000000090400780c */ /* 0x040fe40001741670 */
[----:B------:R-:W-:Y:S02]  /*2e90*/  ISETP.LT.OR P1, PT, R4, 0x12, P1 ;  /* 0x000000120400780c */ /* 0x000fe40000f21670 */
[----:B------:R-:W-:Y:S02]  /*2ea0*/  FMNMX.FTZ R6, R99, R6, !PT ;  /* 0x0000000663067209 */ /* 0x000fe40007810000 */
[----:B------:R-:W-:-:S02]  /*2eb0*/  FSEL R35, R35, -INF , !P1 ;  /* 0xff80000023237808 */ /* 0x000fc40004800000 */
[----:B------:R-:W-:Y:S02]  /*2ec0*/  ISETP.NE.AND P1, PT, R32, RZ, PT ;  /* 0x000000ff2000720c */ /* 0x000fe40003f25270 */
[----:B------:R-:W-:Y:S02]  /*2ed0*/  FSEL R23, R30, -INF , !P2 ;  /* 0xff8000001e177808 */ /* 0x000fe40005000000 */
[----:B------:R-:W-:Y:S02]  /*2ee0*/  ISETP.GT.AND P1, PT, R12, 0x18, !P1 ;  /* 0x000000180c00780c */ /* 0x000fe40004f24270 */
[----:B------:R-:W-:Y:S02]  /*2ef0*/  ISETP.NE.AND P2, PT, R45, RZ, PT ;  /* 0x000000ff2d00720c */ /* 0x000fe40003f45270 */
[----:B------:R-:W-:Y:S02]  /*2f00*/  ISETP.LT.OR P1, PT, R4, 0x19, P1 ;  /* 0x000000190400780c */ /* 0x000fe40000f21670 */
[----:B------:R-:W-:-:S02]  /*2f10*/  FMNMX.FTZ R6, R121, R6, !PT ;  /* 0x0000000679067209 */ /* 0x000fc40007810000 */
[----:B------:R-:W-:Y:S02]  /*2f20*/  FSEL R29, R38, -INF , !P1 ;  /* 0xff800000261d7808 */ /* 0x000fe40004800000 */
[----:B------:R-:W-:Y:S02]  /*2f30*/  ISETP.NE.AND P1, PT, R33, RZ, PT ;  /* 0x000000ff2100720c */ /* 0x000fe40003f25270 */
[----:B------:R-:W-:Y:S02]  /*2f40*/  FMNMX.FTZ R6, R101, R6, !PT ;  /* 0x0000000665067209 */ /* 0x000fe40007810000 */
[----:B------:R-:W-:Y:S02]  /*2f50*/  ISETP.GT.AND P1, PT, R12, 0x19, !P1 ;  /* 0x000000190c00780c */ /* 0x000fe40004f24270 */
[----:B------:R-:W-:Y:S02]  /*2f60*/  ISETP.NE.AND P6, PT, R48, RZ, PT ;  /* 0x000000ff3000720c */ /* 0x000fe40003fc5270 */
[----:B------:R-:W-:-:S02]  /*2f70*/  ISETP.LT.OR P1, PT, R4, 0x1a, P1 ;  /* 0x0000001a0400780c */ /* 0x000fc40000f21670 */
[----:B------:R-:W-:Y:S02]  /*2f80*/  FMNMX.FTZ R6, R119, R6, !PT ;  /* 0x0000000677067209 */ /* 0x000fe40007810000 */
[----:B------:R-:W-:Y:S02]  /*2f90*/  FSEL R39, R39, -INF , !P1 ;  /* 0xff80000027277808 */ /* 0x000fe40004800000 */
[----:B------:R-:W-:Y:S02]  /*2fa0*/  ISETP.NE.AND P1, PT, R36, RZ, PT ;  /* 0x000000ff2400720c */ /* 0x000fe40003f25270 */
[----:B------:R-:W-:Y:S02]  /*2fb0*/  FMNMX.FTZ R6, R103, R6, !PT ;  /* 0x0000000667067209 */ /* 0x000fe40007810000 */
[----:B------:R-:W-:Y:S02]  /*2fc0*/  ISETP.GT.AND P1, PT, R12, 0x20, !P1 ;  /* 0x000000200c00780c */ /* 0x000fe40004f24270 */
[----:B------:R-:W-:-:S02]  /*2fd0*/  FMNMX.FTZ R6, R117, R6, !PT ;  /* 0x0000000675067209 */ /* 0x000fc40007810000 */
[----:B------:R-:W-:Y:S02]  /*2fe0*/  ISETP.LT.OR P1, PT, R4, 0x21, P1 ;  /* 0x000000210400780c */ /* 0x000fe40000f21670 */
[----:B------:R-:W-:Y:S02]  /*2ff0*/  FMNMX.FTZ R6, R105, R6, !PT ;  /* 0x0000000669067209 */ /* 0x000fe40007810000 */
[----:B------:R-:W-:Y:S02]  /*3000*/  FSEL R33, R42, -INF , !P1 ;  /* 0xff8000002a217808 */ /* 0x000fe40004800000 */
[----:B------:R-:W-:Y:S02]  /*3010*/  ISETP.NE.AND P1, PT, R37, RZ, PT ;  /* 0x000000ff2500720c */ /* 0x000fe40003f25270 */
[----:B------:R-:W-:Y:S02]  /*3020*/  FMNMX.FTZ R6, R115, R6, !PT ;  /* 0x0000000673067209 */ /* 0x000fe40007810000 */
[----:B------:R-:W-:-:S02]  /*3030*/  ISETP.GT.AND P1, PT, R12, 0x21, !P1 ;  /* 0x000000210c00780c */ /* 0x000fc40004f24270 */
[----:B------:R-:W-:Y:S02]  /*3040*/  FMNMX.FTZ R6, R107, R6, !PT ;  /* 0x000000066b067209 */ /* 0x000fe40007810000 */
[----:B------:R-:W-:Y:S02]  /*3050*/  ISETP.LT.OR P1, PT, R4, 0x22, P1 ;  /* 0x000000220400780c */ /* 0x000fe40000f21670 */
[----:B------:R-:W-:Y:S02]  /*3060*/  FMNMX.FTZ R6, R113, R6, !PT ;  /* 0x0000000671067209 */ /* 0x000fe40007810000 */
[----:B------:R-:W-:Y:S02]  /*3070*/  FSEL R43, R43, -INF , !P1 ;  /* 0xff8000002b2b7808 */ /* 0x000fe40004800000 */
[----:B------:R-:W-:Y:S02]  /*3080*/  ISETP.NE.AND P1, PT, R40, RZ, PT ;  /* 0x000000ff2800720c */ /* 0x000fe40003f25270 */
[----:B------:R-:W-:-:S02]  /*3090*/  FMNMX.FTZ R6, R111, R6, !PT ;  /* 0x000000066f067209 */ /* 0x000fc40007810000 */
[----:B------:R-:W-:Y:S02]  /*30a0*/  ISETP.GT.AND P1, PT, R12, 0x28, !P1 ;  /* 0x000000280c00780c */ /* 0x000fe40004f24270 */
[----:B------:R-:W-:Y:S02]  /*30b0*/  FMNMX.FTZ R6, R109, R6, !PT ;  /* 0x000000066d067209 */ /* 0x000fe40007810000 */
[----:B------:R-:W-:Y:S02]  /*30c0*/  ISETP.LT.OR P1, PT, R4, 0x29, P1 ;  /* 0x000000290400780c */ /* 0x000fe40000f21670 */
[----:B------:R-:W-:Y:S02]  /*30d0*/  FMNMX.FTZ R6, R61, R6, !PT ;  /* 0x000000063d067209 */ /* 0x000fe40007810000 */
[----:B------:R-:W-:Y:S02]  /*30e0*/  FSEL R37, R46, -INF , !P1 ;  /* 0xff8000002e257808 */ /* 0x000fe40004800000 */
[----:B------:R-:W-:-:S02]  /*30f0*/  ISETP.NE.AND P1, PT, R41, RZ, PT ;  /* 0x000000ff2900720c */ /* 0x000fc40003f25270 */
[----:B------:R-:W-:Y:S02]  /*3100*/  FMNMX.FTZ R6, R5, R6, !PT ;  /* 0x0000000605067209 */ /* 0x000fe40007810000 */
[----:B------:R-:W-:Y:S02]  /*3110*/  ISETP.GT.AND P1, PT, R12, 0x29, !P1 ;  /* 0x000000290c00780c */ /* 0x000fe40004f24270 */
[----:B------:R-:W-:Y:S02]  /*3120*/  FMNMX.FTZ R6, R65, R6, !PT ;  /* 0x0000000641067209 */ /* 0x000fe40007810000 */
[----:B------:R-:W-:Y:S02]  /*3130*/  ISETP.LT.OR P1, PT, R4, 0x2a, P1 ;  /* 0x0000002a0400780c */ /* 0x000fe40000f21670 */
[----:B------:R-:W-:Y:S02]  /*3140*/  FMNMX.FTZ R6, R9, R6, !PT ;  /* 0x0000000609067209 */ /* 0x000fe40007810000 */
[----:B------:R-:W-:-:S02]  /*3150*/  FSEL R47, R47, -INF , !P1 ;  /* 0xff8000002f2f7808 */ /* 0x000fc40004800000 */
[----:B------:R-:W-:Y:S02]  /*3160*/  ISETP.NE.AND P1, PT, R44, RZ, PT ;  /* 0x000000ff2c00720c */ /* 0x000fe40003f25270 */
[----:B------:R-:W-:Y:S02]  /*3170*/  FMNMX.FTZ R6, R69, R6, !PT ;  /* 0x0000000645067209 */ /* 0x000fe40007810000 */
[----:B------:R-:W-:Y:S02]  /*3180*/  ISETP.GT.AND P1, PT, R12, 0x30, !P1 ;  /* 0x000000300c00780c */ /* 0x000fe40004f24270 */
[----:B------:R-:W-:Y:S02]  /*3190*/  FMNMX.FTZ R6, R13, R6, !PT ;  /* 0x000000060d067209 */ /* 0x000fe40007810000 */
[----:B------:R-:W-:Y:S02]  /*31a0*/  ISETP.LT.OR P1, PT, R4, 0x31, P1 ;  /* 0x000000310400780c */ /* 0x000fe40000f21670 */
[----:B------:R-:W-:-:S02]  /*31b0*/  FMNMX.FTZ R6, R73, R6, !PT ;  /* 0x0000000649067209 */ /* 0x000fc40007810000 */
[----:B------:R-:W-:Y:S02]  /*31c0*/  FSEL R41, R50, -INF , !P1 ;  /* 0xff80000032297808 */ /* 0x000fe40004800000 */
[----:B------:R-:W-:Y:S02]  /*31d0*/  ISETP.GT.AND P1, PT, R12, 0x31, !P2 ;  /* 0x000000310c00780c */ /* 0x000fe40005724270 */
[----:B------:R-:W-:Y:S02]  /*31e0*/  FMNMX.FTZ R6, R15, R6, !PT ;  /* 0x000000060f067209 */ /* 0x000fe40007810000 */
[----:B------:R-:W-:Y:S02]  /*31f0*/  ISETP.LT.OR P1, PT, R4, 0x32, P1 ;  /* 0x000000320400780c */ /* 0x000fe40000f21670 */
[----:B------:R-:W-:Y:S02]  /*3200*/  FMNMX.FTZ R6, R77, R6, !PT ;  /* 0x000000064d067209 */ /* 0x000fe40007810000 */
[----:B------:R-:W-:-:S02]  /*3210*/  FSEL R51, R51, -INF , !P1 ;  /* 0xff80000033337808 */ /* 0x000fc40004800000 */
        /* <DEDUP_REMOVED lines=8> */
[----:B------:R-:W-:Y:S01]  /*32a0*/  FMNMX.FTZ R14, R85, R6, !PT ;  /* 0x00000006550e7209 */ /* 0x000fe20007810000 */
[----:B------:R-:W-:Y:S01]  /*32b0*/  IMAD.U32 R6, RZ, RZ, UR6 ;  /* 0x00000006ff067e24 */ /* 0x000fe2000f8e00ff */
[----:B------:R-:W-:Y:S01]  /*32c0*/  ISETP.LT.OR P1, PT, R4, 0x3a, P1 ;  /* 0x0000003a0400780c */ /* 0x000fe20000f21670 */
[----:B------:R-:W-:Y:S01]  /*32d0*/  @UP1 ULDC UR6, c[0x0][0x44c] ;  /* 0x0001130000061ab9 */ /* 0x000fe20000000800 */
[----:B------:R-:W-:Y:S01]  /*32e0*/  ISETP.NE.AND P2, PT, R91, RZ, PT ;  /* 0x000000ff5b00720c */ /* 0x000fe20003f45270 */
[----:B------:R-:W0:Y:S01]  /*32f0*/  SHFL.BFLY PT, R7, R14, 0x2, 0x1f ;  /* 0x0c401f000e077f89 */ /* 0x000e2200000e0000 */
[----:B------:R-:W-:Y:S01]  /*3300*/  FSEL R55, R55, -INF , !P1 ;  /* 0xff80000037377808 */ /* 0x000fe20004800000 */
[----:B------:R-:W-:Y:S01]  /*3310*/  UIMAD.WIDE.U32 UR6, UR45, UR6, URZ ;  /* 0x000000062d0672a5 */ /* 0x000fe2000f8e003f */
[----:B------:R-:W-:-:S02]  /*3320*/  ISETP.NE.AND P1, PT, R52, RZ, PT ;  /* 0x000000ff3400720c */ /* 0x000fc40003f25270 */
[----:B------:R-:W-:Y:S01]  /*3330*/  ISETP.NE.AND P6, PT, R72, RZ, PT ;  /* 0x000000ff4800720c */ /* 0x000fe20003fc5270 */
[----:B------:R-:W-:Y:S01]  /*3340*/  @UP1 USHF.R.U32.HI UR45, URZ, UR14, UR7 ;  /* 0x0000000e3f2d1299 */ /* 0x000fe20008011607 */
[C---:B------:R-:W-:Y:S02]  /*3350*/  ISETP.GT.AND P1, PT, R12.reuse, 0x40, !P1 ;  /* 0x000000400c00780c */ /* 0x040fe40004f24270 */
[----:B------:R-:W-:Y:S02]  /*3360*/  ISETP.GT.AND P3, PT, R12, 0x70, !P3 ;  /* 0x000000700c00780c */ /* 0x000fe40005f64270 */
[----:B------:R-:W-:Y:S02]  /*3370*/  ISETP.LT.OR P1, PT, R4, 0x41, P1 ;  /* 0x000000410400780c */ /* 0x000fe40000f21670 */
[----:B------:R-:W-:Y:S02]  /*3380*/  ISETP.GT.AND P4, PT, R12, 0x71, !P4 ;  /* 0x000000710c00780c */ /* 0x000fe40006784270 */
[----:B------:R-:W-:-:S02]  /*3390*/  FSEL R49, R58, -INF , !P1 ;  /* 0xff8000003a317808 */ /* 0x000fc40004800000 */
[----:B------:R-:W-:Y:S02]  /*33a0*/  ISETP.NE.AND P1, PT, R53, RZ, PT ;  /* 0x000000ff3500720c */ /* 0x000fe40003f25270 */
[----:B------:R-:W-:Y:S02]  /*33b0*/  ISETP.LT.OR P3, PT, R4, 0x71, P3 ;  /* 0x000000710400780c */ /* 0x000fe40001f61670 */
[C---:B------:R-:W-:Y:S02]  /*33c0*/  ISETP.GT.AND P1, PT, R12.reuse, 0x41, !P1 ;  /* 0x000000410c00780c */ /* 0x040fe40004f24270 */
[----:B------:R-:W-:Y:S02]  /*33d0*/  ISETP.GT.AND P5, PT, R12, 0x78, !P5 ;  /* 0x000000780c00780c */ /* 0x000fe40006fa4270 */
[----:B------:R-:W-:Y:S02]  /*33e0*/  ISETP.LT.OR P1, PT, R4, 0x42, P1 ;  /* 0x000000420400780c */ /* 0x000fe40000f21670 */
[----:B0-----:R-:W-:-:S02]  /*33f0*/  FMNMX.FTZ R20, R14, R7, !PT ;  /* 0x000000070e147209 */ /* 0x001fc40007810000 */
[----:B------:R-:W-:Y:S02]  /*3400*/  FSEL R59, R59, -INF , !P1 ;  /* 0xff8000003b3b7808 */ /* 0x000fe40004800000 */
[----:B------:R-:W-:Y:S01]  /*3410*/  ISETP.NE.AND P1, PT, R56, RZ, PT ;  /* 0x000000ff3800720c */ /* 0x000fe20003f25270 */
[----:B------:R-:W0:Y:S01]  /*3420*/  SHFL.BFLY PT, R7, R20, 0x1, 0x1f ;  /* 0x0c201f0014077f89 */ /* 0x000e2200000e0000 */
[----:B------:R-:W-:Y:S02]  /*3430*/  ISETP.LT.OR P4, PT, R4, 0x72, P4 ;  /* 0x000000720400780c */ /* 0x000fe40002781670 */
[----:B------:R-:W-:Y:S02]  /*3440*/  ISETP.GT.AND P1, PT, R12, 0x48, !P1 ;  /* 0x000000480c00780c */ /* 0x000fe40004f24270 */
[C---:B------:R-:W-:Y:S02]  /*3450*/  ISETP.LT.OR P5, PT, R4.reuse, 0x79, P5 ;  /* 0x000000790400780c */ /* 0x040fe40002fa1670 */
[----:B------:R-:W-:-:S02]  /*3460*/  ISETP.LT.OR P1, PT, R4, 0x49, P1 ;  /* 0x000000490400780c */ /* 0x000fc40000f21670 */
[----:B------:R-:W-:Y:S02]  /*3470*/  FSEL R83, R83, -INF , !P4 ;  /* 0xff80000053537808 */ /* 0x000fe40006000000 */
[----:B------:R-:W-:Y:S02]  /*3480*/  FSEL R53, R62, -INF , !P1 ;  /* 0xff8000003e357808 */ /* 0x000fe40004800000 */
[----:B------:R-:W-:Y:S02]  /*3490*/  ISETP.NE.AND P1, PT, R57, RZ, PT ;  /* 0x000000ff3900720c */ /* 0x000fe40003f25270 */
[----:B------:R-:W-:Y:S02]  /*34a0*/  R2UR UR11, R18 ;  /* 0x00000000120b72ca */ /* 0x000fe400000e0000 */
[----:B------:R-:W-:-:S04]  /*34b0*/  ISETP.GT.AND P1, PT, R12, 0x49, !P1 ;  /* 0x000000490c00780c */ /* 0x000fc80004f24270 */
[----:B------:R-:W-:Y:S02]  /*34c0*/  ISETP.LT.OR P1, PT, R4, 0x4a, P1 ;  /* 0x0000004a0400780c */ /* 0x000fe40000f21670 */
[----:B0-----:R-:W-:Y:S02]  /*34d0*/  FMNMX.FTZ R7, R20, R7, !PT ;  /* 0x0000000714077209 */ /* 0x001fe40007810000 */
[----:B------:R-:W-:Y:S02]  /*34e0*/  FSEL R63, R63, -INF , !P1 ;  /* 0xff8000003f3f7808 */ /* 0x000fe40004800000 */
[----:B------:R-:W-:Y:S01]  /*34f0*/  ISETP.NE.AND P1, PT, R60, RZ, PT ;  /* 0x000000ff3c00720c */ /* 0x000fe20003f25270 */
[----:B------:R-:W-:Y:S01]  /*3500*/  FMUL.FTZ R22, R7, R6 ;  /* 0x0000000607167220 */ /* 0x000fe20000410000 */
[----:B------:R-:W-:Y:S02]  /*3510*/  UIADD3 UR45, UR11, UR45, URZ ;  /* 0x0000002d0b2d7290 */ /* 0x000fe4000fffe03f */
[----:B------:R-:W-:-:S02]  /*3520*/  ISETP.GT.AND P1, PT, R12, 0x50, !P1 ;  /* 0x000000500c00780c */ /* 0x000fc40004f24270 */
[----:B------:R-:W-:Y:S02]  /*3530*/  UIADD3 UR10, UR45, UR10, URZ ;  /* 0x0000000a2d0a7290 */ /* 0x000fe4000fffe03f */
[----:B------:R-:W-:-:S04]  /*3540*/  ISETP.LT.OR P1, PT, R4, 0x51, P1 ;  /* 0x000000510400780c */ /* 0x000fc80000f21670 */
[----:B------:R-:W-:Y:S02]  /*3550*/  FSEL R57, R66, -INF , !P1 ;  /* 0xff80000042397808 */ /* 0x000fe40004800000 */
[----:B------:R-:W-:-:S04]  /*3560*/  ISETP.NE.AND P1, PT, R64, RZ, PT ;  /* 0x000000ff4000720c */ /* 0x000fc80003f25270 */
[----:B------:R-:W-:-:S04]  /*3570*/  ISETP.GT.AND P1, PT, R12, 0x51, !P1 ;  /* 0x000000510c00780c */ /* 0x000fc80004f24270 */
        /* <DEDUP_REMOVED lines=10> */
[----:B------:R-:W-:Y:S02]  /*3620*/  ISETP.GT.AND P1, PT, R12, 0x60, !P2 ;  /* 0x000000600c00780c */ /* 0x000fe40005724270 */
[----:B------:R-:W-:Y:S02]  /*3630*/  ISETP.NE.AND P2, PT, R76, RZ, PT ;  /* 0x000000ff4c00720c */ /* 0x000fe40003f45270 */
[----:B------:R-:W-:Y:S02]  /*3640*/  ISETP.LT.OR P1, PT, R4, 0x61, P1 ;  /* 0x000000610400780c */ /* 0x000fe40000f21670 */
[----:B------:R-:W-:Y:S02]  /*3650*/  ISETP.GT.AND P2, PT, R12, 0x69, !P2 ;  /* 0x000000690c00780c */ /* 0x000fe40005744270 */
[----:B------:R-:W-:-:S02]  /*3660*/  FSEL R91, R74, -INF , !P1 ;  /* 0xff8000004a5b7808 */ /* 0x000fc40004800000 */
[----:B------:R-:W-:Y:S02]  /*3670*/  ISETP.GT.AND P1, PT, R12, 0x61, !P6 ;  /* 0x000000610c00780c */ /* 0x000fe40007724270 */
[----:B------:R-:W-:Y:S02]  /*3680*/  ISETP.NE.AND P6, PT, R28, RZ, PT ;  /* 0x000000ff1c00720c */ /* 0x000fe40003fc5270 */
[C---:B------:R-:W-:Y:S02]  /*3690*/  ISETP.LT.OR P1, PT, R4.reuse, 0x62, P1 ;  /* 0x000000620400780c */ /* 0x040fe40000f21670 */
[----:B------:R-:W-:Y:S02]  /*36a0*/  ISETP.LT.OR P2, PT, R4, 0x6a, P2 ;  /* 0x0000006a0400780c */ /* 0x000fe40001741670 */
[----:B------:R-:W-:Y:S02]  /*36b0*/  FSEL R75, R75, -INF , !P1 ;  /* 0xff8000004b4b7808 */ /* 0x000fe40004800000 */
[----:B------:R-:W-:-:S02]  /*36c0*/  FSETP.NEU.FTZ.AND P1, PT, R7, -INF , PT ;  /* 0xff8000000700780b */ /* 0x000fc40003f3d000 */
[----:B------:R-:W-:Y:S02]  /*36d0*/  FSEL R79, R79, -INF , !P2 ;  /* 0xff8000004f4f7808 */ /* 0x000fe40005000000 */
[----:B------:R-:W-:Y:S02]  /*36e0*/  FSEL R22, R22, RZ, P1 ;  /* 0x000000ff16167208 */ /* 0x000fe40000800000 */
[----:B------:R-:W-:Y:S02]  /*36f0*/  ISETP.GT.AND P1, PT, R12, RZ, !P6 ;  /* 0x000000ff0c00720c */ /* 0x000fe40007724270 */
[----:B------:R-:W-:Y:S01]  /*3700*/  ISETP.NE.AND P6, PT, R24, RZ, PT ;  /* 0x000000ff1800720c */ /* 0x000fe20003fc5270 */
[-CC-:B------:R-:W-:Y:S01]  /*3710*/  FFMA.FTZ R170, R115, R6.reuse, -R22.reuse ;  /* 0x0000000673aa7223 */ /* 0x180fe20000010816 */
[----:B------:R-:W-:Y:S01]  /*3720*/  ISETP.LT.OR P1, PT, R4, 0x1, P1 ;  /* 0x000000010400780c */ /* 0x000fe20000f21670 */
[-CC-:B------:R-:W-:Y:S01]  /*3730*/  FFMA.FTZ R164, R113, R6.reuse, -R22.reuse ;  /* 0x0000000671a47223 */ /* 0x180fe20000010816 */
[----:B------:R-:W-:Y:S01]  /*3740*/  FSEL R113, R82, -INF , !P3 ;  /* 0xff80000052717808 */ /* 0x000fe20005800000 */
[-CC-:B------:R-:W-:Y:S01]  /*3750*/  FFMA.FTZ R9, R9, R6.reuse, -R22.reuse ;  /* 0x0000000609097223 */ /* 0x180fe20000010816 */
[----:B------:R-:W-:Y:S01]  /*3760*/  FSEL R26, R26, -INF , !P1 ;  /* 0xff8000001a1a7808 */ /* 0x000fe20004800000 */
[-CC-:B------:R-:W-:Y:S01]  /*3770*/  FFMA.FTZ R180, R93, R6.reuse, -R22.reuse ;  /* 0x000000065db47223 */ /* 0x180fe20000010816 */
[----:B------:R-:W-:Y:S01]  /*3780*/  ISETP.NE.AND P1, PT, R92, RZ, PT ;  /* 0x000000ff5c00720c */ /* 0x000fe20003f25270 */
[-CC-:B------:R-:W-:Y:S01]  /*3790*/  FFMA.FTZ R93, R95, R6.reuse, -R22.reuse ;  /* 0x000000065f5d7223 */ /* 0x180fe20000010816 */
[----:B------:R-:W-:Y:S01]  /*37a0*/  FMNMX.FTZ R14, R26, R27, !PT ;  /* 0x0000001b1a0e7209 */ /* 0x000fe20007810000 */
[----:B------:R-:W-:Y:S01]  /*37b0*/  MUFU.EX2 R162, R9 ;  /* 0x0000000900a27308 */ /* 0x000fe20000000800 */
[----:B------:R-:W-:Y:S01]  /*37c0*/  ISETP.GT.AND P1, PT, R12, 0x68, !P1 ;  /* 0x000000680c00780c */ /* 0x000fe20004f24270 */
[--C-:B------:R-:W-:Y:S01]  /*37d0*/  FFMA.FTZ R182, R97, R6, -R22.reuse ;  /* 0x0000000661b67223 */ /* 0x100fe20000010816 */
[----:B------:R-:W-:Y:S01]  /*37e0*/  FMNMX.FTZ R14, R23, R14, !PT ;  /* 0x0000000e170e7209 */ /* 0x000fe20007810000 */
[-CC-:B------:R-:W-:Y:S01]  /*37f0*/  FFMA.FTZ R95, R125, R6.reuse, -R22.reuse ;  /* 0x000000067d5f7223 */ /* 0x180fe20000010816 */
[----:B------:R-:W-:Y:S01]  /*3800*/  ISETP.LT.OR P1, PT, R4, 0x69, P1 ;  /* 0x000000690400780c */ /* 0x000fe20000f21670 */
[--C-:B------:R-:W-:Y:S01]  /*3810*/  FFMA.FTZ R176, R127, R6, -R22.reuse ;  /* 0x000000067fb07223 */ /* 0x100fe20000010816 */
[----:B------:R-:W-:Y:S01]  /*3820*/  FMNMX.FTZ R14, R31, R14, !PT ;  /* 0x0000000e1f0e7209 */ /* 0x000fe20007810000 */
[----:B------:R-:W-:Y:S01]  /*3830*/  MUFU.EX2 R180, R180 ;  /* 0x000000b400b47308 */ /* 0x000fe20000000800 */
[----:B------:R-:W-:Y:S01]  /*3840*/  FSEL R115, R78, -INF , !P1 ;  /* 0xff8000004e737808 */ /* 0x000fe20004800000 */
[--C-:B------:R-:W-:Y:S01]  /*3850*/  FFMA.FTZ R97, R129, R6, -R22.reuse ;  /* 0x0000000681617223 */ /* 0x100fe20000010816 */
[----:B------:R-:W-:Y:S01]  /*3860*/  FMNMX.FTZ R14, R25, R14, !PT ;  /* 0x0000000e190e7209 */ /* 0x000fe20007810000 */
[-CC-:B------:R-:W-:Y:S01]  /*3870*/  FFMA.FTZ R178, R123, R6.reuse, -R22.reuse ;  /* 0x000000067bb27223 */ /* 0x180fe20000010816 */
[----:B------:R-:W-:Y:S01]  /*3880*/  ISETP.GT.AND P6, PT, R12, 0x79, !P6 ;  /* 0x000000790c00780c */ /* 0x000fe200077c4270 */
[--C-:B------:R-:W-:Y:S01]  /*3890*/  FFMA.FTZ R12, R111, R6, -R22.reuse ;  /* 0x000000066f0c7223 */ /* 0x100fe20000010816 */
[----:B------:R-:W-:Y:S01]  /*38a0*/  FMNMX.FTZ R14, R35, R14, !PT ;  /* 0x0000000e230e7209 */ /* 0x000fe20007810000 */
[----:B------:R-:W0:Y:S01]  /*38b0*/  MUFU.EX2 R93, R93 ;  /* 0x0000005d005d7308 */ /* 0x000e220000000800 */
[----:B------:R-:W-:Y:S01]  /*38c0*/  ISETP.LT.OR P6, PT, R4, 0x7a, P6 ;  /* 0x0000007a0400780c */ /* 0x000fe200037c1670 */
[--C-:B------:R-:W-:Y:S01]  /*38d0*/  FFMA.FTZ R4, R61, R6, -R22.reuse ;  /* 0x000000063d047223 */ /* 0x100fe20000010816 */
[----:B------:R-:W-:Y:S01]  /*38e0*/  FMNMX.FTZ R14, R29, R14, !PT ;  /* 0x0000000e1d0e7209 */ /* 0x000fe20007810000 */
[-CC-:B------:R-:W-:Y:S01]  /*38f0*/  FFMA.FTZ R168, R117, R6.reuse, -R22.reuse ;  /* 0x0000000675a87223 */ /* 0x180fe20000010816 */
[----:B------:R-:W-:Y:S01]  /*3900*/  FSEL R111, R86, -INF , !P5 ;  /* 0xff800000566f7808 */ /* 0x000fe20006800000 */
[--C-:B------:R-:W-:Y:S01]  /*3910*/  FFMA.FTZ R99, R99, R6, -R22.reuse ;  /* 0x0000000663637223 */ /* 0x100fe20000010816 */
[----:B------:R-:W-:Y:S01]  /*3920*/  FMNMX.FTZ R14, R39, R14, !PT ;  /* 0x0000000e270e7209 */ /* 0x000fe20007810000 */
[----:B------:R1:W-:Y:S01]  /*3930*/  MUFU.EX2 R166, R4 ;  /* 0x0000000400a67308 */ /* 0x0003e20000000800 */
[----:B------:R-:W-:Y:S01]  /*3940*/  FSEL R87, R87, -INF , !P6 ;  /* 0xff80000057577808 */ /* 0x000fe20007000000 */
        /* <DEDUP_REMOVED lines=14> */
[----:B------:R-:W3:Y:S01]  /*3a30*/  MUFU.EX2 R95, R95 ;  /* 0x0000005f005f7308 */ /* 0x000ee20000000800 */
[-CC-:B------:R-:W-:Y:S01]  /*3a40*/  FFMA.FTZ R69, R69, R6.reuse, -R22.reuse ;  /* 0x0000000645457223 */ /* 0x180fe20000010816 */
[--C-:B------:R-:W-:Y:S01]  /*3a50*/  FFMA.FTZ R13, R13, R6, -R22.reuse ;  /* 0x000000060d0d7223 */ /* 0x100fe20000010816 */
[----:B------:R-:W-:Y:S01]  /*3a60*/  FMNMX.FTZ R14, R41, R14, !PT ;  /* 0x0000000e290e7209 */ /* 0x000fe20007810000 */
[-CC-:B------:R-:W-:Y:S01]  /*3a70*/  FFMA.FTZ R73, R73, R6.reuse, -R22.reuse ;  /* 0x0000000649497223 */ /* 0x180fe20000010816 */
[-CC-:B------:R-:W-:Y:S01]  /*3a80*/  FFMA.FTZ R15, R15, R6.reuse, -R22.reuse ;  /* 0x000000060f0f7223 */ /* 0x180fe20000010816 */
[--C-:B------:R-:W-:Y:S01]  /*3a90*/  FFMA.FTZ R77, R77, R6, -R22.reuse ;  /* 0x000000064d4d7223 */ /* 0x100fe20000010816 */
[----:B------:R-:W-:Y:S01]  /*3aa0*/  FMNMX.FTZ R14, R51, R14, !PT ;  /* 0x0000000e330e7209 */ /* 0x000fe20007810000 */
[----:B------:R-:W4:Y:S01]  /*3ab0*/  MUFU.EX2 R176, R176 ;  /* 0x000000b000b07308 */ /* 0x000f220000000800 */
[-CC-:B------:R-:W-:Y:S01]  /*3ac0*/  FFMA.FTZ R19, R19, R6.reuse, -R22.reuse ;  /* 0x0000000613137223 */ /* 0x180fe20000010816 */
[--C-:B------:R-:W-:Y:S01]  /*3ad0*/  FFMA.FTZ R81, R81, R6, -R22.reuse ;  /* 0x0000000651517223 */ /* 0x100fe20000010816 */
[----:B------:R-:W-:Y:S01]  /*3ae0*/  FMNMX.FTZ R14, R45, R14, !PT ;  /* 0x0000000e2d0e7209 */ /* 0x000fe20007810000 */
[-CC-:B------:R-:W-:Y:S01]  /*3af0*/  FFMA.FTZ R21, R21, R6.reuse, -R22.reuse ;  /* 0x0000000615157223 */ /* 0x180fe20000010816 */
[----:B------:R-:W-:-:S02]  /*3b00*/  FFMA.FTZ R22, R85, R6, -R22 ;  /* 0x0000000655167223 */ /* 0x000fc40000010816 */
[----:B------:R-:W-:Y:S01]  /*3b10*/  FMNMX.FTZ R14, R55, R14, !PT ;  /* 0x0000000e370e7209 */ /* 0x000fe20007810000 */
[----:B------:R-:W-:Y:S03]  /*3b20*/  MUFU.EX2 R117, R12 ;  /* 0x0000000c00757308 */ /* 0x000fe60000000800 */
[----:B------:R-:W-:-:S04]  /*3b30*/  FMNMX.FTZ R14, R49, R14, !PT ;  /* 0x0000000e310e7209 */ /* 0x000fc80007810000 */
[----:B------:R-:W-:Y:S01]  /*3b40*/  FMNMX.FTZ R14, R59, R14, !PT ;  /* 0x0000000e3b0e7209 */ /* 0x000fe20007810000 */
[----:B------:R-:W5:Y:S03]  /*3b50*/  MUFU.EX2 R97, R97 ;  /* 0x0000006100617308 */ /* 0x000f660000000800 */
        /* <DEDUP_REMOVED lines=14> */
[----:B------:R-:W-:Y:S03]  /*3c40*/  MUFU.EX2 R174, R174 ;  /* 0x000000ae00ae7308 */ /* 0x000fe60000000800 */
[----:B------:R-:W-:-:S04]  /*3c50*/  FMNMX.FTZ R14, R113, R14, !PT ;  /* 0x0000000e710e7209 */ /* 0x000fc80007810000 */
[----:B------:R-:W-:Y:S01]  /*3c60*/  FMNMX.FTZ R14, R83, R14, !PT ;  /* 0x0000000e530e7209 */ /* 0x000fe20007810000 */
[----:B------:R-:W-:Y:S03]  /*3c70*/  MUFU.EX2 R103, R103 ;  /* 0x0000006700677308 */ /* 0x000fe60000000800 */
[----:B------:R-:W-:-:S04]  /*3c80*/  FMNMX.FTZ R14, R111, R14, !PT ;  /* 0x0000000e6f0e7209 */ /* 0x000fc80007810000 */
[----:B------:R-:W-:Y:S01]  /*3c90*/  FMNMX.FTZ R14, R87, R14, !PT ;  /* 0x0000000e570e7209 */ /* 0x000fe20007810000 */
[----:B------:R-:W-:Y:S04]  /*3ca0*/  MUFU.EX2 R168, R168 ;  /* 0x000000a800a87308 */ /* 0x000fe80000000800 */
[----:B------:R-:W0:Y:S04]  /*3cb0*/  SHFL.BFLY PT, R61, R14, 0x2, 0x1f ;  /* 0x0c401f000e3d7f89 */ /* 0x000e2800000e0000 */
[----:B------:R-:W-:Y:S08]  /*3cc0*/  MUFU.EX2 R105, R105 ;  /* 0x0000006900697308 */ /* 0x000ff00000000800 */
[----:B------:R-:W-:Y:S08]  /*3cd0*/  MUFU.EX2 R170, R170 ;  /* 0x000000aa00aa7308 */ /* 0x000ff00000000800 */
[----:B------:R-:W-:Y:S01]  /*3ce0*/  MUFU.EX2 R107, R107 ;  /* 0x0000006b006b7308 */ /* 0x000fe20000000800 */
[----:B0-----:R-:W-:-:S07]  /*3cf0*/  FMNMX.FTZ R61, R14, R61, !PT ;  /* 0x0000003d0e3d7209 */ /* 0x001fce0007810000 */
[----:B------:R-:W-:Y:S01]  /*3d00*/  MUFU.EX2 R164, R164 ;  /* 0x000000a400a47308 */ /* 0x000fe20000000800 */
[----:B-1----:R-:W0:Y:S07]  /*3d10*/  SHFL.BFLY PT, R4, R61, 0x1, 0x1f ;  /* 0x0c201f003d047f89 */ /* 0x002e2e00000e0000 */
[----:B------:R-:W-:Y:S08]  /*3d20*/  MUFU.EX2 R109, R109 ;  /* 0x0000006d006d7308 */ /* 0x000ff00000000800 */
[----:B------:R-:W-:Y:S08]  /*3d30*/  MUFU.EX2 R5, R5 ;  /* 0x0000000500057308 */ /* 0x000ff00000000800 */
[----:B------:R-:W-:Y:S01]  /*3d40*/  MUFU.EX2 R160, R65 ;  /* 0x0000004100a07308 */ /* 0x000fe20000000800 */
[----:B0-----:R-:W-:-:S04]  /*3d50*/  FMNMX.FTZ R9, R61, R4, !PT ;  /* 0x000000043d097209 */ /* 0x001fc80007810000 */
[C---:B------:R-:W-:Y:S01]  /*3d60*/  FSETP.NEU.FTZ.AND P1, PT, R9.reuse, -INF , PT ;  /* 0xff8000000900780b */ /* 0x040fe20003f3d000 */
[----:B------:R-:W-:Y:S02]  /*3d70*/  FMUL.FTZ R4, R9, R6 ;  /* 0x0000000609047220 */ /* 0x000fe40000410000 */
[----:B------:R-:W-:Y:S03]  /*3d80*/  MUFU.EX2 R69, R69 ;  /* 0x0000004500457308 */ /* 0x000fe60000000800 */
[----:B------:R-:W-:Y:S02]  /*3d90*/  FSEL R4, R4, RZ, P1 ;  /* 0x000000ff04047208 */ /* 0x000fe40000800000 */
[----:B------:R-:W-:-:S03]  /*3da0*/  PLOP3.LUT P1, PT, PT, PT, UP0, 0x40, 0x0 ;  /* 0x000000000000781c */ /* 0x000fc60003f2e808 */
        /* <DEDUP_REMOVED lines=28> */
[----:B------:R-:W1:Y:S01]  /*3f70*/  MUFU.EX2 R23, R23 ;  /* 0x0000001700177308 */ /* 0x000e620000000800 */
[----:B-----5:R-:W-:Y:S01]  /*3f80*/  FADD.FTZ R31, R97, R34 ;  /* 0x00000022611f7221 */ /* 0x020fe20000010000 */
[-CC-:B------:R-:W-:Y:S01]  /*3f90*/  FFMA.FTZ R67, R67, R6.reuse, -R4.reuse ;  /* 0x0000000643437223 */ /* 0x180fe20000010804 */
[-CC-:B------:R-:W-:Y:S01]  /*3fa0*/  FFMA.FTZ R89, R89, R6.reuse, -R4.reuse ;  /* 0x0000000659597223 */ /* 0x180fe20000010804 */
[-CC-:B------:R-:W-:Y:S01]  /*3fb0*/  FFMA.FTZ R71, R71, R6.reuse, -R4.reuse ;  /* 0x0000000647477223 */ /* 0x180fe20000010804 */
[----:B------:R-:W-:Y:S01]  /*3fc0*/  FADD.FTZ R34, R178, R31 ;  /* 0x0000001fb2227221 */ /* 0x000fe20000010000 */
[-CC-:B------:R-:W-:Y:S01]  /*3fd0*/  FFMA.FTZ R91, R91, R6.reuse, -R4.reuse ;  /* 0x000000065b5b7223 */ /* 0x180fe20000010804 */
[-C--:B------:R-:W-:Y:S01]  /*3fe0*/  FFMA.FTZ R75, R75, R6.reuse, -R4 ;  /* 0x000000064b4b7223 */ /* 0x080fe20000010804 */
[----:B------:R-:W2:Y:S01]  /*3ff0*/  MUFU.EX2 R25, R25 ;  /* 0x0000001900197308 */ /* 0x000ea20000000800 */
[----:B------:R-:W-:Y:S01]  /*4000*/  FADD.FTZ R31, R99, R34 ;  /* 0x00000022631f7221 */ /* 0x000fe20000010000 */
[-CC-:B------:R-:W-:Y:S01]  /*4010*/  FFMA.FTZ R115, R115, R6.reuse, -R4.reuse ;  /* 0x0000000673737223 */ /* 0x180fe20000010804 */
[-CC-:B------:R-:W-:Y:S01]  /*4020*/  FFMA.FTZ R79, R79, R6.reuse, -R4.reuse ;  /* 0x000000064f4f7223 */ /* 0x180fe20000010804 */
[-CC-:B------:R-:W-:Y:S01]  /*4030*/  FFMA.FTZ R113, R113, R6.reuse, -R4.reuse ;  /* 0x0000000671717223 */ /* 0x180fe20000010804 */
[----:B------:R-:W-:Y:S01]  /*4040*/  FADD.FTZ R36, R172, R31 ;  /* 0x0000001fac247221 */ /* 0x000fe20000010000 */
[-CC-:B------:R-:W-:Y:S01]  /*4050*/  FFMA.FTZ R83, R83, R6.reuse, -R4.reuse ;  /* 0x0000000653537223 */ /* 0x180fe20000010804 */
[-C--:B------:R-:W-:Y:S01]  /*4060*/  FFMA.FTZ R111, R111, R6.reuse, -R4 ;  /* 0x000000066f6f7223 */ /* 0x080fe20000010804 */
[----:B------:R3:W4:Y:S01]  /*4070*/  MUFU.EX2 R14, R35 ;  /* 0x00000023000e7308 */ /* 0x0007220000000800 */
[----:B------:R-:W-:Y:S01]  /*4080*/  FADD.FTZ R31, R101, R36 ;  /* 0x00000024651f7221 */ /* 0x000fe20000010000 */
[----:B0-----:R-:W-:Y:S01]  /*4090*/  FADD.FTZ R36, R26, R27 ;  /* 0x0000001b1a247221 */ /* 0x001fe20000010000 */
[----:B------:R-:W-:Y:S01]  /*40a0*/  FFMA.FTZ R87, R87, R6, -R4 ;  /* 0x0000000657577223 */ /* 0x000fe20000010804 */
[----:B------:R-:W-:Y:S01]  /*40b0*/  F2FP.F16.F32.PACK_AB R181, R27, R26 ;  /* 0x0000001a1bb5723e */ /* 0x000fe200000000ff */
[----:B------:R-:W-:Y:S01]  /*40c0*/  FADD.FTZ R38, R174, R31 ;  /* 0x0000001fae267221 */ /* 0x000fe20000010000 */
[----:B-1----:R-:W-:Y:S01]  /*40d0*/  FADD.FTZ R31, R23, R36 ;  /* 0x00000024171f7221 */ /* 0x002fe20000010000 */
[C---:B------:R-:W-:Y:S01]  /*40e0*/  F2FP.F16.F32.PACK_AB R183, R12.reuse, R23 ;  /* 0x000000170cb7723e */ /* 0x040fe200000000ff */
[----:B------:R-:W0:Y:S01]  /*40f0*/  MUFU.EX2 R29, R29 ;  /* 0x0000001d001d7308 */ /* 0x000e220000000800 */
[----:B---3--:R-:W-:Y:S01]  /*4100*/  FADD.FTZ R35, R103, R38 ;  /* 0x0000002667237221 */ /* 0x008fe20000010000 */
[----:B------:R-:W-:Y:S01]  /*4110*/  FADD.FTZ R38, R12, R31 ;  /* 0x0000001f0c267221 */ /* 0x000fe20000010000 */
[----:B------:R-:W-:-:S02]  /*4120*/  F2FP.F16.F32.PACK_AB R180, R93, R180 ;  /* 0x000000b45db4723e */ /* 0x000fc400000000ff */
[----:B------:R-:W-:Y:S01]  /*4130*/  FADD.FTZ R40, R168, R35 ;  /* 0x00000023a8287221 */ /* 0x000fe20000010000 */
[----:B--2---:R-:W-:Y:S01]  /*4140*/  FADD.FTZ R31, R25, R38 ;  /* 0x00000026191f7221 */ /* 0x004fe20000010000 */
[----:B------:R-:W-:Y:S01]  /*4150*/  F2FP.F16.F32.PACK_AB R182, R95, R182 ;  /* 0x000000b65fb6723e */ /* 0x000fe200000000ff */
[----:B------:R-:W1:Y:S01]  /*4160*/  MUFU.EX2 R20, R39 ;  /* 0x0000002700147308 */ /* 0x000e620000000800 */
[----:B------:R-:W-:Y:S01]  /*4170*/  FADD.FTZ R35, R105, R40 ;  /* 0x0000002869237221 */ /* 0x000fe20000010000 */
[C---:B----4-:R-:W-:Y:S01]  /*4180*/  FADD.FTZ R18, R14.reuse, R31 ;  /* 0x0000001f0e127221 */ /* 0x050fe20000010000 */
[----:B------:R-:W-:Y:S02]  /*4190*/  F2FP.F16.F32.PACK_AB R177, R14, R25 ;  /* 0x000000190eb1723e */ /* 0x000fe400000000ff */
[----:B------:R-:W-:Y:S01]  /*41a0*/  FADD.FTZ R38, R170, R35 ;  /* 0x00000023aa267221 */ /* 0x000fe20000010000 */
[----:B------:R-:W-:Y:S02]  /*41b0*/  F2FP.F16.F32.PACK_AB R176, R97, R176 ;  /* 0x000000b061b0723e */ /* 0x000fe400000000ff */
[----:B------:R-:W2:Y:S01]  /*41c0*/  MUFU.EX2 R33, R33 ;  /* 0x0000002100217308 */ /* 0x000ea20000000800 */
[----:B0-----:R-:W-:Y:S01]  /*41d0*/  FADD.FTZ R31, R29, R18 ;  /* 0x000000121d1f7221 */ /* 0x001fe20000010000 */
[----:B------:R-:W-:Y:S01]  /*41e0*/  FADD.FTZ R35, R107, R38 ;  /* 0x000000266b237221 */ /* 0x000fe20000010000 */
[----:B------:R-:W-:-:S02]  /*41f0*/  F2FP.F16.F32.PACK_AB R178, R99, R178 ;  /* 0x000000b263b2723e */ /* 0x000fc400000000ff */
[----:B------:R-:W-:Y:S01]  /*4200*/  F2FP.F16.F32.PACK_AB R172, R101, R172 ;  /* 0x000000ac65ac723e */ /* 0x000fe200000000ff */
[----:B------:R-:W-:Y:S01]  /*4210*/  FADD.FTZ R40, R164, R35 ;  /* 0x00000023a4287221 */ /* 0x000fe20000010000 */
[----:B------:R-:W-:Y:S01]  /*4220*/  F2FP.F16.F32.PACK_AB R174, R103, R174 ;  /* 0x000000ae67ae723e */ /* 0x000fe200000000ff */
[----:B------:R-:W0:Y:S01]  /*4230*/  MUFU.EX2 R24, R43 ;  /* 0x0000002b00187308 */ /* 0x000e220000000800 */
[----:B-1----:R-:W-:Y:S01]  /*4240*/  FADD.FTZ R38, R20, R31 ;  /* 0x0000001f14267221 */ /* 0x002fe20000010000 */
[----:B------:R-:W-:Y:S01]  /*4250*/  FADD.FTZ R40, R117, R40 ;  /* 0x0000002875287221 */ /* 0x000fe20000010000 */
[----:B------:R-:W-:Y:S02]  /*4260*/  F2FP.F16.F32.PACK_AB R168, R105, R168 ;  /* 0x000000a869a8723e */ /* 0x000fe400000000ff */
[----:B------:R-:W-:Y:S01]  /*4270*/  F2FP.F16.F32.PACK_AB R170, R107, R170 ;  /* 0x000000aa6baa723e */ /* 0x000fe200000000ff */
[----:B------:R-:W-:Y:S01]  /*4280*/  FADD.FTZ R35, R109, R40 ;  /* 0x000000286d237221 */ /* 0x000fe20000010000 */
[----:B------:R-:W-:Y:S01]  /*4290*/  F2FP.F16.F32.PACK_AB R164, R117, R164 ;  /* 0x000000a475a4723e */ /* 0x000fe200000000ff */
[----:B------:R-:W1:Y:S01]  /*42a0*/  MUFU.EX2 R37, R37 ;  /* 0x0000002500257308 */ /* 0x000e620000000800 */
[----:B--2---:R-:W-:Y:S01]  /*42b0*/  FADD.FTZ R31, R33, R38 ;  /* 0x00000026211f7221 */ /* 0x004fe20000010000 */
[C---:B------:R-:W-:Y:S01]  /*42c0*/  FADD.FTZ R42, R166.reuse, R35 ;  /* 0x00000023a62a7221 */ /* 0x040fe20000010000 */
[----:B------:R-:W-:-:S02]  /*42d0*/  F2FP.F16.F32.PACK_AB R166, R166, R109 ;  /* 0x0000006da6a6723e */ /* 0x000fc400000000ff */
[----:B------:R-:W-:Y:S01]  /*42e0*/  F2FP.F16.F32.PACK_AB R179, R20, R29 ;  /* 0x0000001d14b3723e */ /* 0x000fe200000000ff */
[----:B------:R-:W-:Y:S02]  /*42f0*/  FADD.FTZ R35, R5, R42 ;  /* 0x0000002a05237221 */ /* 0x000fe40000010000 */
[----:B------:R-:W2:Y:S01]  /*4300*/  MUFU.EX2 R28, R47 ;  /* 0x0000002f001c7308 */ /* 0x000ea20000000800 */
[----:B0-----:R-:W-:Y:S01]  /*4310*/  FADD.FTZ R38, R24, R31 ;  /* 0x0000001f18267221 */ /* 0x001fe20000010000 */
[C---:B------:R-:W-:Y:S01]  /*4320*/  FADD.FTZ R35, R160.reuse, R35 ;  /* 0x00000023a0237221 */ /* 0x040fe20000010000 */
[----:B------:R-:W-:Y:S02]  /*4330*/  F2FP.F16.F32.PACK_AB R160, R160, R5 ;  /* 0x00000005a0a0723e */ /* 0x000fe400000000ff */
[----:B------:R-:W-:-:S03]  /*4340*/  F2FP.F16.F32.PACK_AB R173, R24, R33 ;  /* 0x0000002118ad723e */ /* 0x000fc600000000ff */
[----:B------:R-:W0:Y:S01]  /*4350*/  MUFU.EX2 R41, R41 ;  /* 0x0000002900297308 */ /* 0x000e220000000800 */
[----:B-1----:R-:W-:-:S07]  /*4360*/  FADD.FTZ R31, R37, R38 ;  /* 0x00000026251f7221 */ /* 0x002fce0000010000 */
[----:B------:R-:W1:Y:S01]  /*4370*/  MUFU.EX2 R30, R51 ;  /* 0x00000033001e7308 */ /* 0x000e620000000800 */
[C---:B--2---:R-:W-:Y:S01]  /*4380*/  FADD.FTZ R40, R28.reuse, R31 ;  /* 0x0000001f1c287221 */ /* 0x044fe20000010000 */
[----:B------:R-:W-:-:S06]  /*4390*/  F2FP.F16.F32.PACK_AB R175, R28, R37 ;  /* 0x000000251caf723e */ /* 0x000fcc00000000ff */
[----:B------:R-:W2:Y:S01]  /*43a0*/  MUFU.EX2 R45, R45 ;  /* 0x0000002d002d7308 */ /* 0x000ea20000000800 */
[----:B0-----:R-:W-:Y:S01]  /*43b0*/  FADD.FTZ R31, R41, R40 ;  /* 0x00000028291f7221 */ /* 0x001fe20000010000 */
[----:B------:R-:W-:Y:S01]  /*43c0*/  FADD.FTZ R40, R162, R35 ;  /* 0x00000023a2287221 */ /* 0x000fe20000010000 */
[----:B------:R-:W-:-:S03]  /*43d0*/  F2FP.F16.F32.PACK_AB R162, R69, R162 ;  /* 0x000000a245a2723e */ /* 0x000fc600000000ff */
[----:B------:R-:W-:Y:S02]  /*43e0*/  FADD.FTZ R42, R69, R40 ;  /* 0x00000028452a7221 */ /* 0x000fe40000010000 */
        /* <DEDUP_REMOVED lines=62> */
[----:B------:R-:W-:-:S03]  /*47d0*/  F2FP.F16.F32.PACK_AB R153, R22, R113 ;  /* 0x000000711699723e */ /* 0x000fc600000000ff */
[----:B--2---:R-:W-:Y:S01]  /*47e0*/  FADD.FTZ R13, R111, R14 ;  /* 0x0000000e6f0d7221 */ /* 0x004fe20000010000 */
[----:B------:R-:W-:-:S03]  /*47f0*/  VIADD R14, R17, 0xfffffffe ;  /* 0xfffffffe110e7836 */ /* 0x000fc60000000000 */
[C---:B0-----:R-:W-:Y:S01]  /*4800*/  FADD.FTZ R4, R12.reuse, R13 ;  /* 0x0000000d0c047221 */ /* 0x041fe20000010000 */
[----:B------:R-:W-:Y:S01]  /*4810*/  F2FP.F16.F32.PACK_AB R155, R12, R111 ;  /* 0x0000006f0c9b723e */ /* 0x000fe200000000ff */
[----:B------:R-:W-:Y:S06]  /*4820*/  @P1 BRA `(.L_x_1089) ;  /* 0x00000000004c1947 */ /* 0x000fec0003800000 */
[----:B------:R-:W-:Y:S01]  /*4830*/  ISETP.LT.AND P1, PT, RZ, UR45, PT ;  /* 0x0000002dff007c0c */ /* 0x000fe2000bf21270 */
[----:B------:R-:W-:-:S12]  /*4840*/  UIADD3 UR11, UR45, -0x1, URZ ;  /* 0xffffffff2d0b7890 */ /* 0x000fd8000fffe03f */
[----:B------:R-:W-:Y:S05]  /*4850*/  @P1 BRA `(.L_x_1090) ;  /* 0x0000000000201947 */ /* 0x000fea0003800000 */
[----:B------:R-:W-:Y:S01]  /*4860*/  ULDC UR14, c[0x0][0x9e4] ;  /* 0x00027900000e7ab9 */ /* 0x000fe20000000800 */
[----:B------:R-:W-:Y:S02]  /*4870*/  UIADD3 UR11, -UR45, URZ, URZ ;  /* 0x0000003f2d0b7290 */ /* 0x000fe4000fffe13f */
[----:B------:R-:W-:-:S11]  /*4880*/  UISETP.NE.AND UP0, UPT, UR14, 0x1, UPT ;  /* 0x000000010e00788c */ /* 0x000fd6000bf05270 */
[----:B------:R-:W-:Y:S02]  /*4890*/  @UP0 ULDC.64 UR18, c[0x0][0x9e8] ;  /* 0x00027a0000120ab9 */ /* 0x000fe40000000a00 */
[----:B------:R-:W-:-:S04]  /*48a0*/  UIMAD.WIDE.U32 UR6, UR11, UR18, URZ ;  /* 0x000000120b0672a5 */ /* 0x000fc8000f8e003f */
[----:B------:R-:W-:-:S04]  /*48b0*/  @UP0 USHF.R.U32.HI UR11, URZ, UR19, UR7 ;  /* 0x000000133f0b0299 */ /* 0x000fc80008011607 */
[----:B------:R-:W-:Y:S01]  /*48c0*/  ULOP3.LUT UR11, URZ, UR11, URZ, 0x33, !UPT ;  /* 0x0000000b3f0b7292 */ /* 0x000fe2000f8e333f */
[----:B------:R-:W-:Y:S11]  /*48d0*/  BRA `(.L_x_1091) ;  /* 0x0000000000147947 */ /* 0x000ff60003800000 */
.L_x_1090:
[----:B------:R-:W-:Y:S02]  /*48e0*/  ULDC UR14, c[0x0][0x9e4] ;  /* 0x00027900000e7ab9 */ /* 0x000fe40000000800 */
[----:B------:R-:W-:-:S11]  /*48f0*/  UISETP.NE.AND UP0, UPT, UR14, 0x1, UPT ;  /* 0x000000010e00788c */ /* 0x000fd6000bf05270 */
[----:B------:R-:W-:Y:S02]  /*4900*/  @UP0 ULDC.64 UR18, c[0x0][0x9e8] ;  /* 0x00027a0000120ab9 */ /* 0x000fe40000000a00 */
[----:B------:R-:W-:-:S04]  /*4910*/  UIMAD.WIDE.U32 UR6, UR11, UR18, URZ ;  /* 0x000000120b0672a5 */ /* 0x000fc8000f8e003f */
[----:B------:R-:W-:-:S12]  /*4920*/  @UP0 USHF.R.U32.HI UR11, URZ, UR19, UR7 ;  /* 0x000000133f0b0299 */ /* 0x000fd80008011607 */
.L_x_1091:
[----:B------:R-:W-:-:S04]  /*4930*/  UIMAD UR11, UR11, UR14, UR14 ;  /* 0x0000000e0b0b72a4 */ /* 0x000fc8000f8e020e */
[----:B------:R-:W-:-:S04]  /*4940*/  UISETP.LT.AND UP0, UPT, UR10, UR11, UPT ;  /* 0x0000000b0a00728c */ /* 0x000fc8000bf01270 */
[----:B------:R-:W-:-:S12]  /*4950*/  USEL UR10, UR10, UR11, UP0 ;  /* 0x0000000b0a0a7287 */ /* 0x000fd80008000000 */
.L_x_1089:
[----:B------:R-:W-:Y:S01]  /*4960*/  USHF.R.S32.HI UR6, URZ, 0x1f, UR10 ;  /* 0x0000001f3f067899 */ /* 0x000fe2000801140a */
[----:B------:R-:W-:Y:S01]  /*4970*/  CS2R R150, SRZ ;  /* 0x0000000000967805 */ /* 0x000fe2000001ff00 */
[----:B------:R-:W-:Y:S01]  /*4980*/  UMOV UR46, URZ ;  /* 0x0000003f002e7c82 */ /* 0x000fe20008000000 */
[----:B------:R-:W-:Y:S01]  /*4990*/  UMOV UR45, URZ ;  /* 0x0000003f002d7c82 */ /* 0x000fe20008000000 */
[----:B------:R-:W-:Y:S01]  /*49a0*/  ULEA.HI UR6, UR6, UR10, URZ, 0x7 ;  /* 0x0000000a06067291 */ /* 0x000fe2000f8f383f */
[----:B------:R-:W-:Y:S02]  /*49b0*/  CS2R R148, SRZ ;  /* 0x0000000000947805 */ /* 0x000fe4000001ff00 */
[----:B------:R-:W-:Y:S02]  /*49c0*/  CS2R R146, SRZ ;  /* 0x0000000000927805 */ /* 0x000fe4000001ff00 */
[----:B------:R-:W-:Y:S01]  /*49d0*/  CS2R R144, SRZ ;  /* 0x0000000000907805 */ /* 0x000fe2000001ff00 */
[----:B------:R-:W-:Y:S01]  /*49e0*/  USHF.R.S32.HI UR6, URZ, 0x7, UR6 ;  /* 0x000000073f067899 */ /* 0x000fe20008011406 */
[----:B------:R-:W-:-:S02]  /*49f0*/  CS2R R142, SRZ ;  /* 0x00000000008e7805 */ /* 0x000fc4000001ff00 */
[----:B------:R-:W-:Y:S02]  /*4a00*/  CS2R R140, SRZ ;  /* 0x00000000008c7805 */ /* 0x000fe4000001ff00 */
[----:B------:R-:W-:Y:S01]  /*4a10*/  CS2R R138, SRZ ;  /* 0x00000000008a7805 */ /* 0x000fe2000001ff00 */
[----:B------:R-:W-:Y:S01]  /*4a20*/  UISETP.LT.AND UP0, UPT, UR38, UR6, UPT ;  /* 0x000000062600728c */ /* 0x000fe2000bf01270 */
[----:B------:R-:W-:Y:S02]  /*4a30*/  CS2R R136, SRZ ;  /* 0x0000000000887805 */ /* 0x000fe4000001ff00 */
[----:B------:R-:W-:Y:S02]  /*4a40*/  CS2R R134, SRZ ;  /* 0x0000000000867805 */ /* 0x000fe4000001ff00 */
[----:B------:R-:W-:Y:S01]  /*4a50*/  CS2R R132, SRZ ;  /* 0x0000000000847805 */ /* 0x000fe2000001ff00 */
[----:B------:R-:W-:Y:S01]  /*4a60*/  USEL UR53, UR38, UR6, !UP0 ;  /* 0x0000000626357287 */ /* 0x000fe2000c000000 */
[----:B------:R-:W-:-:S02]  /*4a70*/  CS2R R130, SRZ ;  /* 0x0000000000827805 */ /* 0x000fc4000001ff00 */
[----:B------:R-:W-:Y:S02]  /*4a80*/  CS2R R128, SRZ ;  /* 0x0000000000807805 */ /* 0x000fe4000001ff00 */
[----:B------:R-:W-:Y:S02]  /*4a90*/  CS2R R126, SRZ ;  /* 0x00000000007e7805 */ /* 0x000fe4000001ff00 */
[----:B------:R-:W-:Y:S02]  /*4aa0*/  CS2R R124, SRZ ;  /* 0x00000000007c7805 */ /* 0x000fe4000001ff00 */
[----:B------:R-:W-:Y:S02]  /*4ab0*/  CS2R R122, SRZ ;  /* 0x00000000007a7805 */ /* 0x000fe4000001ff00 */
[----:B------:R-:W-:Y:S02]  /*4ac0*/  ISETP.GE.AND P1, PT, R14, UR53, PT ;  /* 0x000000350e007c0c */ /* 0x000fe4000bf26270 */
        /* <DEDUP_REMOVED lines=16> */
[----:B------:R-:W-:Y:S01]  /*4bd0*/  CS2R R88, SRZ ;  /* 0x0000000000587805 */ /* 0x000fe2000001ff00 */
[----:B------:R-:W-:Y:S06]  /*4be0*/  @!P1 BRA `(.L_x_1092) ;  /* 0x0000003000689947 */ /* 0x000fec0003800000 */
[----:B------:R-:W-:Y:S01]  /*4bf0*/  IMAD.MOV.U32 R13, RZ, RZ, R9 ;  /* 0x000000ffff0d7224 */ /* 0x000fe200078e0009 */
[----:B------:R-:W-:Y:S01]  /*4c00*/  UMOV UR55, URZ ;  /* 0x0000003f00377c82 */ /* 0x000fe20008000000 */
[----:B------:R-:W-:Y:S01]  /*4c10*/  IMAD.MOV.U32 R12, RZ, RZ, R7 ;  /* 0x000000ffff0c7224 */ /* 0x000fe200078e0007 */
[----:B------:R-:W-:Y:S01]  /*4c20*/  UMOV UR54, URZ ;  /* 0x0000003f00367c82 */ /* 0x000fe20008000000 */
[----:B------:R-:W-:Y:S01]  /*4c30*/  IMAD.MOV.U32 R151, RZ, RZ, RZ ;  /* 0x000000ffff977224 */ /* 0x000fe200078e00ff */
[----:B------:R-:W-:Y:S01]  /*4c40*/  ULDC UR50, c[0x0][0x9e4] ;  /* 0x0002790000327ab9 */ /* 0x000fe20000000800 */
[----:B------:R-:W-:Y:S01]  /*4c50*/  ULDC UR51, c[0x0][0x2f0] ;  /* 0x0000bc0000337ab9 */ /* 0x000fe20000000800 */
[----:B------:R-:W-:-:S05]  /*4c60*/  ULDC UR52, c[0x0][0x9e0] ;  /* 0x0002780000347ab9 */ /* 0x000fca0000000800 */
.L_x_1111:
[----:B------:R-:W-:Y:S01]  /*4c70*/  ISETP.NE.AND P2, PT, RZ, UR39, PT ;  /* 0x00000027ff007c0c */ /* 0x000fe2000bf45270 */
[----:B------:R-:W-:-:S04]  /*4c80*/  UISETP.NE.AND UP0, UPT, UR54, 0x1, UPT ;  /* 0x000000013600788c */ /* 0x000fc8000bf05270 */
[----:B------:R-:W-:-:S04]  /*4c90*/  USEL UR45, URZ, 0x1, UP0 ;  /* 0x000000013f2d7887 */ /* 0x000fc80008000000 */
[----:B------:R-:W-:-:S04]  /*4ca0*/  ULOP3.LUT UR45, UR55, UR45, URZ, 0x3c, !UPT ;  /* 0x0000002d372d7292 */ /* 0x000fc8000f8e3c3f */
[----:B------:R-:W-:Y:S08]  /*4cb0*/  @P2 BRA `(.L_x_1093) ;  /* 0x0000000000382947 */ /* 0x000ff00003800000 */
[----:B------:R-:W-:Y:S05]  /*4cc0*/  @!P0 BRA `(.L_x_1094) ;  /* 0x0000000000048947 */ /* 0x000fea0003800000 */
[----:B------:R-:W-:Y:S01]  /*4cd0*/  BPT.TRAP 0x1 ;  /* 0x000000040000795c */ /* 0x000fe20000300000 */
.L_x_1094:
        /* <DEDUP_REMOVED lines=9> */
.L_x_1095:
[----:B-1----:R-:W-:Y:S05]  /*4d70*/  @P1 BRA `(.L_x_1093) ;  /* 0x0000000000081947 */ /* 0x002fea0003800000 */
[----:B------:R-:W1:Y:S02]  /*4d80*/  SYNCS.PHASECHK.TRANS64.TRYWAIT P1, [UR6+0x28830], R6 ;  /* 0x02883006ff0075a7 */ /* 0x000e640008020146 */
[----:B-1----:R-:W-:Y:S05]  /*4d90*/  @!P1 BRA `(.L_x_1096) ;  /* 0x000000e400e49947 */ /* 0x002fea0003800000 */
.L_x_1093:
        /* <DEDUP_REMOVED lines=13> */
[----:B------:R-:W-:Y:S02]  /*4e70*/  UIADD3 UR6, UR34, 0x2, URZ ;  /* 0x0000000222067890 */ /* 0x000fe4000fffe03f */
        /* <DEDUP_REMOVED lines=36> */
.L_x_1098:
[----:B------:R-:W-:Y:S01]  /*50c0*/  ULEA UR6, UR54, UR40, 0x3 ;  /* 0x0000002836067291 */ /* 0x000fe2000f8e183f */
[----:B------:R-:W-:-:S05]  /*50d0*/  IMAD.U32 R6, RZ, RZ, UR55 ;  /* 0x00000037ff067e24 */ /* 0x000fca000f8e00ff */
[----:B------:R-:W-:-:S04]  /*50e0*/  SHF.L.U32 R6, R6, 0x1f, RZ ;  /* 0x0000001f06067819 */ /* 0x000fc800000006ff */
[----:B------:R0:W1:Y:S01]  /*50f0*/  SYNCS.PHASECHK.TRANS64.TRYWAIT P1, [UR6+0x28850], R6 ;  /* 0x02885006ff0075a7 */ /* 0x0000620008020146 */
[----:B------:R-:W-:Y:S05]  /*5100*/  @!P0 BRA `(.L_x_1099) ;  /* 0x0000000000048947 */ /* 0x000fea0003800000 */
[----:B------:R-:W-:Y:S01]  /*5110*/  BPT.TRAP 0x1 ;  /* 0x000000040000795c */ /* 0x000fe20000300000 */
.L_x_1099:
[----:B-1----:R-:W-:Y:S05]  /*5120*/  @P1 BRA `(.L_x_1097) ;  /* 0x0000000000081947 */ /* 0x002fea0003800000 */
[----:B------:R-:W1:Y:S02]  /*5130*/  SYNCS.PHASECHK.TRANS64.TRYWAIT P1, [UR6+0x28850], R6 ;  /* 0x02885006ff0075a7 */ /* 0x000e640008020146 */
[----:B-1----:R-:W-:Y:S05]  /*5140*/  @!P1 BRA `(.L_x_1100) ;  /* 0x000000e400109947 */ /* 0x002fea0003800000 */
.L_x_1097:
        /* <DEDUP_REMOVED lines=49> */
.L_x_1101:
[----:B------:R-:W-:Y:S01]  /*5460*/  UISETP.NE.AND UP1, UPT, UR42, URZ, UPT ;  /* 0x0000003f2a00728c */ /* 0x000fe2000bf25270 */
[----:B------:R-:W1:Y:S01]  /*5470*/  LDC R8, c[0x0][0x288] ;  /* 0x0000a200ff087b82 */ /* 0x000e620000000800 */
[----:B0-----:R-:W-:Y:S01]  /*5480*/  IMAD.MOV.U32 R6, RZ, RZ, R0 ;  /* 0x000000ffff067224 */ /* 0x001fe200078e0000 */
[----:B------:R-:W-:Y:S01]  /*5490*/  UISETP.NE.AND UP0, UPT, UR41, URZ, UPT ;  /* 0x0000003f2900728c */ /* 0x000fe2000bf05270 */
[----:B------:R-:W-:Y:S01]  /*54a0*/  IMAD.SHL.U32 R22, R14, 0x80, RZ ;  /* 0x000000800e167824 */ /* 0x000fe200078e00ff */
[----:B------:R-:W-:Y:S01]  /*54b0*/  ULEA UR6, UR46, UR40, 0x3 ;  /* 0x000000282e067291 */ /* 0x000fe2000f8e183f */
[----:B------:R-:W-:Y:S02]  /*54c0*/  PLOP3.LUT P1, PT, PT, PT, UP1, 0x80, 0x0 ;  /* 0x000000000000781c */ /* 0x000fe40003f2f018 */
[----:B------:R-:W-:Y:S01]  /*54d0*/  PLOP3.LUT P2, PT, PT, PT, UP1, 0x80, 0x0 ;  /* 0x000000000000781c */ /* 0x000fe20003f4f018 */
[----:B------:R-:W-:Y:S01]  /*54e0*/  UIADD3 UR6, UR6, 0x28840, URZ ;  /* 0x0002884006067890 */ /* 0x000fe2000fffe03f */
[----:B------:R-:W-:Y:S01]  /*54f0*/  IADD3 R18, -R22, 0x1, RZ ;  /* 0x0000000116127810 */ /* 0x000fe20007ffe1ff */
[----:B------:R-:W-:Y:S01]  /*5500*/  @UP1 ULDC UR7, c[0x0][0x44c] ;  /* 0x0001130000071ab9 */ /* 0x000fe20000000800 */
[----:B------:R-:W-:Y:S01]  /*5510*/  @UP1 ULDC UR10, c[0x0][0x450] ;  /* 0x00011400000a1ab9 */ /* 0x000fe20000000800 */
[----:B------:R-:W-:-:S06]  /*5520*/  UPRMT UR6, UR43, 0x654, UR6 ;  /* 0x000006542b067896 */ /* 0x000fcc0008000006 */
[----:B------:R-:W-:Y:S01]  /*5530*/  @P1 IMAD.HI.U32 R7, R0, UR7, RZ ;  /* 0x0000000700071c27 */ /* 0x000fe2000f8e00ff */
[----:B------:R-:W-:Y:S02]  /*5540*/  PLOP3.LUT P1, PT, PT, PT, UP0, 0x40, 0x0 ;  /* 0x000000000000781c */ /* 0x000fe40003f2e808 */
[----:B------:R-:W-:Y:S02]  /*5550*/  SYNCS.ARRIVE.TRANS64.RED.A1T0 RZ, [UR6], RZ ;  /* 0x000000ffffff79a7 */ /* 0x000fe40008100406 */
[----:B------:R-:W-:Y:S01]  /*5560*/  @P2 SHF.R.U32.HI R6, RZ, UR10, R7 ;  /* 0x0000000aff062c19 */ /* 0x000fe20008011607 */
[----:B------:R-:W-:-:S04]  /*5570*/  IMAD R7, R3, -0x2, R18 ;  /* 0xfffffffe03077824 */ /* 0x000fc800078e0212 */
[----:B------:R-:W0:Y:S01]  /*5580*/  SHFL.IDX PT, R9, R6, RZ, 0x1c1f ;  /* 0x001c1fff06097589 */ /* 0x000e2200000e0000 */
[----:B------:R-:W-:-:S04]  /*5590*/  IMAD R7, R2, UR51, R7 ;  /* 0x0000003302077c24 */ /* 0x000fc8000f8e0207 */
[----:B-1----:R-:W-:-:S04]  /*55a0*/  IMAD.IADD R7, R7, 0x1, -R8 ;  /* 0x0000000107077824 */ /* 0x002fc800078e0a08 */
[C---:B------:R-:W-:Y:S02]  /*55b0*/  VIADD R152, R7.reuse, UR52 ;  /* 0x0000003407987c36 */ /* 0x040fe40008000000 */
[----:B------:R-:W-:Y:S02]  /*55c0*/  VIADD R154, R7, UR47 ;  /* 0x0000002f079a7c36 */ /* 0x000fe40008000000 */
[--C-:B0-----:R-:W-:Y:S02]  /*55d0*/  IMAD.IADD R7, R152, 0x1, R9.reuse ;  /* 0x0000000198077824 */ /* 0x101fe400078e0209 */
[----:B------:R-:W-:Y:S01]  /*55e0*/  IMAD.IADD R18, R154, 0x1, R9 ;  /* 0x000000019a127824 */ /* 0x000fe200078e0209 */
[----:B------:R-:W-:Y:S06]  /*55f0*/  @P1 BRA `(.L_x_1102) ;  /* 0x00000000005c1947 */ /* 0x000fec0003800000 */
[----:B------:R-:W-:Y:S01]  /*5600*/  IMAD R9, R2, UR51, R9 ;  /* 0x0000003302097c24 */ /* 0x000fe2000f8e0209 */
[----:B------:R-:W-:Y:S03]  /*5610*/  BSSY B0, `(.L_x_1103) ;  /* 0x0000011000007945 */ /* 0x000fe60003800000 */
[----:B------:R-:W-:-:S05]  /*5620*/  IMAD.IADD R9, R9, 0x1, -R8 ;  /* 0x0000000109097824 */ /* 0x000fca00078e0a08 */
[----:B------:R-:W-:-:S13]  /*5630*/  ISETP.GT.AND P1, PT, R9, -0x1, PT ;  /* 0xffffffff0900780c */ /* 0x000fda0003f24270 */
[----:B------:R-:W-:Y:S05]  /*5640*/  @P1 BRA `(.L_x_1104) ;  /* 0x0000000000201947 */ /* 0x000fea0003800000 */
[----:B------:R-:W-:Y:S01]  /*5650*/  IMAD.U32 R15, RZ, RZ, UR50 ;  /* 0x00000032ff0f7e24 */ /* 0x000fe2000f8e00ff */
[----:B------:R-:W-:-:S04]  /*5660*/  LOP3.LUT R9, RZ, R9, RZ, 0x33, !PT ;  /* 0x00000009ff097212 */ /* 0x000fc800078e33ff */
[----:B------:R-:W-:-:S13]  /*5670*/  ISETP.NE.AND P1, PT, R15, 0x1, PT ;  /* 0x000000010f00780c */ /* 0x000fda0003f25270 */
[----:B------:R-:W0:Y:S02]  /*5680*/  @P1 LDC.64 R20, c[0x0][0x9e8] ;  /* 0x00027a00ff141b82 */ /* 0x000e240000000a00 */
[----:B0-----:R-:W-:-:S05]  /*5690*/  @P1 IMAD.HI.U32 R20, R9, R20, RZ ;  /* 0x0000001409141227 */ /* 0x001fca00078e00ff */
[----:B------:R-:W-:-:S04]  /*56a0*/  @P1 SHF.R.U32.HI R9, RZ, R21, R20 ;  /* 0x00000015ff091219 */ /* 0x000fc80000011614 */
[----:B------:R-:W-:Y:S01]  /*56b0*/  LOP3.LUT R9, RZ, R9, RZ, 0x33, !PT ;  /* 0x00000009ff097212 */ /* 0x000fe200078e33ff */
[----:B------:R-:W-:Y:S06]  /*56c0*/  BRA `(.L_x_1105) ;  /* 0x0000000000147947 */ /* 0x000fec0003800000 */
.L_x_1104:
[----:B------:R-:W-:-:S05]  /*56d0*/  IMAD.U32 R15, RZ, RZ, UR50 ;  /* 0x00000032ff0f7e24 */ /* 0x000fca000f8e00ff */
[----:B------:R-:W-:-:S13]  /*56e0*/  ISETP.NE.AND P1, PT, R15, 0x1, PT ;  /* 0x000000010f00780c */ /* 0x000fda0003f25270 */
[----:B------:R-:W0:Y:S02]  /*56f0*/  @P1 LDC.64 R20, c[0x0][0x9e8] ;  /* 0x00027a00ff141b82 */ /* 0x000e240000000a00 */
[----:B0-----:R-:W-:-:S05]  /*5700*/  @P1 IMAD.HI.U32 R20, R9, R20, RZ ;  /* 0x0000001409141227 */ /* 0x001fca00078e00ff */
[----:B------:R-:W-:-:S07]  /*5710*/  @P1 SHF.R.U32.HI R9, RZ, R21, R20 ;  /* 0x00000015ff091219 */ /* 0x000fce0000011614 */
.L_x_1105:
[----:B------:R-:W-:Y:S05]  /*5720*/  BSYNC B0 ;  /* 0x0000000000007941 */ /* 0x000fea0003800000 */
.L_x_1103:
[----:B------:R-:W-:-:S04]  /*5730*/  IMAD R20, R9, R15, -R22 ;  /* 0x0000000f09147224 */ /* 0x000fc800078e0a16 */
[----:B------:R-:W-:-:S05]  /*5740*/  IMAD R20, R3, -0x2, R20 ;  /* 0xfffffffe03147824 */ /* 0x000fca00078e0214 */
[----:B------:R-:W-:Y:S02]  /*5750*/  VIADDMNMX R7, R20, R15, R7, PT ;  /* 0x0000000f14077246 */ /* 0x000fe40003800107 */
[----:B------:R-:W-:-:S07]  /*5760*/  VIMNMX R18, R18, R20, !PT ;  /* 0x0000001412127248 */ /* 0x000fce0007fe0100 */
.L_x_1102:
[----:B------:R-:W-:Y:S01]  /*5770*/  ISETP.GT.AND P1, PT, R14, -0x1, PT ;  /* 0xffffffff0e00780c */ /* 0x000fe20003f24270 */
[----:B------:R-:W0:Y:S01]  /*5780*/  SHFL.IDX PT, R159, R6, 0x1, 0x1c1f ;  /* 0x003c1f00069f7f89 */ /* 0x000e2200000e0000 */
[----:B------:R-:W-:Y:S02]  /*5790*/  UISETP.NE.AND UP0, UPT, UR41, URZ, UPT ;  /* 0x0000003f2900728c */ /* 0x000fe4000bf05270 */
[C---:B------:R-:W-:Y:S02]  /*57a0*/  ISETP.GT.AND P2, PT, R18.reuse, 0x1, P1 ;  /* 0x000000011200780c */ /* 0x040fe40000f44270 */
[----:B------:R-:W-:Y:S02]  /*57b0*/  ISETP.GT.AND P3, PT, R18, 0x8, P1 ;  /* 0x000000081200780c */ /* 0x000fe40000f64270 */
[C---:B------:R-:W-:Y:S02]  /*57c0*/  ISETP.LT.OR P2, PT, R7.reuse, 0x2, P2 ;  /* 0x000000020700780c */ /* 0x040fe40001741670 */
[----:B------:R-:W-:-:S02]  /*57d0*/  ISETP.LT.OR P3, PT, R7, 0x9, P3 ;  /* 0x000000090700780c */ /* 0x000fc40001f61670 */
[C---:B------:R-:W-:Y:S02]  /*57e0*/  ISETP.GT.AND P6, PT, R18.reuse, RZ, P1 ;  /* 0x000000ff1200720c */ /* 0x040fe40000fc4270 */
[----:B------:R-:W-:Y:S02]  /*57f0*/  FSEL R15, R25, -INF , !P2 ;  /* 0xff800000190f7808 */ /* 0x000fe40005000000 */
[----:B------:R-:W-:Y:S02]  /*5800*/  ISETP.GT.AND P2, PT, R18, 0x18, P1 ;  /* 0x000000181200780c */ /* 0x000fe40000f44270 */
[----:B------:R-:W-:Y:S02]  /*5810*/  FSEL R173, R28, -INF , !P3 ;  /* 0xff8000001cad7808 */ /* 0x000fe40005800000 */
[----:B------:R-:W-:Y:S02]  /*5820*/  ISETP.GT.AND P3, PT, R18, 0x19, P1 ;  /* 0x000000191200780c */ /* 0x000fe40000f64270 */
[----:B------:R-:W-:-:S02]  /*5830*/  ISETP.LT.OR P6, PT, R7, 0x1, P6 ;  /* 0x000000010700780c */ /* 0x000fc400037c1670 */
[C---:B------:R-:W-:Y:S01]  /*5840*/  ISETP.LT.OR P2, PT, R7.reuse, 0x19, P2 ;  /* 0x000000190700780c */ /* 0x040fe20001741670 */
[----:B0-----:R-:W-:Y:S01]  /*5850*/  IMAD.IADD R20, R154, 0x1, R159 ;  /* 0x000000019a147824 */ /* 0x001fe200078e029f */
[----:B------:R-:W-:Y:S02]  /*5860*/  ISETP.LT.OR P3, PT, R7, 0x1a, P3 ;  /* 0x0000001a0700780c */ /* 0x000fe40001f61670 */
[----:B------:R-:W-:Y:S02]  /*5870*/  FSEL R167, R24, -INF , !P6 ;  /* 0xff80000018a77808 */ /* 0x000fe40007000000 */
[C---:B------:R-:W-:Y:S02]  /*5880*/  ISETP.GT.AND P5, PT, R18.reuse, 0x9, P1 ;  /* 0x000000091200780c */ /* 0x040fe40000fa4270 */
[C---:B------:R-:W-:Y:S02]  /*5890*/  ISETP.GT.AND P4, PT, R18.reuse, 0x10, P1 ;  /* 0x000000101200780c */ /* 0x040fe40000f84270 */
[----:B------:R-:W-:-:S02]  /*58a0*/  ISETP.GT.AND P6, PT, R18, 0x11, P1 ;  /* 0x000000111200780c */ /* 0x000fc40000fc4270 */
[----:B------:R-:W-:Y:S02]  /*58b0*/  FSEL R177, R36, -INF , !P2 ;  /* 0xff80000024b17808 */ /* 0x000fe40005000000 */
[C---:B------:R-:W-:Y:S02]  /*58c0*/  ISETP.GT.AND P2, PT, R18.reuse, 0x29, P1 ;  /* 0x000000291200780c */ /* 0x040fe40000f44270 */
[----:B------:R-:W-:Y:S02]  /*58d0*/  FSEL R175, R37, -INF , !P3 ;  /* 0xff80000025af7808 */ /* 0x000fe40005800000 */
[----:B------:R-:W-:Y:S02]  /*58e0*/  ISETP.GT.AND P3, PT, R18, 0x30, P1 ;  /* 0x000000301200780c */ /* 0x000fe40000f64270 */
[C---:B------:R-:W-:Y:S02]  /*58f0*/  ISETP.LT.OR P5, PT, R7.reuse, 0xa, P5 ;  /* 0x0000000a0700780c */ /* 0x040fe40002fa1670 */
[----:B------:R-:W-:-:S02]  /*5900*/  ISETP.LT.OR P4, PT, R7, 0x11, P4 ;  /* 0x000000110700780c */ /* 0x000fc40002781670 */
[C---:B------:R-:W-:Y:S02]  /*5910*/  ISETP.LT.OR P6, PT, R7.reuse, 0x12, P6 ;  /* 0x000000120700780c */ /* 0x040fe400037c1670 */
[C---:B------:R-:W-:Y:S02]  /*5920*/  ISETP.LT.OR P2, PT, R7.reuse, 0x2a, P2 ;  /* 0x0000002a0700780c */ /* 0x040fe40001741670 */
[----:B------:R-:W-:Y:S02]  /*5930*/  ISETP.LT.OR P3, PT, R7, 0x31, P3 ;  /* 0x000000310700780c */ /* 0x000fe40001f61670 */
[----:B------:R-:W-:Y:S02]  /*5940*/  FSEL R23, R29, -INF , !P5 ;  /* 0xff8000001d177808 */ /* 0x000fe40006800000 */
[----:B------:R-:W-:Y:S02]  /*5950*/  FSEL R179, R32, -INF , !P4 ;  /* 0xff80000020b37808 */ /* 0x000fe40006000000 */
[----:B------:R-:W-:-:S02]  /*5960*/  FSEL R181, R33, -INF , !P6 ;  /* 0xff80000021b57808 */ /* 0x000fc40007000000 */
[C---:B------:R-:W-:Y:S02]  /*5970*/  ISETP.GT.AND P5, PT, R18.reuse, 0x20, P1 ;  /* 0x000000201200780c */ /* 0x040fe40000fa4270 */
[C---:B------:R-:W-:Y:S02]  /*5980*/  ISETP.GT.AND P4, PT, R18.reuse, 0x21, P1 ;  /* 0x000000211200780c */ /* 0x040fe40000f84270 */
[----:B------:R-:W-:Y:S02]  /*5990*/  ISETP.GT.AND P6, PT, R18, 0x28, P1 ;  /* 0x000000281200780c */ /* 0x000fe40000fc4270 */
[----:B------:R-:W-:Y:S02]  /*59a0*/  FSEL R153, R45, -INF , !P2 ;  /* 0xff8000002d997808 */ /* 0x000fe40005000000 */
[----:B------:R-:W-:Y:S02]  /*59b0*/  FSEL R45, R48, -INF , !P3 ;  /* 0xff800000302d7808 */ /* 0x000fe40005800000 */
[----:B------:R-:W-:-:S02]  /*59c0*/  ISETP.GT.AND P3, PT, R18, 0x41, P1 ;  /* 0x000000411200780c */ /* 0x000fc40000f64270 */
[C---:B------:R-:W-:Y:S02]  /*59d0*/  ISETP.LT.OR P5, PT, R7.reuse, 0x21, P5 ;  /* 0x000000210700780c */ /* 0x040fe40002fa1670 */
[C---:B------:R-:W-:Y:S02]  /*59e0*/  ISETP.LT.OR P4, PT, R7.reuse, 0x22, P4 ;  /* 0x000000220700780c */ /* 0x040fe40002781670 */
[C---:B------:R-:W-:Y:S02]  /*59f0*/  ISETP.LT.OR P6, PT, R7.reuse, 0x29, P6 ;  /* 0x000000290700780c */ /* 0x040fe400037c1670 */
[----:B------:R-:W-:Y:S02]  /*5a00*/  ISETP.LT.OR P3, PT, R7, 0x42, P3 ;  /* 0x000000420700780c */ /* 0x000fe40001f61670 */
[----:B------:R-:W-:Y:S02]  /*5a10*/  FSEL R165, R40, -INF , !P5 ;  /* 0xff80000028a57808 */ /* 0x000fe40006800000 */
[----:B------:R-:W-:-:S02]  /*5a20*/  FSEL R157, R41, -INF , !P4 ;  /* 0xff800000299d7808 */ /* 0x000fc40006000000 */
[----:B------:R-:W-:Y:S02]  /*5a30*/  FSEL R155, R44, -INF , !P6 ;  /* 0xff8000002c9b7808 */ /* 0x000fe40007000000 */
[C---:B------:R-:W-:Y:S02]  /*5a40*/  ISETP.GT.AND P5, PT, R18.reuse, 0x31, P1 ;  /* 0x000000311200780c */ /* 0x040fe40000fa4270 */
[C---:B------:R-:W-:Y:S02]  /*5a50*/  ISETP.GT.AND P4, PT, R18.reuse, 0x38, P1 ;  /* 0x000000381200780c */ /* 0x040fe40000f84270 */
[C---:B------:R-:W-:Y:S02]  /*5a60*/  ISETP.GT.AND P6, PT, R18.reuse, 0x39, P1 ;  /* 0x000000391200780c */ /* 0x040fe40000fc4270 */
[----:B------:R-:W-:Y:S02]  /*5a70*/  ISETP.GT.AND P2, PT, R18, 0x40, P1 ;  /* 0x000000401200780c */ /* 0x000fe40000f44270 */
[----:B------:R-:W-:-:S02]  /*5a80*/  FSEL R57, R57, -INF , !P3 ;  /* 0xff80000039397808 */ /* 0x000fc40005800000 */
[----:B------:R-:W-:Y:S02]  /*5a90*/  ISETP.GT.AND P3, PT, R18, 0x58, P1 ;  /* 0x000000581200780c */ /* 0x000fe40000f64270 */
[C---:B------:R-:W-:Y:S02]  /*5aa0*/  ISETP.LT.OR P5, PT, R7.reuse, 0x32, P5 ;  /* 0x000000320700780c */ /* 0x040fe40002fa1670 */
[C---:B------:R-:W-:Y:S02]  /*5ab0*/  ISETP.LT.OR P4, PT, R7.reuse, 0x39, P4 ;  /* 0x000000390700780c */ /* 0x040fe40002781670 */
[C---:B------:R-:W-:Y:S02]  /*5ac0*/  ISETP.LT.OR P6, PT, R7.reuse, 0x3a, P6 ;  /* 0x0000003a0700780c */ /* 0x040fe400037c1670 */
[C---:B------:R-:W-:Y:S02]  /*5ad0*/  ISETP.LT.OR P2, PT, R7.reuse, 0x41, P2 ;  /* 0x000000410700780c */ /* 0x040fe40001741670 */
[----:B------:R-:W-:-:S02]  /*5ae0*/  ISETP.LT.OR P3, PT, R7, 0x59, P3 ;  /* 0x000000590700780c */ /* 0x000fc40001f61670 */
[----:B------:R-:W-:Y:S02]  /*5af0*/  FSEL R49, R49, -INF , !P5 ;  /* 0xff80000031317808 */ /* 0x000fe40006800000 */
[----:B------:R-:W-:Y:S02]  /*5b00*/  FSEL R41, R52, -INF , !P4 ;  /* 0xff80000034297808 */ /* 0x000fe40006000000 */
[----:B------:R-:W-:Y:S02]  /*5b10*/  FSEL R53, R53, -INF , !P6 ;  /* 0xff80000035357808 */ /* 0x000fe40007000000 */
[----:B------:R-:W-:Y:S02]  /*5b20*/  FSEL R37, R56, -INF , !P2 ;  /* 0xff80000038257808 */ /* 0x000fe40005000000 */
[C---:B------:R-:W-:Y:S02]  /*5b30*/  ISETP.GT.AND P5, PT, R18.reuse, 0x48, P1 ;  /* 0x000000481200780c */ /* 0x040fe40000fa4270 */
[----:B------:R-:W-:-:S02]  /*5b40*/  ISETP.GT.AND P4, PT, R18, 0x49, P1 ;  /* 0x000000491200780c */ /* 0x000fc40000f84270 */
[C---:B------:R-:W-:Y:S02]  /*5b50*/  ISETP.GT.AND P6, PT, R18.reuse, 0x50, P1 ;  /* 0x000000501200780c */ /* 0x040fe40000fc4270 */
[----:B------:R-:W-:Y:S02]  /*5b60*/  ISETP.GT.AND P2, PT, R18, 0x51, P1 ;  /* 0x000000511200780c */ /* 0x000fe40000f44270 */
        /* <DEDUP_REMOVED lines=16> */
[----:B------:R-:W-:Y:S02]  /*5c70*/  PLOP3.LUT P3, PT, PT, PT, UP0, 0x40, 0x0 ;  /* 0x000000000000781c */ /* 0x000fe40003f6e808 */
[C---:B------:R-:W-:Y:S02]  /*5c80*/  ISETP.LT.OR P5, PT, R7.reuse, 0x5a, P5 ;  /* 0x0000005a0700780c */ /* 0x040fe40002fa1670 */
[C---:B------:R-:W-:Y:S02]  /*5c90*/  ISETP.LT.OR P4, PT, R7.reuse, 0x61, P4 ;  /* 0x000000610700780c */ /* 0x040fe40002781670 */
[C---:B------:R-:W-:Y:S02]  /*5ca0*/  ISETP.LT.OR P6, PT, R7.reuse, 0x62, P6 ;  /* 0x000000620700780c */ /* 0x040fe400037c1670 */
[----:B------:R-:W-:Y:S02]  /*5cb0*/  ISETP.LT.OR P2, PT, R7, 0x69, P2 ;  /* 0x000000690700780c */ /* 0x000fe40001741670 */
[----:B------:R-:W-:-:S02]  /*5cc0*/  FSEL R69, R69, -INF , !P5 ;  /* 0xff80000045457808 */ /* 0x000fc40006800000 */
[----:B------:R-:W-:Y:S02]  /*5cd0*/  FSEL R21, R72, -INF , !P4 ;  /* 0xff80000048157808 */ /* 0x000fe40006000000 */
[----:B------:R-:W-:Y:S02]  /*5ce0*/  FSEL R73, R73, -INF , !P6 ;  /* 0xff80000049497808 */ /* 0x000fe40007000000 */
[----:B------:R-:W-:Y:S02]  /*5cf0*/  FSEL R9, R76, -INF , !P2 ;  /* 0xff8000004c097808 */ /* 0x000fe40005000000 */
[C---:B------:R-:W-:Y:S02]  /*5d00*/  ISETP.GT.AND P5, PT, R18.reuse, 0x70, P1 ;  /* 0x000000701200780c */ /* 0x040fe40000fa4270 */
[C---:B------:R-:W-:Y:S02]  /*5d10*/  ISETP.GT.AND P4, PT, R18.reuse, 0x71, P1 ;  /* 0x000000711200780c */ /* 0x040fe40000f84270 */
[----:B------:R-:W-:-:S02]  /*5d20*/  ISETP.GT.AND P6, PT, R18, 0x78, P1 ;  /* 0x000000781200780c */ /* 0x000fc40000fc4270 */
[----:B------:R-:W-:Y:S01]  /*5d30*/  ISETP.GT.AND P2, PT, R18, 0x79, P1 ;  /* 0x000000791200780c */ /* 0x000fe20000f44270 */
[----:B------:R-:W-:Y:S01]  /*5d40*/  IMAD.IADD R18, R152, 0x1, R159 ;  /* 0x0000000198127824 */ /* 0x000fe200078e029f */
[C---:B------:R-:W-:Y:S02]  /*5d50*/  ISETP.LT.OR P5, PT, R7.reuse, 0x71, P5 ;  /* 0x000000710700780c */ /* 0x040fe40002fa1670 */
[C---:B------:R-:W-:Y:S02]  /*5d60*/  ISETP.LT.OR P4, PT, R7.reuse, 0x72, P4 ;  /* 0x000000720700780c */ /* 0x040fe40002781670 */
[C---:B------:R-:W-:Y:S02]  /*5d70*/  ISETP.LT.OR P6, PT, R7.reuse, 0x79, P6 ;  /* 0x000000790700780c */ /* 0x040fe400037c1670 */
[----:B------:R-:W-:Y:S02]  /*5d80*/  ISETP.LT.OR P2, PT, R7, 0x7a, P2 ;  /* 0x0000007a0700780c */ /* 0x000fe40001741670 */
[----:B------:R-:W-:-:S02]  /*5d90*/  FSEL R33, R80, -INF , !P5 ;  /* 0xff80000050217808 */ /* 0x000fc40006800000 */
[----:B------:R-:W-:Y:S02]  /*5da0*/  FSEL R81, R81, -INF , !P4 ;  /* 0xff80000051517808 */ /* 0x000fe40006000000 */
[----:B------:R-:W-:Y:S02]  /*5db0*/  FSEL R29, R84, -INF , !P6 ;  /* 0xff800000541d7808 */ /* 0x000fe40007000000 */
[----:B------:R-:W-:Y:S01]  /*5dc0*/  FSEL R85, R85, -INF , !P2 ;  /* 0xff80000055557808 */ /* 0x000fe20005000000 */
        /* <DEDUP_REMOVED lines=14> */
.L_x_1108:
[----:B------:R-:W-:-:S05]  /*5eb0*/  IMAD.U32 R24, RZ, RZ, UR50 ;  /* 0x00000032ff187e24 */ /* 0x000fca000f8e00ff */
[----:B------:R-:W-:-:S13]  /*5ec0*/  ISETP.NE.AND P2, PT, R24, 0x1, PT ;  /* 0x000000011800780c */ /* 0x000fda0003f45270 */
[----:B------:R-:W0:Y:S02]  /*5ed0*/  @P2 LDC.64 R158, c[0x0][0x9e8] ;  /* 0x00027a00ff9e2b82 */ /* 0x000e240000000a00 */
[----:B0-----:R-:W-:-:S05]  /*5ee0*/  @P2 IMAD.HI.U32 R6, R7, R158, RZ ;  /* 0x0000009e07062227 */ /* 0x001fca00078e00ff */
[----:B------:R-:W-:-:S07]  /*5ef0*/  @P2 SHF.R.U32.HI R7, RZ, R159, R6 ;  /* 0x0000009fff072219 */ /* 0x000fce0000011606 */
.L_x_1109:
[----:B------:R-:W-:Y:S05]  /*5f00*/  BSYNC B0 ;  /* 0x0000000000007941 */ /* 0x000fea0003800000 */
.L_x_1107:
[----:B------:R-:W-:-:S04]  /*5f10*/  IMAD R6, R7, R24, -R22 ;  /* 0x0000001807067224 */ /* 0x000fc800078e0a16 */
[----:B------:R-:W-:-:S05]  /*5f20*/  IMAD R7, R3, -0x2, R6 ;  /* 0xfffffffe03077824 */ /* 0x000fca00078e0206 */
[----:B------:R-:W-:Y:S02]  /*5f30*/  VIADDMNMX R18, R7, R24, R18, PT ;  /* 0x0000001807127246 */ /* 0x000fe40003800112 */
[----:B------:R-:W-:-:S07]  /*5f40*/  VIMNMX R20, R20, R7, !PT ;  /* 0x0000000714147248 */ /* 0x000fce0007fe0100 */
.L_x_1106:
[----:B------:R-:W-:Y:S02]  /*5f50*/  FMNMX.FTZ R6, R167, R12, !PT ;  /* 0x0000000ca7067209 */ /* 0x000fe40007810000 */
[----:B------:R-:W-:Y:S02]  /*5f60*/  ISETP.GT.AND P5, PT, R20, 0x10, P1 ;  /* 0x000000101400780c */ /* 0x000fe40000fa4270 */
[----:B------:R-:W-:Y:S02]  /*5f70*/  FMNMX.FTZ R6, R15, R6, !PT ;  /* 0x000000060f067209 */ /* 0x000fe40007810000 */
[----:B------:R-:W-:Y:S02]  /*5f80*/  ISETP.LT.OR P5, PT, R18, 0x11, P5 ;  /* 0x000000111200780c */ /* 0x000fe40002fa1670 */
[----:B------:R-:W-:Y:S02]  /*5f90*/  FMNMX.FTZ R6, R173, R6, !PT ;  /* 0x00000006ad067209 */ /* 0x000fe40007810000 */
[----:B------:R-:W-:-:S02]  /*5fa0*/  FSEL R163, R34, -INF , !P5 ;  /* 0xff80000022a37808 */ /* 0x000fc40006800000 */
[----:B------:R-:W-:Y:S02]  /*5fb0*/  FMNMX.FTZ R6, R23, R6, !PT ;  /* 0x0000000617067209 */ /* 0x000fe40007810000 */
[----:B------:R-:W-:Y:S02]  /*5fc0*/  ISETP.GT.AND P5, PT, R20, 0x20, P1 ;  /* 0x000000201400780c */ /* 0x000fe40000fa4270 */
[----:B------:R-:W-:Y:S02]  /*5fd0*/  FMNMX.FTZ R6, R179, R6, !PT ;  /* 0x00000006b3067209 */ /* 0x000fe40007810000 */
[----:B------:R-:W-:Y:S02]  /*5fe0*/  ISETP.LT.OR P5, PT, R18, 0x21, P5 ;  /* 0x000000211200780c */ /* 0x000fe40002fa1670 */
[----:B------:R-:W-:Y:S02]  /*5ff0*/  FMNMX.FTZ R6, R181, R6, !PT ;  /* 0x00000006b5067209 */ /* 0x000fe40007810000 */
[----:B------:R-:W-:-:S02]  /*6000*/  FSEL R171, R42, -INF , !P5 ;  /* 0xff8000002aab7808 */ /* 0x000fc40006800000 */
[----:B------:R-:W-:Y:S02]  /*6010*/  FMNMX.FTZ R6, R177, R6, !PT ;  /* 0x00000006b1067209 */ /* 0x000fe40007810000 */
[C---:B------:R-:W-:Y:S02]  /*6020*/  ISETP.GT.AND P5, PT, R20.reuse, RZ, P1 ;  /* 0x000000ff1400720c */ /* 0x040fe40000fa4270 */
[----:B------:R-:W-:Y:S02]  /*6030*/  FMNMX.FTZ R6, R175, R6, !PT ;  /* 0x00000006af067209 */ /* 0x000fe40007810000 */
[----:B------:R-:W-:Y:S02]  /*6040*/  ISETP.GT.AND P6, PT, R20, 0x1, P1 ;  /* 0x000000011400780c */ /* 0x000fe40000fc4270 */
[----:B------:R-:W-:Y:S02]  /*6050*/  FMNMX.FTZ R6, R165, R6, !PT ;  /* 0x00000006a5067209 */ /* 0x000fe40007810000 */
[----:B------:R-:W-:-:S02]  /*6060*/  ISETP.LT.OR P5, PT, R18, 0x1, P5 ;  /* 0x000000011200780c */ /* 0x000fc40002fa1670 */
        /* <DEDUP_REMOVED lines=13> */
[----:B------:R-:W-:Y:S02]  /*6140*/  ISETP.LT.OR P4, PT, R18, 0xa, P4 ;  /* 0x0000000a1200780c */ /* 0x000fe40002781670 */
[----:B------:R-:W-:Y:S02]  /*6150*/  FMNMX.FTZ R6, R37, R6, !PT ;  /* 0x0000000625067209 */ /* 0x000fe40007810000 */
[----:B------:R-:W-:Y:S02]  /*6160*/  FSEL R161, R30, -INF , !P3 ;  /* 0xff8000001ea17808 */ /* 0x000fe40005800000 */
[----:B------:R-:W-:Y:S02]  /*6170*/  FMNMX.FTZ R6, R57, R6, !PT ;  /* 0x0000000639067209 */ /* 0x000fe40007810000 */
[----:B------:R-:W-:-:S02]  /*6180*/  ISETP.GT.AND P2, PT, R20, 0x11, P1 ;  /* 0x000000111400780c */ /* 0x000fc40000f44270 */
[----:B------:R-:W-:Y:S02]  /*6190*/  FMNMX.FTZ R6, R25, R6, !PT ;  /* 0x0000000619067209 */ /* 0x000fe40007810000 */
[----:B------:R-:W-:Y:S02]  /*61a0*/  FSEL R31, R31, -INF , !P4 ;  /* 0xff8000001f1f7808 */ /* 0x000fe40006000000 */
[----:B------:R-:W-:Y:S02]  /*61b0*/  FMNMX.FTZ R6, R61, R6, !PT ;  /* 0x000000063d067209 */ /* 0x000fe40007810000 */
[----:B------:R-:W-:Y:S02]  /*61c0*/  ISETP.GT.AND P3, PT, R20, 0x18, P1 ;  /* 0x000000181400780c */ /* 0x000fe40000f64270 */
[----:B------:R-:W-:Y:S02]  /*61d0*/  FMNMX.FTZ R6, R17, R6, !PT ;  /* 0x0000000611067209 */ /* 0x000fe40007810000 */
[----:B------:R-:W-:-:S02]  /*61e0*/  ISETP.LT.OR P2, PT, R18, 0x12, P2 ;  /* 0x000000121200780c */ /* 0x000fc40001741670 */
[----:B------:R-:W-:Y:S02]  /*61f0*/  FMNMX.FTZ R6, R65, R6, !PT ;  /* 0x0000000641067209 */ /* 0x000fe40007810000 */
[----:B------:R-:W-:Y:S02]  /*6200*/  ISETP.GT.AND P4, PT, R20, 0x19, P1 ;  /* 0x000000191400780c */ /* 0x000fe40000f84270 */
[----:B------:R-:W-:Y:S02]  /*6210*/  FMNMX.FTZ R6, R19, R6, !PT ;  /* 0x0000000613067209 */ /* 0x000fe40007810000 */
[C---:B------:R-:W-:Y:S02]  /*6220*/  ISETP.LT.OR P3, PT, R18.reuse, 0x19, P3 ;  /* 0x000000191200780c */ /* 0x040fe40001f61670 */
[----:B------:R-:W-:Y:S02]  /*6230*/  FMNMX.FTZ R6, R69, R6, !PT ;  /* 0x0000000645067209 */ /* 0x000fe40007810000 */
[----:B------:R-:W-:-:S02]  /*6240*/  ISETP.LT.OR P4, PT, R18, 0x1a, P4 ;  /* 0x0000001a1200780c */ /* 0x000fc40002781670 */
[----:B------:R-:W-:Y:S02]  /*6250*/  FMNMX.FTZ R6, R21, R6, !PT ;  /* 0x0000000615067209 */ /* 0x000fe40007810000 */
[----:B------:R-:W-:Y:S02]  /*6260*/  FSEL R169, R38, -INF , !P3 ;  /* 0xff80000026a97808 */ /* 0x000fe40005800000 */
[----:B------:R-:W-:Y:S02]  /*6270*/  FMNMX.FTZ R6, R73, R6, !PT ;  /* 0x0000000649067209 */ /* 0x000fe40007810000 */
[----:B------:R-:W-:Y:S02]  /*6280*/  FSEL R39, R39, -INF , !P4 ;  /* 0xff80000027277808 */ /* 0x000fe40006000000 */
[----:B------:R-:W-:Y:S02]  /*6290*/  FMNMX.FTZ R6, R9, R6, !PT ;  /* 0x0000000609067209 */ /* 0x000fe40007810000 */
[----:B------:R-:W-:-:S02]  /*62a0*/  ISETP.GT.AND P3, PT, R20, 0x28, P1 ;  /* 0x000000281400780c */ /* 0x000fc40000f64270 */
        /* <DEDUP_REMOVED lines=9> */
[----:B------:R-:W0:Y:S01]  /*6340*/  LDC R6, c[0x0][0x988] ;  /* 0x00026200ff067b82 */ /* 0x000e220000000800 */
[C---:B------:R-:W-:Y:S02]  /*6350*/  ISETP.GT.AND P5, PT, R20.reuse, 0x38, P1 ;  /* 0x000000381400780c */ /* 0x040fe40000fa4270 */
[----:B------:R-:W1:Y:S01]  /*6360*/  SHFL.BFLY PT, R7, R22, 0x2, 0x1f ;  /* 0x0c401f0016077f89 */ /* 0x000e6200000e0000 */
[----:B------:R-:W-:-:S02]  /*6370*/  ISETP.GT.AND P4, PT, R20, 0x39, P1 ;  /* 0x000000391400780c */ /* 0x000fc40000f84270 */
[C---:B------:R-:W-:Y:S02]  /*6380*/  ISETP.LT.OR P5, PT, R18.reuse, 0x39, P5 ;  /* 0x000000391200780c */ /* 0x040fe40002fa1670 */
[----:B------:R-:W-:Y:S02]  /*6390*/  ISETP.LT.OR P4, PT, R18, 0x3a, P4 ;  /* 0x0000003a1200780c */ /* 0x000fe40002781670 */
[----:B-1----:R-:W-:-:S05]  /*63a0*/  FMNMX.FTZ R24, R22, R7, !PT ;  /* 0x0000000716187209 */ /* 0x002fca0007810000 */
[----:B------:R-:W1:Y:S02]  /*63b0*/  SHFL.BFLY PT, R7, R24, 0x1, 0x1f ;  /* 0x0c201f0018077f89 */ /* 0x000e6400000e0000 */
[----:B-1----:R-:W-:Y:S02]  /*63c0*/  FMNMX.FTZ R7, R24, R7, !PT ;  /* 0x0000000718077209 */ /* 0x002fe40007810000 */
[----:B------:R-:W-:Y:S02]  /*63d0*/  FMNMX.FTZ R24, R26, R13, !PT ;  /* 0x0000000d1a187209 */ /* 0x000fe40007810000 */
[C---:B------:R-:W-:Y:S01]  /*63e0*/  FSETP.NEU.FTZ.AND P6, PT, R7.reuse, -INF , PT ;  /* 0xff8000000700780b */ /* 0x040fe20003fdd000 */
[----:B0-----:R-:W-:Y:S01]  /*63f0*/  FMUL.FTZ R22, R7, R6 ;  /* 0x0000000607167220 */ /* 0x001fe20000410000 */
[----:B------:R-:W-:-:S04]  /*6400*/  FMNMX.FTZ R24, R159, R24, !PT ;  /* 0x000000189f187209 */ /* 0x000fc80007810000 */
[----:B------:R-:W-:Y:S02]  /*6410*/  FMNMX.FTZ R24, R161, R24, !PT ;  /* 0x00000018a1187209 */ /* 0x000fe40007810000 */
[----:B------:R-:W-:Y:S02]  /*6420*/  FSEL R22, R22, RZ, P6 ;  /* 0x000000ff16167208 */ /* 0x000fe40003000000 */
[----:B------:R-:W-:-:S03]  /*6430*/  FMNMX.FTZ R24, R31, R24, !PT ;  /* 0x000000181f187209 */ /* 0x000fc60007810000 */
[-CC-:B------:R-:W-:Y:S01]  /*6440*/  FFMA.FTZ R180, R167, R6.reuse, -R22.reuse ;  /* 0x00000006a7b47223 */ /* 0x180fe20000010816 */
[----:B------:R-:W-:Y:S01]  /*6450*/  FSEL R167, R35, -INF , !P2 ;  /* 0xff80000023a77808 */ /* 0x000fe20005000000 */
[--C-:B------:R-:W-:Y:S01]  /*6460*/  FFMA.FTZ R182, R173, R6, -R22.reuse ;  /* 0x00000006adb67223 */ /* 0x100fe20000010816 */
[----:B------:R-:W-:Y:S01]  /*6470*/  FMNMX.FTZ R24, R163, R24, !PT ;  /* 0x00000018a3187209 */ /* 0x000fe20007810000 */
[-CC-:B------:R-:W-:Y:S01]  /*6480*/  FFMA.FTZ R176, R179, R6.reuse, -R22.reuse ;  /* 0x00000006b3b07223 */ /* 0x180fe20000010816 */
[----:B------:R-:W-:Y:S01]  /*6490*/  ISETP.GT.AND P2, PT, R20, 0x21, P1 ;  /* 0x000000211400780c */ /* 0x000fe20000f44270 */
[--C-:B------:R-:W-:Y:S01]  /*64a0*/  FFMA.FTZ R27, R181, R6, -R22.reuse ;  /* 0x00000006b51b7223 */ /* 0x100fe20000010816 */
[----:B------:R-:W-:Y:S01]  /*64b0*/  FMNMX.FTZ R24, R167, R24, !PT ;  /* 0x00000018a7187209 */ /* 0x000fe20007810000 */
[-CC-:B------:R-:W-:Y:S01]  /*64c0*/  FFMA.FTZ R178, R177, R6.reuse, -R22.reuse ;  /* 0x00000006b1b27223 */ /* 0x180fe20000010816 */
[----:B------:R-:W-:Y:S01]  /*64d0*/  ISETP.LT.OR P2, PT, R18, 0x22, P2 ;  /* 0x000000221200780c */ /* 0x000fe20001741670 */
[--C-:B------:R-:W-:Y:S01]  /*64e0*/  FFMA.FTZ R35, R175, R6, -R22.reuse ;  /* 0x00000006af237223 */ /* 0x100fe20000010816 */
[----:B------:R-:W-:Y:S01]  /*64f0*/  FMNMX.FTZ R24, R169, R24, !PT ;  /* 0x00000018a9187209 */ /* 0x000fe20007810000 */
        /* <DEDUP_REMOVED lines=14> */
[-CC-:B------:R-:W-:Y:S01]  /*65e0*/  FFMA.FTZ R37, R57, R6.reuse, -R22.reuse ;  /* 0x0000000639257223 */ /* 0x180fe20000010816 */
[----:B------:R-:W-:Y:S01]  /*65f0*/  ISETP.LT.OR P2, PT, R18, 0x31, P2 ;  /* 0x000000311200780c */ /* 0x000fe20001741670 */
[--C-:B------:R-:W-:Y:S01]  /*6600*/  FFMA.FTZ R166, R25, R6, -R22.reuse ;  /* 0x0000000619a67223 */ /* 0x100fe20000010816 */
[----:B------:R-:W-:Y:S01]  /*6610*/  FMNMX.FTZ R24, R173, R24, !PT ;  /* 0x00000018ad187209 */ /* 0x000fe20007810000 */
[-CC-:B------:R-:W-:Y:S01]  /*6620*/  FFMA.FTZ R25, R61, R6.reuse, -R22.reuse ;  /* 0x000000063d197223 */ /* 0x180fe20000010816 */
[----:B------:R-:W-:Y:S01]  /*6630*/  FSEL R179, R50, -INF , !P2 ;  /* 0xff80000032b37808 */ /* 0x000fe20005000000 */
        /* <DEDUP_REMOVED lines=10> */
[----:B------:R-:W-:Y:S01]  /*66e0*/  MUFU.EX2 R180, R180 ;  /* 0x000000b400b47308 */ /* 0x000fe20000000800 */
[----:B------:R-:W-:Y:S01]  /*66f0*/  FSEL R177, R54, -INF , !P5 ;  /* 0xff80000036b17808 */ /* 0x000fe20006800000 */
[--C-:B------:R-:W-:Y:S01]  /*6700*/  FFMA.FTZ R162, R19, R6, -R22.reuse ;  /* 0x0000000613a27223 */ /* 0x100fe20000010816 */
[----:B------:R-:W-:Y:S01]  /*6710*/  FMNMX.FTZ R24, R181, R24, !PT ;  /* 0x00000018b5187209 */ /* 0x000fe20007810000 */
[-CC-:B------:R-:W-:Y:S01]  /*6720*/  FFMA.FTZ R156, R21, R6.reuse, -R22.reuse ;  /* 0x00000006159c7223 */ /* 0x180fe20000010816 */
[----:B------:R-:W-:Y:S01]  /*6730*/  ISETP.GT.AND P3, PT, R20, 0x41, P1 ;  /* 0x000000411400780c */ /* 0x000fe20000f64270 */
[-CC-:B------:R-:W-:Y:S01]  /*6740*/  FFMA.FTZ R152, R33, R6.reuse, -R22.reuse ;  /* 0x0000000621987223 */ /* 0x180fe20000010816 */
[----:B------:R-:W-:Y:S01]  /*6750*/  ISETP.LT.OR P2, PT, R18, 0x41, P2 ;  /* 0x000000411200780c */ /* 0x000fe20001741670 */
[-CC-:B------:R-:W-:Y:S01]  /*6760*/  FFMA.FTZ R154, R29, R6.reuse, -R22.reuse ;  /* 0x000000061d9a7223 */ /* 0x180fe20000010816 */
[----:B------:R-:W-:Y:S01]  /*6770*/  FSEL R175, R55, -INF , !P4 ;  /* 0xff80000037af7808 */ /* 0x000fe20006000000 */
[--C-:B------:R-:W-:Y:S01]  /*6780*/  FFMA.FTZ R55, R153, R6, -R22.reuse ;  /* 0x0000000699377223 */ /* 0x100fe20000010816 */
[----:B------:R-:W-:Y:S01]  /*6790*/  FMNMX.FTZ R24, R177, R24, !PT ;  /* 0x00000018b1187209 */ /* 0x000fe20007810000 */
[-CC-:B------:R-:W-:Y:S01]  /*67a0*/  FFMA.FTZ R23, R23, R6.reuse, -R22.reuse ;  /* 0x0000000617177223 */ /* 0x180fe20000010816 */
[----:B------:R-:W-:Y:S01]  /*67b0*/  ISETP.GT.AND P5, PT, R20, 0x48, P1 ;  /* 0x000000481400780c */ /* 0x000fe20000fa4270 */
[-CC-:B------:R-:W-:Y:S01]  /*67c0*/  FFMA.FTZ R19, R69, R6.reuse, -R22.reuse ;  /* 0x0000000645137223 */ /* 0x180fe20000010816 */
[----:B------:R-:W-:Y:S01]  /*67d0*/  FSEL R183, R58, -INF , !P2 ;  /* 0xff8000003ab77808 */ /* 0x000fe20005000000 */
[-CC-:B------:R-:W-:Y:S01]  /*67e0*/  FFMA.FTZ R21, R73, R6.reuse, -R22.reuse ;  /* 0x0000000649157223 */ /* 0x180fe20000010816 */
[----:B------:R-:W-:Y:S01]  /*67f0*/  ISETP.LT.OR P3, PT, R18, 0x42, P3 ;  /* 0x000000421200780c */ /* 0x000fe20001f61670 */
[--C-:B------:R-:W-:Y:S01]  /*6800*/  FFMA.FTZ R33, R81, R6, -R22.reuse ;  /* 0x0000000651217223 */ /* 0x100fe20000010816 */
[----:B------:R-:W-:Y:S01]  /*6810*/  FMNMX.FTZ R24, R175, R24, !PT ;  /* 0x00000018af187209 */ /* 0x000fe20007810000 */
[----:B------:R-:W-:Y:S01]  /*6820*/  FFMA.FTZ R29, R85, R6, -R22 ;  /* 0x00000006551d7223 */ /* 0x000fe20000010816 */
[----:B------:R-:W-:Y:S01]  /*6830*/  ISETP.GT.AND P4, PT, R20, 0x49, P1 ;  /* 0x000000491400780c */ /* 0x000fe20000f84270 */
[----:B------:R-:W-:Y:S01]  /*6840*/  MUFU.EX2 R15, R15 ;  /* 0x0000000f000f7308 */ /* 0x000fe20000000800 */
[----:B------:R-:W-:-:S02]  /*6850*/  ISETP.LT.OR P5, PT, R18, 0x49, P5 ;  /* 0x000000491200780c */ /* 0x000fc40002fa1670 */
[----:B------:R-:W-:Y:S02]  /*6860*/  FSEL R59, R59, -INF , !P3 ;  /* 0xff8000003b3b7808 */ /* 0x000fe40005800000 */
[----:B------:R-:W-:Y:S02]  /*6870*/  FMNMX.FTZ R24, R183, R24, !PT ;  /* 0x00000018b7187209 */ /* 0x000fe40007810000 */
[----:B------:R-:W-:Y:S01]  /*6880*/  ISETP.GT.AND P2, PT, R20, 0x50, P1 ;  /* 0x000000501400780c */ /* 0x000fe20000f44270 */
[----:B------:R-:W-:Y:S01]  /*6890*/  MUFU.EX2 R182, R182 ;  /* 0x000000b600b67308 */ /* 0x000fe20000000800 */
[----:B------:R-:W-:Y:S02]  /*68a0*/  FSEL R157, R62, -INF , !P5 ;  /* 0xff8000003e9d7808 */ /* 0x000fe40006800000 */
[----:B------:R-:W-:Y:S02]  /*68b0*/  ISETP.LT.OR P4, PT, R18, 0x4a, P4 ;  /* 0x0000004a1200780c */ /* 0x000fe40002781670 */
[----:B------:R-:W-:-:S02]  /*68c0*/  FMNMX.FTZ R24, R59, R24, !PT ;  /* 0x000000183b187209 */ /* 0x000fc40007810000 */
[----:B------:R-:W-:Y:S01]  /*68d0*/  ISETP.GT.AND P3, PT, R20, 0x51, P1 ;  /* 0x000000511400780c */ /* 0x000fe20000f64270 */
[----:B------:R-:W-:Y:S01]  /*68e0*/  MUFU.EX2 R23, R23 ;  /* 0x0000001700177308 */ /* 0x000fe20000000800 */
[----:B------:R-:W-:Y:S02]  /*68f0*/  ISETP.LT.OR P2, PT, R18, 0x51, P2 ;  /* 0x000000511200780c */ /* 0x000fe40001741670 */
[----:B------:R-:W-:Y:S02]  /*6900*/  FSEL R63, R63, -INF , !P4 ;  /* 0xff8000003f3f7808 */ /* 0x000fe40006000000 */
[----:B------:R-:W-:Y:S02]  /*6910*/  FMNMX.FTZ R24, R157, R24, !PT ;  /* 0x000000189d187209 */ /* 0x000fe40007810000 */
[----:B------:R-:W-:Y:S01]  /*6920*/  ISETP.GT.AND P5, PT, R20, 0x58, P1 ;  /* 0x000000581400780c */ /* 0x000fe20000fa4270 */
[----:B------:R-:W-:Y:S01]  /*6930*/  MUFU.EX2 R176, R176 ;  /* 0x000000b000b07308 */ /* 0x000fe20000000800 */
[----:B------:R-:W-:-:S02]  /*6940*/  FSEL R155, R66, -INF , !P2 ;  /* 0xff800000429b7808 */ /* 0x000fc40005000000 */
[----:B------:R-:W-:Y:S02]  /*6950*/  ISETP.LT.OR P3, PT, R18, 0x52, P3 ;  /* 0x000000521200780c */ /* 0x000fe40001f61670 */
[----:B------:R-:W-:Y:S02]  /*6960*/  FMNMX.FTZ R24, R63, R24, !PT ;  /* 0x000000183f187209 */ /* 0x000fe40007810000 */
[----:B------:R-:W-:Y:S01]  /*6970*/  ISETP.GT.AND P4, PT, R20, 0x59, P1 ;  /* 0x000000591400780c */ /* 0x000fe20000f84270 */
[----:B------:R-:W-:Y:S01]  /*6980*/  MUFU.EX2 R27, R27 ;  /* 0x0000001b001b7308 */ /* 0x000fe20000000800 */
[----:B------:R-:W-:Y:S02]  /*6990*/  ISETP.LT.OR P5, PT, R18, 0x59, P5 ;  /* 0x000000591200780c */ /* 0x000fe40002fa1670 */
[----:B------:R-:W-:Y:S02]  /*69a0*/  FSEL R67, R67, -INF , !P3 ;  /* 0xff80000043437808 */ /* 0x000fe40005800000 */
[----:B------:R-:W-:-:S02]  /*69b0*/  FMNMX.FTZ R24, R155, R24, !PT ;  /* 0x000000189b187209 */ /* 0x000fc40007810000 */
[----:B------:R-:W-:Y:S01]  /*69c0*/  ISETP.GT.AND P2, PT, R20, 0x60, P1 ;  /* 0x000000601400780c */ /* 0x000fe20000f44270 */
[----:B------:R-:W-:Y:S01]  /*69d0*/  MUFU.EX2 R178, R178 ;  /* 0x000000b200b27308 */ /* 0x000fe20000000800 */
[----:B------:R-:W-:Y:S02]  /*69e0*/  FSEL R153, R70, -INF , !P5 ;  /* 0xff80000046997808 */ /* 0x000fe40006800000 */
[----:B------:R-:W-:Y:S02]  /*69f0*/  ISETP.LT.OR P4, PT, R18, 0x5a, P4 ;  /* 0x0000005a1200780c */ /* 0x000fe40002781670 */
[----:B------:R-:W-:Y:S02]  /*6a00*/  FMNMX.FTZ R24, R67, R24, !PT ;  /* 0x0000001843187209 */ /* 0x000fe40007810000 */
        /* <DEDUP_REMOVED lines=32> */
[----:B------:R-:W-:-:S02]  /*6c10*/  ISETP.LT.OR P5, PT, R18, 0x79, P5 ;  /* 0x000000791200780c */ /* 0x000fc40002fa1670 */
[----:B------:R-:W-:Y:S02]  /*6c20*/  FSEL R83, R83, -INF , !P3 ;  /* 0xff80000053537808 */ /* 0x000fe40005800000 */
[----:B------:R-:W-:Y:S02]  /*6c30*/  FMNMX.FTZ R24, R165, R24, !PT ;  /* 0x00000018a5187209 */ /* 0x000fe40007810000 */
[----:B------:R-:W-:Y:S01]  /*6c40*/  ISETP.LT.OR P1, PT, R18, 0x7a, P1 ;  /* 0x0000007a1200780c */ /* 0x000fe20000f21670 */
[----:B------:R-:W-:Y:S01]  /*6c50*/  MUFU.EX2 R170, R170 ;  /* 0x000000aa00aa7308 */ /* 0x000fe20000000800 */
[----:B------:R-:W-:Y:S02]  /*6c60*/  FSEL R185, R86, -INF , !P5 ;  /* 0xff80000056b97808 */ /* 0x000fe40006800000 */
[----:B------:R-:W-:Y:S02]  /*6c70*/  FMNMX.FTZ R24, R83, R24, !PT ;  /* 0x0000001853187209 */ /* 0x000fe40007810000 */
[----:B------:R-:W-:-:S02]  /*6c80*/  FSEL R87, R87, -INF , !P1 ;  /* 0xff80000057577808 */ /* 0x000fc40004800000 */
[----:B------:R-:W-:Y:S01]  /*6c90*/  FMNMX.FTZ R24, R185, R24, !PT ;  /* 0x00000018b9187209 */ /* 0x000fe20007810000 */
[----:B------:R-:W-:Y:S01]  /*6ca0*/  MUFU.EX2 R41, R41 ;  /* 0x0000002900297308 */ /* 0x000fe20000000800 */
[----:B------:R-:W-:Y:S02]  /*6cb0*/  FSEL R65, R7, RZ, P6 ;  /* 0x000000ff07417208 */ /* 0x000fe40003000000 */
[----:B------:R-:W-:-:S03]  /*6cc0*/  FMNMX.FTZ R24, R87, R24, !PT ;  /* 0x0000001857187209 */ /* 0x000fc60007810000 */
[----:B------:R-:W-:Y:S02]  /*6cd0*/  FADD.FTZ R65, -R65, R12 ;  /* 0x0000000c41417221 */ /* 0x000fe40000010100 */
[----:B------:R-:W0:Y:S01]  /*6ce0*/  SHFL.BFLY PT, R57, R24, 0x2, 0x1f ;  /* 0x0c401f0018397f89 */ /* 0x000e2200000e0000 */
[----:B------:R-:W-:Y:S08]  /*6cf0*/  MUFU.EX2 R164, R164 ;  /* 0x000000a400a47308 */ /* 0x000ff00000000800 */
[----:B------:R-:W-:Y:S08]  /*6d00*/  MUFU.EX2 R37, R37 ;  /* 0x0000002500257308 */ /* 0x000ff00000000800 */
[----:B------:R-:W-:Y:S01]  /*6d10*/  MUFU.EX2 R166, R166 ;  /* 0x000000a600a67308 */ /* 0x000fe20000000800 */
[----:B0-----:R-:W-:Y:S01]  /*6d20*/  FMNMX.FTZ R18, R24, R57, !PT ;  /* 0x0000003918127209 */ /* 0x001fe20007810000 */
[----:B------:R-:W-:-:S06]  /*6d30*/  FFMA.FTZ R57, R77, R6, -R22 ;  /* 0x000000064d397223 */ /* 0x000fcc0000010816 */
[----:B------:R-:W-:Y:S01]  /*6d40*/  MUFU.EX2 R25, R25 ;  /* 0x0000001900197308 */ /* 0x000fe20000000800 */
[----:B------:R-:W0:Y:S07]  /*6d50*/  SHFL.BFLY PT, R61, R18, 0x1, 0x1f ;  /* 0x0c201f00123d7f89 */ /* 0x000e2e00000e0000 */
[----:B------:R-:W-:Y:S08]  /*6d60*/  MUFU.EX2 R160, R160 ;  /* 0x000000a000a07308 */ /* 0x000ff00000000800 */
[----:B------:R-:W-:Y:S08]  /*6d70*/  MUFU.EX2 R17, R17 ;  /* 0x0000001100117308 */ /* 0x000ff00000000800 */
[----:B------:R-:W-:Y:S01]  /*6d80*/  MUFU.EX2 R162, R162 ;  /* 0x000000a200a27308 */ /* 0x000fe20000000800 */
[----:B0-----:R-:W-:Y:S01]  /*6d90*/  FMNMX.FTZ R9, R18, R61, !PT ;  /* 0x0000003d12097209 */ /* 0x001fe20007810000 */
[----:B------:R-:W-:-:S03]  /*6da0*/  FMUL.FTZ R61, R65, R6 ;  /* 0x00000006413d7220 */ /* 0x000fc60000410000 */
[C---:B------:R-:W-:Y:S01]  /*6db0*/  FSETP.NEU.FTZ.AND P1, PT, R9.reuse, -INF , PT ;  /* 0xff8000000900780b */ /* 0x040fe20003f3d000 */
[C---:B------:R-:W-:Y:S02]  /*6dc0*/  FMUL.FTZ R12, R9.reuse, R6 ;  /* 0x00000006090c7220 */ /* 0x040fe40000410000 */
[----:B------:R-:W-:Y:S01]  /*6dd0*/  MUFU.EX2 R19, R19 ;  /* 0x0000001300137308 */ /* 0x000fe20000000800 */
[----:B------:R-:W-:Y:S02]  /*6de0*/  FSEL R18, R9, RZ, P1 ;  /* 0x000000ff09127208 */ /* 0x000fe40000800000 */
[----:B------:R-:W-:-:S03]  /*6df0*/  FSEL R12, R12, RZ, P1 ;  /* 0x000000ff0c0c7208 */ /* 0x000fc60000800000 */
[----:B------:R-:W-:Y:S02]  /*6e00*/  FADD.FTZ R13, -R18, R13 ;  /* 0x0000000d120d7221 */ /* 0x000fe40000010100 */
[----:B------:R-:W0:Y:S01]  /*6e10*/  MUFU.EX2 R61, R61 ;  /* 0x0000003d003d7308 */ /* 0x000e220000000800 */
[-CC-:B------:R-:W-:Y:S01]  /*6e20*/  FFMA.FTZ R65, R26, R6.reuse, -R12.reuse ;  /* 0x000000061a417223 */ /* 0x180fe2000001080c */
[-CC-:B------:R-:W-:Y:S01]  /*6e30*/  FFMA.FTZ R20, R159, R6.reuse, -R12.reuse ;  /* 0x000000069f147223 */ /* 0x180fe2000001080c */
[-C--:B------:R-:W-:Y:S01]  /*6e40*/  FMUL.FTZ R18, R13, R6.reuse ;  /* 0x000000060d127220 */ /* 0x080fe20000410000 */
        /* <DEDUP_REMOVED lines=16> */
[-C--:B------:R-:W-:Y:S01]  /*6f50*/  FFMA.FTZ R171, R177, R6.reuse, -R12 ;  /* 0x00000006b1ab7223 */ /* 0x080fe2000001080c */
[----:B------:R-:W-:Y:S01]  /*6f60*/  FADD.FTZ R59, R15, R38 ;  /* 0x000000260f3b7221 */ /* 0x000fe20000010000 */
        /* <DEDUP_REMOVED lines=9> */
[--C-:B------:R-:W-:Y:S01]  /*7000*/  FFMA.FTZ R75, R75, R6, -R12.reuse ;  /* 0x000000064b4b7223 */ /* 0x100fe2000001080c */
[----:B------:R-:W2:Y:S01]  /*7010*/  MUFU.EX2 R22, R22 ;  /* 0x0000001600167308 */ /* 0x000ea20000000800 */
[----:B-1----:R-:W-:Y:S01]  /*7020*/  FFMA.FTZ R5, R18, R4, R65 ;  /* 0x0000000412057223 */ /* 0x002fe20000010041 */
[----:B------:R-:W-:Y:S01]  /*7030*/  FADD.FTZ R4, R182, R59 ;  /* 0x0000003bb6047221 */ /* 0x000fe20000010000 */
[-CC-:B------:R-:W-:Y:S01]  /*7040*/  FFMA.FTZ R53, R53, R6.reuse, -R12.reuse ;  /* 0x0000000635357223 */ /* 0x180fe2000001080c */
[-CC-:B------:R-:W-:Y:S01]  /*7050*/  FFMA.FTZ R79, R79, R6.reuse, -R12.reuse ;  /* 0x000000064f4f7223 */ /* 0x180fe2000001080c */
[-CC-:B------:R-:W-:Y:S01]  /*7060*/  FFMA.FTZ R165, R165, R6.reuse, -R12.reuse ;  /* 0x00000006a5a57223 */ /* 0x180fe2000001080c */
[-CC-:B------:R-:W-:Y:S01]  /*7070*/  FFMA.FTZ R83, R83, R6.reuse, -R12.reuse ;  /* 0x0000000653537223 */ /* 0x180fe2000001080c */
[----:B------:R-:W-:Y:S01]  /*7080*/  FFMA.FTZ R185, R185, R6, -R12 ;  /* 0x00000006b9b97223 */ /* 0x000fe2000001080c */
[----:B------:R-:W1:Y:S01]  /*7090*/  MUFU.EX2 R31, R31 ;  /* 0x0000001f001f7308 */ /* 0x000e620000000800 */
[----:B0-----:R-:W-:-:S07]  /*70a0*/  FADD.FTZ R5, R20, R5 ;  /* 0x0000000514057221 */ /* 0x001fce0000010000 */
[----:B------:R-:W0:Y:S01]  /*70b0*/  MUFU.EX2 R24, R24 ;  /* 0x0000001800187308 */ /* 0x000e220000000800 */
[----:B--2---:R-:W-:Y:S01]  /*70c0*/  FADD.FTZ R40, R22, R5 ;  /* 0x0000000516287221 */ /* 0x004fe20000010000 */
[----:B------:R-:W-:-:S04]  /*70d0*/  FADD.FTZ R5, R23, R4 ;  /* 0x0000000417057221 */ /* 0x000fc80000010000 */
[----:B------:R-:W-:Y:S02]  /*70e0*/  FADD.FTZ R4, R176, R5 ;  /* 0x00000005b0047221 */ /* 0x000fe40000010000 */
[----:B------:R-:W2:Y:S01]  /*70f0*/  MUFU.EX2 R69, R69 ;  /* 0x0000004500457308 */ /* 0x000ea20000000800 */
[----:B-1----:R-:W-:Y:S01]  /*7100*/  FADD.FTZ R59, R31, R40 ;  /* 0x000000281f3b7221 */ /* 0x002fe20000010000 */
[----:B------:R-:W-:-:S04]  /*7110*/  FADD.FTZ R5, R27, R4 ;  /* 0x000000041b057221 */ /* 0x000fc80000010000 */
[----:B------:R-:W-:Y:S02]  /*7120*/  FADD.FTZ R4, R178, R5 ;  /* 0x00000005b2047221 */ /* 0x000fe40000010000 */
[----:B------:R-:W1:Y:S01]  /*7130*/  MUFU.EX2 R26, R26 ;  /* 0x0000001a001a7308 */ /* 0x000e620000000800 */
[----:B0-----:R-:W-:Y:S01]  /*7140*/  FADD.FTZ R40, R24, R59 ;  /* 0x0000003b18287221 */ /* 0x001fe20000010000 */
[----:B------:R-:W-:-:S04]  /*7150*/  FADD.FTZ R5, R35, R4 ;  /* 0x0000000423057221 */ /* 0x000fc80000010000 */
[----:B------:R-:W-:Y:S02]  /*7160*/  FADD.FTZ R4, R172, R5 ;  /* 0x00000005ac047221 */ /* 0x000fe40000010000 */
[----:B------:R-:W0:Y:S01]  /*7170*/  MUFU.EX2 R39, R39 ;  /* 0x0000002700277308 */ /* 0x000e220000000800 */
[----:B--2---:R-:W-:Y:S01]  /*7180*/  FADD.FTZ R59, R69, R40 ;  /* 0x00000028453b7221 */ /* 0x004fe20000010000 */
[----:B------:R-:W-:Y:S01]  /*7190*/  FADD.FTZ R5, R51, R4 ;  /* 0x0000000433057221 */ /* 0x000fe20000010000 */
[-CC-:B------:R-:W-:Y:S01]  /*71a0*/  FFMA.FTZ R40, R67, R6.reuse, -R12.reuse ;  /* 0x0000000643287223 */ /* 0x180fe2000001080c */
[----:B------:R-:W-:Y:S02]  /*71b0*/  FFMA.FTZ R12, R87, R6, -R12 ;  /* 0x00000006570c7223 */ /* 0x000fe4000001080c */
[----:B------:R-:W-:Y:S02]  /*71c0*/  FADD.FTZ R4, R174, R5 ;  /* 0x00000005ae047221 */ /* 0x000fe40000010000 */
[----:B------:R-:W2:Y:S01]  /*71d0*/  MUFU.EX2 R28, R28 ;  /* 0x0000001c001c7308 */ /* 0x000ea20000000800 */
[----:B-1----:R-:W-:Y:S01]  /*71e0*/  FADD.FTZ R42, R26, R59 ;  /* 0x0000003b1a2a7221 */ /* 0x002fe20000010000 */
[----:B------:R-:W-:-:S04]  /*71f0*/  FADD.FTZ R5, R55, R4 ;  /* 0x0000000437057221 */ /* 0x000fc80000010000 */
[----:B------:R-:W-:Y:S02]  /*7200*/  FADD.FTZ R4, R168, R5 ;  /* 0x00000005a8047221 */ /* 0x000fe40000010000 */
        /* <DEDUP_REMOVED lines=8> */
[----:B------:R-:W-:-:S06]  /*7290*/  FADD.FTZ R59, R45, R4 ;  /* 0x000000042d3b7221 */ /* 0x000fcc0000010000 */
[----:B------:R-:W0:Y:S01]  /*72a0*/  MUFU.EX2 R32, R32 ;  /* 0x0000002000207308 */ /* 0x000e220000000800 */
[----:B--2---:R-:W-:-:S07]  /*72b0*/  FADD.FTZ R42, R47, R42 ;  /* 0x0000002a2f2a7221 */ /* 0x004fce0000010000 */
[----:B------:R-:W2:Y:S01]  /*72c0*/  MUFU.EX2 R171, R171 ;  /* 0x000000ab00ab7308 */ /* 0x000ea20000000800 */
[----:B-1----:R-:W-:Y:S01]  /*72d0*/  FADD.FTZ R5, R169, R42 ;  /* 0x0000002aa9057221 */ /* 0x002fe20000010000 */
[----:B------:R-:W-:-:S04]  /*72e0*/  FADD.FTZ R42, R170, R59 ;  /* 0x0000003baa2a7221 */ /* 0x000fc80000010000 */
[----:B------:R-:W-:Y:S02]  /*72f0*/  FADD.FTZ R59, R41, R42 ;  /* 0x0000002a293b7221 */ /* 0x000fe40000010000 */
[----:B------:R-:W1:Y:S01]  /*7300*/  MUFU.EX2 R34, R34 ;  /* 0x0000002200227308 */ /* 0x000e620000000800 */
[----:B0-----:R-:W-:Y:S01]  /*7310*/  FADD.FTZ R4, R32, R5 ;  /* 0x0000000520047221 */ /* 0x001fe20000010000 */
[----:B------:R-:W-:-:S06]  /*7320*/  FADD.FTZ R42, R164, R59 ;  /* 0x0000003ba42a7221 */ /* 0x000fcc0000010000 */
        /* <DEDUP_REMOVED lines=12> */
[----:B------:R0:W-:Y:S01]  /*73f0*/  MUFU.EX2 R157, R49 ;  /* 0x00000031009d7308 */ /* 0x0001e20000000800 */
[----:B--2---:R-:W-:-:S07]  /*7400*/  FADD.FTZ R5, R161, R4 ;  /* 0x00000004a1057221 */ /* 0x004fce0000010000 */
[----:B------:R-:W2:Y:S01]  /*7410*/  MUFU.EX2 R163, R163 ;  /* 0x000000a300a37308 */ /* 0x000ea20000000800 */
[----:B0-----:R-:W-:Y:S01]  /*7420*/  FADD.FTZ R49, R37, R42 ;  /* 0x0000002a25317221 */ /* 0x001fe20000010000 */
[----:B-1----:R-:W-:-:S03]  /*7430*/  FADD.FTZ R4, R40, R5 ;  /* 0x0000000528047221 */ /* 0x002fc60000010000 */
[----:B------:R-:W-:-:S03]  /*7440*/  FADD.FTZ R42, R166, R49 ;  /* 0x00000031a62a7221 */ /* 0x000fc60000010000 */
[----:B------:R-:W0:Y:S01]  /*7450*/  MUFU.EX2 R71, R71 ;  /* 0x0000004700477308 */ /* 0x000e220000000800 */
[----:B------:R-:W-:-:S04]  /*7460*/  FADD.FTZ R49, R25, R42 ;  /* 0x0000002a19317221 */ /* 0x000fc80000010000 */
[----:B------:R-:W-:-:S03]  /*7470*/  FADD.FTZ R42, R160, R49 ;  /* 0x00000031a02a7221 */ /* 0x000fc60000010000 */
[----:B------:R-:W1:Y:S01]  /*7480*/  MUFU.EX2 R156, R156 ;  /* 0x0000009c009c7308 */ /* 0x000e620000000800 */
[----:B------:R-:W-:Y:S01]  /*7490*/  FADD.FTZ R49, R17, R42 ;  /* 0x0000002a11317221 */ /* 0x000fe20000010000 */
[----:B--2---:R-:W-:-:S03]  /*74a0*/  FADD.FTZ R4, R163, R4 ;  /* 0x00000004a3047221 */ /* 0x004fc60000010000 */
[----:B------:R-:W-:-:S03]  /*74b0*/  FADD.FTZ R42, R162, R49 ;  /* 0x00000031a22a7221 */ /* 0x000fc60000010000 */
[----:B------:R-:W2:Y:S01]  /*74c0*/  MUFU.EX2 R21, R21 ;  /* 0x0000001500157308 */ /* 0x000ea20000000800 */
[----:B------:R-:W-:Y:S01]  /*74d0*/  FADD.FTZ R5, R19, R42 ;  /* 0x0000002a13057221 */ /* 0x000fe20000010000 */
[----:B0-----:R-:W-:-:S04]  /*74e0*/  FADD.FTZ R4, R71, R4 ;  /* 0x0000000447047221 */ /* 0x001fc80000010000 */
[----:B------:R-:W-:Y:S02]  /*74f0*/  FADD.FTZ R4, R157, R4 ;  /* 0x000000049d047221 */ /* 0x000fe40000010000 */
        /* <DEDUP_REMOVED lines=25> */
[----:B-1----:R-:W-:Y:S01]  /*7690*/  FADD.FTZ R4, R155, R4 ;  /* 0x000000049b047221 */ /* 0x002fe20000010000 */
[----:B--2---:R-:W-:-:S03]  /*76a0*/  FADD.FTZ R5, R29, R42 ;  /* 0x0000002a1d057221 */ /* 0x004fc60000010000 */
[----:B0-----:R-:W-:Y:S01]  /*76b0*/  FADD.FTZ R4, R12, R4 ;  /* 0x000000040c047221 */ /* 0x001fe20000010000 */
[----:B------:R-:W-:Y:S06]  /*76c0*/  @!P0 BRA `(.L_x_1110) ;  /* 0x0000000000048947 */ /* 0x000fec0003800000 */
[----:B------:R-:W-:Y:S01]  /*76d0*/  BPT.TRAP 0x1 ;  /* 0x000000040000795c */ /* 0x000fe20000300000 */
.L_x_1110:
[----:B------:R-:W-:Y:S01]  /*76e0*/  ULEA UR6, UR54, UR40, 0x3 ;  /* 0x0000002836067291 */ /* 0x000fe2000f8e183f */
[----:B------:R-:W-:Y:S01]  /*76f0*/  ISETP.GT.AND P1, PT, R14, UR53, PT ;  /* 0x000000350e007c0c */ /* 0x000fe2000bf24270 */
        /* <DEDUP_REMOVED lines=10> */
[-C--:B------:R-:W-:Y:S01]  /*77a0*/  FMUL.FTZ R92, R92, R61.reuse ;  /* 0x0000003d5c5c7220 */ /* 0x080fe20000410000 */
[----:B------:R-:W-:Y:S01]  /*77b0*/  F2FP.F16.F32.PACK_AB R182, R23, R182 ;  /* 0x000000b617b6723e */ /* 0x000fe200000000ff */
[-C--:B------:R-:W-:Y:S01]  /*77c0*/  FMUL.FTZ R93, R93, R61.reuse ;  /* 0x0000003d5d5d7220 */ /* 0x080fe20000410000 */
[----:B------:R-:W-:Y:S01]  /*77d0*/  F2FP.F16.F32.PACK_AB R183, R31, R22 ;  /* 0x000000161fb7723e */ /* 0x000fe200000000ff */
[-C--:B------:R-:W-:Y:S01]  /*77e0*/  FMUL.FTZ R96, R96, R61.reuse ;  /* 0x0000003d60607220 */ /* 0x080fe20000410000 */
[----:B------:R-:W-:Y:S01]  /*77f0*/  SYNCS.ARRIVE.TRANS64.RED.A1T0 RZ, [UR6], RZ ;  /* 0x000000ffffff79a7 */ /* 0x000fe20008100406 */
[----:B------:R-:W-:Y:S01]  /*7800*/  F2FP.F16.F32.PACK_AB R176, R27, R176 ;  /* 0x000000b01bb0723e */ /* 0x000fe200000000ff */
[-C--:B------:R-:W-:Y:S01]  /*7810*/  FMUL.FTZ R97, R97, R61.reuse ;  /* 0x0000003d61617220 */ /* 0x080fe20000410000 */
        /* <DEDUP_REMOVED lines=50> */
[----:B------:R-:W-:Y:S01]  /*7b40*/  FMUL.FTZ R149, R149, R61 ;  /* 0x0000003d95957220 */ /* 0x000fe20000410000 */
[----:B------:R-:W-:-:S02]  /*7b50*/  VIADD R14, R14, 0xffffffff ;  /* 0xffffffff0e0e7836 */ /* 0x000fc40000000000 */
        /* <DEDUP_REMOVED lines=35> */
.L_x_1092:
[----:B------:R-:W0:Y:S01]  /*7d90*/  S2UR UR6, SR_CTAID.X ;  /* 0x00000000000679c3 */ /* 0x000e220000002500 */
[----:B------:R-:W-:Y:S01]  /*7da0*/  IADD3 R13, -R8, 0x1, RZ ;  /* 0x00000001080d7810 */ /* 0x000fe20007ffe1ff */
[----:B------:R-:W-:Y:S02]  /*7db0*/  UISETP.NE.AND UP1, UPT, UR42, URZ, UPT ;  /* 0x0000003f2a00728c */ /* 0x000fe4000bf25270 */
[----:B------:R-:W-:Y:S02]  /*7dc0*/  UISETP.NE.AND UP0, UPT, UR41, URZ, UPT ;  /* 0x0000003f2900728c */ /* 0x000fe4000bf05270 */
[----:B------:R-:W-:-:S04]  /*7dd0*/  IMAD R13, R2, UR51, R13 ;  /* 0x00000033020d7c24 */ /* 0x000fc8000f8e020d */
[----:B------:R-:W-:Y:S02]  /*7de0*/  PLOP3.LUT P1, PT, PT, PT, UP0, 0x40, 0x0 ;  /* 0x000000000000781c */ /* 0x000fe40003f2e808 */
[----:B------:R-:W-:Y:S01]  /*7df0*/  R2UR UR11, R13 ;  /* 0x000000000d0b72ca */ /* 0x000fe200000e0000 */
[----:B------:R-:W-:Y:S01]  /*7e00*/  @UP1 ULDC UR14, c[0x0][0x450] ;  /* 0x00011400000e1ab9 */ /* 0x000fe20000000800 */
[----:B0-----:R-:W-:-:S03]  /*7e10*/  ULEA UR10, UR6, 0x7f, 0x7 ;  /* 0x0000007f060a7891 */ /* 0x001fc6000f8e383f */
[----:B------:R-:W-:Y:S02]  /*7e20*/  @UP1 ULDC UR6, c[0x0][0x44c] ;  /* 0x0001130000061ab9 */ /* 0x000fe40000000800 */
[----:B------:R-:W-:-:S04]  /*7e30*/  UIMAD.WIDE.U32 UR6, UR10, UR6, URZ ;  /* 0x000000060a0672a5 */ /* 0x000fc8000f8e003f */
[----:B------:R-:W-:-:S04]  /*7e40*/  @UP1 USHF.R.U32.HI UR10, URZ, UR14, UR7 ;  /* 0x0000000e3f0a1299 */ /* 0x000fc80008011607 */
[----:B------:R-:W-:-:S03]  /*7e50*/  UIADD3 UR10, UR11, UR10, URZ ;  /* 0x0000000a0b0a7290 */ /* 0x000fc6000fffe03f */
[----:B------:R-:W-:Y:S02]  /*7e60*/  ULDC UR11, c[0x0][0x9dc] ;  /* 0x00027700000b7ab9 */ /* 0x000fe40000000800 */
[----:B------:R-:W-:Y:S01]  /*7e70*/  UIADD3 UR11, UR10, -UR11, URZ ;  /* 0x8000000b0a0b7290 */ /* 0x000fe2000fffe03f */
[----:B------:R-:W-:Y:S11]  /*7e80*/  @P1 BRA `(.L_x_1112) ;  /* 0x00000000004c1947 */ /* 0x000ff60003800000 */
[----:B------:R-:W-:-:S06]  /*7e90*/  UISETP.GT.AND UP0, UPT, UR10, -0x1, UPT ;  /* 0xffffffff0a00788c */ /* 0x000fcc000bf04270 */
[----:B------:R-:W-:-:S13]  /*7ea0*/  PLOP3.LUT P1, PT, PT, PT, UP0, 0x80, 0x0 ;  /* 0x000000000000781c */ /* 0x000fda0003f2f008 */
[----:B------:R-:W-:Y:S05]  /*7eb0*/  @P1 BRA `(.L_x_1113) ;  /* 0x0000000000201947 */ /* 0x000fea0003800000 */
[----:B------:R-:W-:Y:S01]  /*7ec0*/  ULDC UR14, c[0x0][0x9e4] ;  /* 0x00027900000e7ab9 */ /* 0x000fe20000000800 */
[----:B------:R-:W-:Y:S02]  /*7ed0*/  ULOP3.LUT UR10, URZ, UR10, URZ, 0x33, !UPT ;  /* 0x0000000a3f0a7292 */ /* 0x000fe4000f8e333f */
[----:B------:R-:W-:-:S11]  /*7ee0*/  UISETP.NE.AND UP0, UPT, UR14, 0x1, UPT ;  /* 0x000000010e00788c */ /* 0x000fd6000bf05270 */
[----:B------:R-:W-:Y:S02]  /*7ef0*/  @UP0 ULDC.64 UR18, c[0x0][0x9e8] ;  /* 0x00027a0000120ab9 */ /* 0x000fe40000000a00 */
[----:B------:R-:W-:-:S04]  /*7f00*/  UIMAD.WIDE.U32 UR6, UR10, UR18, URZ ;  /* 0x000000120a0672a5 */ /* 0x000fc8000f8e003f */
[----:B------:R-:W-:-:S04]  /*7f10*/  @UP0 USHF.R.U32.HI UR10, URZ, UR19, UR7 ;  /* 0x000000133f0a0299 */ /* 0x000fc80008011607 */
[----:B------:R-:W-:Y:S01]  /*7f20*/  ULOP3.LUT UR10, URZ, UR10, URZ, 0x33, !UPT ;  /* 0x0000000a3f0a7292 */ /* 0x000fe2000f8e333f */
[----:B------:R-:W-:Y:S11]  /*7f30*/  BRA `(.L_x_1114) ;  /* 0x0000000000147947 */ /* 0x000ff60003800000 */
.L_x_1113:
[----:B------:R-:W-:Y:S02]  /*7f40*/  ULDC UR14, c[0x0][0x9e4] ;  /* 0x00027900000e7ab9 */ /* 0x000fe40000000800 */
[----:B------:R-:W-:-:S11]  /*7f50*/  UISETP.NE.AND UP0, UPT, UR14, 0x1, UPT ;  /* 0x000000010e00788c */ /* 0x000fd6000bf05270 */
[----:B------:R-:W-:Y:S02]  /*7f60*/  @UP0 ULDC.64 UR18, c[0x0][0x9e8] ;  /* 0x00027a0000120ab9 */ /* 0x000fe40000000a00 */
[----:B------:R-:W-:-:S04]  /*7f70*/  UIMAD.WIDE.U32 UR6, UR10, UR18, URZ ;  /* 0x000000120a0672a5 */ /* 0x000fc8000f8e003f */
[----:B------:R-:W-:-:S12]  /*7f80*/  @UP0 USHF.R.U32.HI UR10, URZ, UR19, UR7 ;  /* 0x000000133f0a0299 */ /* 0x000fd80008011607 */
.L_x_1114:
[----:B------:R-:W-:-:S04]  /*7f90*/  UIMAD UR10, UR10, UR14, URZ ;  /* 0x0000000e0a0a72a4 */ /* 0x000fc8000f8e023f */
[----:B------:R-:W-:-:S04]  /*7fa0*/  UISETP.LT.AND UP0, UPT, UR11, UR10, UPT ;  /* 0x0000000a0b00728c */ /* 0x000fc8000bf01270 */
[----:B------:R-:W-:-:S12]  /*7fb0*/  USEL UR11, UR11, UR10, !UP0 ;  /* 0x0000000a0b0b7287 */ /* 0x000fd8000c000000 */
.L_x_1112:
[----:B------:R-:W-:-:S04]  /*7fc0*/  UIADD3 UR11, UR11, 0x7f, URZ ;  /* 0x0000007f0b0b7890 */ /* 0x000fc8000fffe03f */
[----:B------:R-:W-:-:S04]  /*7fd0*/  USHF.R.S32.HI UR6, URZ, 0x1f, UR11 ;  /* 0x0000001f3f067899 */ /* 0x000fc8000801140b */
[----:B------:R-:W-:-:S04]  /*7fe0*/  ULEA.HI UR6, UR6, UR11, URZ, 0x7 ;  /* 0x0000000b06067291 */ /* 0x000fc8000f8f383f */
[----:B------:R-:W-:-:S04]  /*7ff0*/  USHF.R.S32.HI UR6, URZ, 0x7, UR6 ;  /* 0x000000073f067899 */ /* 0x000fc80008011406 */
[----:B------:R-:W-:-:S04]  /*8000*/  UISETP.LT.AND UP0, UPT, UR38, UR6, UPT ;  /* 0x000000062600728c */ /* 0x000fc8000bf01270 */
[----:B------:R-:W-:-:S06]  /*8010*/  USEL UR50, UR38, UR6, !UP0 ;  /* 0x0000000626327287 */ /* 0x000fcc000c000000 */
[----:B------:R-:W-:-:S13]  /*8020*/  ISETP.GE.AND P1, PT, R14, UR50, PT ;  /* 0x000000320e007c0c */ /* 0x000fda000bf26270 */
[----:B------:R-:W-:Y:S05]  /*8030*/  @!P1 BRA `(.L_x_1115) ;  /* 0x00000020001c9947 */ /* 0x000fea0003800000 */
[----:B------:R-:W-:Y:S01]  /*8040*/  IMAD.MOV.U32 R13, RZ, RZ, R9 ;  /* 0x000000ffff0d7224 */ /* 0x000fe200078e0009 */
[----:B------:R-:W-:Y:S01]  /*8050*/  UMOV UR52, UR45 ;  /* 0x0000002d00347c82 */ /* 0x000fe20008000000 */
[----:B------:R-:W-:Y:S01]  /*8060*/  IMAD.MOV.U32 R12, RZ, RZ, R7 ;  /* 0x000000ffff0c7224 */ /* 0x000fe200078e0007 */
[----:B------:R-:W-:Y:S01]  /*8070*/  UMOV UR51, UR46 ;  /* 0x0000002e00337c82 */ /* 0x000fe20008000000 */
[----:B------:R-:W-:-:S07]  /*8080*/  IMAD.MOV.U32 R8, RZ, RZ, R14 ;  /* 0x000000ffff087224 */ /* 0x000fce00078e000e */
.L_x_1126:
[----:B------:R-:W-:Y:S01]  /*8090*/  ISETP.NE.AND P2, PT, RZ, UR39, PT ;  /* 0x00000027ff007c0c */ /* 0x000fe2000bf45270 */
[----:B------:R-:W-:-:S04]  /*80a0*/  UISETP.NE.AND UP0, UPT, UR51, 0x1, UPT ;  /* 0x000000013300788c */ /* 0x000fc8000bf05270 */
[----:B------:R-:W-:-:S04]  /*80b0*/  USEL UR45, URZ, 0x1, UP0 ;  /* 0x000000013f2d7887 */ /* 0x000fc80008000000 */
[----:B------:R-:W-:-:S04]  /*80c0*/  ULOP3.LUT UR45, UR52, UR45, URZ, 0x3c, !UPT ;  /* 0x0000002d342d7292 */ /* 0x000fc8000f8e3c3f */
[----:B------:R-:W-:Y:S08]  /*80d0*/  @P2 BRA `(.L_x_1116) ;  /* 0x0000000000382947 */ /* 0x000ff00003800000 */
[----:B------:R-:W-:Y:S05]  /*80e0*/  @!P0 BRA `(.L_x_1117) ;  /* 0x0000000000048947 */ /* 0x000fea0003800000 */
[----:B------:R-:W-:Y:S01]  /*80f0*/  BPT.TRAP 0x1 ;  /* 0x000000040000795c */ /* 0x000fe20000300000 */
.L_x_1117:
        /* <DEDUP_REMOVED lines=9> */
.L_x_1118:
[----:B-1----:R-:W-:Y:S05]  /*8190*/  @P1 BRA `(.L_x_1116) ;  /* 0x0000000000081947 */ /* 0x002fea0003800000 */
[----:B------:R-:W1:Y:S02]  /*81a0*/  SYNCS.PHASECHK.TRANS64.TRYWAIT P1, [UR6+0x28830], R6 ;  /* 0x02883006ff0075a7 */ /* 0x000e640008020146 */
[----:B-1----:R-:W-:Y:S05]  /*81b0*/  @!P1 BRA `(.L_x_1119) ;  /* 0x000000b4000c9947 */ /* 0x002fea0003800000 */
.L_x_1116:
        /* <DEDUP_REMOVED lines=50> */
.L_x_1121:
[----:B------:R-:W-:Y:S01]  /*84e0*/  ULEA UR6, UR51, UR40, 0x3 ;  /* 0x0000002833067291 */ /* 0x000fe2000f8e183f */
[----:B------:R-:W-:-:S05]  /*84f0*/  IMAD.U32 R6, RZ, RZ, UR52 ;  /* 0x00000034ff067e24 */ /* 0x000fca000f8e00ff */
[----:B------:R-:W-:-:S04]  /*8500*/  SHF.L.U32 R6, R6, 0x1f, RZ ;  /* 0x0000001f06067819 */ /* 0x000fc800000006ff */
[----:B------:R0:W1:Y:S01]  /*8510*/  SYNCS.PHASECHK.TRANS64.TRYWAIT P1, [UR6+0x28850], R6 ;  /* 0x02885006ff0075a7 */ /* 0x0000620008020146 */
[----:B------:R-:W-:Y:S05]  /*8520*/  @!P0 BRA `(.L_x_1122) ;  /* 0x0000000000048947 */ /* 0x000fea0003800000 */
[----:B------:R-:W-:Y:S01]  /*8530*/  BPT.TRAP 0x1 ;  /* 0x000000040000795c */ /* 0x000fe20000300000 */
.L_x_1122:
[----:B-1----:R-:W-:Y:S05]  /*8540*/  @P1 BRA `(.L_x_1120) ;  /* 0x0000000000081947 */ /* 0x002fea0003800000 */
[----:B------:R-:W1:Y:S02]  /*8550*/  SYNCS.PHASECHK.TRANS64.TRYWAIT P1, [UR6+0x28850], R6 ;  /* 0x02885006ff0075a7 */ /* 0x000e640008020146 */
[----:B-1----:R-:W-:Y:S05]  /*8560*/  @!P1 BRA `(.L_x_1123) ;  /* 0x000000b000389947 */ /* 0x002fea0003800000 */
.L_x_1120:
        /* <DEDUP_REMOVED lines=49> */
.L_x_1124:
        /* <DEDUP_REMOVED lines=88> */
[-C--:B------:R-:W-:Y:S01]  /*8e00*/  FFMA.FTZ R180, R25, R6.reuse, -R153 ;  /* 0x0000000619b47223 */ /* 0x080fe20000010899 */
[-C--:B------:R-:W-:Y:S01]  /*8e10*/  FFMA.FTZ R181, R27, R6.reuse, -R69 ;  /* 0x000000061bb57223 */ /* 0x080fe20000010845 */
[----:B------:R-:W-:Y:S01]  /*8e20*/  MUFU.EX2 R12, R12 ;  /* 0x0000000c000c7308 */ /* 0x000fe20000000800 */
[-C--:B------:R-:W-:Y:S01]  /*8e30*/  FFMA.FTZ R182, R28, R6.reuse, -R153 ;  /* 0x000000061cb67223 */ /* 0x080fe20000010899 */
[-CC-:B------:R-:W-:Y:S01]  /*8e40*/  FFMA.FTZ R183, R30, R6.reuse, -R69.reuse ;  /* 0x000000061eb77223 */ /* 0x180fe20000010845 */
[-C--:B------:R-:W-:Y:S01]  /*8e50*/  FFMA.FTZ R18, R31, R6.reuse, -R69 ;  /* 0x000000061f127223 */ /* 0x080fe20000010845 */
[-C--:B------:R-:W-:Y:S01]  /*8e60*/  FFMA.FTZ R176, R32, R6.reuse, -R153 ;  /* 0x0000000620b07223 */ /* 0x080fe20000010899 */
[-C--:B------:R-:W-:Y:S01]  /*8e70*/  FFMA.FTZ R177, R34, R6.reuse, -R69 ;  /* 0x0000000622b17223 */ /* 0x080fe20000010845 */
[-C--:B------:R-:W-:Y:S01]  /*8e80*/  FFMA.FTZ R19, R33, R6.reuse, -R153 ;  /* 0x0000000621137223 */ /* 0x080fe20000010899 */
[-C--:B------:R-:W-:Y:S01]  /*8e90*/  FFMA.FTZ R20, R35, R6.reuse, -R69 ;  /* 0x0000000623147223 */ /* 0x080fe20000010845 */
[----:B------:R-:W0:Y:S01]  /*8ea0*/  MUFU.EX2 R15, R15 ;  /* 0x0000000f000f7308 */ /* 0x000e220000000800 */
[-C--:B------:R-:W-:Y:S01]  /*8eb0*/  FFMA.FTZ R178, R36, R6.reuse, -R153 ;  /* 0x0000000624b27223 */ /* 0x080fe20000010899 */
[-C--:B------:R-:W-:Y:S01]  /*8ec0*/  FFMA.FTZ R179, R38, R6.reuse, -R69 ;  /* 0x0000000626b37223 */ /* 0x080fe20000010845 */
[-C--:B------:R-:W-:Y:S01]  /*8ed0*/  FFMA.FTZ R21, R37, R6.reuse, -R153 ;  /* 0x0000000625157223 */ /* 0x080fe20000010899 */
[-C--:B------:R-:W-:Y:S01]  /*8ee0*/  FFMA.FTZ R22, R39, R6.reuse, -R69 ;  /* 0x0000000627167223 */ /* 0x080fe20000010845 */
[-C--:B------:R-:W-:Y:S01]  /*8ef0*/  FFMA.FTZ R172, R40, R6.reuse, -R153 ;  /* 0x0000000628ac7223 */ /* 0x080fe20000010899 */
[-C--:B------:R-:W-:Y:S01]  /*8f00*/  FFMA.FTZ R173, R42, R6.reuse, -R69 ;  /* 0x000000062aad7223 */ /* 0x080fe20000010845 */
[-C--:B------:R-:W-:Y:S01]  /*8f10*/  FFMA.FTZ R23, R41, R6.reuse, -R153 ;  /* 0x0000000629177223 */ /* 0x080fe20000010899 */
[----:B------:R-:W-:Y:S01]  /*8f20*/  MUFU.EX2 R13, R13 ;  /* 0x0000000d000d7308 */ /* 0x000fe20000000800 */
[-C--:B------:R-:W-:Y:S01]  /*8f30*/  FFMA.FTZ R24, R43, R6.reuse, -R69 ;  /* 0x000000062b187223 */ /* 0x080fe20000010845 */
[-C--:B------:R-:W-:Y:S01]  /*8f40*/  FFMA.FTZ R174, R44, R6.reuse, -R153 ;  /* 0x000000062cae7223 */ /* 0x080fe20000010899 */
[-C--:B------:R-:W-:Y:S01]  /*8f50*/  FFMA.FTZ R175, R46, R6.reuse, -R69 ;  /* 0x000000062eaf7223 */ /* 0x080fe20000010845 */
[-C--:B------:R-:W-:Y:S01]  /*8f60*/  FFMA.FTZ R25, R45, R6.reuse, -R153 ;  /* 0x000000062d197223 */ /* 0x080fe20000010899 */
[-C--:B------:R-:W-:Y:S01]  /*8f70*/  FFMA.FTZ R26, R47, R6.reuse, -R69 ;  /* 0x000000062f1a7223 */ /* 0x080fe20000010845 */
[-C--:B------:R-:W-:Y:S01]  /*8f80*/  FFMA.FTZ R168, R48, R6.reuse, -R153 ;  /* 0x0000000630a87223 */ /* 0x080fe20000010899 */
[-C--:B------:R-:W-:Y:S01]  /*8f90*/  FFMA.FTZ R169, R50, R6.reuse, -R69 ;  /* 0x0000000632a97223 */ /* 0x080fe20000010845 */
[----:B------:R-:W1:Y:S01]  /*8fa0*/  MUFU.EX2 R14, R14 ;  /* 0x0000000e000e7308 */ /* 0x000e620000000800 */
[----:B0-----:R-:W-:Y:S01]  /*8fb0*/  FFMA.FTZ R5, R12, R5, R15 ;  /* 0x000000050c057223 */ /* 0x001fe2000001000f */
[-C--:B------:R-:W-:Y:S01]  /*8fc0*/  FFMA.FTZ R28, R51, R6.reuse, -R69 ;  /* 0x00000006331c7223 */ /* 0x080fe20000010845 */
        /* <DEDUP_REMOVED lines=12> */
[----:B------:R-:W-:Y:S01]  /*9090*/  FFMA.FTZ R34, R63, R6, -R69 ;  /* 0x000000063f227223 */ /* 0x000fe20000010845 */
[----:B------:R-:W2:Y:S01]  /*90a0*/  MUFU.EX2 R181, R181 ;  /* 0x000000b500b57308 */ /* 0x000ea20000000800 */
[----:B-1----:R-:W-:Y:S01]  /*90b0*/  FFMA.FTZ R4, R13, R4, R14 ;  /* 0x000000040d047223 */ /* 0x002fe2000001000e */
[-C--:B------:R-:W-:Y:S01]  /*90c0*/  FFMA.FTZ R160, R64, R6.reuse, -R153 ;  /* 0x0000000640a07223 */ /* 0x080fe20000010899 */
[-C--:B------:R-:W-:Y:S01]  /*90d0*/  FFMA.FTZ R161, R66, R6.reuse, -R69 ;  /* 0x0000000642a17223 */ /* 0x080fe20000010845 */
[-CC-:B------:R-:W-:Y:S01]  /*90e0*/  FFMA.FTZ R45, R65, R6.reuse, -R153.reuse ;  /* 0x00000006412d7223 */ /* 0x180fe20000010899 */
[-C--:B------:R-:W-:Y:S01]  /*90f0*/  FFMA.FTZ R162, R68, R6.reuse, -R153 ;  /* 0x0000000644a27223 */ /* 0x080fe20000010899 */
[-CC-:B------:R-:W-:Y:S01]  /*9100*/  FFMA.FTZ R163, R70, R6.reuse, -R69.reuse ;  /* 0x0000000646a37223 */ /* 0x180fe20000010845 */
[-C--:B------:R-:W-:Y:S01]  /*9110*/  FFMA.FTZ R71, R71, R6.reuse, -R69 ;  /* 0x0000000647477223 */ /* 0x080fe20000010845 */
[----:B------:R-:W1:Y:S01]  /*9120*/  MUFU.EX2 R182, R182 ;  /* 0x000000b600b67308 */ /* 0x000e620000000800 */
[----:B0-----:R-:W-:Y:S01]  /*9130*/  FADD.FTZ R5, R180, R5 ;  /* 0x00000005b4057221 */ /* 0x001fe20000010000 */
[-C--:B------:R-:W-:Y:S01]  /*9140*/  FFMA.FTZ R156, R72, R6.reuse, -R153 ;  /* 0x00000006489c7223 */ /* 0x080fe20000010899 */
[-C--:B------:R-:W-:Y:S01]  /*9150*/  FFMA.FTZ R74, R74, R6.reuse, -R69 ;  /* 0x000000064a4a7223 */ /* 0x080fe20000010845 */
[-C--:B------:R-:W-:Y:S01]  /*9160*/  FFMA.FTZ R53, R73, R6.reuse, -R153 ;  /* 0x0000000649357223 */ /* 0x080fe20000010899 */
[-C--:B------:R-:W-:Y:S01]  /*9170*/  FFMA.FTZ R75, R75, R6.reuse, -R69 ;  /* 0x000000064b4b7223 */ /* 0x080fe20000010845 */
[-C--:B------:R-:W-:Y:S01]  /*9180*/  FFMA.FTZ R158, R76, R6.reuse, -R153 ;  /* 0x000000064c9e7223 */ /* 0x080fe20000010899 */
[-C--:B------:R-:W-:Y:S01]  /*9190*/  FFMA.FTZ R78, R78, R6.reuse, -R69 ;  /* 0x000000064e4e7223 */ /* 0x080fe20000010845 */
[----:B------:R-:W0:Y:S01]  /*91a0*/  MUFU.EX2 R183, R183 ;  /* 0x000000b700b77308 */ /* 0x000e220000000800 */
[----:B--2---:R-:W-:Y:S01]  /*91b0*/  FADD.FTZ R4, R181, R4 ;  /* 0x00000004b5047221 */ /* 0x004fe20000010000 */
[-C--:B------:R-:W-:Y:S01]  /*91c0*/  FFMA.FTZ R57, R77, R6.reuse, -R153 ;  /* 0x000000064d397223 */ /* 0x080fe20000010899 */
[-C--:B------:R-:W-:Y:S01]  /*91d0*/  FFMA.FTZ R79, R79, R6.reuse, -R69 ;  /* 0x000000064f4f7223 */ /* 0x080fe20000010845 */
[-C--:B------:R-:W-:Y:S01]  /*91e0*/  FFMA.FTZ R152, R80, R6.reuse, -R153 ;  /* 0x0000000650987223 */ /* 0x080fe20000010899 */
[-C--:B------:R-:W-:Y:S01]  /*91f0*/  FFMA.FTZ R82, R82, R6.reuse, -R69 ;  /* 0x0000000652527223 */ /* 0x080fe20000010845 */
[-C--:B------:R-:W-:Y:S01]  /*9200*/  FFMA.FTZ R61, R81, R6.reuse, -R153 ;  /* 0x00000006513d7223 */ /* 0x080fe20000010899 */
[-C--:B------:R-:W-:Y:S01]  /*9210*/  FFMA.FTZ R83, R83, R6.reuse, -R69 ;  /* 0x0000000653537223 */ /* 0x080fe20000010845 */
[----:B------:R-:W2:Y:S01]  /*9220*/  MUFU.EX2 R17, R17 ;  /* 0x0000001100117308 */ /* 0x000ea20000000800 */
[----:B-1----:R-:W-:Y:S01]  /*9230*/  FADD.FTZ R36, R182, R5 ;  /* 0x00000005b6247221 */ /* 0x002fe20000010000 */
[-CC-:B------:R-:W-:Y:S01]  /*9240*/  FFMA.FTZ R154, R84, R6.reuse, -R153.reuse ;  /* 0x00000006549a7223 */ /* 0x180fe20000010899 */
[-C--:B------:R-:W-:Y:S01]  /*9250*/  FFMA.FTZ R65, R85, R6.reuse, -R153 ;  /* 0x0000000655417223 */ /* 0x080fe20000010899 */
[----:B------:R-:W-:-:S04]  /*9260*/  FFMA.FTZ R86, R86, R6, -R69 ;  /* 0x0000000656567223 */ /* 0x000fc80000010845 */
        /* <DEDUP_REMOVED lines=120> */
.L_x_1125:
[----:B------:R-:W-:Y:S01]  /*99f0*/  ULEA UR6, UR51, UR40, 0x3 ;  /* 0x0000002833067291 */ /* 0x000fe2000f8e183f */
[----:B------:R-:W-:Y:S01]  /*9a00*/  ISETP.GT.AND P1, PT, R8, UR50, PT ;  /* 0x0000003208007c0c */ /* 0x000fe2000bf24270 */
[----:B------:R-:W-:Y:S01]  /*9a10*/  UMOV UR52, UR45 ;  /* 0x0000002d00347c82 */ /* 0x000fe20008000000 */
[----:B------:R-:W-:Y:S01]  /*9a20*/  UMOV UR51, UR46 ;  /* 0x0000002e00337c82 */ /* 0x000fe20008000000 */
        /* <DEDUP_REMOVED lines=101> */
[----:B------:R-:W-:Y:S01]  /*a080*/  F2FP.F16.F32.PACK_AB R155, R69, R155 ;  /* 0x0000009b459b723e */ /* 0x000fe200000000ff */
[----:B------:R-:W-:Y:S06]  /*a090*/  @P1 BRA `(.L_x_1126) ;  /* 0xffffffdc00fc1947 */ /* 0x000fec000383ffff */
[----:B------:R-:W-:-:S07]  /*a0a0*/  IMAD.MOV.U32 R14, RZ, RZ, R8 ;  /* 0x000000ffff0e7224 */ /* 0x000fce00078e0008 */
.L_x_1115:
[----:B------:R-:W-:-:S13]  /*a0b0*/  ISETP.GE.AND P1, PT, R14, UR38, PT ;  /* 0x000000260e007c0c */ /* 0x000fda000bf26270 */
[----:B------:R-:W-:Y:S05]  /*a0c0*/  @!P1 BRA `(.L_x_1127) ;  /* 0x0000003000549947 */ /* 0x000fea0003800000 */
[C---:B------:R-:W-:Y:S01]  /*a0d0*/  VIADD R8, R16.reuse, 0x8 ;  /* 0x0000000810087836 */ /* 0x040fe20000000000 */
[----:B------:R-:W-:Y:S01]  /*a0e0*/  IADD3 R16, -R16, 0xb, RZ ;  /* 0x0000000b10107810 */ /* 0x000fe20007ffe1ff */
[----:B------:R-:W-:Y:S01]  /*a0f0*/  IMAD.MOV.U32 R13, RZ, RZ, R9 ;  /* 0x000000ffff0d7224 */ /* 0x000fe200078e0009 */
[----:B------:R-:W-:Y:S01]  /*a100*/  UMOV UR55, UR45 ;  /* 0x0000002d00377c82 */ /* 0x000fe20008000000 */
[----:B------:R-:W-:Y:S01]  /*a110*/  IMAD.MOV.U32 R12, RZ, RZ, R7 ;  /* 0x000000ffff0c7224 */ /* 0x000fe200078e0007 */
[----:B------:R-:W-:Y:S01]  /*a120*/  UMOV UR54, UR46 ;  /* 0x0000002e00367c82 */ /* 0x000fe20008000000 */
[----:B------:R-:W-:Y:S01]  /*a130*/  ULDC UR50, c[0x0][0x9e4] ;  /* 0x0002790000327ab9 */ /* 0x000fe20000000800 */
[----:B------:R-:W-:Y:S01]  /*a140*/  ULDC UR52, c[0x0][0x288] ;  /* 0x0000a20000347ab9 */ /* 0x000fe20000000800 */
[----:B------:R-:W-:Y:S01]  /*a150*/  ULDC UR53, c[0x0][0x2f0] ;  /* 0x0000bc0000357ab9 */ /* 0x000fe20000000800 */
[----:B------:R-:W-:-:S05]  /*a160*/  ULDC UR51, c[0x0][0x9e0] ;  /* 0x0002780000337ab9 */ /* 0x000fca0000000800 */
.L_x_1146:
[----:B------:R-:W-:Y:S01]  /*a170*/  UIADD3 UR46, UR54, 0x1, URZ ;  /* 0x00000001362e7890 */ /* 0x000fe2000fffe03f */
[----:B------:R-:W-:-:S03]  /*a180*/  ISETP.NE.AND P2, PT, RZ, UR39, PT ;  /* 0x00000027ff007c0c */ /* 0x000fc6000bf45270 */
[----:B------:R-:W-:-:S04]  /*a190*/  UISETP.NE.AND UP0, UPT, UR46, 0x2, UPT ;  /* 0x000000022e00788c */ /* 0x000fc8000bf05270 */
[----:B------:R-:W-:Y:S02]  /*a1a0*/  USEL UR45, URZ, 0x1, UP0 ;  /* 0x000000013f2d7887 */ /* 0x000fe40008000000 */
[----:B------:R-:W-:Y:S02]  /*a1b0*/  USEL UR46, UR46, URZ, UP0 ;  /* 0x0000003f2e2e7287 */ /* 0x000fe40008000000 */
[----:B------:R-:W-:Y:S02]  /*a1c0*/  ULOP3.LUT UR45, UR55, UR45, URZ, 0x3c, !UPT ;  /* 0x0000002d372d7292 */ /* 0x000fe4000f8e3c3f */
[----:B--2---:R-:W-:Y:S10]  /*a1d0*/  @P2 BRA `(.L_x_1128) ;  /* 0x00000000002c2947 */ /* 0x004ff40003800000 */
[----:B------:R-:W-:Y:S05]  /*a1e0*/  @!P0 BRA `(.L_x_1129) ;  /* 0x0000000000048947 */ /* 0x000fea0003800000 */
[----:B------:R-:W-:Y:S01]  /*a1f0*/  BPT.TRAP 0x1 ;  /* 0x000000040000795c */ /* 0x000fe20000300000 */
.L_x_1129:
[----:B------:R-:W-:Y:S01]  /*a200*/  ULEA UR6, UR46, UR40, 0x3 ;  /* 0x000000282e067291 */ /* 0x000fe2000f8e183f */
[----:B------:R-:W-:-:S05]  /*a210*/  IMAD.U32 R6, RZ, RZ, UR45 ;  /* 0x0000002dff067e24 */ /* 0x000fca000f8e00ff */
[----:B------:R-:W-:-:S04]  /*a220*/  SHF.L.U32 R6, R6, 0x1f, RZ ;  /* 0x0000001f06067819 */ /* 0x000fc800000006ff */
[----:B------:R0:W1:Y:S01]  /*a230*/  SYNCS.PHASECHK.TRANS64.TRYWAIT P1, [UR6+0x28830], R6 ;  /* 0x02883006ff0075a7 */ /* 0x0000620008020146 */
[----:B------:R-:W-:Y:S05]  /*a240*/  @!P0 BRA `(.L_x_1130) ;  /* 0x0000000000048947 */ /* 0x000fea0003800000 */
[----:B------:R-:W-:Y:S01]  /*a250*/  BPT.TRAP 0x1 ;  /* 0x000000040000795c */ /* 0x000fe20000300000 */
.L_x_1130:
[----:B-1----:R-:W-:Y:S05]  /*a260*/  @P1 BRA `(.L_x_1128) ;  /* 0x0000000000081947 */ /* 0x002fea0003800000 */
[----:B------:R-:W1:Y:S02]  /*a270*/  SYNCS.PHASECHK.TRANS64.TRYWAIT P1, [UR6+0x28830], R6 ;  /* 0x02883006ff0075a7 */ /* 0x000e640008020146 */
[----:B-1----:R-:W-:Y:S05]  /*a280*/  @!P1 BRA `(.L_x_1131) ;  /* 0x0000009400089947 */ /* 0x002fea0003800000 */
.L_x_1128:
[----:B------:R2:W-:Y:S01]  /*a290*/  BAR.SYNC.DEFER_BLOCKING R8, 0x100 ;  /* 0x000400080000751d */ /* 0x0005e20000010000 */
[----:B------:R-:W-:Y:S01]  /*a2a0*/  R2UR UR32, R10 ;  /* 0x000000000a2072ca */ /* 0x000fe200000e0000 */
[----:B------:R-:W-:Y:S01]  /*a2b0*/  ULEA UR34, UR46, UR44, 0xb ;  /* 0x0000002c2e227291 */ /* 0x000fe2000f8e583f */
[----:B------:R-:W-:-:S03]  /*a2c0*/  R2UR UR33, R11 ;  /* 0x000000000b2172ca */ /* 0x000fc600000e0000 */
[----:B------:R-:W-:Y:S01]  /*a2d0*/  UMOV UR35, 0x40000040 ;  /* 0x4000004000237882 */ /* 0x000fe20000000000 */
[----:B------:R-:W-:Y:S01]  /*a2e0*/  UIADD3 UR6, UR34, 0x2, URZ ;  /* 0x0000000222067890 */ /* 0x000fe2000fffe03f */
        /* <DEDUP_REMOVED lines=10> */
[----:B------:R-:W-:Y:S01]  /*a390*/  WARPGROUP.ARRIVE ;  /* 0x00000000000079c5 */ /* 0x000fe20000000000 */
[----:B------:R-:W-:Y:S01]  /*a3a0*/  UMOV UR27, 0x40000040 ;  /* 0x40000040001b7882 */ /* 0x000fe20000000000 */
[----:B------:R-:W-:Y:S01]  /*a3b0*/  UIADD3 UR30, UR34, 0x406, URZ ;  /* 0x00000406221e7890 */ /* 0x000fe2000fffe03f */
[----:B------:R-:W-:-:S03]  /*a3c0*/  UMOV UR31, 0x40000040 ;  /* 0x40000040001f7882 */ /* 0x000fc60000000000 */
        /* <DEDUP_REMOVED lines=23> */
[----:B--2---:R-:W-:Y:S05]  /*a540*/  @P2 BRA `(.L_x_1132) ;  /* 0x00000000002c2947 */ /* 0x004fea0003800000 */
[----:B------:R-:W-:Y:S05]  /*a550*/  @!P0 BRA `(.L_x_1133) ;  /* 0x0000000000048947 */ /* 0x000fea0003800000 */
[----:B------:R-:W-:Y:S01]  /*a560*/  BPT.TRAP 0x1 ;  /* 0x000000040000795c */ /* 0x000fe20000300000 */
.L_x_1133:
[----:B------:R-:W-:Y:S01]  /*a570*/  ULEA UR6, UR54, UR40, 0x3 ;  /* 0x0000002836067291 */ /* 0x000fe2000f8e183f */
[----:B01----:R-:W-:-:S05]  /*a580*/  IMAD.U32 R6, RZ, RZ, UR55 ;  /* 0x00000037ff067e24 */ /* 0x003fca000f8e00ff */
[----:B------:R-:W-:-:S04]  /*a590*/  SHF.L.U32 R6, R6, 0x1f, RZ ;  /* 0x0000001f06067819 */ /* 0x000fc800000006ff */
[----:B------:R0:W1:Y:S01]  /*a5a0*/  SYNCS.PHASECHK.TRANS64.TRYWAIT P1, [UR6+0x28850], R6 ;  /* 0x02885006ff0075a7 */ /* 0x0000620008020146 */
[----:B------:R-:W-:Y:S05]  /*a5b0*/  @!P0 BRA `(.L_x_1134) ;  /* 0x0000000000048947 */ /* 0x000fea0003800000 */
[----:B------:R-:W-:Y:S01]  /*a5c0*/  BPT.TRAP 0x1 ;  /* 0x000000040000795c */ /* 0x000fe20000300000 */
.L_x_1134:
[----:B-1----:R-:W-:Y:S05]  /*a5d0*/  @P1 BRA `(.L_x_1132) ;  /* 0x0000000000081947 */ /* 0x002fea0003800000 */
[----:B------:R-:W1:Y:S02]  /*a5e0*/  SYNCS.PHASECHK.TRANS64.TRYWAIT P1, [UR6+0x28850], R6 ;  /* 0x02885006ff0075a7 */ /* 0x000e640008020146 */
[----:B-1----:R-:W-:Y:S05]  /*a5f0*/  @!P1 BRA `(.L_x_1135) ;  /* 0x0000009000449947 */ /* 0x002fea0003800000 */
.L_x_1132:
[----:B------:R-:W-:Y:S01]  /*a600*/  UIADD3 UR6, UR40, 0x400, URZ ;  /* 0x0000040028067890 */ /* 0x000fe2000fffe03f */
[----:B------:R-:W-:Y:S01]  /*a610*/  WARPGROUP.ARRIVE ;  /* 0x00000000000079c5 */ /* 0x000fe20000000000 */
[----:B------:R-:W-:Y:S02]  /*a620*/  UMOV UR7, 0x40000040 ;  /* 0x4000004000077882 */ /* 0x000fe40000000000 */
        /* <DEDUP_REMOVED lines=45> */
.L_x_1136:
[----:B------:R-:W-:Y:S01]  /*a900*/  UISETP.NE.AND UP1, UPT, UR42, URZ, UPT ;  /* 0x0000003f2a00728c */ /* 0x000fe2000bf25270 */
[----:B01----:R-:W-:Y:S01]  /*a910*/  IMAD.MOV.U32 R6, RZ, RZ, R0 ;  /* 0x000000ffff067224 */ /* 0x003fe200078e0000 */
[----:B------:R-:W-:Y:S01]  /*a920*/  UISETP.NE.AND UP0, UPT, UR41, URZ, UPT ;  /* 0x0000003f2900728c */ /* 0x000fe2000bf05270 */
[----:B------:R-:W-:Y:S01]  /*a930*/  IMAD.SHL.U32 R22, R14, 0x80, RZ ;  /* 0x000000800e167824 */ /* 0x000fe200078e00ff */
[----:B------:R-:W-:Y:S02]  /*a940*/  ULEA UR6, UR46, UR40, 0x3 ;  /* 0x000000282e067291 */ /* 0x000fe4000f8e183f */
[----:B------:R-:W-:Y:S02]  /*a950*/  PLOP3.LUT P1, PT, PT, PT, UP1, 0x80, 0x0 ;  /* 0x000000000000781c */ /* 0x000fe40003f2f018 */
[----:B------:R-:W-:Y:S01]  /*a960*/  PLOP3.LUT P2, PT, PT, PT, UP1, 0x80, 0x0 ;  /* 0x000000000000781c */ /* 0x000fe20003f4f018 */
[----:B------:R-:W-:Y:S01]  /*a970*/  UIADD3 UR6, UR6, 0x28840, URZ ;  /* 0x0002884006067890 */ /* 0x000fe2000fffe03f */
[----:B------:R-:W-:Y:S01]  /*a980*/  IADD3 R18, -R22, 0x1, RZ ;  /* 0x0000000116127810 */ /* 0x000fe20007ffe1ff */
[----:B------:R-:W-:-:S02]  /*a990*/  @UP1 ULDC UR7, c[0x0][0x44c] ;  /* 0x0001130000071ab9 */ /* 0x000fc40000000800 */
[----:B------:R-:W-:-:S06]  /*a9a0*/  UPRMT UR6, UR43, 0x654, UR6 ;  /* 0x000006542b067896 */ /* 0x000fcc0008000006 */
[----:B------:R-:W-:Y:S01]  /*a9b0*/  @P1 IMAD.HI.U32 R7, R0, UR7, RZ ;  /* 0x0000000700071c27 */ /* 0x000fe2000f8e00ff */
[----:B------:R-:W-:Y:S01]  /*a9c0*/  @UP1 ULDC UR7, c[0x0][0x450] ;  /* 0x0001140000071ab9 */ /* 0x000fe20000000800 */
[----:B------:R-:W-:Y:S01]  /*a9d0*/  PLOP3.LUT P1, PT, PT, PT, UP0, 0x40, 0x0 ;  /* 0x000000000000781c */ /* 0x000fe20003f2e808 */
[----:B------:R-:W-:Y:S02]  /*a9e0*/  SYNCS.ARRIVE.TRANS64.RED.A1T0 RZ, [UR6], RZ ;  /* 0x000000ffffff79a7 */ /* 0x000fe40008100406 */
[----:B------:R-:W-:Y:S01]  /*a9f0*/  @P2 SHF.R.U32.HI R6, RZ, UR7, R7 ;  /* 0x00000007ff062c19 */ /* 0x000fe20008011607 */
[----:B------:R-:W-:-:S04]  /*aa00*/  IMAD R7, R3, -0x2, R18 ;  /* 0xfffffffe03077824 */ /* 0x000fc800078e0212 */
[----:B------:R-:W0:Y:S01]  /*aa10*/  SHFL.IDX PT, R9, R6, RZ, 0x1c1f ;  /* 0x001c1fff06097589 */ /* 0x000e2200000e0000 */
[----:B------:R-:W-:-:S04]  /*aa20*/  IMAD R7, R2, UR53, R7 ;  /* 0x0000003502077c24 */ /* 0x000fc8000f8e0207 */
[----:B------:R-:W-:-:S04]  /*aa30*/  VIADD R7, R7, -UR52 ;  /* 0x8000003407077c36 */ /* 0x000fc80008000000 */
[C---:B------:R-:W-:Y:S02]  /*aa40*/  VIADD R152, R7.reuse, UR51 ;  /* 0x0000003307987c36 */ /* 0x040fe40008000000 */
[----:B------:R-:W-:Y:S02]  /*aa50*/  VIADD R154, R7, UR47 ;  /* 0x0000002f079a7c36 */ /* 0x000fe40008000000 */
[--C-:B0-----:R-:W-:Y:S02]  /*aa60*/  IMAD.IADD R7, R152, 0x1, R9.reuse ;  /* 0x0000000198077824 */ /* 0x101fe400078e0209 */
[----:B------:R-:W-:Y:S01]  /*aa70*/  IMAD.IADD R18, R154, 0x1, R9 ;  /* 0x000000019a127824 */ /* 0x000fe200078e0209 */
[----:B------:R-:W-:Y:S06]  /*aa80*/  @P1 BRA `(.L_x_1137) ;  /* 0x00000000005c1947 */ /* 0x000fec0003800000 */
[----:B------:R-:W-:Y:S01]  /*aa90*/  IMAD R9, R2, UR53, R9 ;  /* 0x0000003502097c24 */ /* 0x000fe2000f8e0209 */
[----:B------:R-:W-:Y:S03]  /*aaa0*/  BSSY B0, `(.L_x_1138) ;  /* 0x0000011000007945 */ /* 0x000fe60003800000 */
[----:B------:R-:W-:-:S05]  /*aab0*/  VIADD R9, R9, -UR52 ;  /* 0x8000003409097c36 */ /* 0x000fca0008000000 */
        /* <DEDUP_REMOVED lines=10> */
.L_x_1139:
[----:B------:R-:W-:-:S05]  /*ab60*/  IMAD.U32 R15, RZ, RZ, UR50 ;  /* 0x00000032ff0f7e24 */ /* 0x000fca000f8e00ff */
[----:B------:R-:W-:-:S13]  /*ab70*/  ISETP.NE.AND P1, PT, R15, 0x1, PT ;  /* 0x000000010f00780c */ /* 0x000fda0003f25270 */
[----:B------:R-:W0:Y:S02]  /*ab80*/  @P1 LDC.64 R20, c[0x0][0x9e8] ;  /* 0x00027a00ff141b82 */ /* 0x000e240000000a00 */
[----:B0-----:R-:W-:-:S05]  /*ab90*/  @P1 IMAD.HI.U32 R20, R9, R20, RZ ;  /* 0x0000001409141227 */ /* 0x001fca00078e00ff */
[----:B------:R-:W-:-:S07]  /*aba0*/  @P1 SHF.R.U32.HI R9, RZ, R21, R20 ;  /* 0x00000015ff091219 */ /* 0x000fce0000011614 */
.L_x_1140:
[----:B------:R-:W-:Y:S05]  /*abb0*/  BSYNC B0 ;  /* 0x0000000000007941 */ /* 0x000fea0003800000 */
.L_x_1138:
[----:B------:R-:W-:-:S04]  /*abc0*/  IMAD R20, R9, R15, -R22 ;  /* 0x0000000f09147224 */ /* 0x000fc800078e0a16 */
[----:B------:R-:W-:-:S05]  /*abd0*/  IMAD R20, R3, -0x2, R20 ;  /* 0xfffffffe03147824 */ /* 0x000fca00078e0214 */
[----:B------:R-:W-:Y:S02]  /*abe0*/  VIADDMNMX R7, R20, R15, R7, PT ;  /* 0x0000000f14077246 */ /* 0x000fe40003800107 */
[----:B------:R-:W-:-:S07]  /*abf0*/  VIMNMX R18, R18, R20, !PT ;  /* 0x0000001412127248 */ /* 0x000fce0007fe0100 */
.L_x_1137:
        /* <DEDUP_REMOVED lines=116> */
.L_x_1143:
[----:B------:R-:W-:-:S05]  /*b340*/  IMAD.U32 R24, RZ, RZ, UR50 ;  /* 0x00000032ff187e24 */ /* 0x000fca000f8e00ff */
[----:B------:R-:W-:-:S13]  /*b350*/  ISETP.NE.AND P2, PT, R24, 0x1, PT ;  /* 0x000000011800780c */ /* 0x000fda0003f45270 */
[----:B------:R-:W0:Y:S02]  /*b360*/  @P2 LDC.64 R158, c[0x0][0x9e8] ;  /* 0x00027a00ff9e2b82 */ /* 0x000e240000000a00 */
[----:B0-----:R-:W-:-:S05]  /*b370*/  @P2 IMAD.HI.U32 R6, R7, R158, RZ ;  /* 0x0000009e07062227 */ /* 0x001fca00078e00ff */
[----:B------:R-:W-:-:S07]  /*b380*/  @P2 SHF.R.U32.HI R7, RZ, R159, R6 ;  /* 0x0000009fff072219 */ /* 0x000fce0000011606 */
.L_x_1144:
[----:B------:R-:W-:Y:S05]  /*b390*/  BSYNC B0 ;  /* 0x0000000000007941 */ /* 0x000fea0003800000 */
.L_x_1142:
[----:B------:R-:W-:-:S04]  /*b3a0*/  IMAD R6, R7, R24, -R22 ;  /* 0x0000001807067224 */ /* 0x000fc800078e0a16 */
[----:B------:R-:W-:-:S05]  /*b3b0*/  IMAD R7, R3, -0x2, R6 ;  /* 0xfffffffe03077824 */ /* 0x000fca00078e0206 */
[----:B------:R-:W-:Y:S02]  /*b3c0*/  VIADDMNMX R18, R7, R24, R18, PT ;  /* 0x0000001807127246 */ /* 0x000fe40003800112 */
[----:B------:R-:W-:-:S07]  /*b3d0*/  VIMNMX R20, R20, R7, !PT ;  /* 0x0000000714147248 */ /* 0x000fce0007fe0100 */
.L_x_1141:
        /* <DEDUP_REMOVED lines=268> */
[----:B------:R-:W3:Y:S01]  /*c4a0*/  MUFU.EX2 R22, R22 ;  /* 0x0000001600167308 */ /* 0x000ee20000000800 */
        /* <DEDUP_REMOVED lines=10> */
[----:B---3--:R-:W-:Y:S01]  /*c550*/  FADD.FTZ R40, R22, R5 ;  /* 0x0000000516287221 */ /* 0x008fe20000010000 */
[----:B------:R-:W-:-:S04]  /*c560*/  FADD.FTZ R5, R23, R4 ;  /* 0x0000000417057221 */ /* 0x000fc80000010000 */
[----:B------:R-:W-:Y:S02]  /*c570*/  FADD.FTZ R4, R176, R5 ;  /* 0x00000005b0047221 */ /* 0x000fe40000010000 */
[----:B------:R-:W3:Y:S01]  /*c580*/  MUFU.EX2 R69, R69 ;  /* 0x0000004500457308 */ /* 0x000ee20000000800 */
        /* <DEDUP_REMOVED lines=8> */
[----:B---3--:R-:W-:Y:S01]  /*c610*/  FADD.FTZ R59, R69, R40 ;  /* 0x00000028453b7221 */ /* 0x008fe20000010000 */
[----:B------:R-:W-:Y:S01]  /*c620*/  FADD.FTZ R5, R51, R4 ;  /* 0x0000000433057221 */ /* 0x000fe20000010000 */
[-CC-:B------:R-:W-:Y:S01]  /*c630*/  FFMA.FTZ R40, R67, R6.reuse, -R12.reuse ;  /* 0x0000000643287223 */ /* 0x180fe2000001080c */
[----:B------:R-:W-:Y:S02]  /*c640*/  FFMA.FTZ R12, R87, R6, -R12 ;  /* 0x00000006570c7223 */ /* 0x000fe4000001080c */
[----:B------:R-:W-:Y:S02]  /*c650*/  FADD.FTZ R4, R174, R5 ;  /* 0x00000005ae047221 */ /* 0x000fe40000010000 */
[----:B------:R-:W3:Y:S01]  /*c660*/  MUFU.EX2 R28, R28 ;  /* 0x0000001c001c7308 */ /* 0x000ee20000000800 */
[----:B-1----:R-:W-:Y:S01]  /*c670*/  FADD.FTZ R42, R26, R59 ;  /* 0x0000003b1a2a7221 */ /* 0x002fe20000010000 */
[----:B------:R-:W-:-:S04]  /*c680*/  FADD.FTZ R5, R55, R4 ;  /* 0x0000000437057221 */ /* 0x000fc80000010000 */
[----:B------:R-:W-:Y:S02]  /*c690*/  FADD.FTZ R4, R168, R5 ;  /* 0x00000005a8047221 */ /* 0x000fe40000010000 */
[----:B------:R-:W1:Y:S01]  /*c6a0*/  MUFU.EX2 R43, R43 ;  /* 0x0000002b002b7308 */ /* 0x000e620000000800 */
[----:B0-----:R-:W-:-:S07]  /*c6b0*/  FADD.FTZ R59, R39, R42 ;  /* 0x0000002a273b7221 */ /* 0x001fce0000010000 */
[----:B------:R-:W0:Y:S01]  /*c6c0*/  MUFU.EX2 R30, R30 ;  /* 0x0000001e001e7308 */ /* 0x000e220000000800 */
[----:B---3--:R-:W-:-:S07]  /*c6d0*/  FADD.FTZ R42, R28, R59 ;  /* 0x0000003b1c2a7221 */ /* 0x008fce0000010000 */
[----:B------:R-:W3:Y:S01]  /*c6e0*/  MUFU.EX2 R47, R47 ;  /* 0x0000002f002f7308 */ /* 0x000ee20000000800 */
[----:B-1----:R-:W-:-:S07]  /*c6f0*/  FADD.FTZ R59, R43, R42 ;  /* 0x0000002a2b3b7221 */ /* 0x002fce0000010000 */
[----:B------:R-:W1:Y:S01]  /*c700*/  MUFU.EX2 R169, R169 ;  /* 0x000000a900a97308 */ /* 0x000e620000000800 */
[----:B0-----:R-:W-:Y:S01]  /*c710*/  FADD.FTZ R42, R30, R59 ;  /* 0x0000003b1e2a7221 */ /* 0x001fe20000010000 */
[----:B------:R-:W-:-:S06]  /*c720*/  FADD.FTZ R59, R45, R4 ;  /* 0x000000042d3b7221 */ /* 0x000fcc0000010000 */
[----:B------:R-:W0:Y:S01]  /*c730*/  MUFU.EX2 R32, R32 ;  /* 0x0000002000207308 */ /* 0x000e220000000800 */
[----:B---3--:R-:W-:-:S07]  /*c740*/  FADD.FTZ R42, R47, R42 ;  /* 0x0000002a2f2a7221 */ /* 0x008fce0000010000 */
[----:B------:R-:W3:Y:S01]  /*c750*/  MUFU.EX2 R171, R171 ;  /* 0x000000ab00ab7308 */ /* 0x000ee20000000800 */
[----:B-1----:R-:W-:Y:S01]  /*c760*/  FADD.FTZ R5, R169, R42 ;  /* 0x0000002aa9057221 */ /* 0x002fe20000010000 */
[----:B------:R-:W-:-:S04]  /*c770*/  FADD.FTZ R42, R170, R59 ;  /* 0x0000003baa2a7221 */ /* 0x000fc80000010000 */
[----:B------:R-:W-:Y:S02]  /*c780*/  FADD.FTZ R59, R41, R42 ;  /* 0x0000002a293b7221 */ /* 0x000fe40000010000 */
[----:B------:R-:W1:Y:S01]  /*c790*/  MUFU.EX2 R34, R34 ;  /* 0x0000002200227308 */ /* 0x000e620000000800 */
[----:B0-----:R-:W-:Y:S01]  /*c7a0*/  FADD.FTZ R4, R32, R5 ;  /* 0x0000000520047221 */ /* 0x001fe20000010000 */
[----:B------:R-:W-:-:S06]  /*c7b0*/  FADD.FTZ R42, R164, R59 ;  /* 0x0000003ba42a7221 */ /* 0x000fcc0000010000 */
[----:B------:R-:W0:Y:S01]  /*c7c0*/  MUFU.EX2 R13, R13 ;  /* 0x0000000d000d7308 */ /* 0x000e220000000800 */
[----:B---3--:R-:W-:-:S07]  /*c7d0*/  FADD.FTZ R5, R171, R4 ;  /* 0x00000004ab057221 */ /* 0x008fce0000010000 */
[----:B------:R-:W3:Y:S01]  /*c7e0*/  MUFU.EX2 R36, R36 ;  /* 0x0000002400247308 */ /* 0x000ee20000000800 */
[----:B-1----:R-:W-:-:S07]  /*c7f0*/  FADD.FTZ R4, R34, R5 ;  /* 0x0000000522047221 */ /* 0x002fce0000010000 */
[----:B------:R-:W1:Y:S01]  /*c800*/  MUFU.EX2 R167, R167 ;  /* 0x000000a700a77308 */ /* 0x000e620000000800 */
[----:B0-----:R-:W-:-:S07]  /*c810*/  FADD.FTZ R5, R13, R4 ;  /* 0x000000040d057221 */ /* 0x001fce0000010000 */
[----:B------:R-:W0:Y:S01]  /*c820*/  MUFU.EX2 R38, R38 ;  /* 0x0000002600267308 */ /* 0x000e220000000800 */
[----:B---3--:R-:W-:-:S07]  /*c830*/  FADD.FTZ R4, R36, R5 ;  /* 0x0000000524047221 */ /* 0x008fce0000010000 */
[----:B------:R-:W3:Y:S01]  /*c840*/  MUFU.EX2 R161, R161 ;  /* 0x000000a100a17308 */ /* 0x000ee20000000800 */
[----:B-1----:R-:W-:-:S07]  /*c850*/  FADD.FTZ R5, R167, R4 ;  /* 0x00000004a7057221 */ /* 0x002fce0000010000 */
[----:B------:R-:W1:Y:S01]  /*c860*/  MUFU.EX2 R40, R40 ;  /* 0x0000002800287308 */ /* 0x000e620000000800 */
[----:B0-----:R-:W-:-:S07]  /*c870*/  FADD.FTZ R4, R38, R5 ;  /* 0x0000000526047221 */ /* 0x001fce0000010000 */
[----:B------:R0:W-:Y:S01]  /*c880*/  MUFU.EX2 R157, R49 ;  /* 0x00000031009d7308 */ /* 0x0001e20000000800 */
[----:B---3--:R-:W-:-:S07]  /*c890*/  FADD.FTZ R5, R161, R4 ;  /* 0x00000004a1057221 */ /* 0x008fce0000010000 */
[----:B------:R-:W3:Y:S01]  /*c8a0*/  MUFU.EX2 R163, R163 ;  /* 0x000000a300a37308 */ /* 0x000ee20000000800 */
        /* <DEDUP_REMOVED lines=8> */
[----:B---3--:R-:W-:-:S03]  /*c930*/  FADD.FTZ R4, R163, R4 ;  /* 0x00000004a3047221 */ /* 0x008fc60000010000 */
[----:B------:R-:W-:-:S03]  /*c940*/  FADD.FTZ R42, R162, R49 ;  /* 0x00000031a22a7221 */ /* 0x000fc60000010000 */
[----:B------:R-:W3:Y:S01]  /*c950*/  MUFU.EX2 R21, R21 ;  /* 0x0000001500157308 */ /* 0x000ee20000000800 */
[----:B------:R-:W-:Y:S01]  /*c960*/  FADD.FTZ R5, R19, R42 ;  /* 0x0000002a13057221 */ /* 0x000fe20000010000 */
[----:B0-----:R-:W-:-:S04]  /*c970*/  FADD.FTZ R4, R71, R4 ;  /* 0x0000000447047221 */ /* 0x001fc80000010000 */
[----:B------:R-:W-:Y:S02]  /*c980*/  FADD.FTZ R4, R157, R4 ;  /* 0x000000049d047221 */ /* 0x000fe40000010000 */
[----:B------:R-:W0:Y:S01]  /*c990*/  MUFU.EX2 R75, R75 ;  /* 0x0000004b004b7308 */ /* 0x000e220000000800 */
[----:B-1----:R-:W-:-:S07]  /*c9a0*/  FADD.FTZ R42, R156, R5 ;  /* 0x000000059c2a7221 */ /* 0x002fce0000010000 */
[----:B------:R-:W1:Y:S01]  /*c9b0*/  MUFU.EX2 R158, R158 ;  /* 0x0000009e009e7308 */ /* 0x000e620000000800 */
[----:B---3--:R-:W-:-:S07]  /*c9c0*/  FADD.FTZ R5, R21, R42 ;  /* 0x0000002a15057221 */ /* 0x008fce0000010000 */
[----:B------:R-:W3:Y:S01]  /*c9d0*/  MUFU.EX2 R53, R53 ;  /* 0x0000003500357308 */ /* 0x000ee20000000800 */
[----:B0-----:R-:W-:-:S07]  /*c9e0*/  FADD.FTZ R4, R75, R4 ;  /* 0x000000044b047221 */ /* 0x001fce0000010000 */
        /* <DEDUP_REMOVED lines=19> */
[----:B-1----:R-:W-:Y:S01]  /*cb20*/  FADD.FTZ R4, R155, R4 ;  /* 0x000000049b047221 */ /* 0x002fe20000010000 */
[----:B---3--:R-:W-:-:S03]  /*cb30*/  FADD.FTZ R5, R29, R42 ;  /* 0x0000002a1d057221 */ /* 0x008fc60000010000 */
[----:B0-----:R-:W-:Y:S01]  /*cb40*/  FADD.FTZ R4, R12, R4 ;  /* 0x000000040c047221 */ /* 0x001fe20000010000 */
[----:B------:R-:W-:Y:S06]  /*cb50*/  @!P0 BRA `(.L_x_1145) ;  /* 0x0000000000048947 */ /* 0x000fec0003800000 */
[----:B------:R-:W-:Y:S01]  /*cb60*/  BPT.TRAP 0x1 ;  /* 0x000000040000795c */ /* 0x000fe20000300000 */
.L_x_1145:
        /* <DEDUP_REMOVED lines=107> */
.L_x_1127:
[----:B------:R-:W-:Y:S06]  /*d220*/  BAR.ARV 0x8, 0x180 ;  /* 0x0206000000007b1d */ /* 0x000fec0000002000 */
[----:B------:R-:W-:Y:S05]  /*d230*/  @!P0 BRA `(.L_x_1147) ;  /* 0x0000000000048947 */ /* 0x000fea0003800000 */
[----:B------:R-:W-:Y:S01]  /*d240*/  BPT.TRAP 0x1 ;  /* 0x000000040000795c */ /* 0x000fe20000300000 */
.L_x_1147:
[----:B------:R-:W-:Y:S01]  /*d250*/  ULEA UR5, UR46, UR40, 0x3 ;  /* 0x000000282e057291 */ /* 0x000fe2000f8e183f */
[----:B------:R-:W-:-:S05]  /*d260*/  IMAD.U32 R0, RZ, RZ, UR45 ;  /* 0x0000002dff007e24 */ /* 0x000fca000f8e00ff */
[----:B------:R-:W-:-:S04]  /*d270*/  SHF.L.U32 R0, R0, 0x1f, RZ ;  /* 0x0000001f00007819 */ /* 0x000fc800000006ff */
[----:B------:R0:W1:Y:S01]  /*d280*/  SYNCS.PHASECHK.TRANS64.TRYWAIT P1, [UR5+0x28850], R0 ;  /* 0x02885000ff0075a7 */ /* 0x0000620008020145 */
[----:B------:R-:W-:Y:S05]  /*d290*/  @!P0 BRA `(.L_x_1148) ;  /* 0x0000000000048947 */ /* 0x000fea0003800000 */
[----:B------:R-:W-:Y:S01]  /*d2a0*/  BPT.TRAP 0x1 ;  /* 0x000000040000795c */ /* 0x000fe20000300000 */
.L_x_1148:
[----:B-1----:R-:W-:Y:S05]  /*d2b0*/  @P1 BRA `(.L_x_1149) ;  /* 0x0000000000081947 */ /* 0x002fea0003800000 */
[----:B------:R-:W1:Y:S02]  /*d2c0*/  SYNCS.PHASECHK.TRANS64.TRYWAIT P1, [UR5+0x28850], R0 ;  /* 0x02885000ff0075a7 */ /* 0x000e640008020145 */
[----:B-1----:R-:W-:Y:S05]  /*d2d0*/  @!P1 BRA `(.L_x_1150) ;  /* 0x0000006400249947 */ /* 0x002fea0003800000 */
.L_x_1149:
[----:B------:R-:W-:Y:S01]  /*d2e0*/  UIADD3 UR40, UR40, 0x400, URZ ;  /* 0x0000040028287890 */ /* 0x000fe2000fffe03f */
[----:B------:R-:W-:Y:S01]  /*d2f0*/  WARPGROUP.ARRIVE ;  /* 0x00000000000079c5 */ /* 0x000fe20000000000 */
[----:B------:R-:W-:Y:S01]  /*d300*/  UMOV UR47, 0x40000040 ;  /* 0x40000040002f7882 */ /* 0x000fe20000000000 */
[----:B------:R-:W-:Y:S01]  /*d310*/  UMOV UR7, 0x40000040 ;  /* 0x4000004000077882 */ /* 0x000fe20000000000 */
[----:B------:R-:W-:Y:S01]  /*d320*/  USHF.R.U32.HI UR40, URZ, 0x4, UR40 ;  /* 0x000000043f287899 */ /* 0x000fe20008011628 */
[----:B01----:R-:W0:Y:S01]  /*d330*/  SHFL.BFLY PT, R0, R5, 0x2, 0x1f ;  /* 0x0c401f0005007f89 */ /* 0x003e2200000e0000 */
[----:B------:R-:W-:Y:S02]  /*d340*/  IMAD.MOV.U32 R8, RZ, RZ, RZ ;  /* 0x000000ffff087224 */ /* 0x000fe400078e00ff */
[----:B------:R-:W-:Y:S01]  /*d350*/  ULOP3.LUT UR40, UR40, 0x3fff, URZ, 0xc0, !UPT ;  /* 0x00003fff28287892 */ /* 0x000fe2000f8ec03f */
[----:B------:R-:W1:Y:S03]  /*d360*/  SHFL.BFLY PT, R3, R4, 0x2, 0x1f ;  /* 0x0c401f0004037f89 */ /* 0x000e6600000e0000 */
[----:B------:R-:W-:-:S04]  /*d370*/  ULOP3.LUT UR40, UR40, 0x4000000, URZ, 0xfc, !UPT ;  /* 0x0400000028287892 */ /* 0x000fc8000f8efc3f */
[----:B------:R-:W-:-:S04]  /*d380*/  ULEA UR46, UR46, UR40, 0xb ;  /* 0x000000282e2e7291 */ /* 0x000fc8000f8e583f */
[----:B------:R-:W-:-:S05]  /*d390*/  UIADD3 UR4, UR46, 0x80, URZ ;  /* 0x000000802e047890 */ /* 0x000fca000fffe03f */
[----:B------:R-:W-:Y:S01]  /*d3a0*/  HGMMA.64x128x16.F32 R88, R180, gdesc[UR44].tnspB, R88, gsb0 ;  /* 0x41e0002cb4587df0 */ /* 0x000fe20008000858 */
[----:B------:R-:W-:Y:S01]  /*d3b0*/  UMOV UR47, 0x40000040 ;  /* 0x40000040002f7882 */ /* 0x000fe20000000000 */
[----:B------:R-:W-:Y:S01]  /*d3c0*/  UMOV UR6, UR4 ;  /* 0x0000000400067c82 */ /* 0x000fe20008000000 */
[----:B------:R-:W-:Y:S01]  /*d3d0*/  UIADD3 UR4, UR46, 0x100, URZ ;  /* 0x000001002e047890 */ /* 0x000fe2000fffe03f */
[----:B0-----:R-:W-:Y:S01]  /*d3e0*/  FADD.FTZ R0, R0, R5 ;  /* 0x0000000500007221 */ /* 0x001fe20000010000 */
[----:B-1----:R-:W-:Y:S01]  /*d3f0*/  FADD.FTZ R2, R3, R4 ;  /* 0x0000000403027221 */ /* 0x002fe20000010000 */
[----:B------:R-:W-:-:S03]  /*d400*/  IMAD.MOV.U32 R4, RZ, RZ, RZ ;  /* 0x000000ffff047224 */ /* 0x000fc600078e00ff */
[----:B------:R-:W0:Y:S04]  /*d410*/  SHFL.BFLY PT, R3, R0, 0x1, 0x1f ;  /* 0x0c201f0000037f89 */ /* 0x000e2800000e0000 */
[----:B------:R-:W1:Y:S01]  /*d420*/  SHFL.BFLY PT, R11, R2, 0x1, 0x1f ;  /* 0x0c201f00020b7f89 */ /* 0x000e6200000e0000 */
[----:B0-----:R-:W-:Y:S01]  /*d430*/  FADD.FTZ R12, R0, R3 ;  /* 0x00000003000c7221 */ /* 0x001fe20000010000 */
[----:B------:R-:W-:Y:S02]  /*d440*/  IMAD.MOV.U32 R3, RZ, RZ, -0x800000 ;  /* 0xff800000ff037424 */ /* 0x000fe400078e00ff */
[----:B------:R-:W-:Y:S02]  /*d450*/  IMAD.MOV.U32 R0, RZ, RZ, -0x800000 ;  /* 0xff800000ff007424 */ /* 0x000fe400078e00ff */
[----:B-1----:R-:W-:Y:S01]  /*d460*/  FADD.FTZ R11, R2, R11 ;  /* 0x0000000b020b7221 */ /* 0x002fe20000010000 */
[----:B------:R-:W-:-:S04]  /*d470*/  FSETP.NE.FTZ.AND P1, PT, R12, RZ, PT ;  /* 0x000000ff0c00720b */ /* 0x000fc80003f35000 */
[----:B------:R-:W-:-:S09]  /*d480*/  FSETP.NE.FTZ.AND P2, PT, R11, RZ, PT ;  /* 0x000000ff0b00720b */ /* 0x000fd20003f55000 */
[----:B------:R-:W0:Y:S01]  /*d490*/  @P1 MUFU.LG2 R5, R12 ;  /* 0x0000000c00051308 */ /* 0x000e220000000c00 */
[----:B------:R-:W-:-:S03]  /*d4a0*/  @P1 FMUL.FTZ R2, R6, 0.69314718246459960938 ;  /* 0x3f31721806021820 */ /* 0x000fc60000410000 */
[----:B------:R-:W-:-:S04]  /*d4b0*/  @P2 FMUL.FTZ R13, R6, 0.69314718246459960938 ;  /* 0x3f317218060d2820 */ /* 0x000fc80000410000 */
[----:B------:R-:W1:Y:S08]  /*d4c0*/  @P2 MUFU.LG2 R10, R11 ;  /* 0x0000000b000a2308 */ /* 0x000e700000000c00 */
[----:B------:R3:W4:Y:S01]  /*d4d0*/  @P1 MUFU.RCP R4, R12 ;  /* 0x0000000c00041308 */ /* 0x0007220000001000 */
        /* <DEDUP_REMOVED lines=39> */
[----:B------:R-:W-:-:S07]  /*d750*/  WARPGROUP.ARRIVE ;  /* 0x00000000000079c5 */ /* 0x000fce0000000000 */
[----:B------:R-:W-:Y:S03]  /*d760*/  HGMMA.64x128x16.F32 R88, R152, gdesc[UR44].tnspB, R88, gsb0 ;  /* 0x41e0002c98587df0 */ /* 0x000fe60008000858 */
[----:B------:R-:W-:Y:S02]  /*d770*/  WARPGROUP.DEPBAR.LE gsb0, 0x0 ;  /* 0x00008000000079c5 */ /* 0x000fe40000010000 */
[----:B0--34-:R-:W-:Y:S05]  /*d780*/  @!P0 BRA `(.L_x_1151) ;  /* 0x0000000000048947 */ /* 0x019fea0003800000 */
[----:B------:R-:W-:Y:S01]  /*d790*/  BPT.TRAP 0x1 ;  /* 0x000000040000795c */ /* 0x000fe20000300000 */
.L_x_1151:
        /* <DEDUP_REMOVED lines=68> */
.L_x_1073:
[----:B------:R-:W-:Y:S05]  /*dbe0*/  @P0 BRA `(.L_x_1152) ;  /* 0x00000014004c0947 */ /* 0x000fea0003800000 */
[----:B------:R-:W0:Y:S01]  /*dbf0*/  S2R R2, SR_TID.X ;  /* 0x0000000000027919 */ /* 0x000e220000002100 */
[----:B------:R-:W1:Y:S01]  /*dc00*/  LDC R17, c[0x0][0xbe8] ;  /* 0x0002fa00ff117b82 */ /* 0x000e620000000800 */
[----:B------:R-:W-:Y:S02]  /*dc10*/  USHF.R.S32.HI UR7, URZ, 0x1f, UR37 ;  /* 0x0000001f3f077899 */ /* 0x000fe40008011425 */
[----:B--2---:R-:W-:Y:S01]  /*dc20*/  IMAD R16, RZ, RZ, -UR37 ;  /* 0x80000025ff107e24 */ /* 0x004fe2000f8e02ff */
        /* <DEDUP_REMOVED lines=9> */
[----:B------:R-:W4:Y:S01]  /*dcc0*/  S2UR UR11, SR_CTAID.Y ;  /* 0x00000000000b79c3 */ /* 0x000f220000002600 */
[----:B------:R-:W-:-:S07]  /*dcd0*/  UIMAD UR7, UR7, UR8, URZ ;  /* 0x00000008070772a4 */ /* 0x000fce000f8e023f */
[----:B------:R-:W-:Y:S01]  /*dce0*/  BAR.SYNC.DEFER_BLOCKING 0x1, 0x100 ;  /* 0x0044000000007b1d */ /* 0x000fe20000010000 */
[----:B-1----:R-:W-:-:S07]  /*dcf0*/  ISETP.NE.AND P0, PT, R17, 0x1, PT ;  /* 0x000000011100780c */ /* 0x002fce0003f05270 */
[----:B------:R-:W4:Y:S01]  /*dd00*/  LDC R21, c[0x0][0xc50] ;  /* 0x00031400ff157b82 */ /* 0x000f220000000800 */
[----:B0-----:R-:W-:Y:S01]  /*dd10*/  VIADD R4, R2, 0xffffff80 ;  /* 0xffffff8002047836 */ /* 0x001fe20000000000 */
[----:B---3--:R-:W-:-:S06]  /*dd20*/  USHF.R.S32.HI UR10, URZ, 0x1f, UR12 ;  /* 0x0000001f3f0a7899 */ /* 0x008fcc000801140c */
[----:B------:R-:W0:Y:S01]  /*dd30*/  LDC.64 R14, c[0x0][0xb40] ;  /* 0x0002d000ff0e7b82 */ /* 0x000e220000000a00 */
[----:B------:R-:W-:-:S04]  /*dd40*/  SHF.R.S32.HI R5, RZ, 0x1f, R4 ;  /* 0x0000001fff057819 */ /* 0x000fc80000011404 */
[----:B------:R-:W-:-:S03]  /*dd50*/  LEA.HI R2, R5, R4, RZ, 0x7 ;  /* 0x0000000405027211 */ /* 0x000fc600078f38ff */
[----:B------:R-:W1:Y:S01]  /*dd60*/  @P0 LDC R13, c[0x0][0xbf0] ;  /* 0x0002fc00ff0d0b82 */ /* 0x000e620000000800 */
[----:B------:R-:W-:Y:S02]  /*dd70*/  LEA.HI R5, R5, R4, RZ, 0x2 ;  /* 0x0000000405057211 */ /* 0x000fe400078f10ff */
[----:B------:R-:W-:Y:S02]  /*dd80*/  LOP3.LUT R7, R2, 0xffffff80, RZ, 0xc0, !PT ;  /* 0xffffff8002077812 */ /* 0x000fe400078ec0ff */
[----:B------:R-:W-:-:S03]  /*dd90*/  LOP3.LUT R5, R5, 0xfffffffc, RZ, 0xc0, !PT ;  /* 0xfffffffc05057812 */ /* 0x000fc600078ec0ff */
[C---:B------:R-:W-:Y:S01]  /*dda0*/  IMAD.IADD R18, R4.reuse, 0x1, -R7 ;  /* 0x0000000104127824 */ /* 0x040fe200078e0a07 */
[----:B------:R-:W-:Y:S01]  /*ddb0*/  SHF.R.S32.HI R7, RZ, 0x7, R2 ;  /* 0x00000007ff077819 */ /* 0x000fe20000011402 */
[----:B------:R-:W-:Y:S01]  /*ddc0*/  IMAD.IADD R5, R4, 0x1, -R5 ;  /* 0x0000000104057824 */ /* 0x000fe200078e0a05 */
[----:B------:R-:W3:Y:S01]  /*ddd0*/  @P0 LDC R27, c[0x0][0xbec] ;  /* 0x0002fb00ff1b0b82 */ /* 0x000ee20000000800 */
[----:B----4-:R-:W-:Y:S01]  /*dde0*/  IMAD R21, R21, R16, UR11 ;  /* 0x0000000b15157e24 */ /* 0x010fe2000f8e0210 */
[----:B------:R-:W-:Y:S02]  /*ddf0*/  SHF.R.S32.HI R9, RZ, 0x1f, R18 ;  /* 0x0000001fff097819 */ /* 0x000fe40000011412 */
[----:B------:R-:W-:Y:S01]  /*de00*/  LEA.HI R2, R2, R7, RZ, 0x1 ;  /* 0x0000000702027211 */ /* 0x000fe200078f08ff */
[----:B0-----:R-:W-:Y:S01]  /*de10*/  IMAD R12, R14, UR10, RZ ;  /* 0x0000000a0e0c7c24 */ /* 0x001fe2000f8e02ff */
[----:B------:R-:W-:Y:S02]  /*de20*/  LEA.HI R23, R9, R18, RZ, 0x2 ;  /* 0x0000001209177211 */ /* 0x000fe400078f10ff */
[----:B------:R-:W-:Y:S01]  /*de30*/  LOP3.LUT R2, R2, 0x3fffffe, RZ, 0xc0, !PT ;  /* 0x03fffffe02027812 */ /* 0x000fe200078ec0ff */
[----:B------:R-:W0:Y:S01]  /*de40*/  @P0 LDC R20, c[0x0][0xbf0] ;  /* 0x0002fc00ff140b82 */ /* 0x000e220000000800 */
[----:B------:R-:W-:-:S02]  /*de50*/  SHF.R.S32.HI R6, RZ, 0x2, R23 ;  /* 0x00000002ff067819 */ /* 0x000fc40000011417 */
[----:B------:R-:W-:Y:S01]  /*de60*/  SHF.R.S32.HI R11, RZ, 0x1f, R23 ;  /* 0x0000001fff0b7819 */ /* 0x000fe20000011417 */
[----:B------:R-:W-:Y:S01]  /*de70*/  IMAD.IADD R2, R7, 0x1, -R2 ;  /* 0x0000000107027824 */ /* 0x000fe200078e0a02 */
[----:B------:R-:W-:Y:S02]  /*de80*/  LEA.HI R9, R9, R18, RZ, 0x5 ;  /* 0x0000001209097211 */ /* 0x000fe400078f28ff */
[----:B------:R-:W-:Y:S02]  /*de90*/  LEA.HI R11, R11, R6, RZ, 0x3 ;  /* 0x000000060b0b7211 */ /* 0x000fe400078f18ff */
[----:B------:R-:W-:Y:S02]  /*dea0*/  SHF.R.S32.HI R7, RZ, 0x5, R9 ;  /* 0x00000005ff077819 */ /* 0x000fe40000011409 */
[----:B------:R-:W-:Y:S01]  /*deb0*/  LOP3.LUT R11, R11, 0xfffffff8, RZ, 0xc0, !PT ;  /* 0xfffffff80b0b7812 */ /* 0x000fe200078ec0ff */
[----:B------:R-:W4:Y:S01]  /*dec0*/  @P0 LDC R9, c[0x0][0xbec] ;  /* 0x0002fb00ff090b82 */ /* 0x000f220000000800 */
[----:B------:R-:W-:-:S03]  /*ded0*/  LOP3.LUT R23, R23, 0x7ffffffc, RZ, 0xc0, !PT ;  /* 0x7ffffffc17177812 */ /* 0x000fc600078ec0ff */
[----:B------:R-:W-:Y:S01]  /*dee0*/  IMAD.IADD R4, R6, 0x1, -R11 ;  /* 0x0000000106047824 */ /* 0x000fe200078e0a0b */
[----:B------:R-:W-:-:S03]  /*def0*/  LEA.HI R6, R5, R5, RZ, 0x1 ;  /* 0x0000000505067211 */ /* 0x000fc600078f08ff */
[----:B------:R-:W5:Y:S01]  /*df00*/  LDC.64 R10, c[0x0][0xbd8] ;  /* 0x0002f600ff0a7b82 */ /* 0x000f620000000a00 */
[----:B------:R-:W-:Y:S01]  /*df10*/  LOP3.LUT R6, R6, 0x1ffffffe, RZ, 0xc0, !PT ;  /* 0x1ffffffe06067812 */ /* 0x000fe200078ec0ff */
[----:B------:R-:W-:Y:S02]  /*df20*/  IMAD R7, R7, 0x10, R4 ;  /* 0x0000001007077824 */ /* 0x000fe400078e0204 */
[----:B------:R-:W-:Y:S02]  /*df30*/  IMAD.U32 R4, RZ, RZ, UR4 ;  /* 0x00000004ff047e24 */ /* 0x000fe4000f8e00ff */
[----:B------:R-:W-:Y:S02]  /*df40*/  IMAD.IADD R25, R5, 0x1, -R6 ;  /* 0x0000000105197824 */ /* 0x000fe400078e0a06 */
[----:B------:R-:W-:Y:S02]  /*df50*/  IMAD R2, R2, 0x40, R7 ;  /* 0x0000004002027824 */ /* 0x000fe400078e0207 */
[----:B------:R-:W-:Y:S01]  /*df60*/  IMAD.U32 R5, RZ, RZ, UR5 ;  /* 0x00000005ff057e24 */ /* 0x000fe2000f8e00ff */
[----:B------:R-:W-:Y:S01]  /*df70*/  UIMAD.WIDE.U32 UR4, UR37, UR8, URZ ;  /* 0x00000008250472a5 */ /* 0x000fe2000f8e003f */
[----:B------:R-:W-:Y:S01]  /*df80*/  IMAD.U32 R5, RZ, RZ, UR6 ;  /* 0x00000006ff057e24 */ /* 0x000fe2000f8e00ff */
[----:B------:R-:W-:Y:S01]  /*df90*/  UIMAD UR6, UR37, UR9, UR7 ;  /* 0x00000009250672a4 */ /* 0x000fe2000f8e0207 */
[----:B------:R-:W-:-:S02]  /*dfa0*/  IMAD R6, R25, 0x8, R2 ;  /* 0x0000000819067824 */ /* 0x000fc400078e0202 */
[----:B------:R-:W-:Y:S01]  /*dfb0*/  ULDC.64 UR8, c[0x0][0xb28] ;  /* 0x0002ca0000087ab9 */ /* 0x000fe20000000a00 */
[----:B------:R-:W-:Y:S02]  /*dfc0*/  UIADD3 UR6, UR5, UR6, URZ ;  /* 0x0000000605067290 */ /* 0x000fe4000fffe03f */
[----:B------:R-:W-:Y:S02]  /*dfd0*/  IMAD.U32 R7, RZ, RZ, UR5 ;  /* 0x00000005ff077e24 */ /* 0x000fe4000f8e00ff */
[----:B--2---:R-:W-:Y:S02]  /*dfe0*/  IMAD R2, R19, 0x80, R2 ;  /* 0x0000008013027824 */ /* 0x004fe400078e0202 */
[----:B------:R-:W-:Y:S01]  /*dff0*/  IMAD.U32 R7, RZ, RZ, UR6 ;  /* 0x00000006ff077e24 */ /* 0x000fe2000f8e00ff */
[----:B------:R-:W-:Y:S01]  /*e000*/  ULDC.64 UR6, c[0x0][0xb48] ;  /* 0x0002d20000067ab9 */ /* 0x000fe20000000a00 */
[C---:B-----5:R-:W-:Y:S02]  /*e010*/  IMAD R8, R10.reuse, UR10, RZ ;  /* 0x0000000a0a087c24 */ /* 0x060fe4000f8e02ff */
[----:B------:R-:W-:-:S04]  /*e020*/  IMAD.WIDE.U32 R4, R10, UR12, R4 ;  /* 0x0000000c0a047c25 */ /* 0x000fc8000f8e0004 */
[----:B------:R-:W-:Y:S02]  /*e030*/  IMAD R11, R11, UR12, R8 ;  /* 0x0000000c0b0b7c24 */ /* 0x000fe4000f8e0208 */
[----:B------:R-:W-:Y:S02]  /*e040*/  IMAD R8, R19, 0x80, R6 ;  /* 0x0000008013087824 */ /* 0x000fe400078e0206 */
[----:B------:R-:W-:Y:S01]  /*e050*/  IMAD.U32 R6, RZ, RZ, UR4 ;  /* 0x00000004ff067e24 */ /* 0x000fe2000f8e00ff */
[----:B------:R-:W-:Y:S01]  /*e060*/  ULDC.64 UR4, c[0x0][0xbe0] ;  /* 0x0002f80000047ab9 */ /* 0x000fe20000000a00 */
[----:B----4-:R-:W-:-:S04]  /*e070*/  @P0 IMAD.HI.U32 R10, R8, R9, RZ ;  /* 0x00000009080a0227 */ /* 0x010fc800078e00ff */
[----:B------:R-:W-:Y:S01]  /*e080*/  IMAD.MOV.U32 R9, RZ, RZ, R8 ;  /* 0x000000ffff097224 */ /* 0x000fe200078e0008 */
[----:B-1----:R-:W-:Y:S01]  /*e090*/  @P0 SHF.R.U32.HI R9, RZ, R13, R10 ;  /* 0x0000000dff090219 */ /* 0x002fe2000001160a */
[----:B------:R-:W-:Y:S01]  /*e0a0*/  IMAD R13, R15, UR12, R12 ;  /* 0x0000000c0f0d7c24 */ /* 0x000fe2000f8e020c */
[----:B------:R-:W-:Y:S01]  /*e0b0*/  SHF.R.S32.HI R12, RZ, 0x1f, R21 ;  /* 0x0000001fff0c7819 */ /* 0x000fe20000011415 */
[----:B------:R-:W-:-:S04]  /*e0c0*/  IMAD.WIDE.U32 R6, R14, UR12, R6 ;  /* 0x0000000c0e067c25 */ /* 0x000fc8000f8e0006 */
[----:B------:R-:W-:Y:S02]  /*e0d0*/  IMAD.IADD R5, R5, 0x1, R11 ;  /* 0x0000000105057824 */ /* 0x000fe400078e020b */
[----:B---3--:R-:W-:-:S04]  /*e0e0*/  @P0 IMAD.HI.U32 R27, R8, R27, RZ ;  /* 0x0000001b081b0227 */ /* 0x008fc800078e00ff */
[----:B------:R-:W-:Y:S02]  /*e0f0*/  IMAD.IADD R7, R7, 0x1, R13 ;  /* 0x0000000107077824 */ /* 0x000fe400078e020d */
[----:B------:R-:W-:Y:S02]  /*e100*/  IMAD R13, R12, UR6, RZ ;  /* 0x000000060c0d7c24 */ /* 0x000fe4000f8e02ff */
[----:B------:R-:W-:-:S04]  /*e110*/  IMAD.WIDE.U32 R4, R21, UR4, R4 ;  /* 0x0000000415047c25 */ /* 0x000fc8000f8e0004 */
[----:B------:R-:W-:Y:S01]  /*e120*/  IMAD.MOV.U32 R11, RZ, RZ, R8 ;  /* 0x000000ffff0b7224 */ /* 0x000fe200078e0008 */
[----:B0-----:R-:W-:Y:S01]  /*e130*/  @P0 SHF.R.U32.HI R11, RZ, R20, R27 ;  /* 0x00000014ff0b0219 */ /* 0x001fe2000001161b */
[----:B------:R-:W-:Y:S01]  /*e140*/  IMAD R10, R12, UR4, RZ ;  /* 0x000000040c0a7c24 */ /* 0x000fe2000f8e02ff */
[----:B------:R-:W-:Y:S01]  /*e150*/  IADD3 R4, P0, R9, R4, RZ ;  /* 0x0000000409047210 */ /* 0x000fe20007f1e0ff */
[C---:B------:R-:W-:Y:S01]  /*e160*/  IMAD R15, R21.reuse, UR7, R13 ;  /* 0x00000007150f7c24 */ /* 0x040fe2000f8e020d */
[--C-:B------:R-:W-:Y:S01]  /*e170*/  SHF.R.S32.HI R13, RZ, 0x1f, R9.reuse ;  /* 0x0000001fff0d7819 */ /* 0x100fe20000011409 */
[----:B------:R-:W-:Y:S02]  /*e180*/  IMAD.MOV R9, RZ, RZ, -R9 ;  /* 0x000000ffff097224 */ /* 0x000fe400078e0a09 */
[----:B------:R-:W-:Y:S01]  /*e190*/  IMAD R12, R21, UR5, R10 ;  /* 0x00000005150c7c24 */ /* 0x000fe2000f8e020a */
[--C-:B------:R-:W-:Y:S01]  /*e1a0*/  SHF.R.S32.HI R10, RZ, 0x1f, R11.reuse ;  /* 0x0000001fff0a7819 */ /* 0x100fe2000001140b */
[----:B------:R-:W-:Y:S01]  /*e1b0*/  IMAD.MOV R14, RZ, RZ, -R11 ;  /* 0x000000ffff0e7224 */ /* 0x000fe200078e0a0b */
[----:B------:R-:W-:Y:S01]  /*e1c0*/  ULDC.64 UR4, c[0x0][0xb30] ;  /* 0x0002cc0000047ab9 */ /* 0x000fe20000000a00 */
[----:B------:R-:W-:Y:S01]  /*e1d0*/  IMAD R9, R17, R9, R8 ;  /* 0x0000000911097224 */ /* 0x000fe200078e0208 */
[----:B------:R-:W-:Y:S01]  /*e1e0*/  IADD3.X R5, R13, R5, R12, P0, !PT ;  /* 0x000000050d057210 */ /* 0x000fe200007fe40c */
[----:B------:R-:W-:Y:S01]  /*e1f0*/  IMAD.WIDE.U32 R6, R21, UR6, R6 ;  /* 0x0000000615067c25 */ /* 0x000fe2000f8e0006 */
[----:B------:R-:W-:-:S03]  /*e200*/  ULDC.64 UR6, c[0x0][0xbc8] ;  /* 0x0002f20000067ab9 */ /* 0x000fc60000000a00 */
[----:B------:R-:W-:Y:S02]  /*e210*/  IMAD R10, R10, UR4, RZ ;  /* 0x000000040a0a7c24 */ /* 0x000fe4000f8e02ff */
[----:B------:R-:W-:Y:S01]  /*e220*/  IMAD R13, R17, R14, R8 ;  /* 0x0000000e110d7224 */ /* 0x000fe200078e0208 */
[----:B------:R-:W-:Y:S01]  /*e230*/  SHF.R.S32.HI R8, RZ, 0x1f, R9 ;  /* 0x0000001fff087819 */ /* 0x000fe20000011409 */
[----:B------:R-:W-:Y:S02]  /*e240*/  IMAD.IADD R7, R7, 0x1, R15 ;  /* 0x0000000107077824 */ /* 0x000fe400078e020f */
[C---:B------:R-:W-:Y:S01]  /*e250*/  IMAD R15, R11.reuse, UR5, R10 ;  /* 0x000000050b0f7c24 */ /* 0x040fe2000f8e020a */
[----:B------:R-:W-:Y:S01]  /*e260*/  SHF.R.S32.HI R10, RZ, 0x1f, R13 ;  /* 0x0000001fff0a7819 */ /* 0x000fe2000001140d */
[----:B------:R-:W-:Y:S01]  /*e270*/  IMAD.WIDE.U32 R6, R11, UR4, R6 ;  /* 0x000000040b067c25 */ /* 0x000fe2000f8e0006 */
[----:B------:R-:W0:Y:S01]  /*e280*/  S2UR UR5, SR_CgaCtaId ;  /* 0x00000000000579c3 */ /* 0x000e220000008800 */
[----:B------:R-:W-:-:S02]  /*e290*/  UMOV UR4, 0x400 ;  /* 0x0000040000047882 */ /* 0x000fc40000000000 */
[----:B------:R-:W-:Y:S02]  /*e2a0*/  IMAD R8, R8, UR6, RZ ;  /* 0x0000000608087c24 */ /* 0x000fe4000f8e02ff */
        /* <DEDUP_REMOVED lines=13> */
[----:B0-----:R-:W-:Y:S01]  /*e380*/  ULEA UR4, UR5, UR4, 0x18 ;  /* 0x0000000405047291 */ /* 0x001fe2000f8ec03f */
[----:B------:R-:W-:Y:S01]  /*e390*/  IMAD R17, R17, UR6, RZ ;  /* 0x0000000611117c24 */ /* 0x000fe2000f8e02ff */
[----:B------:R-:W-:Y:S01]  /*e3a0*/  LEA.HI.X R9, R4, UR7, R9, 0x2, P0 ;  /* 0x0000000704097c11 */ /* 0x000fe200080f1409 */
[----:B------:R-:W-:Y:S01]  /*e3b0*/  VIADD R16, R2, 0x8 ;  /* 0x0000000802107836 */ /* 0x000fe20000000000 */
[----:B------:R-:W-:Y:S01]  /*e3c0*/  LEA.HI.X R22, R6, UR9, R5, 0x2, P1 ;  /* 0x0000000906167c11 */ /* 0x000fe200088f1405 */
[----:B------:R-:W-:Y:S01]  /*e3d0*/  SHFL.IDX PT, R4, R8, RZ, 0x1c1f ;  /* 0x001c1fff08047589 */ /* 0x000fe200000e0000 */
[----:B------:R-:W-:Y:S01]  /*e3e0*/  LOP3.LUT P0, RZ, R18, 0x3, RZ, 0xc0, !PT ;  /* 0x0000000312ff7812 */ /* 0x000fe2000780c0ff */
[----:B------:R-:W-:Y:S01]  /*e3f0*/  UIADD3 UR4, UR4, 0x28820, URZ ;  /* 0x0002882004047890 */ /* 0x000fe2000fffe03f */
[CC--:B------:R-:W-:Y:S01]  /*e400*/  ISETP.GE.AND P2, PT, R2.reuse, R17.reuse, PT ;  /* 0x000000110200720c */ /* 0x0c0fe20003f46270 */
[----:B------:R-:W0:Y:S01]  /*e410*/  SHFL.IDX PT, R5, R9, RZ, 0x1c1f ;  /* 0x001c1fff09057589 */ /* 0x000e2200000e0000 */
[-C--:B------:R-:W-:Y:S01]  /*e420*/  ISETP.GE.OR P1, PT, R2, R17.reuse, P0 ;  /* 0x000000110200720c */ /* 0x080fe20000726670 */
[----:B------:R-:W-:Y:S01]  /*e430*/  UPRMT UR4, URZ, 0x654, UR4 ;  /* 0x000006543f047896 */ /* 0x000fe20008000004 */
[----:B------:R-:W-:Y:S01]  /*e440*/  ISETP.GE.OR P0, PT, R16, R17, P0 ;  /* 0x000000111000720c */ /* 0x000fe20000706670 */
[----:B------:R-:W-:Y:S01]  /*e450*/  SHFL.IDX PT, R6, R8, 0x1, 0x1c1f ;  /* 0x003c1f0008067f89 */ /* 0x000fe200000e0000 */
[----:B------:R-:W-:-:S03]  /*e460*/  IMAD.IADD R19, R18, 0x1, -R23 ;  /* 0x0000000112137824 */ /* 0x000fc600078e0a17 */
[----:B------:R-:W1:Y:S01]  /*e470*/  SHFL.IDX PT, R7, R9, 0x1, 0x1c1f ;  /* 0x003c1f0009077f89 */ /* 0x000e6200000e0000 */
[----:B------:R-:W-:Y:S02]  /*e480*/  IMAD.SHL.U32 R19, R19, 0x2, RZ ;  /* 0x0000000213137824 */ /* 0x000fe400078e00ff */
[----:B------:R-:W-:Y:S01]  /*e490*/  SYNCS.ARRIVE.TRANS64.RED.A1T0 RZ, [UR4], RZ ;  /* 0x000000ffffff79a7 */ /* 0x000fe20008100404 */
[----:B------:R2:W3:Y:S04]  /*e4a0*/  SHFL.IDX PT, R14, R20, RZ, 0x1c1f ;  /* 0x001c1fff140e7589 */ /* 0x0004e800000e0000 */
[----:B------:R2:W4:Y:S04]  /*e4b0*/  SHFL.IDX PT, R15, R22, RZ, 0x1c1f ;  /* 0x001c1fff160f7589 */ /* 0x00052800000e0000 */
[----:B0-----:R2:W-:Y:S04]  /*e4c0*/  @!P1 ST.E desc[UR48][R4.64], R3 ;  /* 0x0000000304009985 */ /* 0x0015e8000c101930 */
[----:B-1----:R2:W-:Y:S01]  /*e4d0*/  @!P0 ST.E desc[UR48][R6.64], R0 ;  /* 0x0000000006008985 */ /* 0x0025e2000c101930 */
[----:B------:R-:W-:Y:S05]  /*e4e0*/  @P2 BRA `(.L_x_1154) ;  /* 0x0000000400782947 */ /* 0x000fea0003800000 */
[C---:B--2---:R-:W-:Y:S01]  /*e4f0*/  VIADD R0, R19.reuse, 0x8 ;  /* 0x0000000813007836 */ /* 0x044fe20000000000 */
[----:B------:R-:W-:Y:S01]  /*e500*/  ULDC UR4, c[0x0][0xac8] ;  /* 0x0002b20000047ab9 */ /* 0x000fe20000000800 */
[C---:B------:R-:W-:Y:S01]  /*e510*/  VIADD R6, R19.reuse, 0x10 ;  /* 0x0000001013067836 */ /* 0x040fe20000000000 */
[C---:B------:R-:W-:Y:S01]  /*e520*/  ISETP.GE.AND P2, PT, R19.reuse, UR4, PT ;  /* 0x0000000413007c0c */ /* 0x040fe2000bf46270 */
[C---:B------:R-:W-:Y:S01]  /*e530*/  VIADD R7, R19.reuse, 0x18 ;  /* 0x0000001813077836 */ /* 0x040fe20000000000 */
[----:B------:R-:W-:Y:S01]  /*e540*/  ISETP.GE.AND P3, PT, R0, UR4, PT ;  /* 0x0000000400007c0c */ /* 0x000fe2000bf66270 */
[C---:B------:R-:W-:Y:S01]  /*e550*/  VIADD R8, R19.reuse, 0x28 ;  /* 0x0000002813087836 */ /* 0x040fe20000000000 */
[----:B------:R-:W-:Y:S01]  /*e560*/  ISETP.GE.AND P0, PT, R6, UR4, PT ;  /* 0x0000000406007c0c */ /* 0x000fe2000bf06270 */
[----:B------:R-:W-:Y:S01]  /*e570*/  VIADD R9, R19, 0x30 ;  /* 0x0000003013097836 */ /* 0x000fe20000000000 */
[----:B------:R-:W-:Y:S01]  /*e580*/  ISETP.GE.AND P1, PT, R7, UR4, PT ;  /* 0x0000000407007c0c */ /* 0x000fe2000bf26270 */
[----:B------:R-:W-:-:S02]  /*e590*/  VIADD R10, R19, 0x38 ;  /* 0x00000038130a7836 */ /* 0x000fc40000000000 */
[----:B------:R-:W-:Y:S01]  /*e5a0*/  VIADD R11, R19, 0x40 ;  /* 0x00000040130b7836 */ /* 0x000fe20000000000 */
[----:B------:R-:W-:Y:S01]  /*e5b0*/  ISETP.GE.AND P4, PT, R9, UR4, PT ;  /* 0x0000000409007c0c */ /* 0x000fe2000bf86270 */
[C---:B------:R-:W-:Y:S01]  /*e5c0*/  VIADD R12, R19.reuse, 0x50 ;  /* 0x00000050130c7836 */ /* 0x040fe20000000000 */
[----:B------:R-:W-:Y:S01]  /*e5d0*/  ISETP.GE.AND P5, PT, R10, UR4, PT ;  /* 0x000000040a007c0c */ /* 0x000fe2000bfa6270 */
[----:B---34-:R-:W-:Y:S01]  /*e5e0*/  @!P2 IMAD.WIDE R2, R19, 0x4, R14 ;  /* 0x000000041302a825 */ /* 0x018fe200078e020e */
[----:B------:R-:W-:Y:S02]  /*e5f0*/  ISETP.GE.AND P6, PT, R11, UR4, PT ;  /* 0x000000040b007c0c */ /* 0x000fe4000bfc6270 */
[----:B------:R-:W-:Y:S01]  /*e600*/  @!P3 LEA.HI R0, R0, R0, RZ, 0x1 ;  /* 0x000000000000b211 */ /* 0x000fe200078f08ff */
[----:B------:R-:W-:Y:S01]  /*e610*/  VIADD R18, R19, 0x60 ;  /* 0x0000006013127836 */ /* 0x000fe20000000000 */
[----:B------:R0:W-:Y:S01]  /*e620*/  @!P2 ST.E.64 desc[UR48][R2.64], R88 ;  /* 0x000000580200a985 */ /* 0x0001e2000c101b30 */
[----:B------:R-:W-:-:S02]  /*e630*/  @!P0 LEA.HI R6, R6, R6, RZ, 0x1 ;  /* 0x0000000606068211 */ /* 0x000fc400078f08ff */
[----:B------:R-:W-:Y:S01]  /*e640*/  @!P3 LOP3.LUT R5, R0, 0xfffffffe, RZ, 0xc0, !PT ;  /* 0xfffffffe0005b812 */ /* 0x000fe200078ec0ff */
[----:B------:R-:W-:Y:S01]  /*e650*/  VIADD R0, R19, 0x20 ;  /* 0x0000002013007836 */ /* 0x000fe20000000000 */
[----:B------:R-:W-:Y:S02]  /*e660*/  @!P1 LEA.HI R7, R7, R7, RZ, 0x1 ;  /* 0x0000000707079211 */ /* 0x000fe400078f08ff */
[----:B------:R-:W-:Y:S01]  /*e670*/  @!P5 LEA.HI R10, R10, R10, RZ, 0x1 ;  /* 0x0000000a0a0ad211 */ /* 0x000fe200078f08ff */
[----:B------:R-:W-:Y:S01]  /*e680*/  @!P3 IMAD.WIDE R4, R5, 0x4, R14 ;  /* 0x000000040504b825 */ /* 0x000fe200078e020e */
[----:B------:R-:W-:Y:S02]  /*e690*/  ISETP.GE.AND P2, PT, R0, UR4, PT ;  /* 0x0000000400007c0c */ /* 0x000fe4000bf46270 */
[----:B------:R-:W-:Y:S02]  /*e6a0*/  @!P5 LOP3.LUT R13, R10, 0xfffffffe, RZ, 0xc0, !PT ;  /* 0xfffffffe0a0dd812 */ /* 0x000fe400078ec0ff */
[----:B------:R1:W-:Y:S01]  /*e6b0*/  @!P3 ST.E.64 desc[UR48][R4.64], R92 ;  /* 0x0000005c0400b985 */ /* 0x0003e2000c101b30 */
[----:B------:R-:W-:-:S02]  /*e6c0*/  ISETP.GE.AND P3, PT, R8, UR4, PT ;  /* 0x0000000408007c0c */ /* 0x000fc4000bf66270 */
[----:B0-----:R-:W-:Y:S02]  /*e6d0*/  @!P0 LOP3.LUT R3, R6, 0xfffffffe, RZ, 0xc0, !PT ;  /* 0xfffffffe06038812 */ /* 0x001fe400078ec0ff */
[----:B------:R-:W-:-:S03]  /*e6e0*/  @!P4 LEA.HI R6, R9, R9, RZ, 0x1 ;  /* 0x000000090906c211 */ /* 0x000fc600078f08ff */
[----:B------:R-:W-:Y:S01]  /*e6f0*/  @!P0 IMAD.WIDE R2, R3, 0x4, R14 ;  /* 0x0000000403028825 */ /* 0x000fe200078e020e */
[----:B------:R-:W-:-:S04]  /*e700*/  @!P2 LEA.HI R0, R0, R0, RZ, 0x1 ;  /* 0x000000000000a211 */ /* 0x000fc800078f08ff */
[----:B------:R0:W-:Y:S01]  /*e710*/  @!P0 ST.E.64 desc[UR48][R2.64], R96 ;  /* 0x0000006002008985 */ /* 0x0001e2000c101b30 */
[----:B------:R-:W-:Y:S02]  /*e720*/  @!P3 LEA.HI R8, R8, R8, RZ, 0x1 ;  /* 0x000000080808b211 */ /* 0x000fe400078f08ff */
[----:B-1----:R-:W-:Y:S02]  /*e730*/  @!P1 LOP3.LUT R5, R7, 0xfffffffe, RZ, 0xc0, !PT ;  /* 0xfffffffe07059812 */ /* 0x002fe400078ec0ff */
[----:B------:R-:W-:Y:S02]  /*e740*/  @!P2 LOP3.LUT R7, R0, 0xfffffffe, RZ, 0xc0, !PT ;  /* 0xfffffffe0007a812 */ /* 0x000fe400078ec0ff */
[----:B------:R-:W-:Y:S01]  /*e750*/  @!P3 LOP3.LUT R9, R8, 0xfffffffe, RZ, 0xc0, !PT ;  /* 0xfffffffe0809b812 */ /* 0x000fe200078ec0ff */
[--C-:B------:R-:W-:Y:S01]  /*e760*/  @!P1 IMAD.WIDE R4, R5, 0x4, R14.reuse ;  /* 0x0000000405049825 */ /* 0x100fe200078e020e */
[----:B------:R-:W-:Y:S02]  /*e770*/  @!P6 LEA.HI R0, R11, R11, RZ, 0x1 ;  /* 0x0000000b0b00e211 */ /* 0x000fe400078f08ff */
[----:B------:R-:W-:Y:S01]  /*e780*/  @!P4 LOP3.LUT R11, R6, 0xfffffffe, RZ, 0xc0, !PT ;  /* 0xfffffffe060bc812 */ /* 0x000fe200078ec0ff */
[--C-:B------:R-:W-:Y:S01]  /*e790*/  @!P2 IMAD.WIDE R6, R7, 0x4, R14.reuse ;  /* 0x000000040706a825 */ /* 0x100fe200078e020e */
[----:B------:R-:W-:Y:S01]  /*e7a0*/  @!P6 LOP3.LUT R21, R0, 0xfffffffe, RZ, 0xc0, !PT ;  /* 0xfffffffe0015e812 */ /* 0x000fe200078ec0ff */
[----:B------:R1:W-:Y:S01]  /*e7b0*/  @!P1 ST.E.64 desc[UR48][R4.64], R100 ;  /* 0x0000006404009985 */ /* 0x0003e2000c101b30 */
[----:B------:R-:W-:Y:S01]  /*e7c0*/  ISETP.GE.AND P1, PT, R12, UR4, PT ;  /* 0x000000040c007c0c */ /* 0x000fe2000bf26270 */
[----:B0-----:R-:W-:-:S02]  /*e7d0*/  @!P3 IMAD.WIDE R2, R9, 0x4, R14 ;  /* 0x000000040902b825 */ /* 0x001fc400078e020e */
[----:B------:R0:W-:Y:S02]  /*e7e0*/  @!P2 ST.E.64 desc[UR48][R6.64], R104 ;  /* 0x000000680600a985 */ /* 0x0001e4000c101b30 */
[----:B------:R-:W-:Y:S02]  /*e7f0*/  VIADD R0, R19, 0x48 ;  /* 0x0000004813007836 */ /* 0x000fe40000000000 */
[--C-:B------:R-:W-:Y:S01]  /*e800*/  @!P5 IMAD.WIDE R8, R13, 0x4, R14.reuse ;  /* 0x000000040d08d825 */ /* 0x100fe200078e020e */
[----:B------:R2:W-:Y:S01]  /*e810*/  @!P3 ST.E.64 desc[UR48][R2.64], R108 ;  /* 0x0000006c0200b985 */ /* 0x0005e2000c101b30 */
[----:B------:R-:W-:Y:S02]  /*e820*/  ISETP.GE.AND P3, PT, R18, UR4, PT ;  /* 0x0000000412007c0c */ /* 0x000fe4000bf66270 */
[----:B------:R-:W-:Y:S01]  /*e830*/  VIADD R13, R19, 0x58 ;  /* 0x00000058130d7836 */ /* 0x000fe20000000000 */
[----:B------:R-:W-:Y:S01]  /*e840*/  ISETP.GE.AND P0, PT, R0, UR4, PT ;  /* 0x0000000400007c0c */ /* 0x000fe2000bf06270 */
[----:B-1----:R-:W-:Y:S01]  /*e850*/  @!P4 IMAD.WIDE R4, R11, 0x4, R14 ;  /* 0x000000040b04c825 */ /* 0x002fe200078e020e */
[----:B------:R-:W-:-:S02]  /*e860*/  @!P1 LEA.HI R12, R12, R12, RZ, 0x1 ;  /* 0x0000000c0c0c9211 */ /* 0x000fc400078f08ff */
[----:B------:R-:W-:Y:S01]  /*e870*/  ISETP.GE.AND P2, PT, R13, UR4, PT ;  /* 0x000000040d007c0c */ /* 0x000fe2000bf46270 */
[----:B------:R-:W-:Y:S01]  /*e880*/  @!P6 IMAD.WIDE R10, R21, 0x4, R14 ;  /* 0x00000004150ae825 */ /* 0x000fe200078e020e */
[----:B------:R1:W-:Y:S03]  /*e890*/  @!P4 ST.E.64 desc[UR48][R4.64], R112 ;  /* 0x000000700400c985 */ /* 0x0003e6000c101b30 */
[C---:B0-----:R-:W-:Y:S01]  /*e8a0*/  VIADD R6, R19.reuse, 0x68 ;  /* 0x0000006813067836 */ /* 0x041fe20000000000 */
[----:B------:R0:W-:Y:S01]  /*e8b0*/  @!P5 ST.E.64 desc[UR48][R8.64], R116 ;  /* 0x000000740800d985 */ /* 0x0001e2000c101b30 */
[C---:B--2---:R-:W-:Y:S01]  /*e8c0*/  VIADD R3, R19.reuse, 0x78 ;  /* 0x0000007813037836 */ /* 0x044fe20000000000 */
[----:B------:R-:W-:Y:S01]  /*e8d0*/  @!P3 LEA.HI R18, R18, R18, RZ, 0x1 ;  /* 0x000000121212b211 */ /* 0x000fe200078f08ff */
[----:B------:R-:W-:Y:S01]  /*e8e0*/  VIADD R7, R19, 0x70 ;  /* 0x0000007013077836 */ /* 0x000fe20000000000 */
[----:B------:R2:W-:Y:S01]  /*e8f0*/  @!P6 ST.E.64 desc[UR48][R10.64], R120 ;  /* 0x000000780a00e985 */ /* 0x0005e2000c101b30 */
[----:B------:R-:W-:-:S02]  /*e900*/  ISETP.GE.AND P4, PT, R6, UR4, PT ;  /* 0x0000000406007c0c */ /* 0x000fc4000bf86270 */
[----:B------:R-:W-:Y:S02]  /*e910*/  ISETP.GE.AND P6, PT, R3, UR4, PT ;  /* 0x0000000403007c0c */ /* 0x000fe4000bfc6270 */
[----:B------:R-:W-:Y:S02]  /*e920*/  ISETP.GE.AND P5, PT, R7, UR4, PT ;  /* 0x0000000407007c0c */ /* 0x000fe4000bfa6270 */
[----:B------:R-:W-:Y:S02]  /*e930*/  @!P0 LEA.HI R0, R0, R0, RZ, 0x1 ;  /* 0x0000000000008211 */ /* 0x000fe400078f08ff */
[----:B------:R-:W-:Y:S02]  /*e940*/  @!P2 LEA.HI R13, R13, R13, RZ, 0x1 ;  /* 0x0000000d0d0da211 */ /* 0x000fe400078f08ff */
[----:B-1----:R-:W-:Y:S02]  /*e950*/  @!P1 LOP3.LUT R5, R12, 0xfffffffe, RZ, 0xc0, !PT ;  /* 0xfffffffe0c059812 */ /* 0x002fe400078ec0ff */
[----:B0-----:R-:W-:-:S02]  /*e960*/  @!P3 LOP3.LUT R9, R18, 0xfffffffe, RZ, 0xc0, !PT ;  /* 0xfffffffe1209b812 */ /* 0x001fc400078ec0ff */
[----:B------:R-:W-:Y:S02]  /*e970*/  @!P4 LEA.HI R6, R6, R6, RZ, 0x1 ;  /* 0x000000060606c211 */ /* 0x000fe400078f08ff */
[----:B------:R-:W-:Y:S01]  /*e980*/  @!P6 LEA.HI R4, R3, R3, RZ, 0x1 ;  /* 0x000000030304e211 */ /* 0x000fe200078f08ff */
[----:B------:R-:W-:Y:S01]  /*e990*/  @!P3 IMAD.WIDE R8, R9, 0x4, R14 ;  /* 0x000000040908b825 */ /* 0x000fe200078e020e */
[----:B------:R-:W-:Y:S02]  /*e9a0*/  @!P5 LEA.HI R2, R7, R7, RZ, 0x1 ;  /* 0x000000070702d211 */ /* 0x000fe400078f08ff */
[----:B------:R-:W-:Y:S02]  /*e9b0*/  @!P0 LOP3.LUT R3, R0, 0xfffffffe, RZ, 0xc0, !PT ;  /* 0xfffffffe00038812 */ /* 0x000fe400078ec0ff */
[----:B------:R-:W-:Y:S02]  /*e9c0*/  @!P2 LOP3.LUT R7, R13, 0xfffffffe, RZ, 0xc0, !PT ;  /* 0xfffffffe0d07a812 */ /* 0x000fe400078ec0ff */
[----:B--2---:R-:W-:-:S02]  /*e9d0*/  @!P4 LOP3.LUT R11, R6, 0xfffffffe, RZ, 0xc0, !PT ;  /* 0xfffffffe060bc812 */ /* 0x004fc400078ec0ff */
[----:B------:R-:W-:Y:S01]  /*e9e0*/  @!P5 LOP3.LUT R13, R2, 0xfffffffe, RZ, 0xc0, !PT ;  /* 0xfffffffe020dd812 */ /* 0x000fe200078ec0ff */
[----:B------:R-:W-:Y:S01]  /*e9f0*/  @!P0 IMAD.WIDE R2, R3, 0x4, R14 ;  /* 0x0000000403028825 */ /* 0x000fe200078e020e */
[----:B------:R-:W-:-:S03]  /*ea00*/  @!P6 LOP3.LUT R21, R4, 0xfffffffe, RZ, 0xc0, !PT ;  /* 0xfffffffe0415e812 */ /* 0x000fc600078ec0ff */
        /* <DEDUP_REMOVED lines=12> */
.L_x_1154:
[----:B------:R-:W-:Y:S05]  /*ead0*/  BSYNC B0 ;  /* 0x0000000000007941 */ /* 0x000fea0003800000 */
.L_x_1153:
[----:B------:R-:W-:Y:S01]  /*eae0*/  ISETP.GE.AND P0, PT, R16, R17, PT ;  /* 0x000000111000720c */ /* 0x000fe20003f06270 */
[----:B0-----:R0:W1:Y:S04]  /*eaf0*/  SHFL.IDX PT, R13, R22, 0x1, 0x1c1f ;  /* 0x003c1f00160d7f89 */ /* 0x00106800000e0000 */
[----:B------:R0:W0:Y:S08]  /*eb00*/  SHFL.IDX PT, R12, R20, 0x1, 0x1c1f ;  /* 0x003c1f00140c7f89 */ /* 0x00003000000e0000 */
[----:B------:R-:W-:Y:S05]  /*eb10*/  @P0 BRA `(.L_x_1065) ;  /* 0x00000048004c0947 */ /* 0x000fea0003800000 */
[----:B------:R-:W-:Y:S01]  /*eb20*/  ULDC UR4, c[0x0][0xac8] ;  /* 0x0002b20000047ab9 */ /* 0x000fe20000000800 */
[C---:B--2---:R-:W-:Y:S01]  /*eb30*/  VIADD R0, R19.reuse, 0x8 ;  /* 0x0000000813007836 */ /* 0x044fe20000000000 */
[C---:B------:R-:W-:Y:S01]  /*eb40*/  ISETP.GE.AND P0, PT, R19.reuse, UR4, PT ;  /* 0x0000000413007c0c */ /* 0x040fe2000bf06270 */
[C---:B------:R-:W-:Y:S02]  /*eb50*/  VIADD R4, R19.reuse, 0x10 ;  /* 0x0000001013047836 */ /* 0x040fe40000000000 */
[C---:B------:R-:W-:Y:S01]  /*eb60*/  VIADD R6, R19.reuse, 0x18 ;  /* 0x0000001813067836 */ /* 0x040fe20000000000 */
[----:B------:R-:W-:Y:S01]  /*eb70*/  ISETP.GE.AND P5, PT, R0, UR4, PT ;  /* 0x0000000400007c0c */ /* 0x000fe2000bfa6270 */
[C---:B------:R-:W-:Y:S01]  /*eb80*/  VIADD R8, R19.reuse, 0x20 ;  /* 0x0000002013087836 */ /* 0x040fe20000000000 */
[----:B------:R-:W-:Y:S01]  /*eb90*/  ISETP.GE.AND P6, PT, R4, UR4, PT ;  /* 0x0000000404007c0c */ /* 0x000fe2000bfc6270 */
[C---:B------:R-:W-:Y:S02]  /*eba0*/  VIADD R9, R19.reuse, 0x28 ;  /* 0x0000002813097836 */ /* 0x040fe40000000000 */
[C---:B------:R-:W-:Y:S01]  /*ebb0*/  VIADD R10, R19.reuse, 0x30 ;  /* 0x00000030130a7836 */ /* 0x040fe20000000000 */
[----:B------:R-:W-:Y:S01]  /*ebc0*/  ISETP.GE.AND P4, PT, R8, UR4, PT ;  /* 0x0000000408007c0c */ /* 0x000fe2000bf86270 */
[----:B------:R-:W-:Y:S01]  /*ebd0*/  VIADD R11, R19, 0x38 ;  /* 0x00000038130b7836 */ /* 0x000fe20000000000 */
[----:B------:R-:W-:Y:S01]  /*ebe0*/  ISETP.GE.AND P3, PT, R9, UR4, PT ;  /* 0x0000000409007c0c */ /* 0x000fe2000bf66270 */
[----:B01----:R-:W-:Y:S01]  /*ebf0*/  @!P0 IMAD.WIDE R2, R19, 0x4, R12 ;  /* 0x0000000413028825 */ /* 0x003fe200078e020c */
[----:B------:R-:W-:-:S02]  /*ec00*/  ISETP.GE.AND P2, PT, R10, UR4, PT ;  /* 0x000000040a007c0c */ /* 0x000fc4000bf46270 */
[----:B------:R-:W-:Y:S01]  /*ec10*/  ISETP.GE.AND P1, PT, R11, UR4, PT ;  /* 0x000000040b007c0c */ /* 0x000fe2000bf26270 */
[C---:B------:R-:W-:Y:S01]  /*ec20*/  VIADD R16, R19.reuse, 0x40 ;  /* 0x0000004013107836 */ /* 0x040fe20000000000 */
[----:B------:R0:W-:Y:S01]  /*ec30*/  @!P0 ST.E.64 desc[UR48][R2.64], R90 ;  /* 0x0000005a02008985 */ /* 0x0001e2000c101b30 */
[----:B------:R-:W-:Y:S01]  /*ec40*/  ISETP.GE.AND P0, PT, R6, UR4, PT ;  /* 0x0000000406007c0c */ /* 0x000fe2000bf06270 */
[C---:B------:R-:W-:Y:S01]  /*ec50*/  VIADD R18, R19.reuse, 0x48 ;  /* 0x0000004813127836 */ /* 0x040fe20000000000 */
[----:B------:R-:W-:Y:S01]  /*ec60*/  @!P5 LEA.HI R0, R0, R0, RZ, 0x1 ;  /* 0x000000000000d211 */ /* 0x000fe200078f08ff */
[----:B------:R-:W-:Y:S01]  /*ec70*/  VIADD R20, R19, 0x70 ;  /* 0x0000007013147836 */ /* 0x000fe20000000000 */
        /* <DEDUP_REMOVED lines=9> */
[----:B---3--:R-:W-:Y:S01]  /*ed10*/  @!P1 LEA.HI R14, R11, R11, RZ, 0x1 ;  /* 0x0000000b0b0e9211 */ /* 0x008fe200078f08ff */
[----:B------:R0:W-:Y:S01]  /*ed20*/  @!P5 ST.E.64 desc[UR48][R2.64], R94 ;  /* 0x0000005e0200d985 */ /* 0x0001e2000c101b30 */
[----:B------:R-:W-:-:S02]  /*ed30*/  @!P0 LOP3.LUT R7, R6, 0xfffffffe, RZ, 0xc0, !PT ;  /* 0xfffffffe06078812 */ /* 0x000fc400078ec0ff */
[----:B------:R-:W-:Y:S01]  /*ed40*/  @!P4 LOP3.LUT R9, R8, 0xfffffffe, RZ, 0xc0, !PT ;  /* 0xfffffffe0809c812 */ /* 0x000fe200078ec0ff */
[----:B------:R1:W-:Y:S01]  /*ed50*/  @!P6 ST.E.64 desc[UR48][R4.64], R98 ;  /* 0x000000620400e985 */ /* 0x0003e2000c101b30 */
[----:B------:R-:W-:Y:S01]  /*ed60*/  @!P3 LOP3.LUT R11, R0, 0xfffffffe, RZ, 0xc0, !PT ;  /* 0xfffffffe000bb812 */ /* 0x000fe200078ec0ff */
[C---:B------:R-:W-:Y:S01]  /*ed70*/  VIADD R0, R19.reuse, 0x50 ;  /* 0x0000005013007836 */ /* 0x040fe20000000000 */
[----:B----4-:R-:W-:Y:S02]  /*ed80*/  @!P2 LOP3.LUT R15, R10, 0xfffffffe, RZ, 0xc0, !PT ;  /* 0xfffffffe0a0fa812 */ /* 0x010fe400078ec0ff */
[----:B------:R-:W-:Y:S01]  /*ed90*/  @!P1 LOP3.LUT R17, R14, 0xfffffffe, RZ, 0xc0, !PT ;  /* 0xfffffffe0e119812 */ /* 0x000fe200078ec0ff */
[----:B------:R-:W-:Y:S01]  /*eda0*/  VIADD R14, R19, 0x58 ;  /* 0x00000058130e7836 */ /* 0x000fe20000000000 */
[----:B------:R-:W-:Y:S02]  /*edb0*/  ISETP.GE.AND P5, PT, R16, UR4, PT ;  /* 0x0000000410007c0c */ /* 0x000fe4000bfa6270 */
[----:B------:R-:W-:Y:S01]  /*edc0*/  ISETP.GE.AND P6, PT, R18, UR4, PT ;  /* 0x0000000412007c0c */ /* 0x000fe2000bfc6270 */
[----:B0-----:R-:W-:-:S04]  /*edd0*/  @!P0 IMAD.WIDE R2, R7, 0x4, R12 ;  /* 0x0000000407028825 */ /* 0x001fc800078e020c */
[--C-:B-1----:R-:W-:Y:S01]  /*ede0*/  @!P4 IMAD.WIDE R4, R9, 0x4, R12.reuse ;  /* 0x000000040904c825 */ /* 0x102fe200078e020c */
        /* <DEDUP_REMOVED lines=12> */
[----:B------:R4:W-:Y:S01]  /*eeb0*/  @!P1 ST.E.64 desc[UR48][R10.64], R118 ;  /* 0x000000760a009985 */ /* 0x0009e2000c101b30 */
[C---:B------:R-:W-:Y:S01]  /*eec0*/  VIADD R17, R19.reuse, 0x68 ;  /* 0x0000006813117836 */ /* 0x040fe20000000000 */
[----:B------:R-:W-:Y:S01]  /*eed0*/  ISETP.GE.AND P1, PT, R14, UR4, PT ;  /* 0x000000040e007c0c */ /* 0x000fe2000bf26270 */
[----:B------:R-:W-:Y:S01]  /*eee0*/  VIADD R19, R19, 0x78 ;  /* 0x0000007813137836 */ /* 0x000fe20000000000 */
[----:B------:R-:W-:Y:S02]  /*eef0*/  ISETP.GE.AND P2, PT, R15, UR4, PT ;  /* 0x000000040f007c0c */ /* 0x000fe4000bf46270 */
[----:B------:R-:W-:-:S02]  /*ef00*/  ISETP.GE.AND P3, PT, R17, UR4, PT ;  /* 0x0000000411007c0c */ /* 0x000fc4000bf66270 */
[----:B0-----:R-:W-:Y:S02]  /*ef10*/  @!P5 LOP3.LUT R3, R16, 0xfffffffe, RZ, 0xc0, !PT ;  /* 0xfffffffe1003d812 */ /* 0x001fe400078ec0ff */
[----:B-1----:R-:W-:Y:S02]  /*ef20*/  @!P6 LOP3.LUT R5, R18, 0xfffffffe, RZ, 0xc0, !PT ;  /* 0xfffffffe1205e812 */ /* 0x002fe400078ec0ff */
        /* <DEDUP_REMOVED lines=8> */
[----:B--2---:R-:W-:Y:S01]  /*efb0*/  @!P0 LOP3.LUT R7, R0, 0xfffffffe, RZ, 0xc0, !PT ;  /* 0xfffffffe00078812 */ /* 0x004fe200078ec0ff */
[----:B------:R1:W-:Y:S01]  /*efc0*/  @!P6 ST.E.64 desc[UR48][R4.64], R126 ;  /* 0x0000007e0400e985 */ /* 0x0003e2000c101b30 */
[----:B---3--:R-:W-:Y:S02]  /*efd0*/  @!P1 LOP3.LUT R9, R14, 0xfffffffe, RZ, 0xc0, !PT ;  /* 0xfffffffe0e099812 */ /* 0x008fe400078ec0ff */
[----:B------:R-:W-:Y:S02]  /*efe0*/  @!P2 LOP3.LUT R15, R15, 0xfffffffe, RZ, 0xc0, !PT ;  /* 0xfffffffe0f0fa812 */ /* 0x000fe400078ec0ff */
[----:B------:R-:W-:Y:S02]  /*eff0*/  @!P3 LOP3.LUT R17, R17, 0xfffffffe, RZ, 0xc0, !PT ;  /* 0xfffffffe1111b812 */ /* 0x000fe400078ec0ff */
[----:B----4-:R-:W-:Y:S01]  /*f000*/  @!P4 LOP3.LUT R11, R20, 0xfffffffe, RZ, 0xc0, !PT ;  /* 0xfffffffe140bc812 */ /* 0x010fe200078ec0ff */
[----:B0-----:R-:W-:-:S04]  /*f010*/  @!P0 IMAD.WIDE R2, R7, 0x4, R12 ;  /* 0x0000000407028825 */ /* 0x001fc800078e020c */
[--C-:B-1----:R-:W-:Y:S01]  /*f020*/  @!P1 IMAD.WIDE R4, R9, 0x4, R12.reuse ;  /* 0x0000000409049825 */ /* 0x102fe200078e020c */
        /* <DEDUP_REMOVED lines=11> */
[----:B0-----:R-:W-:-:S05]  /*f0e0*/  LOP3.LUT R3, R19, 0xfffffffe, RZ, 0xc0, !PT ;  /* 0xfffffffe13037812 */ /* 0x001fca00078ec0ff */
[----:B------:R-:W-:-:S05]  /*f0f0*/  IMAD.WIDE R2, R3, 0x4, R12 ;  /* 0x0000000403027825 */ /* 0x000fca00078e020c */
[----:B------:R0:W-:Y:S01]  /*f100*/  ST.E.64 desc[UR48][R2.64], R150 ;  /* 0x0000009602007985 */ /* 0x0001e2000c101b30 */
[----:B------:R-:W-:Y:S05]  /*f110*/  BRA `(.L_x_1065) ;  /* 0x0000004000cc7947 */ /* 0x000fea0003800000 */
.L_x_1152:
        /* <DEDUP_REMOVED lines=8> */
[----:B-1----:R-:W-:Y:S02]  /*f1a0*/  IMAD R3, R6, UR4, RZ ;  /* 0x0000000406037c24 */ /* 0x002fe4000f8e02ff */
[----:B------:R-:W-:-:S05]  /*f1b0*/  VIADD R0, R0, 0xffffff80 ;  /* 0xffffff8000007836 */ /* 0x000fca0000000000 */
        /* <DEDUP_REMOVED lines=13> */
[----:B------:R-:W3:Y:S01]  /*f290*/  @P0 LDC R7, c[0x0][0xbec] ;  /* 0x0002fb00ff070b82 */ /* 0x000ee20000000800 */
[----:B------:R-:W-:Y:S01]  /*f2a0*/  IMAD.U32 R2, RZ, RZ, UR4 ;  /* 0x00000004ff027e24 */ /* 0x000fe2000f8e00ff */
[----:B------:R-:W-:Y:S01]  /*f2b0*/  ULDC.64 UR4, c[0x0][0xbe0] ;  /* 0x0002f80000047ab9 */ /* 0x000fe20000000a00 */
[----:B------:R-:W-:-:S05]  /*f2c0*/  IMAD.U32 R3, RZ, RZ, UR6 ;  /* 0x00000006ff037e24 */ /* 0x000fca000f8e00ff */
[----:B------:R-:W4:Y:S01]  /*f2d0*/  @P0 LDC R9, c[0x0][0xbf0] ;  /* 0x0002fc00ff090b82 */ /* 0x000f220000000800 */
[----:B0-----:R-:W-:-:S07]  /*f2e0*/  USHF.R.S32.HI UR8, URZ, 0x1f, UR7 ;  /* 0x0000001f3f087899 */ /* 0x001fce0008011407 */
[----:B------:R-:W0:Y:S01]  /*f2f0*/  S2UR UR10, SR_CTAID.Y ;  /* 0x00000000000a79c3 */ /* 0x000e220000002600 */
[C---:B-1----:R-:W-:Y:S02]  /*f300*/  IMAD R12, R10.reuse, UR8, RZ ;  /* 0x000000080a0c7c24 */ /* 0x042fe4000f8e02ff */
[----:B------:R-:W-:-:S04]  /*f310*/  IMAD.WIDE.U32 R2, R10, UR7, R2 ;  /* 0x000000070a027c25 */ /* 0x000fc8000f8e0002 */
[----:B------:R-:W-:Y:S01]  /*f320*/  IMAD R11, R11, UR7, R12 ;  /* 0x000000070b0b7c24 */ /* 0x000fe2000f8e020c */
[----:B------:R-:W0:Y:S01]  /*f330*/  LDC R8, c[0x0][0xc50] ;  /* 0x00031400ff087b82 */ /* 0x000e220000000800 */
[----:B---3--:R-:W-:-:S04]  /*f340*/  @P0 IMAD.HI.U32 R4, R0, R7, RZ ;  /* 0x0000000700040227 */ /* 0x008fc800078e00ff */
[----:B------:R-:W-:Y:S02]  /*f350*/  IMAD R7, RZ, RZ, -UR37 ;  /* 0x80000025ff077e24 */ /* 0x000fe4000f8e02ff */
[----:B------:R-:W-:Y:S01]  /*f360*/  IMAD.IADD R3, R11, 0x1, R3 ;  /* 0x000000010b037824 */ /* 0x000fe200078e0203 */
[----:B----4-:R-:W-:Y:S01]  /*f370*/  @P0 SHF.R.U32.HI R5, RZ, R9, R4 ;  /* 0x00000009ff050219 */ /* 0x010fe20000011604 */
        /* <DEDUP_REMOVED lines=15> */
[----:B------:R-:W-:-:S03]  /*f470*/  ULDC.64 UR4, c[0x0][0xba8] ;  /* 0x0002ea0000047ab9 */ /* 0x000fc60000000a00 */
[----:B------:R-:W-:Y:S01]  /*f480*/  IMAD.IADD R3, R3, 0x1, R5 ;  /* 0x0000000103037824 */ /* 0x000fe200078e0205 */
[----:B------:R-:W-:-:S04]  /*f490*/  LEA R4, P0, R2, UR4, 0x2 ;  /* 0x0000000402047c11 */ /* 0x000fc8000f8010ff */
[----:B------:R-:W-:Y:S01]  /*f4a0*/  LEA.HI.X R5, R2, UR5, R3, 0x2, P0 ;  /* 0x0000000502057c11 */ /* 0x000fe200080f1403 */
[----:B------:R-:W-:-:S05]  /*f4b0*/  IMAD.MOV.U32 R3, RZ, RZ, -0x800000 ;  /* 0xff800000ff037424 */ /* 0x000fca00078e00ff */
[----:B------:R0:W-:Y:S01]  /*f4c0*/  STG.E desc[UR48][R4.64], R3 ;  /* 0x0000000304007986 */ /* 0x0001e2000c101930 */
[----:B------:R-:W-:Y:S05]  /*f4d0*/  BRA `(.L_x_1065) ;  /* 0x0000003c00dc7947 */ /* 0x000fea0003800000 */
.L_x_1063:
        /* <DEDUP_REMOVED lines=18> */
.L_x_1155:
[----:B------:R-:W-:Y:S01]  /*f600*/  ULDC UR7, c[0x0][0xc50] ;  /* 0x0003140000077ab9 */ /* 0x000fe20000000800 */
[----:B------:R-:W-:Y:S01]  /*f610*/  UMOV UR40, UR6 ;  /* 0x0000000600287c82 */ /* 0x000fe20008000000 */
[----:B------:R-:W-:-:S11]  /*f620*/  UISETP.NE.AND UP0, UPT, UR7, 0x1, UPT ;  /* 0x000000010700788c */ /* 0x000fd6000bf05270 */
[----:B------:R-:W-:Y:S01]  /*f630*/  @UP0 ULDC UR4, c[0x0][0xc54] ;  /* 0x0003150000040ab9 */ /* 0x000fe20000000800 */
[----:B------:R-:W-:Y:S01]  /*f640*/  @UP0 ULDC UR8, c[0x0][0xc58] ;  /* 0x0003160000080ab9 */ /* 0x000fe20000000800 */
[----:B------:R-:W-:-:S04]  /*f650*/  UIMAD.WIDE.U32 UR4, UR6, UR4, URZ ;  /* 0x00000004060472a5 */ /* 0x000fc8000f8e003f */
[----:B------:R-:W-:-:S12]  /*f660*/  @UP0 USHF.R.U32.HI UR40, URZ, UR8, UR5 ;  /* 0x000000083f280299 */ /* 0x000fd80008011605 */
.L_x_1156:
[----:B------:R-:W-:Y:S01]  /*f670*/  ISETP.GE.AND P0, PT, R34, RZ, PT ;  /* 0x000000ff2200720c */ /* 0x000fe20003f06270 */
[----:B------:R-:W-:Y:S01]  /*f680*/  UIADD3 UR45, -UR40, URZ, URZ ;  /* 0x0000003f282d7290 */ /* 0x000fe2000fffe13f */
[----:B------:R-:W-:Y:S02]  /*f690*/  IMAD.MOV.U32 R8, RZ, RZ, 0x1 ;  /* 0x00000001ff087424 */ /* 0x000fe400078e00ff */
[----:B------:R-:W-:Y:S01]  /*f6a0*/  IMAD.MOV.U32 R0, RZ, RZ, RZ ;  /* 0x000000ffff007224 */ /* 0x000fe200078e00ff */
[----:B------:R-:W-:Y:S01]  /*f6b0*/  UIMAD UR45, UR7, UR45, UR6 ;  /* 0x0000002d072d72a4 */ /* 0x000fe2000f8e0206 */
[----:B------:R-:W-:-:S07]  /*f6c0*/  IMAD.MOV.U32 R9, RZ, RZ, 0x1 ;  /* 0x00000001ff097424 */ /* 0x000fce00078e00ff */
[----:B------:R-:W-:Y:S05]  /*f6d0*/  @!P0 BRA `(.L_x_1157) ;  /* 0x0000003800a88947 */ /* 0x000fea0003800000 */
[----:B------:R-:W0:Y:S01]  /*f6e0*/  LDC.64 R2, c[0x0][0xa28] ;  /* 0x00028a00ff027b82 */ /* 0x000e220000000a00 */
[----:B------:R-:W-:Y:S01]  /*f6f0*/  IMAD.MOV.U32 R31, RZ, RZ, RZ ;  /* 0x000000ffff1f7224 */ /* 0x000fe200078e00ff */
[----:B------:R-:W-:Y:S01]  /*f700*/  ULDC.64 UR4, c[0x0][0x418] ;  /* 0x0001060000047ab9 */ /* 0x000fe20000000a00 */
[----:B------:R-:W-:Y:S01]  /*f710*/  ULDC UR6, c[0x0][0x448] ;  /* 0x0001120000067ab9 */ /* 0x000fe20000000800 */
[----:B------:R-:W-:Y:S01]  /*f720*/  ULDC UR10, c[0x0][0x2f0] ;  /* 0x0000bc00000a7ab9 */ /* 0x000fe20000000800 */
[----:B------:R-:W-:Y:S01]  /*f730*/  ULDC UR11, c[0x0][0x288] ;  /* 0x0000a200000b7ab9 */ /* 0x000fe20000000800 */
[----:B0-----:R-:W-:-:S04]  /*f740*/  ISETP.NE.U32.AND P0, PT, R2, RZ, PT ;  /* 0x000000ff0200720c */ /* 0x001fc80003f05070 */
[----:B------:R-:W-:-:S13]  /*f750*/  ISETP.NE.AND.EX P0, PT, R3, RZ, PT, P0 ;  /* 0x000000ff0300720c */ /* 0x000fda0003f05300 */
[----:B------:R-:W0:Y:S02]  /*f760*/  @P0 LDC.64 R2, c[0x0][0xa28] ;  /* 0x00028a00ff020b82 */ /* 0x000e240000000a00 */
[----:B0-----:R-:W-:-:S05]  /*f770*/  @P0 IMAD.WIDE R2, R34, 0x4, R2 ;  /* 0x0000000422020825 */ /* 0x001fca00078e0202 */
[----:B------:R0:W5:Y:S01]  /*f780*/  @P0 LDG.E R31, desc[UR48][R2.64] ;  /* 0x00000030021f0981 */ /* 0x000162000c1e1900 */
[----:B------:R-:W1:Y:S01]  /*f790*/  S2UR UR41, SR_CTAID.X ;  /* 0x00000000002979c3 */ /* 0x000e620000002500 */
[----:B------:R-:W-:Y:S02]  /*f7a0*/  UISETP.NE.U32.AND UP0, UPT, UR4, URZ, UPT ;  /* 0x0000003f0400728c */ /* 0x000fe4000bf05070 */
[----:B------:R-:W-:Y:S02]  /*f7b0*/  UISETP.NE.AND UP1, UPT, UR6, 0x1, UPT ;  /* 0x000000010600788c */ /* 0x000fe4000bf25270 */
[----:B------:R-:W-:Y:S01]  /*f7c0*/  UISETP.NE.AND.EX UP0, UPT, UR5, URZ, UPT, UP0 ;  /* 0x0000003f0500728c */ /* 0x000fe2000bf05300 */
[----:B------:R-:W-:Y:S02]  /*f7d0*/  ULDC UR6, c[0x0][0x424] ;  /* 0x0001090000067ab9 */ /* 0x000fe40000000800 */
[----:B------:R-:W-:Y:S01]  /*f7e0*/  ULDC.64 UR4, c[0x0][0x9e0] ;  /* 0x0002780000047ab9 */ /* 0x000fe20000000a00 */
[----:B------:R-:W-:-:S02]  /*f7f0*/  USEL UR9, UR6, 0x1, UP0 ;  /* 0x0000000106097887 */ /* 0x000fc40008000000 */
[----:B------:R-:W-:Y:S02]  /*f800*/  UISETP.GE.AND UP0, UPT, UR5, 0x1, UPT ;  /* 0x000000010500788c */ /* 0x000fe4000bf06270 */
[----:B------:R-:W-:Y:S01]  /*f810*/  UIMAD UR50, UR9, UR10, URZ ;  /* 0x0000000a093272a4 */ /* 0x000fe2000f8e023f */
[----:B------:R-:W-:Y:S01]  /*f820*/  @UP1 ULDC UR7, c[0x0][0x44c] ;  /* 0x0001130000071ab9 */ /* 0x000fe20000000800 */
[----:B------:R-:W-:Y:S02]  /*f830*/  UIMAD UR9, UR9, UR10, 0x7f ;  /* 0x0000007f090974a4 */ /* 0x000fe4000f8e020a */
[----:B------:R-:W-:Y:S01]  /*f840*/  PLOP3.LUT P1, PT, PT, PT, UP0, 0x80, 0x0 ;  /* 0x000000000000781c */ /* 0x000fe20003f2f008 */
[----:B------:R-:W-:Y:S01]  /*f850*/  @UP1 ULDC UR12, c[0x0][0x450] ;  /* 0x00011400000c1ab9 */ /* 0x000fe20000000800 */
[----:B------:R-:W-:Y:S02]  /*f860*/  UP2UR UR51, UPR, URZ, 0x2 ;  /* 0x000000023f337883 */ /* 0x000fe40008000000 */
[----:B-1----:R-:W-:-:S04]  /*f870*/  USHF.L.U32 UR41, UR41, 0x7, URZ ;  /* 0x0000000729297899 */ /* 0x002fc8000800063f */
[----:B------:R-:W-:-:S04]  /*f880*/  UIADD3 UR8, UR41, 0x7f, URZ ;  /* 0x0000007f29087890 */ /* 0x000fc8000fffe03f */
[----:B------:R-:W-:Y:S02]  /*f890*/  UIMAD.WIDE.U32 UR6, UR8, UR7, URZ ;  /* 0x00000007080672a5 */ /* 0x000fe4000f8e003f */
[----:B------:R-:W-:Y:S02]  /*f8a0*/  UIADD3 UR6, UR50, 0x1, -UR11 ;  /* 0x0000000132067890 */ /* 0x000fe4000fffe80b */
[----:B------:R-:W-:Y:S02]  /*f8b0*/  @UP1 USHF.R.U32.HI UR8, URZ, UR12, UR7 ;  /* 0x0000000c3f081299 */ /* 0x000fe40008011607 */
[----:B------:R-:W-:Y:S02]  /*f8c0*/  USHF.R.S32.HI UR7, URZ, 0x1f, UR9 ;  /* 0x0000001f3f077899 */ /* 0x000fe40008011409 */
[----:B------:R-:W-:Y:S02]  /*f8d0*/  UIADD3 UR6, UR6, UR8, URZ ;  /* 0x0000000806067290 */ /* 0x000fe4000fffe03f */
[----:B------:R-:W-:-:S02]  /*f8e0*/  ULEA.HI UR7, UR7, UR9, URZ, 0x7 ;  /* 0x0000000907077291 */ /* 0x000fc4000f8f383f */
[----:B------:R-:W-:Y:S02]  /*f8f0*/  UIADD3 UR4, UR6, UR4, URZ ;  /* 0x0000000406047290 */ /* 0x000fe4000fffe03f */
[----:B------:R-:W-:Y:S01]  /*f900*/  USHF.R.S32.HI UR42, URZ, 0x7, UR7 ;  /* 0x000000073f2a7899 */ /* 0x000fe20008011407 */
[----:B0-----:R-:W-:Y:S11]  /*f910*/  @!P1 BRA `(.L_x_1158) ;  /* 0x0000000000449947 */ /* 0x001ff60003800000 */
        /* <DEDUP_REMOVED lines=10> */
.L_x_1159:
[----:B------:R-:W-:-:S11]  /*f9c0*/  UISETP.NE.AND UP0, UPT, UR5, 0x1, UPT ;  /* 0x000000010500788c */ /* 0x000fd6000bf05270 */
[----:B------:R-:W-:Y:S02]  /*f9d0*/  @UP0 ULDC.64 UR12, c[0x0][0x9e8] ;  /* 0x00027a00000c0ab9 */ /* 0x000fe40000000a00 */
[----:B------:R-:W-:-:S04]  /*f9e0*/  UIMAD.WIDE.U32 UR6, UR8, UR12, URZ ;  /* 0x0000000c080672a5 */ /* 0x000fc8000f8e003f */
[----:B------:R-:W-:-:S12]  /*f9f0*/  @UP0 USHF.R.U32.HI UR8, URZ, UR13, UR7 ;  /* 0x0000000d3f080299 */ /* 0x000fd80008011607 */
.L_x_1160:
[----:B------:R-:W-:-:S04]  /*fa00*/  UIMAD UR8, UR8, UR5, UR5 ;  /* 0x00000005080872a4 */ /* 0x000fc8000f8e0205 */
[----:B------:R-:W-:-:S04]  /*fa10*/  UISETP.LT.AND UP0, UPT, UR4, UR8, UPT ;  /* 0x000000080400728c */ /* 0x000fc8000bf01270 */
[----:B------:R-:W-:-:S12]  /*fa20*/  USEL UR4, UR4, UR8, UP0 ;  /* 0x0000000804047287 */ /* 0x000fd80008000000 */
.L_x_1158:
[----:B------:R-:W-:Y:S02]  /*fa30*/  UISETP.NE.AND UP0, UPT, UR51, URZ, UPT ;  /* 0x0000003f3300728c */ /* 0x000fe4000bf05270 */
[----:B------:R-:W-:-:S04]  /*fa40*/  UIADD3 UR4, UR4, 0x7f, URZ ;  /* 0x0000007f04047890 */ /* 0x000fc8000fffe03f */
[----:B------:R-:W-:-:S04]  /*fa50*/  USHF.R.S32.HI UR8, URZ, 0x1f, UR4 ;  /* 0x0000001f3f087899 */ /* 0x000fc80008011404 */
[----:B------:R-:W-:Y:S01]  /*fa60*/  ULEA.HI UR8, UR8, UR4, URZ, 0x7 ;  /* 0x0000000408087291 */ /* 0x000fe2000f8f383f */
[----:B------:R-:W-:Y:S01]  /*fa70*/  @UP0 ULDC UR6, c[0x0][0x44c] ;  /* 0x0001130000060ab9 */ /* 0x000fe20000000800 */
[----:B------:R-:W-:Y:S01]  /*fa80*/  @UP0 ULDC UR9, c[0x0][0x450] ;  /* 0x0001140000090ab9 */ /* 0x000fe20000000800 */
[----:B------:R-:W-:Y:S02]  /*fa90*/  UIMAD.WIDE.U32 UR6, UR41, UR6, URZ ;  /* 0x00000006290672a5 */ /* 0x000fe4000f8e003f */
[----:B------:R-:W-:Y:S01]  /*faa0*/  UMOV UR4, UR41 ;  /* 0x0000002900047c82 */ /* 0x000fe20008000000 */
[----:B------:R-:W-:Y:S02]  /*fab0*/  USHF.R.S32.HI UR43, URZ, 0x7, UR8 ;  /* 0x000000073f2b7899 */ /* 0x000fe40008011408 */
[----:B------:R-:W-:Y:S02]  /*fac0*/  @UP0 USHF.R.U32.HI UR4, URZ, UR9, UR7 ;  /* 0x000000093f040299 */ /* 0x000fe40008011607 */
[----:B------:R-:W-:-:S02]  /*fad0*/  UISETP.LT.AND UP0, UPT, UR42, UR43, UPT ;  /* 0x0000002b2a00728c */ /* 0x000fc4000bf01270 */
[----:B------:R-:W-:Y:S01]  /*fae0*/  UIADD3 UR4, UR4, -UR11, UR50 ;  /* 0x8000000b04047290 */ /* 0x000fe2000fffe032 */
[----:B------:R-:W-:Y:S01]  /*faf0*/  ULDC UR8, c[0x0][0x9dc] ;  /* 0x0002770000087ab9 */ /* 0x000fe20000000800 */
[----:B------:R-:W-:Y:S02]  /*fb00*/  USEL UR12, UR42, UR43, UP0 ;  /* 0x0000002b2a0c7287 */ /* 0x000fe40008000000 */
[----:B------:R-:W-:Y:S01]  /*fb10*/  UIADD3 UR8, UR4, -UR8, URZ ;  /* 0x8000000804087290 */ /* 0x000fe2000fffe03f */
[----:B------:R-:W-:Y:S11]  /*fb20*/  @!P1 BRA `(.L_x_1161) ;  /* 0x0000000000449947 */ /* 0x000ff60003800000 */
        /* <DEDUP_REMOVED lines=10> */
.L_x_1162:
[----:B------:R-:W-:-:S11]  /*fbd0*/  UISETP.NE.AND UP0, UPT, UR5, 0x1, UPT ;  /* 0x000000010500788c */ /* 0x000fd6000bf05270 */
[----:B------:R-:W-:Y:S02]  /*fbe0*/  @UP0 ULDC.64 UR10, c[0x0][0x9e8] ;  /* 0x00027a00000a0ab9 */ /* 0x000fe40000000a00 */
[----:B------:R-:W-:-:S04]  /*fbf0*/  UIMAD.WIDE.U32 UR6, UR4, UR10, URZ ;  /* 0x0000000a040672a5 */ /* 0x000fc8000f8e003f */
[----:B------:R-:W-:-:S12]  /*fc00*/  @UP0 USHF.R.U32.HI UR4, URZ, UR11, UR7 ;  /* 0x0000000b3f040299 */ /* 0x000fd80008011607 */
.L_x_1163:
[----:B------:R-:W-:-:S04]  /*fc10*/  UIMAD UR4, UR4, UR5, URZ ;  /* 0x00000005040472a4 */ /* 0x000fc8000f8e023f */
[----:B------:R-:W-:-:S04]  /*fc20*/  UISETP.LT.AND UP0, UPT, UR8, UR4, UPT ;  /* 0x000000040800728c */ /* 0x000fc8000bf01270 */
[----:B------:R-:W-:-:S12]  /*fc30*/  USEL UR8, UR8, UR4, !UP0 ;  /* 0x0000000408087287 */ /* 0x000fd8000c000000 */
.L_x_1161:
[----:B------:R-:W-:Y:S02]  /*fc40*/  USHF.R.S32.HI UR4, URZ, 0x1f, UR8 ;  /* 0x0000001f3f047899 */ /* 0x000fe40008011408 */
[----:B------:R-:W-:Y:S02]  /*fc50*/  USHF.R.U32.HI UR9, URZ, 0x10, UR45 ;  /* 0x000000103f097899 */ /* 0x000fe4000801162d */
[----:B------:R-:W-:Y:S02]  /*fc60*/  ULEA.HI UR4, UR4, UR8, URZ, 0x7 ;  /* 0x0000000804047291 */ /* 0x000fe4000f8f383f */
[----:B------:R-:W-:Y:S02]  /*fc70*/  ULOP3.LUT UR45, UR45, 0xffff, URZ, 0xc0, !UPT ;  /* 0x0000ffff2d2d7892 */ /* 0x000fe4000f8ec03f */
[----:B------:R-:W-:Y:S01]  /*fc80*/  USHF.R.S32.HI UR4, URZ, 0x7, UR4 ;  /* 0x000000073f047899 */ /* 0x000fe20008011404 */
[----:B------:R-:W-:-:S03]  /*fc90*/  UMOV UR37, URZ ;  /* 0x0000003f00257c82 */ /* 0x000fc60008000000 */
[----:B------:R-:W-:-:S04]  /*fca0*/  UISETP.LT.AND UP0, UPT, URZ, UR4, UPT ;  /* 0x000000043f00728c */ /* 0x000fc8000bf01270 */
[----:B------:R-:W-:Y:S02]  /*fcb0*/  USEL UR44, URZ, UR4, !UP0 ;  /* 0x000000043f2c7287 */ /* 0x000fe4000c000000 */
[----:B------:R-:W-:Y:S02]  /*fcc0*/  UISETP.NE.AND UP0, UPT, UR9, URZ, UPT ;  /* 0x0000003f0900728c */ /* 0x000fe4000bf05270 */
[----:B------:R-:W-:-:S06]  /*fcd0*/  UISETP.GT.AND UP1, UPT, UR12, UR44, UPT ;  /* 0x0000002c0c00728c */ /* 0x000fcc000bf24270 */
[----:B------:R-:W-:-:S03]  /*fce0*/  PLOP3.LUT P0, PT, PT, PT, UP1, 0x80, 0x0 ;  /* 0x000000000000781c */ /* 0x000fc60003f0f018 */
[----:B------:R-:W-:-:S10]  /*fcf0*/  @!UP0 ULDC UR9, c[0x0][0x9f0] ;  /* 0x00027c0000098ab9 */ /* 0x000fd40000000800 */
[----:B------:R-:W-:Y:S05]  /*fd00*/  @!P0 BRA `(.L_x_1164) ;  /* 0x00000000007c8947 */ /* 0x000fea0003800000 */
[----:B------:R-:W-:Y:S01]  /*fd10*/  IABS R0, UR9 ;  /* 0x0000000900007c13 */ /* 0x000fe20008000000 */
[----:B------:R-:W-:Y:S02]  /*fd20*/  UIADD3 UR4, UR9, -0x1, UR12 ;  /* 0xffffffff09047890 */ /* 0x000fe4000fffe00c */
[----:B------:R-:W-:Y:S02]  /*fd30*/  IABS R4, UR9 ;  /* 0x0000000900047c13 */ /* 0x000fe40008000000 */
[----:B------:R-:W-:Y:S01]  /*fd40*/  R2UR UR10, R0 ;  /* 0x00000000000a72ca */ /* 0x000fe200000e0000 */
[----:B------:R-:W-:-:S03]  /*fd50*/  UIADD3 UR6, -UR44, UR4, URZ ;  /* 0x000000042c067290 */ /* 0x000fc6000fffe13f */
[----:B------:R-:W-:-:S03]  /*fd60*/  UMOV UR4, URZ ;  /* 0x0000003f00047c82 */ /* 0x000fc60008000000 */
[----:B------:R-:W-:Y:S01]  /*fd70*/  IABS R3, UR6 ;  /* 0x0000000600037c13 */ /* 0x000fe20008000000 */
[----:B------:R-:W-:-:S03]  /*fd80*/  ULOP3.LUT UR6, UR6, UR9, URZ, 0x3c, !UPT ;  /* 0x0000000906067292 */ /* 0x000fc6000f8e3c3f */
[----:B------:R-:W-:Y:S02]  /*fd90*/  R2UR UR8, R3 ;  /* 0x00000000030872ca */ /* 0x000fe400000e0000 */
        /* <DEDUP_REMOVED lines=22> */
.L_x_1164:
[----:B------:R-:W-:Y:S02]  /*ff00*/  UIMAD UR52, UR45, UR37, UR44 ;  /* 0x000000252d3472a4 */ /* 0x000fe4000f8e022c */
[----:B------:R-:W-:Y:S02]  /*ff10*/  IMAD.U32 R3, RZ, RZ, UR37 ;  /* 0x00000025ff037e24 */ /* 0x000fe4000f8e00ff */
[----:B------:R-:W-:Y:S02]  /*ff20*/  IMAD.MOV.U32 R0, RZ, RZ, RZ ;  /* 0x000000ffff007224 */ /* 0x000fe400078e00ff */
[----:B------:R-:W-:Y:S02]  /*ff30*/  IMAD.MOV.U32 R8, RZ, RZ, 0x1 ;  /* 0x00000001ff087424 */ /* 0x000fe400078e00ff */
[----:B------:R-:W-:Y:S02]  /*ff40*/  IMAD.U32 R32, RZ, RZ, UR52 ;  /* 0x00000034ff207e24 */ /* 0x000fe4000f8e00ff */
[----:B------:R-:W-:-:S03]  /*ff50*/  IMAD.MOV.U32 R9, RZ, RZ, 0x1 ;  /* 0x00000001ff097424 */ /* 0x000fc600078e00ff */
[----:B------:R-:W-:-:S04]  /*ff60*/  VIADDMNMX R32, R32, R3, UR12, PT ;  /* 0x0000000c20207e46 */ /* 0x000fc8000b800103 */
[----:B------:R-:W-:-:S13]  /*ff70*/  ISETP.GT.AND P0, PT, R32, UR52, PT ;  /* 0x0000003420007c0c */ /* 0x000fda000bf04270 */
        /* <DEDUP_REMOVED lines=11> */
[----:B------:R-:W-:Y:S02]  /*10030*/  IMAD.U32 R4, RZ, RZ, UR4 ;  /* 0x00000004ff047e24 */ /* 0x000fe4000f8e00ff */
[----:B------:R-:W-:Y:S01]  /*10040*/  IMAD.U32 R5, RZ, RZ, UR5 ;  /* 0x00000005ff057e24 */ /* 0x000fe2000f8e00ff */
[----:B------:R-:W0:Y:S01]  /*10050*/  LDC.64 R2, c[0x4][R2] ;  /* 0x0100000002027b82 */ /* 0x000e220000000a00 */
[----:B------:R-:W-:Y:S01]  /*10060*/  ULDC.64 UR4, c[0x4][0x8] ;  /* 0x0100020000047ab9 */ /* 0x000fe20000000a00 */
[----:B------:R-:W-:Y:S02]  /*10070*/  IMAD.U32 R6, RZ, RZ, UR6 ;  /* 0x00000006ff067e24 */ /* 0x000fe4000f8e00ff */
[----:B------:R-:W-:-:S02]  /*10080*/  IMAD.U32 R7, RZ, RZ, UR7 ;  /* 0x00000007ff077e24 */ /* 0x000fc4000f8e00ff */
[----:B------:R-:W-:Y:S02]  /*10090*/  IMAD.U32 R10, RZ, RZ, UR4 ;  /* 0x00000004ff0a7e24 */ /* 0x000fe4000f8e00ff */
[----:B------:R-:W-:Y:S02]  /*100a0*/  IMAD.U32 R11, RZ, RZ, UR5 ;  /* 0x00000005ff0b7e24 */ /* 0x000fe4000f8e00ff */
[----:B------:R-:W-:Y:S02]  /*100b0*/  IMAD.MOV.U32 R8, RZ, RZ, 0x70 ;  /* 0x00000070ff087424 */ /* 0x000fe400078e00ff */
[----:B------:R-:W-:Y:S02]  /*100c0*/  IMAD.MOV.U32 R12, RZ, RZ, 0x1 ;  /* 0x00000001ff0c7424 */ /* 0x000fe400078e00ff */
[----:B------:R-:W-:-:S07]  /*100d0*/  IMAD.MOV.U32 R13, RZ, RZ, RZ ;  /* 0x000000ffff0d7224 */ /* 0x000fce00078e00ff */
[----:B------:R-:W-:-:S07]  /*100e0*/  LEPC R20, `(.L_x_1165) ;  /* 0x000000001014794e */ /* 0x000fce0000000000 */
[----:B0----5:R-:W-:Y:S05]  /*100f0*/  CALL.ABS.NOINC R2 ;  /* 0x0000000002007343 */ /* 0x021fea0003c00000 */
.L_x_1165:
        /* <DEDUP_REMOVED lines=19> */
[----:B-1---5:R-:W-:Y:S05]  /*10230*/  CALL.ABS.NOINC R2 ;  /* 0x0000000002007343 */ /* 0x022fea0003c00000 */
.L_x_1167:
[----:B------:R0:W1:Y:S01]  /*10240*/  LDC.64 R2, c[0x4][R16] ;  /* 0x0100000010027b82 */ /* 0x0000620000000a00 */
[----:B------:R-:W-:Y:S01]  /*10250*/  ULDC.64 UR4, c[0x4][0x80] ;  /* 0x0100200000047ab9 */ /* 0x000fe20000000a00 */
[----:B------:R-:W-:Y:S01]  /*10260*/  ULDC.64 UR6, c[0x4][0x88] ;  /* 0x0100220000067ab9 */ /* 0x000fe20000000a00 */
[----:B------:R-:W-:Y:S02]  /*10270*/  IMAD.U32 R4, RZ, RZ, UR4 ;  /* 0x00000004ff047e24 */ /* 0x000fe4000f8e00ff */
        /* <DEDUP_REMOVED lines=11> */
.L_x_1166:
[----:B------:R-:W0:Y:S01]  /*10330*/  LDC.64 R2, c[0x0][0x9f8] ;  /* 0x00027e00ff027b82 */ /* 0x000e220000000a00 */
[----:B------:R-:W-:-:S07]  /*10340*/  IMAD.MOV.U32 R30, RZ, RZ, R34 ;  /* 0x000000ffff1e7224 */ /* 0x000fce00078e0022 */
[----:B------:R-:W1:Y:S01]  /*10350*/  LDC R29, c[0x0][0x430] ;  /* 0x00010c00ff1d7b82 */ /* 0x000e620000000800 */
[C---:B------:R-:W-:Y:S01]  /*10360*/  LOP3.LUT R0, R19.reuse, 0x7f, RZ, 0xc0, !PT ;  /* 0x0000007f13007812 */ /* 0x040fe200078ec0ff */
[----:B------:R-:W-:Y:S02]  /*10370*/  IMAD.SHL.U32 R33, R19, 0x10, RZ ;  /* 0x0000001013217824 */ /* 0x000fe400078e00ff */
[----:B------:R-:W-:Y:S01]  /*10380*/  VIADD R22, R32, 0xffffffff ;  /* 0xffffffff20167836 */ /* 0x000fe20000000000 */
[----:B------:R-:W-:Y:S01]  /*10390*/  LOP3.LUT R23, R23, 0xfffffff7, RZ, 0xc0, !PT ;  /* 0xfffffff717177812 */ /* 0x000fe200078ec0ff */
[----:B------:R-:W-:Y:S01]  /*103a0*/  ULDC UR4, c[0x0][0x2f4] ;  /* 0x0000bd0000047ab9 */ /* 0x000fe20000000800 */
[----:B0-----:R-:W-:-:S04]  /*103b0*/  ISETP.NE.U32.AND P0, PT, R2, RZ, PT ;  /* 0x000000ff0200720c */ /* 0x001fc80003f05070 */
[----:B------:R-:W-:-:S13]  /*103c0*/  ISETP.NE.AND.EX P0, PT, R3, RZ, PT, P0 ;  /* 0x000000ff0300720c */ /* 0x000fda0003f05300 */
[----:B------:R-:W0:Y:S02]  /*103d0*/  @P0 LDC.64 R2, c[0x0][0x9f8] ;  /* 0x00027e00ff020b82 */ /* 0x000e240000000a00 */
[----:B0-----:R-:W-:-:S05]  /*103e0*/  @P0 IMAD.WIDE R2, R34, 0x4, R2 ;  /* 0x0000000422020825 */ /* 0x001fca00078e0202 */
[----:B------:R0:W2:Y:S01]  /*103f0*/  @P0 LDG.E R30, desc[UR48][R2.64] ;  /* 0x00000030021e0981 */ /* 0x0000a2000c1e1900 */
[----:B------:R-:W-:Y:S02]  /*10400*/  SHF.R.U32.HI R28, RZ, 0x3, R0 ;  /* 0x00000003ff1c7819 */ /* 0x000fe40000011600 */
[----:B------:R-:W-:Y:S02]  /*10410*/  LOP3.LUT R33, R33, 0x70, RZ, 0xc0, !PT ;  /* 0x0000007021217812 */ /* 0x000fe400078ec0ff */
[----:B-1----:R-:W-:Y:S01]  /*10420*/  ISETP.NE.AND P1, PT, R29, 0x1, PT ;  /* 0x000000011d00780c */ /* 0x002fe20003f25270 */
[----:B------:R-:W-:-:S04]  /*10430*/  IMAD R4, R22, 0x80, R28 ;  /* 0x0000008016047824 */ /* 0x000fc800078e021c */
[----:B------:R-:W-:-:S05]  /*10440*/  IMAD.IADD R8, R33, 0x1, R4 ;  /* 0x0000000121087824 */ /* 0x000fca00078e0204 */
        /* <DEDUP_REMOVED lines=18> */
[----:B------:R-:W-:-:S04]  /*10570*/  @!P0 IMAD.WIDE.U32 R4, R30, R4, R2 ;  /* 0x000000041e048225 */ /* 0x000fc800078e0002 */
[----:B------:R-:W-:Y:S01]  /*10580*/  @!P0 IMAD.IADD R3, R5, 0x1, R11 ;  /* 0x0000000105038824 */ /* 0x000fe200078e020b */
[----:B----4-:R-:W-:Y:S01]  /*10590*/  @!P0 LEA R2, P1, R4, R6, 0x2 ;  /* 0x0000000604028211 */ /* 0x010fe200078210ff */
[----:B------:R-:W-:-:S03]  /*105a0*/  IMAD.SHL.U32 R6, R19, 0x8, RZ ;  /* 0x0000000813067824 */ /* 0x000fc600078e00ff */
        /* <DEDUP_REMOVED lines=10> */
.L_x_1210:
[----:B------:R-:W-:Y:S01]  /*10650*/  ULOP3.LUT UR4, UR36, 0x2, URZ, 0xfc, !UPT ;  /* 0x0000000224047892 */ /* 0x000fe2000f8efc3f */
[----:B------:R-:W-:Y:S01]  /*10660*/  IMAD.U32 R24, RZ, RZ, UR40 ;  /* 0x00000028ff187e24 */ /* 0x000fe2000f8e00ff */
[----:B------:R-:W-:Y:S01]  /*10670*/  LOP3.LUT R23, R23, 0xfffffffb, RZ, 0xc0, !PT ;  /* 0xfffffffb17177812 */ /* 0x000fe200078ec0ff */
[----:B------:R-:W-:-:S03]  /*10680*/  IMAD.MOV R4, RZ, RZ, -R9 ;  /* 0x000000ffff047224 */ /* 0x000fc600078e0a09 */
[----:B------:R-:W-:Y:S01]  /*10690*/  IMAD.U32 R18, RZ, RZ, UR4 ;  /* 0x00000004ff127e24 */ /* 0x000fe2000f8e00ff */
[----:B------:R-:W-:Y:S01]  /*106a0*/  SHF.R.S32.HI R24, RZ, 0x1f, R24 ;  /* 0x0000001fff187819 */ /* 0x000fe20000011418 */
[----:B------:R-:W-:-:S03]  /*106b0*/  IMAD R4, R29, R4, R8 ;  /* 0x000000041d047224 */ /* 0x000fc600078e0208 */
[----:B------:R-:W-:-:S13]  /*106c0*/  ISETP.NE.AND P0, PT, R18, 0x3, PT ;  /* 0x000000031200780c */ /* 0x000fda0003f05270 */
[----:B------:R-:W-:Y:S01]  /*106d0*/  @P0 LOP3.LUT R23, R23, 0x4, RZ, 0xfc, !PT ;  /* 0x0000000417170812 */ /* 0x000fe200078efcff */
[----:B------:R-:W-:Y:S06]  /*106e0*/  @!P0 BRA `(.L_x_1169) ;  /* 0x0000000000048947 */ /* 0x000fec0003800000 */
[----:B------:R-:W-:Y:S01]  /*106f0*/  BPT.TRAP 0x1 ;  /* 0x000000040000795c */ /* 0x000fe20000300000 */
.L_x_1169:
        /* <DEDUP_REMOVED lines=15> */
[----:B------:R-:W-:Y:S02]  /*107f0*/  ULDC.64 UR4, c[0x0][0x330] ;  /* 0x0000cc0000047ab9 */ /* 0x000fe40000000a00 */
[----:B------:R-:W-:Y:S02]  /*10800*/  IMAD.IADD R3, R3, 0x1, R11 ;  /* 0x0000000103037824 */ /* 0x000fe400078e020b */
        /* <DEDUP_REMOVED lines=9> */
.L_x_1211:
        /* <DEDUP_REMOVED lines=19> */
[----:B------:R-:W-:Y:S02]  /*109d0*/  IMAD.IADD R5, R5, 0x1, R9 ;  /* 0x0000000105057824 */ /* 0x000fe400078e0209 */
[----:B------:R-:W-:Y:S01]  /*109e0*/  IMAD R3, R22, R3, UR50 ;  /* 0x0000003216037e24 */ /* 0x000fe2000f8e0203 */
[----:B------:R-:W-:Y:S02]  /*109f0*/  UIMAD UR4, UR40, UR5, UR4 ;  /* 0x00000005280472a4 */ /* 0x000fe4000f8e0204 */
[----:B------:R-:W-:Y:S01]  /*10a00*/  IMAD.WIDE.U32 R4, R7, UR40, R4 ;  /* 0x0000002807047c25 */ /* 0x000fe2000f8e0004 */
[----:B------:R-:W-:-:S03]  /*10a10*/  ULDC.64 UR6, c[0x0][0x2e8] ;  /* 0x0000ba0000067ab9 */ /* 0x000fc60000000a00 */
[----:B------:R-:W-:Y:S02]  /*10a20*/  IMAD.IADD R6, R3, 0x1, -R28 ;  /* 0x0000000103067824 */ /* 0x000fe400078e0a1c */
[----:B------:R-:W-:Y:S01]  /*10a30*/  IMAD.SHL.U32 R19, R0, 0x8, RZ ;  /* 0x0000000800137824 */ /* 0x000fe200078e00ff */
[----:B------:R-:W-:Y:S01]  /*10a40*/  LEA R0, P1, R4, UR6, 0x1 ;  /* 0x0000000604007c11 */ /* 0x000fe2000f8208ff */
[----:B------:R-:W-:Y:S01]  /*10a50*/  VIADD R3, R5, UR4 ;  /* 0x0000000405037c36 */ /* 0x000fe20008000000 */
[----:B------:R-:W-:Y:S01]  /*10a60*/  UMOV UR4, 0xffffffff ;  /* 0xffffffff00047882 */ /* 0x000fe20000000000 */
[----:B------:R-:W-:Y:S02]  /*10a70*/  ISETP.GE.AND P0, PT, R6, 0x1, PT ;  /* 0x000000010600780c */ /* 0x000fe40003f06270 */
[----:B------:R-:W-:Y:S02]  /*10a80*/  LOP3.LUT R19, R8, 0x200, R19, 0xf8, !PT ;  /* 0x0000020008137812 */ /* 0x000fe400078ef813 */
[----:B------:R-:W-:Y:S01]  /*10a90*/  LEA.HI.X R3, R4, UR7, R3, 0x1, P1 ;  /* 0x0000000704037c11 */ /* 0x000fe200088f0c03 */
[----:B------:R-:W-:Y:S08]  /*10aa0*/  BRA.DIV UR4, `(.L_x_1171) ;  /* 0x0000002e04807947 */ /* 0x000ff0000b800000 */
[----:B------:R-:W-:Y:S01]  /*10ab0*/  SHFL.IDX PT, R5, R3, RZ, 0x181f ;  /* 0x00181fff03057589 */ /* 0x000fe200000e0000 */
[----:B------:R-:W-:Y:S02]  /*10ac0*/  @P0 LEA R9, R19, UR46, 0x1 ;  /* 0x0000002e13090c11 */ /* 0x000fe4000f8e08ff */
[----:B------:R-:W-:Y:S01]  /*10ad0*/  ISETP.GE.AND P1, PT, R6, 0x21, PT ;  /* 0x000000210600780c */ /* 0x000fe20003f26270 */
[----:B------:R-:W0:Y:S04]  /*10ae0*/  SHFL.IDX PT, R4, R0, RZ, 0x181f ;  /* 0x00181fff00047589 */ /* 0x000e2800000e0000 */
[----:B------:R-:W-:Y:S04]  /*10af0*/  SHFL.IDX PT, R8, R3, 0x1, 0x181f ;  /* 0x00381f0003087f89 */ /* 0x000fe800000e0000 */
[----:B------:R-:W1:Y:S04]  /*10b00*/  SHFL.IDX PT, R14, R0, 0x1, 0x181f ;  /* 0x00381f00000e7f89 */ /* 0x000e6800000e0000 */
[----:B------:R-:W-:Y:S04]  /*10b10*/  SHFL.IDX PT, R10, R3, 0x2, 0x181f ;  /* 0x00581f00030a7f89 */ /* 0x000fe800000e0000 */
[----:B------:R-:W2:Y:S04]  /*10b20*/  SHFL.IDX PT, R35, R0, 0x2, 0x181f ;  /* 0x00581f0000237f89 */ /* 0x000ea800000e0000 */
        /* <DEDUP_REMOVED lines=8> */
[----:B------:R-:W-:Y:S01]  /*10bb0*/  @P0 LEA R37, R19, UR46, 0x1 ;  /* 0x0000002e13250c11 */ /* 0x000fe2000f8e08ff */
[----:B------:R-:W1:Y:S01]  /*10bc0*/  SHFL.IDX PT, R14, R0, 0x4, 0x181f ;  /* 0x00981f00000e7f89 */ /* 0x000e6200000e0000 */
[----:B------:R-:W-:-:S04]  /*10bd0*/  @P0 IMAD.WIDE.U32 R20, R26, 0x2, R4 ;  /* 0x000000021a140825 */ /* 0x000fc800078e0004 */
[----:B--2---:R-:W-:Y:S01]  /*10be0*/  IMAD.MOV.U32 R4, RZ, RZ, R35 ;  /* 0x000000ffff047224 */ /* 0x004fe200078e0023 */
[----:B------:R-:W-:Y:S01]  /*10bf0*/  @P0 LDGSTS.E.BYPASS.LTC128B.128 [R37+0x18c00], desc[UR48][R20.64], !P3 ;  /* 0x18c0000014250fae */ /* 0x000fe2000d901d70 */
[----:B------:R-:W-:-:S03]  /*10c00*/  IMAD.MOV.U32 R5, RZ, RZ, R10 ;  /* 0x000000ffff057224 */ /* 0x000fc600078e000a */
[----:B------:R-:W-:Y:S01]  /*10c10*/  @P0 LDGSTS.E.BYPASS.LTC128B.128 [R37+0x1cc00], desc[UR48][R20.64+0x80], !P2 ;  /* 0x1cc0008014250fae */ /* 0x000fe2000d101d70 */
[----:B------:R-:W-:Y:S01]  /*10c20*/  ISETP.GE.AND P0, PT, R6, 0x31, PT ;  /* 0x000000310600780c */ /* 0x000fe20003f06270 */
[----:B------:R-:W-:Y:S01]  /*10c30*/  @P1 IMAD.WIDE.U32 R8, R26, 0x2, R4 ;  /* 0x000000021a081825 */ /* 0x000fe200078e0004 */
[----:B------:R-:W-:Y:S01]  /*10c40*/  @P1 LEA R5, R19, UR46, 0x1 ;  /* 0x0000002e13051c11 */ /* 0x000fe2000f8e08ff */
[----:B------:R-:W2:Y:S02]  /*10c50*/  SHFL.IDX PT, R10, R3, 0x4, 0x181f ;  /* 0x00981f00030a7f89 */ /* 0x000ea400000e0000 */
[----:B0-----:R-:W-:Y:S02]  /*10c60*/  IMAD.MOV.U32 R4, RZ, RZ, R36 ;  /* 0x000000ffff047224 */ /* 0x001fe400078e0024 */
[----:B------:R-:W-:Y:S04]  /*10c70*/  @P1 LDGSTS.E.BYPASS.LTC128B.128 [R5+0x19400], desc[UR48][R8.64], !P3 ;  /* 0x1940000008051fae */ /* 0x000fe8000d901d70 */
[----:B------:R0:W-:Y:S01]  /*10c80*/  @P1 LDGSTS.E.BYPASS.LTC128B.128 [R5+0x1d400], desc[UR48][R8.64+0x80], !P2 ;  /* 0x1d40008008051fae */ /* 0x0001e2000d101d70 */
[----:B------:R-:W-:-:S03]  /*10c90*/  ISETP.GE.AND P1, PT, R6, 0x51, PT ;  /* 0x000000510600780c */ /* 0x000fc60003f26270 */
[----:B------:R-:W-:Y:S04]  /*10ca0*/  SHFL.IDX PT, R35, R3, 0x5, 0x181f ;  /* 0x00b81f0003237f89 */ /* 0x000fe800000e0000 */
[----:B------:R-:W3:Y:S01]  /*10cb0*/  SHFL.IDX PT, R36, R0, 0x5, 0x181f ;  /* 0x00b81f0000247f89 */ /* 0x000ee200000e0000 */
[----:B0-----:R-:W-:Y:S01]  /*10cc0*/  IMAD.MOV.U32 R5, RZ, RZ, R7 ;  /* 0x000000ffff057224 */ /* 0x001fe200078e0007 */
[----:B------:R-:W-:Y:S02]  /*10cd0*/  @P0 LEA R7, R19, UR46, 0x1 ;  /* 0x0000002e13070c11 */ /* 0x000fe4000f8e08ff */
[----:B------:R-:W0:Y:S01]  /*10ce0*/  SHFL.IDX PT, R37, R0, 0x6, 0x181f ;  /* 0x00d81f0000257f89 */ /* 0x000e2200000e0000 */
[----:B------:R-:W-:-:S05]  /*10cf0*/  @P0 IMAD.WIDE.U32 R4, R26, 0x2, R4 ;  /* 0x000000021a040825 */ /* 0x000fca00078e0004 */
[----:B------:R-:W-:Y:S04]  /*10d00*/  @P0 LDGSTS.E.BYPASS.LTC128B.128 [R7+0x19c00], desc[UR48][R4.64], !P3 ;  /* 0x19c0000004070fae */ /* 0x000fe8000d901d70 */
[----:B------:R4:W-:Y:S01]  /*10d10*/  @P0 LDGSTS.E.BYPASS.LTC128B.128 [R7+0x1dc00], desc[UR48][R4.64+0x80], !P2 ;  /* 0x1dc0008004070fae */ /* 0x0009e2000d101d70 */
[----:B------:R-:W-:-:S03]  /*10d20*/  ISETP.GE.AND P0, PT, R6, 0x41, PT ;  /* 0x000000410600780c */ /* 0x000fc60003f06270 */
[----:B----4-:R-:W4:Y:S01]  /*10d30*/  SHFL.IDX PT, R7, R3, 0x6, 0x181f ;  /* 0x00d81f0003077f89 */ /* 0x010f2200000e0000 */
[----:B-1----:R-:W-:Y:S02]  /*10d40*/  IMAD.MOV.U32 R4, RZ, RZ, R14 ;  /* 0x000000ffff047224 */ /* 0x002fe400078e000e */
[----:B--2---:R-:W-:-:S07]  /*10d50*/  IMAD.MOV.U32 R5, RZ, RZ, R10 ;  /* 0x000000ffff057224 */ /* 0x004fce00078e000a */
[----:B------:R-:W-:Y:S01]  /*10d60*/  @P0 LEA R10, R19, UR46, 0x1 ;  /* 0x0000002e130a0c11 */ /* 0x000fe2000f8e08ff */
[----:B------:R-:W1:Y:S01]  /*10d70*/  SHFL.IDX PT, R3, R3, 0x7, 0x181f ;  /* 0x00f81f0003037f89 */ /* 0x000e6200000e0000 */
[----:B------:R-:W-:-:S03]  /*10d80*/  @P0 IMAD.WIDE.U32 R20, R26, 0x2, R4 ;  /* 0x000000021a140825 */ /* 0x000fc600078e0004 */
[----:B------:R2:W1:Y:S01]  /*10d90*/  SHFL.IDX PT, R14, R0, 0x7, 0x181f ;  /* 0x00f81f00000e7f89 */ /* 0x00046200000e0000 */
[----:B---3--:R-:W-:-:S03]  /*10da0*/  IMAD.MOV.U32 R4, RZ, RZ, R36 ;  /* 0x000000ffff047224 */ /* 0x008fc600078e0024 */
[----:B------:R2:W-:Y:S01]  /*10db0*/  @P0 LDGSTS.E.BYPASS.LTC128B.128 [R10+0x1a400], desc[UR48][R20.64], !P3 ;  /* 0x1a400000140a0fae */ /* 0x0005e2000d901d70 */
[----:B------:R-:W-:Y:S01]  /*10dc0*/  IMAD.MOV.U32 R5, RZ, RZ, R35 ;  /* 0x000000ffff057224 */ /* 0x000fe200078e0023 */
[----:B------:R-:W-:Y:S02]  /*10dd0*/  @P1 LEA R35, R19, UR46, 0x1 ;  /* 0x0000002e13231c11 */ /* 0x000fe4000f8e08ff */
[----:B------:R2:W-:Y:S01]  /*10de0*/  @P0 LDGSTS.E.BYPASS.LTC128B.128 [R10+0x1e400], desc[UR48][R20.64+0x80], !P2 ;  /* 0x1e400080140a0fae */ /* 0x0005e2000d101d70 */
[----:B------:R-:W-:Y:S01]  /*10df0*/  ISETP.GE.AND P0, PT, R6, 0x61, PT ;  /* 0x000000610600780c */ /* 0x000fe20003f06270 */
[----:B------:R-:W-:-:S04]  /*10e00*/  @P1 IMAD.WIDE.U32 R8, R26, 0x2, R4 ;  /* 0x000000021a081825 */ /* 0x000fc800078e0004 */
[----:B0-----:R-:W-:Y:S01]  /*10e10*/  IMAD.MOV.U32 R4, RZ, RZ, R37 ;  /* 0x000000ffff047224 */ /* 0x001fe200078e0025 */
[----:B------:R2:W-:Y:S01]  /*10e20*/  @P1 LDGSTS.E.BYPASS.LTC128B.128 [R35+0x1ac00], desc[UR48][R8.64], !P3 ;  /* 0x1ac0000008231fae */ /* 0x0005e2000d901d70 */
[----:B----4-:R-:W-:-:S03]  /*10e30*/  IMAD.MOV.U32 R5, RZ, RZ, R7 ;  /* 0x000000ffff057224 */ /* 0x010fc600078e0007 */
[----:B------:R2:W-:Y:S03]  /*10e40*/  @P1 LDGSTS.E.BYPASS.LTC128B.128 [R35+0x1ec00], desc[UR48][R8.64+0x80], !P2 ;  /* 0x1ec0008008231fae */ /* 0x0005e6000d101d70 */
[----:B------:R-:W-:Y:S01]  /*10e50*/  @P0 IMAD.WIDE.U32 R4, R26, 0x2, R4 ;  /* 0x000000021a040825 */ /* 0x000fe200078e0004 */
[----:B------:R-:W-:-:S05]  /*10e60*/  @P0 LEA R7, R19, UR46, 0x1 ;  /* 0x0000002e13070c11 */ /* 0x000fca000f8e08ff */
[----:B------:R2:W-:Y:S04]  /*10e70*/  @P0 LDGSTS.E.BYPASS.LTC128B.128 [R7+0x1b400], desc[UR48][R4.64], !P3 ;  /* 0x1b40000004070fae */ /* 0x0005e8000d901d70 */
[----:B-1----:R2:W-:Y:S02]  /*10e80*/  @P0 LDGSTS.E.BYPASS.LTC128B.128 [R7+0x1f400], desc[UR48][R4.64+0x80], !P2 ;  /* 0x1f40008004070fae */ /* 0x0025e4000d101d70 */
.L_x_1229:
[----:B------:R-:W-:Y:S01]  /*10e90*/  ISETP.GE.AND P0, PT, R6, 0x71, PT ;  /* 0x000000710600780c */ /* 0x000fe20003f06270 */
[----:B--2---:R-:W-:Y:S02]  /*10ea0*/  IMAD.MOV.U32 R4, RZ, RZ, R14 ;  /* 0x000000ffff047224 */ /* 0x004fe400078e000e */
        /* <DEDUP_REMOVED lines=15> */
.L_x_1172:
        /* <DEDUP_REMOVED lines=18> */
[----:B------:R-:W-:Y:S02]  /*110c0*/  IMAD.U32 R4, RZ, RZ, UR4 ;  /* 0x00000004ff047e24 */ /* 0x000fe4000f8e00ff */
[----:B------:R-:W0:Y:S01]  /*110d0*/  LDC.64 R14, c[0x4][R14] ;  /* 0x010000000e0e7b82 */ /* 0x000e220000000a00 */
[----:B------:R-:W-:Y:S02]  /*110e0*/  IMAD.U32 R5, RZ, RZ, UR5 ;  /* 0x00000005ff057e24 */ /* 0x000fe4000f8e00ff */
        /* <DEDUP_REMOVED lines=8> */
[----:B0-----:R-:W-:Y:S05]  /*11170*/  CALL.ABS.NOINC R14 ;  /* 0x000000000e007343 */ /* 0x001fea0003c00000 */
.L_x_1173:
[----:B------:R-:W-:Y:S01]  /*11180*/  UISETP.NE.AND UP0, UPT, UR51, URZ, UPT ;  /* 0x0000003f3300728c */ /* 0x000fe2000bf05270 */
[----:B------:R-:W-:Y:S01]  /*11190*/  IMAD.U32 R4, RZ, RZ, UR38 ;  /* 0x00000026ff047e24 */ /* 0x000fe2000f8e00ff */
[----:B------:R-:W0:Y:S01]  /*111a0*/  LDC R0, c[0x0][0x448] ;  /* 0x00011200ff007b82 */ /* 0x000e220000000800 */
[----:B------:R-:W-:Y:S01]  /*111b0*/  IMAD.U32 R7, RZ, RZ, UR47 ;  /* 0x0000002fff077e24 */ /* 0x000fe2000f8e00ff */
[----:B------:R-:W-:Y:S01]  /*111c0*/  ULDC.64 UR4, c[0x0][0x2e0] ;  /* 0x0000b80000047ab9 */ /* 0x000fe20000000a00 */
[----:B------:R-:W-:Y:S01]  /*111d0*/  IMAD.MOV.U32 R6, RZ, RZ, R4 ;  /* 0x000000ffff067224 */ /* 0x000fe200078e0004 */
[----:B------:R-:W-:Y:S01]  /*111e0*/  PLOP3.LUT P0, PT, PT, PT, UP0, 0x80, 0x0 ;  /* 0x000000000000781c */ /* 0x000fe20003f0f008 */
[----:B------:R-:W-:Y:S01]  /*111f0*/  IMAD R35, R35, UR4, RZ ;  /* 0x0000000423237c24 */ /* 0x000fe2000f8e02ff */
[----:B------:R-:W-:Y:S01]  /*11200*/  PLOP3.LUT P1, PT, PT, PT, UP0, 0x80, 0x0 ;  /* 0x000000000000781c */ /* 0x000fe20003f2f008 */
[----:B------:R-:W-:Y:S01]  /*11210*/  IMAD.WIDE.U32 R6, R34, UR4, R6 ;  /* 0x0000000422067c25 */ /* 0x000fe2000f8e0006 */
[----:B------:R-:W-:Y:S01]  /*11220*/  IADD3 R3, R28, UR41, R33 ;  /* 0x000000291c037c10 */ /* 0x000fe2000fffe021 */
[----:B------:R-:W-:Y:S01]  /*11230*/  @UP0 ULDC UR4, c[0x0][0x44c] ;  /* 0x0001130000040ab9 */ /* 0x000fe20000000800 */
[----:B------:R-:W-:Y:S01]  /*11240*/  ULDC.64 UR6, c[0x0][0x280] ;  /* 0x0000a00000067ab9 */ /* 0x000fe20000000a00 */
[----:B------:R-:W-:-:S02]  /*11250*/  IMAD R35, R34, UR5, R35 ;  /* 0x0000000522237c24 */ /* 0x000fc4000f8e0223 */
[----:B------:R-:W-:Y:S02]  /*11260*/  IMAD.MOV.U32 R9, RZ, RZ, R3 ;  /* 0x000000ffff097224 */ /* 0x000fe400078e0003 */
[----:B------:R-:W-:Y:S02]  /*11270*/  IMAD.IADD R7, R7, 0x1, R35 ;  /* 0x0000000107077824 */ /* 0x000fe400078e0223 */
[----:B------:R-:W-:Y:S01]  /*11280*/  @P0 IMAD.HI.U32 R4, R3, UR4, RZ ;  /* 0x0000000403040c27 */ /* 0x000fe2000f8e00ff */
[----:B------:R-:W-:-:S03]  /*11290*/  @UP0 ULDC UR4, c[0x0][0x450] ;  /* 0x0001140000040ab9 */ /* 0x000fc60000000800 */
[----:B------:R-:W-:Y:S01]  /*112a0*/  IMAD.U32 R5, RZ, RZ, UR39 ;  /* 0x00000027ff057e24 */ /* 0x000fe2000f8e00ff */
[----:B------:R-:W-:Y:S01]  /*112b0*/  @P1 SHF.R.U32.HI R9, RZ, UR4, R4 ;  /* 0x00000004ff091c19 */ /* 0x000fe20008011604 */
[----:B------:R-:W-:-:S04]  /*112c0*/  ULDC.64 UR4, c[0x0][0x2d0] ;  /* 0x0000b40000047ab9 */ /* 0x000fc80000000a00 */
[----:B------:R-:W-:-:S04]  /*112d0*/  IMAD.MOV R4, RZ, RZ, -R9 ;  /* 0x000000ffff047224 */ /* 0x000fc800078e0a09 */
[----:B0-----:R-:W-:Y:S01]  /*112e0*/  IMAD R3, R0, R4, R3 ;  /* 0x0000000400037224 */ /* 0x001fe200078e0203 */
[----:B------:R-:W-:-:S05]  /*112f0*/  SHF.R.S32.HI R4, RZ, 0x1f, R9 ;  /* 0x0000001fff047819 */ /* 0x000fca0000011409 */
[----:B------:R-:W-:Y:S02]  /*11300*/  IMAD R8, R4, UR4, RZ ;  /* 0x0000000404087c24 */ /* 0x000fe4000f8e02ff */
[----:B------:R-:W-:Y:S01]  /*11310*/  IMAD.WIDE.U32 R4, R9, UR4, R6 ;  /* 0x0000000409047c25 */ /* 0x000fe2000f8e0006 */
[----:B------:R-:W-:-:S03]  /*11320*/  SHF.R.S32.HI R6, RZ, 0x1f, R3 ;  /* 0x0000001fff067819 */ /* 0x000fc60000011403 */
[----:B------:R-:W-:Y:S01]  /*11330*/  IMAD R9, R9, UR5, R8 ;  /* 0x0000000509097c24 */ /* 0x000fe2000f8e0208 */
[----:B------:R-:W-:Y:S02]  /*11340*/  ULDC.64 UR4, c[0x0][0x2c8] ;  /* 0x0000b20000047ab9 */ /* 0x000fe40000000a00 */
[----:B------:R-:W-:Y:S02]  /*11350*/  IMAD R6, R6, UR4, RZ ;  /* 0x0000000406067c24 */ /* 0x000fe4000f8e02ff */
[----:B------:R-:W-:Y:S02]  /*11360*/  IMAD.IADD R5, R5, 0x1, R9 ;  /* 0x0000000105057824 */ /* 0x000fe400078e0209 */
[C---:B------:R-:W-:Y:S02]  /*11370*/  IMAD R7, R3.reuse, UR5, R6 ;  /* 0x0000000503077c24 */ /* 0x040fe4000f8e0206 */
[----:B------:R-:W-:Y:S01]  /*11380*/  IMAD.WIDE.U32 R4, R3, UR4, R4 ;  /* 0x0000000403047c25 */ /* 0x000fe2000f8e0004 */
[----:B------:R-:W-:-:S02]  /*11390*/  ULDC UR4, c[0x0][0x2b8] ;  /* 0x0000ae0000047ab9 */ /* 0x000fc40000000800 */
[----:B------:R-:W-:Y:S01]  /*113a0*/  ISETP.GE.AND P0, PT, R26, UR4, PT ;  /* 0x000000041a007c0c */ /* 0x000fe2000bf06270 */
[----:B------:R-:W-:Y:S01]  /*113b0*/  IMAD.IADD R7, R5, 0x1, R7 ;  /* 0x0000000105077824 */ /* 0x000fe200078e0207 */
[C---:B------:R-:W-:Y:S02]  /*113c0*/  LEA R6, P2, R4.reuse, UR6, 0x1 ;  /* 0x0000000604067c11 */ /* 0x040fe4000f8408ff */
[----:B------:R-:W-:Y:S01]  /*113d0*/  ISETP.GE.AND P1, PT, R25, UR4, PT ;  /* 0x0000000419007c0c */ /* 0x000fe2000bf26270 */
[----:B------:R-:W-:Y:S01]  /*113e0*/  UMOV UR4, 0xffffffff ;  /* 0xffffffff00047882 */ /* 0x000fe20000000000 */
[----:B------:R-:W-:Y:S02]  /*113f0*/  LEA.HI.X R7, R4, UR7, R7, 0x1, P2 ;  /* 0x0000000704077c11 */ /* 0x000fe400090f0c07 */
[----:B------:R-:W-:Y:S09]  /*11400*/  BRA.DIV UR4, `(.L_x_1174) ;  /* 0x0000002e04a87947 */ /* 0x000ff2000b800000 */
[----:B------:R-:W-:Y:S01]  /*11410*/  SHFL.IDX PT, R5, R7, RZ, 0x181f ;  /* 0x00181fff07057589 */ /* 0x000fe200000e0000 */
[----:B------:R-:W-:Y:S01]  /*11420*/  ULDC UR4, c[0x0][0x288] ;  /* 0x0000a20000047ab9 */ /* 0x000fe20000000800 */
[----:B------:R-:W-:Y:S02]  /*11430*/  VIADD R3, R28, UR41 ;  /* 0x000000291c037c36 */ /* 0x000fe40008000000 */
[----:B------:R-:W0:Y:S01]  /*11440*/  SHFL.IDX PT, R4, R6, RZ, 0x181f ;  /* 0x00181fff06047589 */ /* 0x000e2200000e0000 */
[----:B------:R-:W-:Y:S02]  /*11450*/  IMAD R0, R0, UR4, RZ ;  /* 0x0000000400007c24 */ /* 0x000fe4000f8e02ff */
[C---:B------:R-:W-:Y:S01]  /*11460*/  VIADD R9, R3.reuse, 0x10 ;  /* 0x0000001003097836 */ /* 0x040fe20000000000 */
[----:B------:R-:W-:Y:S01]  /*11470*/  SHFL.IDX PT, R8, R7, 0x1, 0x181f ;  /* 0x00381f0007087f89 */ /* 0x000fe200000e0000 */
[C---:B------:R-:W-:Y:S01]  /*11480*/  VIADD R11, R3.reuse, 0x20 ;  /* 0x00000020030b7836 */ /* 0x040fe20000000000 */
[----:B------:R-:W-:-:S02]  /*11490*/  ISETP.GE.AND P2, PT, R3, R0, PT ;  /* 0x000000000300720c */ /* 0x000fc40003f46270 */
[----:B------:R-:W1:Y:S04]  /*114a0*/  SHFL.IDX PT, R14, R6, 0x1, 0x181f ;  /* 0x00381f00060e7f89 */ /* 0x000e6800000e0000 */
[----:B------:R-:W-:Y:S07]  /*114b0*/  SHFL.IDX PT, R10, R7, 0x3, 0x181f ;  /* 0x00781f00070a7f89 */ /* 0x000fee00000e0000 */
[----:B------:R-:W-:Y:S01]  /*114c0*/  @!P2 LEA R21, R19, UR46, 0x1 ;  /* 0x0000002e1315ac11 */ /* 0x000fe2000f8e08ff */
[----:B0-----:R-:W-:-:S05]  /*114d0*/  @!P2 IMAD.WIDE.U32 R4, R26, 0x2, R4 ;  /* 0x000000021a04a825 */ /* 0x001fca00078e0004 */
[----:B------:R-:W-:Y:S04]  /*114e0*/  @!P2 LDGSTS.E.BYPASS.LTC128B.128 [R21+0x10400], desc[UR48][R4.64], !P0 ;  /* 0x104000000415afae */ /* 0x000fe8000c101d70 */
[----:B------:R1:W-:Y:S01]  /*114f0*/  @!P2 LDGSTS.E.BYPASS.LTC128B.128 [R21+0x14400], desc[UR48][R4.64+0x80], !P1 ;  /* 0x144000800415afae */ /* 0x0003e2000c901d70 */
[----:B------:R-:W-:Y:S01]  /*11500*/  ISETP.GE.AND P2, PT, R9, R0, PT ;  /* 0x000000000900720c */ /* 0x000fe20003f46270 */
[----:B-1----:R-:W-:Y:S02]  /*11510*/  IMAD.MOV.U32 R4, RZ, RZ, R14 ;  /* 0x000000ffff047224 */ /* 0x002fe400078e000e */
[----:B------:R-:W-:-:S10]  /*11520*/  IMAD.MOV.U32 R5, RZ, RZ, R8 ;  /* 0x000000ffff057224 */ /* 0x000fd400078e0008 */
[----:B------:R-:W-:Y:S01]  /*11530*/  @!P2 LEA R35, R19, UR46, 0x1 ;  /* 0x0000002e1323ac11 */ /* 0x000fe2000f8e08ff */
[----:B------:R-:W-:Y:S01]  /*11540*/  SHFL.IDX PT, R14, R6, 0x3, 0x181f ;  /* 0x00781f00060e7f89 */ /* 0x000fe200000e0000 */
[----:B------:R-:W-:-:S03]  /*11550*/  @!P2 IMAD.WIDE.U32 R8, R26, 0x2, R4 ;  /* 0x000000021a08a825 */ /* 0x000fc600078e0004 */
[----:B------:R-:W-:Y:S04]  /*11560*/  SHFL.IDX PT, R5, R7, 0x2, 0x181f ;  /* 0x00581f0007057f89 */ /* 0x000fe800000e0000 */
[----:B------:R-:W0:Y:S04]  /*11570*/  SHFL.IDX PT, R4, R6, 0x2, 0x181f ;  /* 0x00581f0006047f89 */ /* 0x000e2800000e0000 */
[----:B------:R-:W-:Y:S04]  /*11580*/  @!P2 LDGSTS.E.BYPASS.LTC128B.128 [R35+0x10c00], desc[UR48][R8.64], !P0 ;  /* 0x10c000000823afae */ /* 0x000fe8000c101d70 */
[----:B------:R1:W-:Y:S01]  /*11590*/  @!P2 LDGSTS.E.BYPASS.LTC128B.128 [R35+0x14c00], desc[UR48][R8.64+0x80], !P1 ;  /* 0x14c000800823afae */ /* 0x0003e2000c901d70 */
[----:B------:R-:W-:Y:S01]  /*115a0*/  ISETP.GE.AND P2, PT, R11, R0, PT ;  /* 0x000000000b00720c */ /* 0x000fe20003f46270 */
[----:B------:R-:W-:-:S02]  /*115b0*/  VIADD R11, R3, 0x40 ;  /* 0x00000040030b7836 */ /* 0x000fc40000000000 */
[----:B-1----:R-:W-:-:S10]  /*115c0*/  VIADD R9, R3, 0x30 ;  /* 0x0000003003097836 */ /* 0x002fd40000000000 */
[----:B------:R-:W-:Y:S01]  /*115d0*/  @!P2 LEA R21, R19, UR46, 0x1 ;  /* 0x0000002e1315ac11 */ /* 0x000fe2000f8e08ff */
[----:B0-----:R-:W-:-:S05]  /*115e0*/  @!P2 IMAD.WIDE.U32 R4, R26, 0x2, R4 ;  /* 0x000000021a04a825 */ /* 0x001fca00078e0004 */
[----:B------:R-:W-:Y:S04]  /*115f0*/  @!P2 LDGSTS.E.BYPASS.LTC128B.128 [R21+0x11400], desc[UR48][R4.64], !P0 ;  /* 0x114000000415afae */ /* 0x000fe8000c101d70 */
[----:B------:R0:W-:Y:S01]  /*11600*/  @!P2 LDGSTS.E.BYPASS.LTC128B.128 [R21+0x15400], desc[UR48][R4.64+0x80], !P1 ;  /* 0x154000800415afae */ /* 0x0001e2000c901d70 */
[----:B------:R-:W-:Y:S01]  /*11610*/  ISETP.GE.AND P2, PT, R9, R0, PT ;  /* 0x000000000900720c */ /* 0x000fe20003f46270 */
[----:B0-----:R-:W-:Y:S02]  /*11620*/  IMAD.MOV.U32 R4, RZ, RZ, R14 ;  /* 0x000000ffff047224 */ /* 0x001fe400078e000e */
        /* <DEDUP_REMOVED lines=10> */
[----:B------:R-:W2:Y:S01]  /*116d0*/  SHFL.IDX PT, R14, R6, 0x5, 0x181f ;  /* 0x00b81f00060e7f89 */ /* 0x000ea200000e0000 */
[----:B-1----:R-:W-:-:S09]  /*116e0*/  VIADD R9, R3, 0x50 ;  /* 0x0000005003097836 */ /* 0x002fd20000000000 */
[----:B------:R-:W-:Y:S01]  /*116f0*/  @!P2 LEA R21, R19, UR46, 0x1 ;  /* 0x0000002e1315ac11 */ /* 0x000fe2000f8e08ff */
[----:B0-----:R-:W-:-:S05]  /*11700*/  @!P2 IMAD.WIDE.U32 R4, R26, 0x2, R4 ;  /* 0x000000021a04a825 */ /* 0x001fca00078e0004 */
[----:B------:R-:W-:Y:S04]  /*11710*/  @!P2 LDGSTS.E.BYPASS.LTC128B.128 [R21+0x12400], desc[UR48][R4.64], !P0 ;  /* 0x124000000415afae */ /* 0x000fe8000c101d70 */
[----:B------:R2:W-:Y:S01]  /*11720*/  @!P2 LDGSTS.E.BYPASS.LTC128B.128 [R21+0x16400], desc[UR48][R4.64+0x80], !P1 ;  /* 0x164000800415afae */ /* 0x0005e2000c901d70 */
[----:B------:R-:W-:Y:S01]  /*11730*/  ISETP.GE.AND P2, PT, R9, R0, PT ;  /* 0x000000000900720c */ /* 0x000fe20003f46270 */
[----:B--2---:R-:W-:Y:S02]  /*11740*/  IMAD.MOV.U32 R4, RZ, RZ, R14 ;  /* 0x000000ffff047224 */ /* 0x004fe400078e000e */
[----:B------:R-:W-:-:S10]  /*11750*/  IMAD.MOV.U32 R5, RZ, RZ, R10 ;  /* 0x000000ffff057224 */ /* 0x000fd400078e000a */
[----:B------:R-:W-:Y:S01]  /*11760*/  @!P2 LEA R35, R19, UR46, 0x1 ;  /* 0x0000002e1323ac11 */ /* 0x000fe2000f8e08ff */
[----:B------:R-:W-:Y:S01]  /*11770*/  SHFL.IDX PT, R10, R7, 0x7, 0x181f ;  /* 0x00f81f00070a7f89 */ /* 0x000fe200000e0000 */
[----:B------:R-:W-:-:S03]  /*11780*/  @!P2 IMAD.WIDE.U32 R8, R26, 0x2, R4 ;  /* 0x000000021a08a825 */ /* 0x000fc600078e0004 */
[----:B------:R-:W-:Y:S04]  /*11790*/  SHFL.IDX PT, R5, R7, 0x6, 0x181f ;  /* 0x00d81f0007057f89 */ /* 0x000fe800000e0000 */
[----:B------:R-:W0:Y:S04]  /*117a0*/  SHFL.IDX PT, R4, R6, 0x6, 0x181f ;  /* 0x00d81f0006047f89 */ /* 0x000e2800000e0000 */
[----:B------:R1:W-:Y:S04]  /*117b0*/  @!P2 LDGSTS.E.BYPASS.LTC128B.128 [R35+0x12c00], desc[UR48][R8.64], !P0 ;  /* 0x12c000000823afae */ /* 0x0003e8000c101d70 */
[----:B------:R1:W-:Y:S01]  /*117c0*/  @!P2 LDGSTS.E.BYPASS.LTC128B.128 [R35+0x16c00], desc[UR48][R8.64+0x80], !P1 ;  /* 0x16c000800823afae */ /* 0x0003e2000c901d70 */
[----:B------:R-:W-:-:S03]  /*117d0*/  ISETP.GE.AND P2, PT, R11, R0, PT ;  /* 0x000000000b00720c */ /* 0x000fc60003f46270 */
[----:B------:R1:W2:Y:S10]  /*117e0*/  SHFL.IDX PT, R14, R6, 0x7, 0x181f ;  /* 0x00f81f00060e7f89 */ /* 0x0002b400000e0000 */
[----:B------:R-:W-:Y:S01]  /*117f0*/  @!P2 LEA R21, R19, UR46, 0x1 ;  /* 0x0000002e1315ac11 */ /* 0x000fe2000f8e08ff */
[----:B0-----:R-:W-:-:S05]  /*11800*/  @!P2 IMAD.WIDE.U32 R4, R26, 0x2, R4 ;  /* 0x000000021a04a825 */ /* 0x001fca00078e0004 */
[----:B------:R1:W-:Y:S04]  /*11810*/  @!P2 LDGSTS.E.BYPASS.LTC128B.128 [R21+0x13400], desc[UR48][R4.64], !P0 ;  /* 0x134000000415afae */ /* 0x0003e8000c101d70 */
[----:B------:R1:W-:Y:S02]  /*11820*/  @!P2 LDGSTS.E.BYPASS.LTC128B.128 [R21+0x17400], desc[UR48][R4.64+0x80], !P1 ;  /* 0x174000800415afae */ /* 0x0003e4000c901d70 */
.L_x_1246:
[----:B------:R-:W-:Y:S01]  /*11830*/  VIADD R3, R3, 0x70 ;  /* 0x0000007003037836 */ /* 0x000fe20000000000 */
[----:B------:R-:W-:Y:S01]  /*11840*/  BSSY B0, `(.L_x_1175) ;  /* 0x000000e000007945 */ /* 0x000fe20003800000 */
[----:B-12---:R-:W-:Y:S02]  /*11850*/  IMAD.MOV.U32 R4, RZ, RZ, R14 ;  /* 0x000000ffff047224 */ /* 0x006fe400078e000e */
[----:B------:R-:W-:Y:S01]  /*11860*/  IMAD.MOV.U32 R5, RZ, RZ, R10 ;  /* 0x000000ffff057224 */ /* 0x000fe200078e000a */
[----:B------:R-:W-:Y:S01]  /*11870*/  ISETP.GE.AND P2, PT, R3, R0, PT ;  /* 0x000000000300720c */ /* 0x000fe20003f46270 */
[----:B------:R-:W-:-:S05]  /*11880*/  IMAD.MOV.U32 R0, RZ, RZ, 0x1 ;  /* 0x00000001ff007424 */ /* 0x000fca00078e00ff */
        /* <DEDUP_REMOVED lines=9> */
.L_x_1176:
[----:B------:R-:W-:Y:S05]  /*11920*/  BSYNC B0 ;  /* 0x0000000000007941 */ /* 0x000fea0003800000 */
.L_x_1175:
[----:B------:R-:W-:Y:S01]  /*11930*/  NOP ;  /* 0x0000000000007918 */ /* 0x000fe20000000000 */
[----:B------:R-:W-:Y:S01]  /*11940*/  SYNCS.ARRIVE.TRANS64.RED.A0T1 RZ, [UR46+0x28800], RZ ;  /* 0x028800ffffff79a7 */ /* 0x000fe2000820042e */
[----:B------:R-:W-:Y:S01]  /*11950*/  ARRIVES.LDGSTSBAR.64.TRANSCNT [UR46+0x28800] ;  /* 0x02880000ff0079b0 */ /* 0x000fe20008000aae */
[----:B------:R-:W-:Y:S01]  /*11960*/  NOP ;  /* 0x0000000000007918 */ /* 0x000fe20000000000 */
[----:B------:R-:W-:Y:S01]  /*11970*/  SYNCS.ARRIVE.TRANS64.A1T0 RZ, [UR46+0x28800], RZ ;  /* 0x028800ffffff79a7 */ /* 0x000fe2000810002e */
[----:B------:R-:W-:-:S05]  /*11980*/  VIADD R32, R32, 0xfffffffe ;  /* 0xfffffffe20207836 */ /* 0x000fca0000000000 */
[----:B------:R-:W-:Y:S01]  /*11990*/  ISETP.GE.AND P1, PT, R32, UR52, PT ;  /* 0x0000003420007c0c */ /* 0x000fe2000bf26270 */
[----:B------:R-:W1:Y:S02]  /*119a0*/  SYNCS.PHASECHK.TRANS64.TRYWAIT P0, [UR46+0x28820], R0 ;  /* 0x02882000ff0075a7 */ /* 0x000e64000800016e */
[----:B-1----:R-:W-:Y:S10]  /*119b0*/  @!P0 BRA `(.L_x_1177) ;  /* 0x0000003000b48947 */ /* 0x002ff40003800000 */
.L_x_1247:
[----:B------:R-:W-:Y:S02]  /*119c0*/  IMAD.MOV.U32 R8, RZ, RZ, 0x1 ;  /* 0x00000001ff087424 */ /* 0x000fe400078e00ff */
[----:B------:R-:W-:Y:S01]  /*119d0*/  IMAD.MOV.U32 R10, RZ, RZ, RZ ;  /* 0x000000ffff0a7224 */ /* 0x000fe200078e00ff */
[----:B------:R-:W-:Y:S06]  /*119e0*/  @!P1 BRA `(.L_x_1178) ;  /* 0x0000001000309947 */ /* 0x000fec0003800000 */
[----:B------:R-:W-:Y:S01]  /*119f0*/  UIADD3 UR4, UR45, 0x1, URZ ;  /* 0x000000012d047890 */ /* 0x000fe2000fffe03f */
[----:B0-----:R-:W-:Y:S01]  /*11a00*/  LOP3.LUT R3, RZ, UR43, RZ, 0x33, !PT ;  /* 0x0000002bff037c12 */ /* 0x001fe2000f8e33ff */
[----:B------:R-:W-:Y:S01]  /*11a10*/  BSSY B0, `(.L_x_1178) ;  /* 0x0000109000007945 */ /* 0x000fe20003800000 */
[----:B------:R-:W-:Y:S01]  /*11a20*/  LOP3.LUT R5, RZ, UR42, RZ, 0x33, !PT ;  /* 0x0000002aff057c12 */ /* 0x000fe2000f8e33ff */
[----:B------:R-:W-:Y:S01]  /*11a30*/  UIMAD UR4, UR4, UR37, URZ ;  /* 0x00000025040472a4 */ /* 0x000fe2000f8e023f */
[----:B------:R-:W-:Y:S01]  /*11a40*/  IADD3 R31, R33, R31, R28 ;  /* 0x0000001f211f7210 */ /* 0x000fe20007ffe01c */
[----:B------:R-:W-:Y:S02]  /*11a50*/  IMAD.MOV.U32 R9, RZ, RZ, 0x1 ;  /* 0x00000001ff097424 */ /* 0x000fe400078e00ff */
[----:B------:R-:W-:Y:S02]  /*11a60*/  IMAD.MOV.U32 R20, RZ, RZ, RZ ;  /* 0x000000ffff147224 */ /* 0x000fe400078e00ff */
[----:B------:R-:W-:Y:S01]  /*11a70*/  LOP3.LUT R0, RZ, UR4, RZ, 0x33, !PT ;  /* 0x00000004ff007c12 */ /* 0x000fe2000f8e33ff */
[----:B------:R-:W-:Y:S01]  /*11a80*/  VIADD R31, R31, 0xfffffe80 ;  /* 0xfffffe801f1f7836 */ /* 0x000fe20000000000 */
[----:B------:R-:W-:-:S02]  /*11a90*/  ULDC UR4, c[0x0][0x2f4] ;  /* 0x0000bd0000047ab9 */ /* 0x000fc40000000800 */
[----:B------:R-:W-:Y:S02]  /*11aa0*/  VIADDMNMX R0, R0, -UR44, R3, !PT ;  /* 0x8000002c00007c46 */ /* 0x000fe4000f800103 */
[----:B------:R-:W-:Y:S02]  /*11ab0*/  IADD3 R3, -R28, UR50, RZ ;  /* 0x000000321c037c10 */ /* 0x000fe4000fffe1ff */
[----:B------:R-:W-:Y:S02]  /*11ac0*/  VIMNMX R0, R0, R5, !PT ;  /* 0x0000000500007248 */ /* 0x000fe40007fe0100 */
[----:B------:R-:W-:Y:S02]  /*11ad0*/  ISETP.GE.AND P2, PT, R26, UR4, PT ;  /* 0x000000041a007c0c */ /* 0x000fe4000bf46270 */
[----:B------:R-:W-:Y:S01]  /*11ae0*/  ISETP.GE.AND P1, PT, R25, UR4, PT ;  /* 0x0000000419007c0c */ /* 0x000fe2000bf26270 */
[C---:B------:R-:W-:Y:S01]  /*11af0*/  IMAD R3, R0.reuse, 0x80, R3 ;  /* 0x0000008000037824 */ /* 0x040fe200078e0203 */
[C---:B------:R-:W-:Y:S01]  /*11b00*/  IADD3 R22, -R0.reuse, -0x2, RZ ;  /* 0xfffffffe00167810 */ /* 0x040fe20007ffe1ff */
[----:B------:R-:W-:-:S02]  /*11b10*/  IMAD R21, R0, -0x80, R31 ;  /* 0xffffff8000157824 */ /* 0x000fc400078e021f */
[----:B------:R-:W-:-:S08]  /*11b20*/  VIADD R31, R3, 0x100 ;  /* 0x00000100031f7836 */ /* 0x000fd00000000000 */
.L_x_1191:
        /* <DEDUP_REMOVED lines=26> */
.L_x_1179:
[----:B------:R-:W-:Y:S01]  /*11cd0*/  LEA R34, R10, UR46, 0x3 ;  /* 0x0000002e0a227c11 */ /* 0x000fe2000f8e18ff */
[----:B------:R-:W-:Y:S01]  /*11ce0*/  BSSY B1, `(.L_x_1180) ;  /* 0x0000004000017945 */ /* 0x000fe20003800000 */
[----:B------:R-:W-:-:S04]  /*11cf0*/  SHF.L.U32 R3, R8, 0x1f, RZ ;  /* 0x0000001f08037819 */ /* 0x000fc800000006ff */
[----:B------:R-:W0:Y:S02]  /*11d00*/  SYNCS.PHASECHK.TRANS64.TRYWAIT P0, [R34+URZ+0x28840], R3 ;  /* 0x02884003220075a7 */ /* 0x000e24000800017f */
[----:B0-----:R-:W-:Y:S05]  /*11d10*/  @!P0 BRA `(.L_x_1181) ;  /* 0x0000002c00f48947 */ /* 0x001fea0003800000 */
.L_x_1248:
[----:B------:R-:W-:Y:S05]  /*11d20*/  BSYNC B1 ;  /* 0x0000000000017941 */ /* 0x000fea0003800000 */
.L_x_1180:
        /* <DEDUP_REMOVED lines=17> */
[----:B------:R-:W-:Y:S02]  /*11e40*/  IMAD.IADD R5, R5, 0x1, R3 ;  /* 0x0000000105057824 */ /* 0x000fe400078e0203 */
[----:B------:R-:W-:Y:S01]  /*11e50*/  IMAD.U32 R3, RZ, RZ, UR4 ;  /* 0x00000004ff037e24 */ /* 0x000fe2000f8e00ff */
[----:B------:R-:W-:-:S03]  /*11e60*/  UIMAD UR4, UR6, UR4, URZ ;  /* 0x00000004060472a4 */ /* 0x000fc6000f8e023f */
[----:B------:R-:W-:Y:S01]  /*11e70*/  IMAD.WIDE.U32 R4, R3, UR40, R4 ;  /* 0x0000002803047c25 */ /* 0x000fe2000f8e0004 */
[----:B------:R-:W-:Y:S01]  /*11e80*/  UIMAD UR4, UR40, UR5, UR4 ;  /* 0x00000005280472a4 */ /* 0x000fe2000f8e0204 */
[----:B------:R-:W-:Y:S02]  /*11e90*/  ULDC.64 UR6, c[0x0][0x2e8] ;  /* 0x0000ba0000067ab9 */ /* 0x000fe40000000a00 */
[----:B------:R-:W-:-:S03]  /*11ea0*/  LEA R6, P0, R4, UR6, 0x1 ;  /* 0x0000000604067c11 */ /* 0x000fc6000f8008ff */
[----:B------:R-:W-:Y:S01]  /*11eb0*/  VIADD R5, R5, UR4 ;  /* 0x0000000405057c36 */ /* 0x000fe20008000000 */
[----:B------:R-:W-:-:S04]  /*11ec0*/  UMOV UR4, 0xffffffff ;  /* 0xffffffff00047882 */ /* 0x000fc80000000000 */
[----:B------:R-:W-:Y:S01]  /*11ed0*/  LEA.HI.X R5, R4, UR7, R5, 0x1, P0 ;  /* 0x0000000704057c11 */ /* 0x000fe200080f0c05 */
[----:B------:R-:W-:Y:S01]  /*11ee0*/  IMAD R4, R10, 0x4000, R19 ;  /* 0x000040000a047824 */ /* 0x000fe200078e0213 */
[----:B------:R-:W-:Y:S06]  /*11ef0*/  BRA.DIV UR4, `(.L_x_1182) ;  /* 0x0000002e04907947 */ /* 0x000fec000b800000 */
[----:B------:R-:W0:Y:S01]  /*11f00*/  SHFL.IDX PT, R14, R6, RZ, 0x181f ;  /* 0x00181fff060e7589 */ /* 0x000e2200000e0000 */
[----:B------:R-:W-:Y:S01]  /*11f10*/  IMAD.SHL.U32 R3, R26, 0x2, RZ ;  /* 0x000000021a037824 */ /* 0x000fe200078e00ff */
[----:B------:R-:W-:Y:S02]  /*11f20*/  LEA R4, R4, UR46, 0x1 ;  /* 0x0000002e04047c11 */ /* 0x000fe4000f8e08ff */
[----:B------:R-:W1:Y:S04]  /*11f30*/  SHFL.IDX PT, R0, R5, RZ, 0x181f ;  /* 0x00181fff05007589 */ /* 0x000e6800000e0000 */
[----:B------:R-:W2:Y:S04]  /*11f40*/  SHFL.IDX PT, R37, R6, 0x1, 0x181f ;  /* 0x00381f0006257f89 */ /* 0x000ea800000e0000 */
[----:B------:R-:W-:Y:S01]  /*11f50*/  SHFL.IDX PT, R7, R5, 0x2, 0x181f ;  /* 0x00581f0005077f89 */ /* 0x000fe200000e0000 */
[----:B0-----:R-:W-:-:S05]  /*11f60*/  IADD3 R14, P0, R14, R3, RZ ;  /* 0x000000030e0e7210 */ /* 0x001fca0007f1e0ff */
[----:B-1----:R-:W-:Y:S02]  /*11f70*/  IMAD.X R15, RZ, RZ, R0, P0 ;  /* 0x000000ffff0f7224 */ /* 0x002fe400000e0600 */
        /* <DEDUP_REMOVED lines=22> */
[----:B------:R-:W-:Y:S02]  /*120e0*/  SHFL.IDX PT, R37, R6, 0x6, 0x181f ;  /* 0x00d81f0006257f89 */ /* 0x000fe400000e0000 */
[----:B0-----:R-:W-:Y:S02]  /*120f0*/  IMAD.X R13, RZ, RZ, R0, P0 ;  /* 0x000000ffff0d7224 */ /* 0x001fe400000e0600 */
        /* <DEDUP_REMOVED lines=14> */
.L_x_1266:
        /* <DEDUP_REMOVED lines=9> */
.L_x_1183:
        /* <DEDUP_REMOVED lines=10> */
.L_x_1184:
[----:B------:R2:W-:Y:S01]  /*12310*/  SYNCS.ARRIVE.TRANS64.A1T0 RZ, [R34+URZ+0x28830], RZ ;  /* 0x028830ff22ff79a7 */ /* 0x0005e2000810003f */
[----:B------:R-:W-:Y:S05]  /*12320*/  @!P4 BRA `(.L_x_1185) ;  /* 0x000000000004c947 */ /* 0x000fea0003800000 */
[----:B------:R-:W-:Y:S01]  /*12330*/  BPT.TRAP 0x1 ;  /* 0x000000040000795c */ /* 0x000fe20000300000 */
.L_x_1185:
[----:B------:R-:W-:Y:S01]  /*12340*/  SHF.L.U32 R5, R9, 0x1f, RZ ;  /* 0x0000001f09057819 */ /* 0x000fe200000006ff */
[----:B------:R-:W-:Y:S01]  /*12350*/  BSSY B1, `(.L_x_1186) ;  /* 0x0000004000017945 */ /* 0x000fe20003800000 */
[----:B------:R-:W-:-:S04]  /*12360*/  LEA R0, R20, UR46, 0x3 ;  /* 0x0000002e14007c11 */ /* 0x000fc8000f8e18ff */
[----:B------:R-:W3:Y:S02]  /*12370*/  SYNCS.PHASECHK.TRANS64.TRYWAIT P0, [R0+URZ+0x28860], R5 ;  /* 0x02886005000075a7 */ /* 0x000ee4000800017f */
[----:B---3--:R-:W-:Y:S05]  /*12380*/  @!P0 BRA `(.L_x_1187) ;  /* 0x0000003000c88947 */ /* 0x008fea0003800000 */
.L_x_1267:
[----:B------:R-:W-:Y:S05]  /*12390*/  BSYNC B1 ;  /* 0x0000000000017941 */ /* 0x000fea0003800000 */
.L_x_1186:
[----:B------:R-:W-:Y:S01]  /*123a0*/  UMOV UR4, 0xffffffff ;  /* 0xffffffff00047882 */ /* 0x000fe20000000000 */
[----:B-1----:R-:W-:Y:S02]  /*123b0*/  IMAD R7, R20, 0x4000, R19 ;  /* 0x0000400014077824 */ /* 0x002fe400078e0213 */
        /* <DEDUP_REMOVED lines=56> */
[----:B------:R3:W0:-:S12]  /*12740*/  SHFL.IDX PT, R6, R2, 0x7, 0x181f ;  /* 0x00f81f0002067f89 */ /* 0x00061800000e0000 */
[----:B------:R3:W-:Y:S01]  /*12750*/  LDGSTS.E.BYPASS.LTC128B.128 [R7+0x3400], desc[UR48][R4.64], !P0 ;  /* 0x0340000004077fae */ /* 0x0007e2000c101d70 */
[----:B------:R-:W-:-:S13]  /*12760*/  ISETP.LT.OR P0, PT, R31, 0x61, P1 ;  /* 0x000000611f00780c */ /* 0x000fda0000f01670 */
[----:B01----:R3:W-:Y:S02]  /*12770*/  LDGSTS.E.BYPASS.LTC128B.128 [R7+0x7400], desc[UR48][R4.64+0x80], !P0 ;  /* 0x0740008004077fae */ /* 0x0037e4000c101d70 */
.L_x_1285:
[----:B---3--:R-:W-:Y:S01]  /*12780*/  IADD3 R2, P0, R14, R3, RZ ;  /* 0x000000030e027210 */ /* 0x008fe20007f1e0ff */
[----:B------:R-:W-:Y:S02]  /*12790*/  ULDC.64 UR4, c[0x0][0x328] ;  /* 0x0000ca0000047ab9 */ /* 0x000fe40000000a00 */
[----:B------:R-:W-:Y:S02]  /*127a0*/  IMAD R36, R36, UR4, RZ ;  /* 0x0000000424247c24 */ /* 0x000fe4000f8e02ff */
[----:B------:R-:W-:Y:S01]  /*127b0*/  IMAD.X R3, RZ, RZ, R6, P0 ;  /* 0x000000ffff037224 */ /* 0x000fe200000e0606 */
[----:B------:R-:W-:Y:S01]  /*127c0*/  ISETP.LT.OR P0, PT, R31, 0x71, P2 ;  /* 0x000000711f00780c */ /* 0x000fe20001701670 */
[C---:B------:R-:W-:Y:S02]  /*127d0*/  IMAD R9, R35.reuse, UR5, R36 ;  /* 0x0000000523097c24 */ /* 0x040fe4000f8e0224 */
[----:B0-----:R-:W-:Y:S01]  /*127e0*/  IMAD.WIDE.U32 R4, R35, UR4, RZ ;  /* 0x0000000423047c25 */ /* 0x001fe2000f8e00ff */
[----:B------:R-:W-:-:S03]  /*127f0*/  ULDC.64 UR4, c[0x0][0x338] ;  /* 0x0000ce0000047ab9 */ /* 0x000fc60000000a00 */
[----:B------:R-:W-:Y:S02]  /*12800*/  IMAD.IADD R5, R5, 0x1, R9 ;  /* 0x0000000105057824 */ /* 0x000fe400078e0209 */
[----:B------:R-:W-:Y:S02]  /*12810*/  IMAD R33, R33, UR4, RZ ;  /* 0x0000000421217c24 */ /* 0x000fe4000f8e02ff */
[C---:B------:R-:W-:Y:S02]  /*12820*/  IMAD.WIDE.U32 R4, R32.reuse, UR4, R4 ;  /* 0x0000000420047c25 */ /* 0x040fe4000f8e0004 */
[----:B------:R-:W-:Y:S01]  /*12830*/  @!PT LDS RZ, [RZ] ;  /* 0x00000000fffff984 */ /* 0x000fe20000000800 */
[----:B------:R-:W-:Y:S01]  /*12840*/  @!PT LDS RZ, [RZ] ;  /* 0x00000000fffff984 */ /* 0x000fe20000000800 */
[----:B------:R-:W-:Y:S01]  /*12850*/  @!PT LDS RZ, [RZ] ;  /* 0x00000000fffff984 */ /* 0x000fe20000000800 */
[----:B------:R0:W-:Y:S01]  /*12860*/  LDGSTS.E.BYPASS.LTC128B.128 [R7+0x3c00], desc[UR48][R2.64], !P0 ;  /* 0x03c0000002077fae */ /* 0x0001e2000c101d70 */
[----:B------:R-:W-:Y:S01]  /*12870*/  ISETP.LT.OR P0, PT, R31, 0x71, P1 ;  /* 0x000000711f00780c */ /* 0x000fe20000f01670 */
[----:B------:R-:W-:-:S04]  /*12880*/  IMAD R33, R32, UR5, R33 ;  /* 0x0000000520217c24 */ /* 0x000fc8000f8e0221 */
[----:B------:R-:W-:-:S08]  /*12890*/  IMAD.IADD R33, R5, 0x1, R33 ;  /* 0x0000000105217824 */ /* 0x000fd000078e0221 */
[----:B------:R0:W-:Y:S01]  /*128a0*/  LDGSTS.E.BYPASS.LTC128B.128 [R7+0x7c00], desc[UR48][R2.64+0x80], !P0 ;  /* 0x07c0008002077fae */ /* 0x0001e2000c101d70 */
[----:B------:R-:W-:Y:S01]  /*128b0*/  PLOP3.LUT P0, PT, PT, PT, PT, 0x80, 0x0 ;  /* 0x000000000000781c */ /* 0x000fe20003f0f070 */
[----:B------:R-:W-:-:S12]  /*128c0*/  NOP ;  /* 0x0000000000007918 */ /* 0x000fd80000000000 */
.L_x_1189:
        /* <DEDUP_REMOVED lines=10> */
.L_x_1190:
[----:B------:R-:W-:Y:S01]  /*12970*/  R2UR UR4, R24 ;  /* 0x00000000180472ca */ /* 0x000fe200000e0000 */
[----:B------:R-:W-:Y:S01]  /*12980*/  ULDC.64 UR6, c[0x0][0x330] ;  /* 0x0000cc0000067ab9 */ /* 0x000fe20000000a00 */
[----:B------:R-:W-:Y:S01]  /*12990*/  IMAD.MOV.U32 R5, RZ, RZ, R33 ;  /* 0x000000ffff057224 */ /* 0x000fe200078e0021 */
[----:B------:R1:W-:Y:S01]  /*129a0*/  SYNCS.ARRIVE.TRANS64.A1T0 RZ, [R0+URZ+0x28850], RZ ;  /* 0x028850ff00ff79a7 */ /* 0x0003e2000810003f */
[----:B0-----:R-:W-:Y:S02]  /*129b0*/  IMAD.U32 R3, RZ, RZ, UR6 ;  /* 0x00000006ff037e24 */ /* 0x001fe4000f8e00ff */
[----:B------:R-:W-:Y:S02]  /*129c0*/  VIADD R22, R22, 0xffffffff ;  /* 0xffffffff16167836 */ /* 0x000fe40000000000 */
[----:B------:R-:W-:-:S04]  /*129d0*/  IMAD.WIDE.U32 R4, R3, UR40, R4 ;  /* 0x0000002803047c25 */ /* 0x000fc8000f8e0004 */
[----:B------:R-:W-:Y:S01]  /*129e0*/  VIADD R31, R31, 0x80 ;  /* 0x000000801f1f7836 */ /* 0x000fe20000000000 */
[----:B------:R-:W-:Y:S01]  /*129f0*/  UIMAD UR4, UR4, UR6, URZ ;  /* 0x00000006040472a4 */ /* 0x000fe2000f8e023f */
[----:B------:R-:W-:Y:S02]  /*12a00*/  VIADD R21, R21, 0xffffff80 ;  /* 0xffffff8015157836 */ /* 0x000fe40000000000 */
[----:B------:R-:W-:Y:S01]  /*12a10*/  IMAD.MOV.U32 R20, RZ, RZ, R10 ;  /* 0x000000ffff147224 */ /* 0x000fe200078e000a */
[----:B------:R-:W-:Y:S01]  /*12a20*/  UIMAD UR4, UR40, UR7, UR4 ;  /* 0x00000007280472a4 */ /* 0x000fe2000f8e0204 */
[----:B------:R-:W-:Y:S02]  /*12a30*/  IMAD.MOV.U32 R9, RZ, RZ, R8 ;  /* 0x000000ffff097224 */ /* 0x000fe400078e0008 */
[----:B------:R-:W-:Y:S02]  /*12a40*/  ULDC.64 UR6, c[0x0][0x318] ;  /* 0x0000c60000067ab9 */ /* 0x000fe40000000a00 */
[----:B------:R-:W-:Y:S01]  /*12a50*/  LEA R16, P0, R4, UR6, 0x1 ;  /* 0x0000000604107c11 */ /* 0x000fe2000f8008ff */
[----:B------:R-:W-:-:S05]  /*12a60*/  VIADD R3, R5, UR4 ;  /* 0x0000000405037c36 */ /* 0x000fca0008000000 */
[----:B------:R-:W-:Y:S02]  /*12a70*/  LEA.HI.X R2, R4, UR7, R3, 0x1, P0 ;  /* 0x0000000704027c11 */ /* 0x000fe400080f0c03 */
[----:B------:R-:W-:-:S13]  /*12a80*/  ISETP.GT.AND P0, PT, R22, UR52, PT ;  /* 0x0000003416007c0c */ /* 0x000fda000bf04270 */
[----:B-1----:R-:W-:Y:S05]  /*12a90*/  @P0 BRA `(.L_x_1191) ;  /* 0xfffffff000240947 */ /* 0x002fea000383ffff */
[----:B------:R-:W-:Y:S05]  /*12aa0*/  BSYNC B0 ;  /* 0x0000000000007941 */ /* 0x000fea0003800000 */
.L_x_1178:
[----:B------:R-:W-:-:S13]  /*12ab0*/  ISETP.NE.AND P0, PT, R18, 0x3, PT ;  /* 0x000000031200780c */ /* 0x000fda0003f05270 */
[----:B------:R-:W-:Y:S05]  /*12ac0*/  @!P0 BRA `(.L_x_1192) ;  /* 0x0000000000048947 */ /* 0x000fea0003800000 */
[----:B------:R-:W-:Y:S01]  /*12ad0*/  BPT.TRAP 0x1 ;  /* 0x000000040000795c */ /* 0x000fe20000300000 */
.L_x_1192:
[----:B0-----:R-:W-:Y:S01]  /*12ae0*/  LEA R0, R10, UR46, 0x3 ;  /* 0x0000002e0a007c11 */ /* 0x001fe2000f8e18ff */
[----:B------:R-:W-:Y:S01]  /*12af0*/  IMAD.MOV.U32 R3, RZ, RZ, -0x80 ;  /* 0xffffff80ff037424 */ /* 0x000fe200078e00ff */
[----:B------:R-:W-:Y:S01]  /*12b00*/  SHF.L.U32 R5, R8, 0x1f, RZ ;  /* 0x0000001f08057819 */ /* 0x000fe200000006ff */
[----:B------:R-:W-:Y:S01]  /*12b10*/  BSSY B0, `(.L_x_1193) ;  /* 0x0000006000007945 */ /* 0x000fe20003800000 */
[----:B------:R-:W-:Y:S02]  /*12b20*/  IMAD R6, R10, 0x4000, R19 ;  /* 0x000040000a067824 */ /* 0x000fe400078e0213 */
[----:B------:R-:W0:Y:S01]  /*12b30*/  SYNCS.PHASECHK.TRANS64.TRYWAIT P0, [R0+URZ+0x28860], R5 ;  /* 0x02886005000075a7 */ /* 0x000e22000800017f */
[----:B------:R-:W-:-:S04]  /*12b40*/  IMAD R3, R22, R3, UR50 ;  /* 0x0000003216037e24 */ /* 0x000fc8000f8e0203 */
[----:B------:R-:W-:Y:S01]  /*12b50*/  IMAD.IADD R28, R3, 0x1, -R28 ;  /* 0x00000001031c7824 */ /* 0x000fe200078e0a1c */
[----:B0-----:R-:W-:Y:S06]  /*12b60*/  @!P0 BRA `(.L_x_1194) ;  /* 0x0000003400988947 */ /* 0x001fec0003800000 */
.L_x_1286:
[----:B------:R-:W-:Y:S05]  /*12b70*/  BSYNC B0 ;  /* 0x0000000000007941 */ /* 0x000fea0003800000 */
.L_x_1193:
        /* <DEDUP_REMOVED lines=8> */
[----:B------:R-:W-:Y:S01]  /*12c00*/  SHFL.IDX PT, R19, R2, 0x1, 0x181f ;  /* 0x00381f0002137f89 */ /* 0x000fe200000e0000 */
[C---:B------:R-:W-:Y:S02]  /*12c10*/  ISETP.LT.OR P4, PT, R28.reuse, 0x1, P1 ;  /* 0x000000011c00780c */ /* 0x040fe40000f81670 */
[C---:B------:R-:W-:Y:S01]  /*12c20*/  ISETP.LT.OR P5, PT, R28.reuse, 0x1, P0 ;  /* 0x000000011c00780c */ /* 0x040fe200007a1670 */
[----:B------:R-:W3:Y:S01]  /*12c30*/  SHFL.IDX PT, R14, R16, 0x1, 0x181f ;  /* 0x00381f00100e7f89 */ /* 0x000ee200000e0000 */
[----:B------:R-:W-:-:S02]  /*12c40*/  ISETP.LT.OR P2, PT, R28, 0x11, P1 ;  /* 0x000000111c00780c */ /* 0x000fc40000f41670 */
[----:B------:R-:W-:Y:S01]  /*12c50*/  ISETP.LT.OR P3, PT, R28, 0x11, P0 ;  /* 0x000000111c00780c */ /* 0x000fe20000761670 */
[----:B------:R-:W-:Y:S04]  /*12c60*/  SHFL.IDX PT, R23, R2, 0x2, 0x181f ;  /* 0x00581f0002177f89 */ /* 0x000fe800000e0000 */
[----:B------:R-:W4:Y:S01]  /*12c70*/  SHFL.IDX PT, R22, R16, 0x2, 0x181f ;  /* 0x00581f0010167f89 */ /* 0x000f2200000e0000 */
[----:B0-----:R-:W-:-:S03]  /*12c80*/  IMAD.MOV.U32 R7, RZ, RZ, R5 ;  /* 0x000000ffff077224 */ /* 0x001fc600078e0005 */
[----:B------:R-:W0:Y:S01]  /*12c90*/  SHFL.IDX PT, R9, R2, 0x4, 0x181f ;  /* 0x00981f0002097f89 */ /* 0x000e2200000e0000 */
[----:B-1----:R-:W-:-:S03]  /*12ca0*/  IMAD.MOV.U32 R6, RZ, RZ, R4 ;  /* 0x000000ffff067224 */ /* 0x002fc600078e0004 */
[----:B------:R-:W1:Y:S01]  /*12cb0*/  SHFL.IDX PT, R24, R16, 0x4, 0x181f ;  /* 0x00981f0010187f89 */ /* 0x000e6200000e0000 */
[----:B------:R-:W-:-:S03]  /*12cc0*/  IMAD.WIDE.U32 R6, R26, 0x2, R6 ;  /* 0x000000021a067825 */ /* 0x000fc600078e0006 */
[----:B------:R-:W-:Y:S01]  /*12cd0*/  SHFL.IDX PT, R21, R2, 0x3, 0x181f ;  /* 0x00781f0002157f89 */ /* 0x000fe200000e0000 */
[----:B---3--:R-:W-:-:S03]  /*12ce0*/  IMAD.MOV.U32 R4, RZ, RZ, R14 ;  /* 0x000000ffff047224 */ /* 0x008fc600078e000e */
[----:B------:R-:W3:Y:S01]  /*12cf0*/  SHFL.IDX PT, R20, R16, 0x3, 0x181f ;  /* 0x00781f0010147f89 */ /* 0x000ee200000e0000 */
[----:B------:R-:W-:-:S03]  /*12d00*/  IMAD.MOV.U32 R5, RZ, RZ, R19 ;  /* 0x000000ffff057224 */ /* 0x000fc600078e0013 */
[----:B------:R-:W-:Y:S01]  /*12d10*/  LDGSTS.E.BYPASS.LTC128B.128 [R3+0x400], desc[UR48][R6.64], !P4 ;  /* 0x0040000006037fae */ /* 0x000fe2000e101d70 */
[----:B------:R-:W-:Y:S01]  /*12d20*/  ISETP.LT.OR P4, PT, R28, 0x21, P1 ;  /* 0x000000211c00780c */ /* 0x000fe20000f81670 */
[----:B------:R-:W-:Y:S02]  /*12d30*/  IMAD.WIDE.U32 R4, R26, 0x2, R4 ;  /* 0x000000021a047825 */ /* 0x000fe400078e0004 */
[----:B------:R5:W-:Y:S01]  /*12d40*/  LDGSTS.E.BYPASS.LTC128B.128 [R3+0x4400], desc[UR48][R6.64+0x80], !P5 ;  /* 0x0440008006037fae */ /* 0x000be2000e901d70 */
[----:B------:R-:W-:Y:S01]  /*12d50*/  ISETP.LT.OR P5, PT, R28, 0x21, P0 ;  /* 0x000000211c00780c */ /* 0x000fe200007a1670 */
[----:B----4-:R-:W-:Y:S02]  /*12d60*/  IMAD.WIDE.U32 R22, R26, 0x2, R22 ;  /* 0x000000021a167825 */ /* 0x010fe400078e0016 */
[----:B------:R-:W5:Y:S02]  /*12d70*/  SHFL.IDX PT, R19, R2, 0x5, 0x181f ;  /* 0x00b81f0002137f89 */ /* 0x000f6400000e0000 */
[----:B0-----:R-:W-:-:S02]  /*12d80*/  IMAD.MOV.U32 R13, RZ, RZ, R9 ;  /* 0x000000ffff0d7224 */ /* 0x001fc400078e0009 */
[----:B------:R-:W0:Y:S01]  /*12d90*/  SHFL.IDX PT, R14, R16, 0x5, 0x181f ;  /* 0x00b81f00100e7f89 */ /* 0x000e2200000e0000 */
[----:B-1----:R-:W-:Y:S02]  /*12da0*/  IMAD.MOV.U32 R12, RZ, RZ, R24 ;  /* 0x000000ffff0c7224 */ /* 0x002fe400078e0018 */
[----:B------:R-:W-:Y:S01]  /*12db0*/  IMAD.MOV.U32 R9, RZ, RZ, RZ ;  /* 0x000000ffff097224 */ /* 0x000fe200078e00ff */
[----:B------:R-:W1:Y:S01]  /*12dc0*/  SHFL.IDX PT, R25, R2, 0x6, 0x181f ;  /* 0x00d81f0002197f89 */ /* 0x000e6200000e0000 */
[----:B------:R-:W-:-:S03]  /*12dd0*/  IMAD.WIDE.U32 R12, R26, 0x2, R12 ;  /* 0x000000021a0c7825 */ /* 0x000fc600078e000c */
[----:B------:R-:W4:Y:S01]  /*12de0*/  SHFL.IDX PT, R30, R16, 0x6, 0x181f ;  /* 0x00d81f00101e7f89 */ /* 0x000f2200000e0000 */
[----:B---3--:R-:W-:-:S03]  /*12df0*/  IMAD.WIDE.U32 R20, R26, 0x2, R20 ;  /* 0x000000021a147825 */ /* 0x008fc600078e0014 */
[----:B------:R-:W-:Y:S01]  /*12e00*/  LDGSTS.E.BYPASS.LTC128B.128 [R3+0xc00], desc[UR48][R4.64], !P2 ;  /* 0x00c0000004037fae */ /* 0x000fe2000d101d70 */
[----:B------:R-:W-:-:S03]  /*12e10*/  ISETP.LT.OR P2, PT, R28, 0x31, P1 ;  /* 0x000000311c00780c */ /* 0x000fc60000f41670 */
[----:B------:R1:W-:Y:S01]  /*12e20*/  LDGSTS.E.BYPASS.LTC128B.128 [R3+0x4c00], desc[UR48][R4.64+0x80], !P3 ;  /* 0x04c0008004037fae */ /* 0x0003e2000d901d70 */
[----:B------:R-:W-:-:S03]  /*12e30*/  ISETP.LT.OR P3, PT, R28, 0x31, P0 ;  /* 0x000000311c00780c */ /* 0x000fc60000761670 */
[----:B------:R3:W-:Y:S01]  /*12e40*/  LDGSTS.E.BYPASS.LTC128B.128 [R3+0x1400], desc[UR48][R22.64], !P4 ;  /* 0x0140000016037fae */ /* 0x0007e2000e101d70 */
[C---:B------:R-:W-:Y:S01]  /*12e50*/  ISETP.LT.OR P4, PT, R28.reuse, 0x41, P1 ;  /* 0x000000411c00780c */ /* 0x040fe20000f81670 */
[----:B-----5:R-:W-:Y:S02]  /*12e60*/  IMAD.MOV.U32 R7, RZ, RZ, R19 ;  /* 0x000000ffff077224 */ /* 0x020fe400078e0013 */
        /* <DEDUP_REMOVED lines=8> */
[----:B----4-:R-:W-:Y:S02]  /*12ef0*/  IMAD.MOV.U32 R4, RZ, RZ, R30 ;  /* 0x000000ffff047224 */ /* 0x010fe400078e001e */
        /* <DEDUP_REMOVED lines=12> */
.L_x_1304:
        /* <DEDUP_REMOVED lines=12> */
.L_x_1196:
        /* <DEDUP_REMOVED lines=10> */
.L_x_1197:
[----:B------:R1:W-:Y:S02]  /*13120*/  SYNCS.ARRIVE.TRANS64.A1T0 RZ, [R0+URZ+0x28850], RZ ;  /* 0x028850ff00ff79a7 */ /* 0x0003e4000810003f */
[----:B-1----:R-:W-:-:S05]  /*13130*/  VIADD R0, R10, 0x1 ;  /* 0x000000010a007836 */ /* 0x002fca0000000000 */
[----:B------:R-:W-:-:S04]  /*13140*/  ISETP.NE.AND P0, PT, R0, 0x2, PT ;  /* 0x000000020000780c */ /* 0x000fc80003f05270 */
[----:B0-----:R-:W-:Y:S02]  /*13150*/  SEL R3, RZ, 0x1, P0 ;  /* 0x00000001ff037807 */ /* 0x001fe40000000000 */
[----:B------:R-:W-:Y:S02]  /*13160*/  SEL R0, R0, RZ, P0 ;  /* 0x000000ff00007207 */ /* 0x000fe40000000000 */
[----:B------:R-:W-:-:S07]  /*13170*/  LOP3.LUT R8, R8, R3, RZ, 0x3c, !PT ;  /* 0x0000000308087212 */ /* 0x000fce00078e3cff */
.L_x_1157:
[----:B------:R-:W0:Y:S01]  /*13180*/  S2R R3, SR_CgaCtaId ;  /* 0x0000000000037919 */ /* 0x000e220000008800 */
[----:B------:R-:W-:Y:S02]  /*13190*/  MOV R2, 0x400 ;  /* 0x0000040000027802 */ /* 0x000fe40000000f00 */
[----:B------:R-:W-:Y:S02]  /*131a0*/  SHF.L.U32 R9, R9, 0x1f, RZ ;  /* 0x0000001f09097819 */ /* 0x000fe400000006ff */
[----:B0-----:R-:W-:-:S04]  /*131b0*/  LEA R7, R3, R2, 0x18 ;  /* 0x0000000203077211 */ /* 0x001fc800078ec0ff */
[----:B------:R-:W0:Y:S02]  /*131c0*/  SYNCS.PHASECHK.TRANS64.TRYWAIT P0, [R7+URZ+0x28820], R9 ;  /* 0x02882009070075a7 */ /* 0x000e24000800017f */
[----:B0-----:R-:W-:Y:S05]  /*131d0*/  @!P0 BRA `(.L_x_1198) ;  /* 0x0000003800a88947 */ /* 0x001fea0003800000 */
.L_x_1305:
[----:B------:R-:W-:-:S03]  /*131e0*/  UMOV UR4, 0xffffffff ;  /* 0xffffffff00047882 */ /* 0x000fc60000000000 */
[----:B------:R-:W-:Y:S05]  /*131f0*/  BRA.DIV UR4, `(.L_x_1199) ;  /* 0x0000003a04b47947 */ /* 0x000fea000b800000 */
[----:B------:R1:W3:Y:S02]  /*13200*/  SHFL.IDX PT, R14, R17, RZ, 0x1f ;  /* 0x00001fff110e7589 */ /* 0x0002e400000e0000 */
.L_x_1308:
[----:B---3--:R-:W-:-:S13]  /*13210*/  ISETP.NE.AND P0, PT, R14, RZ, PT ;  /* 0x000000ff0e00720c */ /* 0x008fda0003f05270 */
[----:B------:R-:W-:Y:S05]  /*13220*/  @P0 BRA `(.L_x_1065) ;  /* 0x0000000000880947 */ /* 0x000fea0003800000 */
[----:B------:R-:W-:-:S03]  /*13230*/  UMOV UR4, 0xffffffff ;  /* 0xffffffff00047882 */ /* 0x000fc60000000000 */
[----:B------:R-:W-:Y:S05]  /*13240*/  BRA.DIV UR4, `(.L_x_1200) ;  /* 0x0000003a04c87947 */ /* 0x000fea000b800000 */
[----:B------:R-:W-:-:S13]  /*13250*/  ELECT P6, URZ, PT ;  /* 0x00000000003f782f */ /* 0x000fda00038c0000 */
.L_x_1311:
[----:B------:R-:W-:Y:S05]  /*13260*/  @!P6 BRA `(.L_x_1065) ;  /* 0x000000000078e947 */ /* 0x000fea0003800000 */
[----:B------:R-:W-:-:S06]  /*13270*/  ULOP3.LUT UR4, UR36, 0x2, URZ, 0xfc, !UPT ;  /* 0x0000000224047892 */ /* 0x000fcc000f8efc3f */
[----:B------:R-:W-:-:S05]  /*13280*/  IMAD.U32 R2, RZ, RZ, UR4 ;  /* 0x00000004ff027e24 */ /* 0x000fca000f8e00ff */
[----:B------:R-:W-:-:S13]  /*13290*/  ISETP.NE.AND P0, PT, R2, 0x3, PT ;  /* 0x000000030200780c */ /* 0x000fda0003f05270 */
[----:B------:R-:W-:Y:S05]  /*132a0*/  @!P0 BRA `(.L_x_1201) ;  /* 0x0000000000048947 */ /* 0x000fea0003800000 */
[----:B------:R-:W-:Y:S01]  /*132b0*/  BPT.TRAP 0x1 ;  /* 0x000000040000795c */ /* 0x000fe20000300000 */
.L_x_1201:
[----:B------:R-:W-:Y:S01]  /*132c0*/  IMAD R5, R0, 0x8, R7 ;  /* 0x0000000800057824 */ /* 0x000fe200078e0207 */
[----:B------:R-:W-:Y:S01]  /*132d0*/  SHF.L.U32 R2, R8, 0x1f, RZ ;  /* 0x0000001f08027819 */ /* 0x000fe200000006ff */
[----:B------:R-:W-:-:S03]  /*132e0*/  VIADD R0, R0, 0x1 ;  /* 0x0000000100007836 */ /* 0x000fc60000000000 */
[----:B------:R-:W3:Y:S02]  /*132f0*/  SYNCS.PHASECHK.TRANS64.TRYWAIT P1, [R5+URZ+0x28840], R2 ;  /* 0x02884002050075a7 */ /* 0x000ee4000802017f */
[----:B------:R-:W-:-:S04]  /*13300*/  ISETP.NE.AND P2, PT, R0, 0x2, PT ;  /* 0x000000020000780c */ /* 0x000fc80003f45270 */
[----:B------:R-:W-:Y:S01]  /*13310*/  SEL R3, RZ, 0x1, P2 ;  /* 0x00000001ff037807 */ /* 0x000fe20001000000 */
[----:B---3--:R-:W-:Y:S08]  /*13320*/  @!P1 BRA `(.L_x_1202) ;  /* 0x0000003800b09947 */ /* 0x008ff00003800000 */
.L_x_1312:
[----:B------:R-:W-:Y:S02]  /*13330*/  SEL R0, R0, RZ, P2 ;  /* 0x000000ff00007207 */ /* 0x000fe40001000000 */
[----:B------:R-:W-:Y:S01]  /*13340*/  LOP3.LUT R3, R8, R3, RZ, 0x3c, !PT ;  /* 0x0000000308037212 */ /* 0x000fe200078e3cff */
[----:B------:R-:W-:Y:S06]  /*13350*/  @!P0 BRA `(.L_x_1203) ;  /* 0x0000000000048947 */ /* 0x000fec0003800000 */
[----:B------:R-:W-:Y:S01]  /*13360*/  BPT.TRAP 0x1 ;  /* 0x000000040000795c */ /* 0x000fe20000300000 */
.L_x_1203:
[----:B0-----:R-:W-:Y:S01]  /*13370*/  IMAD R7, R0, 0x8, R7 ;  /* 0x0000000800077824 */ /* 0x001fe200078e0207 */
[----:B------:R-:W-:-:S04]  /*13380*/  SHF.L.U32 R0, R3, 0x1f, RZ ;  /* 0x0000001f03007819 */ /* 0x000fc800000006ff */
[----:B------:R-:W0:Y:S02]  /*13390*/  SYNCS.PHASECHK.TRANS64.TRYWAIT P1, [R7+URZ+0x28840], R0 ;  /* 0x02884000070075a7 */ /* 0x000e24000802017f */
[----:B0-----:R-:W-:Y:S05]  /*133a0*/  @!P1 BRA `(.L_x_1204) ;  /* 0x0000003800a49947 */ /* 0x001fea0003800000 */
.L_x_1313:
[----:B------:R-:W-:Y:S05]  /*133b0*/  @!P0 BRA `(.L_x_1205) ;  /* 0x0000000000048947 */ /* 0x000fea0003800000 */
[----:B------:R-:W-:Y:S01]  /*133c0*/  BPT.TRAP 0x1 ;  /* 0x000000040000795c */ /* 0x000fe20000300000 */
.L_x_1205:
[----:B------:R-:W4:Y:S02]  /*133d0*/  SYNCS.PHASECHK.TRANS64.TRYWAIT P1, [R5+URZ+0x28860], R2 ;  /* 0x02886002050075a7 */ /* 0x000f24000802017f */
[----:B----4-:R-:W-:Y:S05]  /*133e0*/  @!P1 BRA `(.L_x_1206) ;  /* 0x0000003800a89947 */ /* 0x010fea0003800000 */
.L_x_1314:
[----:B------:R-:W-:Y:S05]  /*133f0*/  @!P0 BRA `(.L_x_1207) ;  /* 0x0000000000048947 */ /* 0x000fea0003800000 */
[----:B------:R-:W-:Y:S01]  /*13400*/  BPT.TRAP 0x1 ;  /* 0x000000040000795c */ /* 0x000fe20000300000 */
.L_x_1207:
[----:B------:R0:W0:Y:S02]  /*13410*/  SYNCS.PHASECHK.TRANS64.TRYWAIT P0, [R7+URZ+0x28860], R0 ;  /* 0x02886000070075a7 */ /* 0x000024000800017f */
[----:B0-----:R-:W-:Y:S05]  /*13420*/  @!P0 NANOSLEEP.SYNCS 0x989680 ;  /* 0x009896800000895d */ /* 0x001fea0003900000 */
[----:B------:R-:W0:Y:S02]  /*13430*/  @!P0 SYNCS.PHASECHK.TRANS64 P0, [R7+URZ+0x28860], R0 ;  /* 0x02886000070085a7 */ /* 0x000e24000800007f */
[----:B0-----:R-:W-:Y:S05]  /*13440*/  @!P0 BRA `(.L_x_1207) ;  /* 0xfffffffc00f08947 */ /* 0x001fea000383ffff */
.L_x_1065:
[----:B------:R-:W-:Y:S05]  /*13450*/  BSYNC B6 ;  /* 0x0000000000067941 */ /* 0x000fea0003800000 */
.L_x_1062:
[----:B------:R-:W-:Y:S05]  /*13460*/  EXIT ;  /* 0x000000000000794d */ /* 0x000fea0003800000 */
.L_x_1075:
[----:B0-----:R-:W-:-:S04]  /*13470*/  IMAD.U32 R3, RZ, RZ, UR40 ;  /* 0x00000028ff037e24 */ /* 0x001fc8000f8e00ff */
[----:B------:R0:W1:Y:S03]  /*13480*/  SYNCS.PHASECHK.TRANS64.TRYWAIT P0, [R3+URZ+0x28800], R0 ;  /* 0x02880000030075a7 */ /* 0x000066000800017f */
[----:B-1----:R-:W-:Y:S05]  /*13490*/  @!P0 NANOSLEEP.SYNCS 0x989680 ;  /* 0x009896800000895d */ /* 0x002fea0003900000 */
[----:B------:R-:W1:Y:S02]  /*134a0*/  @!P0 SYNCS.PHASECHK.TRANS64 P0, [R3+URZ+0x28800], R0 ;  /* 0x02880000030085a7 */ /* 0x000e64000800007f */
[----:B-1----:R-:W-:Y:S05]  /*134b0*/  @!P0 BRA `(.L_x_1075) ;  /* 0xfffffffc00ec8947 */ /* 0x002fea000383ffff */
[----:B------:R-:W-:Y:S05]  /*134c0*/  BRA `(.L_x_1208) ;  /* 0xfffffee000907947 */ /* 0x000fea000383ffff */
.L_x_1079:
[----:B-1----:R-:W-:-:S04]  /*134d0*/  IMAD.U32 R3, RZ, RZ, UR40 ;  /* 0x00000028ff037e24 */ /* 0x002fc8000f8e00ff */
[----:B------:R1:W2:Y:S03]  /*134e0*/  SYNCS.PHASECHK.TRANS64.TRYWAIT P1, [R3+URZ+0x28830], R0 ;  /* 0x02883000030075a7 */ /* 0x0002a6000802017f */
[----:B--2---:R-:W-:Y:S05]  /*134f0*/  @!P1 NANOSLEEP.SYNCS 0x989680 ;  /* 0x009896800000995d */ /* 0x004fea0003900000 */
[----:B------:R-:W2:Y:S02]  /*13500*/  @!P1 SYNCS.PHASECHK.TRANS64 P1, [R3+URZ+0x28830], R0 ;  /* 0x02883000030095a7 */ /* 0x000ea4000802007f */
[----:B--2---:R-:W-:Y:S05]  /*13510*/  @!P1 BRA `(.L_x_1079) ;  /* 0xfffffffc00ec9947 */ /* 0x004fea000383ffff */
[----:B------:R-:W-:Y:S05]  /*13520*/  BRA `(.L_x_1078) ;  /* 0xfffffee000ac7947 */ /* 0x000fea000383ffff */
.L_x_1096:
[----:B-1----:R-:W-:-:S04]  /*13530*/  IMAD.U32 R7, RZ, RZ, UR6 ;  /* 0x00000006ff077e24 */ /* 0x002fc8000f8e00ff */
[----:B------:R1:W2:Y:S03]  /*13540*/  SYNCS.PHASECHK.TRANS64.TRYWAIT P1, [R7+URZ+0x28830], R6 ;  /* 0x02883006070075a7 */ /* 0x0002a6000802017f */
[----:B--2---:R-:W-:Y:S05]  /*13550*/  @!P1 NANOSLEEP.SYNCS 0x989680 ;  /* 0x009896800000995d */ /* 0x004fea0003900000 */
[----:B------:R-:W2:Y:S02]  /*13560*/  @!P1 SYNCS.PHASECHK.TRANS64 P1, [R7+URZ+0x28830], R6 ;  /* 0x02883006070095a7 */ /* 0x000ea4000802007f */
[----:B--2---:R-:W-:Y:S05]  /*13570*/  @!P1 BRA `(.L_x_1096) ;  /* 0xfffffffc00ec9947 */ /* 0x004fea000383ffff */
[----:B------:R-:W-:Y:S05]  /*13580*/  BRA `(.L_x_1093) ;  /* 0xffffff1800047947 */ /* 0x000fea000383ffff */
.L_x_1100:
[----:B-1----:R-:W-:-:S04]  /*13590*/  IMAD.U32 R7, RZ, RZ, UR6 ;  /* 0x00000006ff077e24 */ /* 0x002fc8000f8e00ff */
[----:B------:R1:W2:Y:S03]  /*135a0*/  SYNCS.PHASECHK.TRANS64.TRYWAIT P1, [R7+URZ+0x28850], R6 ;  /* 0x02885006070075a7 */ /* 0x0002a6000802017f */
[----:B--2---:R-:W-:Y:S05]  /*135b0*/  @!P1 NANOSLEEP.SYNCS 0x989680 ;  /* 0x009896800000995d */ /* 0x004fea0003900000 */
[----:B------:R-:W2:Y:S02]  /*135c0*/  @!P1 SYNCS.PHASECHK.TRANS64 P1, [R7+URZ+0x28850], R6 ;  /* 0x02885006070095a7 */ /* 0x000ea4000802007f */
[----:B--2---:R-:W-:Y:S05]  /*135d0*/  @!P1 BRA `(.L_x_1100) ;  /* 0xfffffffc00ec9947 */ /* 0x004fea000383ffff */
[----:B------:R-:W-:Y:S05]  /*135e0*/  BRA `(.L_x_1097) ;  /* 0xffffff1800d87947 */ /* 0x000fea000383ffff */
.L_x_1119:
[----:B-1----:R-:W-:-:S04]  /*135f0*/  IMAD.U32 R7, RZ, RZ, UR6 ;  /* 0x00000006ff077e24 */ /* 0x002fc8000f8e00ff */
[----:B------:R1:W2:Y:S03]  /*13600*/  SYNCS.PHASECHK.TRANS64.TRYWAIT P1, [R7+URZ+0x28830], R6 ;  /* 0x02883006070075a7 */ /* 0x0002a6000802017f */
[----:B--2---:R-:W-:Y:S05]  /*13610*/  @!P1 NANOSLEEP.SYNCS 0x989680 ;  /* 0x009896800000995d */ /* 0x004fea0003900000 */
[----:B------:R-:W2:Y:S02]  /*13620*/  @!P1 SYNCS.PHASECHK.TRANS64 P1, [R7+URZ+0x28830], R6 ;  /* 0x02883006070095a7 */ /* 0x000ea4000802007f */
[----:B--2---:R-:W-:Y:S05]  /*13630*/  @!P1 BRA `(.L_x_1119) ;  /* 0xfffffffc00ec9947 */ /* 0x004fea000383ffff */
[----:B------:R-:W-:Y:S05]  /*13640*/  BRA `(.L_x_1116) ;  /* 0xffffff4800dc7947 */ /* 0x000fea000383ffff */
.L_x_1123:
[----:B-1----:R-:W-:-:S04]  /*13650*/  IMAD.U32 R7, RZ, RZ, UR6 ;  /* 0x00000006ff077e24 */ /* 0x002fc8000f8e00ff */
[----:B------:R1:W2:Y:S03]  /*13660*/  SYNCS.PHASECHK.TRANS64.TRYWAIT P1, [R7+URZ+0x28850], R6 ;  /* 0x02885006070075a7 */ /* 0x0002a6000802017f */
[----:B--2---:R-:W-:Y:S05]  /*13670*/  @!P1 NANOSLEEP.SYNCS 0x989680 ;  /* 0x009896800000995d */ /* 0x004fea0003900000 */
[----:B------:R-:W2:Y:S02]  /*13680*/  @!P1 SYNCS.PHASECHK.TRANS64 P1, [R7+URZ+0x28850], R6 ;  /* 0x02885006070095a7 */ /* 0x000ea4000802007f */
[----:B--2---:R-:W-:Y:S05]  /*13690*/  @!P1 BRA `(.L_x_1123) ;  /* 0xfffffffc00ec9947 */ /* 0x004fea000383ffff */
[----:B------:R-:W-:Y:S05]  /*136a0*/  BRA `(.L_x_1120) ;  /* 0xffffff4c00b07947 */ /* 0x000fea000383ffff */
.L_x_1131:
[----:B-1----:R-:W-:-:S04]  /*136b0*/  IMAD.U32 R7, RZ, RZ, UR6 ;  /* 0x00000006ff077e24 */ /* 0x002fc8000f8e00ff */
[----:B------:R1:W2:Y:S03]  /*136c0*/  SYNCS.PHASECHK.TRANS64.TRYWAIT P1, [R7+URZ+0x28830], R6 ;  /* 0x02883006070075a7 */ /* 0x0002a6000802017f */
[----:B--2---:R-:W-:Y:S05]  /*136d0*/  @!P1 NANOSLEEP.SYNCS 0x989680 ;  /* 0x009896800000995d */ /* 0x004fea0003900000 */
[----:B------:R-:W2:Y:S02]  /*136e0*/  @!P1 SYNCS.PHASECHK.TRANS64 P1, [R7+URZ+0x28830], R6 ;  /* 0x02883006070095a7 */ /* 0x000ea4000802007f */
[----:B--2---:R-:W-:Y:S05]  /*136f0*/  @!P1 BRA `(.L_x_1131) ;  /* 0xfffffffc00ec9947 */ /* 0x004fea000383ffff */
[----:B------:R-:W-:Y:S05]  /*13700*/  BRA `(.L_x_1128) ;  /* 0xffffff6800e07947 */ /* 0x000fea000383ffff */
.L_x_1135:
[----:B-1----:R-:W-:-:S04]  /*13710*/  IMAD.U32 R7, RZ, RZ, UR6 ;  /* 0x00000006ff077e24 */ /* 0x002fc8000f8e00ff */
[----:B------:R1:W2:Y:S03]  /*13720*/  SYNCS.PHASECHK.TRANS64.TRYWAIT P1, [R7+URZ+0x28850], R6 ;  /* 0x02885006070075a7 */ /* 0x0002a6000802017f */
[----:B--2---:R-:W-:Y:S05]  /*13730*/  @!P1 NANOSLEEP.SYNCS 0x989680 ;  /* 0x009896800000995d */ /* 0x004fea0003900000 */
[----:B------:R-:W2:Y:S02]  /*13740*/  @!P1 SYNCS.PHASECHK.TRANS64 P1, [R7+URZ+0x28850], R6 ;  /* 0x02885006070095a7 */ /* 0x000ea4000802007f */
[----:B--2---:R-:W-:Y:S05]  /*13750*/  @!P1 BRA `(.L_x_1135) ;  /* 0xfffffffc00ec9947 */ /* 0x004fea000383ffff */
[----:B------:R-:W-:Y:S05]  /*13760*/  BRA `(.L_x_1132) ;  /* 0xffffff6c00a47947 */ /* 0x000fea000383ffff */
.L_x_1150:
[----:B-1----:R-:W-:-:S04]  /*13770*/  IMAD.U32 R3, RZ, RZ, UR5 ;  /* 0x00000005ff037e24 */ /* 0x002fc8000f8e00ff */
[----:B------:R1:W3:Y:S03]  /*13780*/  SYNCS.PHASECHK.TRANS64.TRYWAIT P1, [R3+URZ+0x28850], R0 ;  /* 0x02885000030075a7 */ /* 0x0002e6000802017f */
[----:B---3--:R-:W-:Y:S05]  /*13790*/  @!P1 NANOSLEEP.SYNCS 0x989680 ;  /* 0x009896800000995d */ /* 0x008fea0003900000 */
[----:B------:R-:W3:Y:S02]  /*137a0*/  @!P1 SYNCS.PHASECHK.TRANS64 P1, [R3+URZ+0x28850], R0 ;  /* 0x02885000030095a7 */ /* 0x000ee4000802007f */
[----:B---3--:R-:W-:Y:S05]  /*137b0*/  @!P1 BRA `(.L_x_1150) ;  /* 0xfffffffc00ec9947 */ /* 0x008fea000383ffff */
[----:B------:R-:W-:Y:S05]  /*137c0*/  BRA `(.L_x_1149) ;  /* 0xffffff9800c47947 */ /* 0x000fea000383ffff */
.L_x_1168:
[----:B------:R-:W-:Y:S02]  /*137d0*/  IMAD.MOV.U32 R13, RZ, RZ, R17 ;  /* 0x000000ffff0d7224 */ /* 0x000fe400078e0011 */
[----:B------:R-:W-:Y:S02]  /*137e0*/  IMAD.MOV.U32 R12, RZ, RZ, RZ ;  /* 0x000000ffff0c7224 */ /* 0x000fe400078e00ff */
[----:B------:R-:W-:Y:S02]  /*137f0*/  IMAD.MOV.U32 R11, RZ, RZ, 0x1f ;  /* 0x0000001fff0b7424 */ /* 0x000fe400078e00ff */
[----:B------:R-:W-:-:S07]  /*13800*/  IMAD.MOV.U32 R15, RZ, RZ, -0x1 ;  /* 0xffffffffff0f7424 */ /* 0x000fce00078e00ff */
[----:B-----5:R-:W-:Y:S05]  /*13810*/  WARPSYNC.COLLECTIVE R15, `(.L_x_1209) ;  /* 0x000000000f087348 */ /* 0x020fea0003c00000 */
[----:B------:R0:W1:Y:S02]  /*13820*/  SHFL.IDX P6, R14, R13, R12, R11 ;  /* 0x0000000c0d0e7389 */ /* 0x00006400000c000b */
[----:B01---5:R-:W-:Y:S01]  /*13830*/  ENDCOLLECTIVE ;  /* 0x000000000000791b */ /* 0x023fe20003800000 */
.L_x_1209:
[----:B------:R-:W-:Y:S05]  /*13840*/  BRA `(.L_x_1210) ;  /* 0xffffffcc00807947 */ /* 0x000fea000383ffff */
.L_x_1170:
[----:B0-----:R-:W-:-:S04]  /*13850*/  IMAD.U32 R10, RZ, RZ, UR46 ;  /* 0x0000002eff0a7e24 */ /* 0x001fc8000f8e00ff */
[----:B------:R0:W1:Y:S03]  /*13860*/  SYNCS.PHASECHK.TRANS64.TRYWAIT P0, [R10+URZ+0x28840], R9 ;  /* 0x028840090a0075a7 */ /* 0x000066000800017f */
[----:B-1----:R-:W-:Y:S05]  /*13870*/  @!P0 NANOSLEEP.SYNCS 0x989680 ;  /* 0x009896800000895d */ /* 0x002fea0003900000 */
[----:B------:R-:W1:Y:S02]  /*13880*/  @!P0 SYNCS.PHASECHK.TRANS64 P0, [R10+URZ+0x28840], R9 ;  /* 0x028840090a0085a7 */ /* 0x000e64000800007f */
[----:B-1----:R-:W-:Y:S05]  /*13890*/  @!P0 BRA `(.L_x_1170) ;  /* 0xfffffffc00ec8947 */ /* 0x002fea000383ffff */
[----:B------:R-:W-:Y:S05]  /*138a0*/  BRA `(.L_x_1211) ;  /* 0xffffffcc00fc7947 */ /* 0x000fea000383ffff */
.L_x_1171:
        /* <DEDUP_REMOVED lines=8> */
.L_x_1213:
[----:B------:R-:W-:Y:S05]  /*13930*/  BSYNC B0 ;  /* 0x0000000000007941 */ /* 0x000fea0003800000 */
.L_x_1212:
[----:B------:R-:W-:Y:S01]  /*13940*/  IMAD.MOV.U32 R13, RZ, RZ, R0 ;  /* 0x000000ffff0d7224 */ /* 0x000fe200078e0000 */
[----:B------:R-:W-:Y:S01]  /*13950*/  @P0 LEA R9, R19, UR46, 0x1 ;  /* 0x0000002e13090c11 */ /* 0x000fe2000f8e08ff */
[----:B------:R-:W-:Y:S02]  /*13960*/  IMAD.MOV.U32 R12, RZ, RZ, RZ ;  /* 0x000000ffff0c7224 */ /* 0x000fe400078e00ff */
[----:B------:R-:W-:Y:S02]  /*13970*/  IMAD.MOV.U32 R11, RZ, RZ, 0x181f ;  /* 0x0000181fff0b7424 */ /* 0x000fe400078e00ff */
[----:B------:R-:W-:Y:S02]  /*13980*/  IMAD.MOV.U32 R15, RZ, RZ, -0x1 ;  /* 0xffffffffff0f7424 */ /* 0x000fe400078e00ff */
[----:B------:R-:W-:-:S07]  /*13990*/  IMAD.MOV.U32 R5, RZ, RZ, R14 ;  /* 0x000000ffff057224 */ /* 0x000fce00078e000e */
[----:B------:R-:W-:Y:S05]  /*139a0*/  WARPSYNC.COLLECTIVE R15, `(.L_x_1214) ;  /* 0x000000000f087348 */ /* 0x000fea0003c00000 */
[----:B------:R0:W1:Y:S02]  /*139b0*/  SHFL.IDX P6, R14, R13, R12, R11 ;  /* 0x0000000c0d0e7389 */ /* 0x00006400000c000b */
[----:B01----:R-:W-:Y:S01]  /*139c0*/  ENDCOLLECTIVE ;  /* 0x000000000000791b */ /* 0x003fe20003800000 */
.L_x_1214:
[----:B------:R-:W-:Y:S02]  /*139d0*/  IMAD.MOV.U32 R13, RZ, RZ, R3 ;  /* 0x000000ffff0d7224 */ /* 0x000fe400078e0003 */
[----:B------:R-:W-:Y:S02]  /*139e0*/  IMAD.MOV.U32 R12, RZ, RZ, 0x1 ;  /* 0x00000001ff0c7424 */ /* 0x000fe400078e00ff */
[----:B------:R-:W-:-:S07]  /*139f0*/  IMAD.MOV.U32 R4, RZ, RZ, R14 ;  /* 0x000000ffff047224 */ /* 0x000fce00078e000e */
[----:B------:R-:W-:Y:S05]  /*13a00*/  WARPSYNC.COLLECTIVE R15, `(.L_x_1215) ;  /* 0x000000000f087348 */ /* 0x000fea0003c00000 */
[----:B------:R0:W1:Y:S02]  /*13a10*/  SHFL.IDX P6, R14, R13, R12, R11 ;  /* 0x0000000c0d0e7389 */ /* 0x00006400000c000b */
[----:B01----:R-:W-:Y:S01]  /*13a20*/  ENDCOLLECTIVE ;  /* 0x000000000000791b */ /* 0x003fe20003800000 */
.L_x_1215:
        /* <DEDUP_REMOVED lines=13> */
.L_x_1216:
[----:B------:R-:W-:Y:S02]  /*13b00*/  IMAD.MOV.U32 R5, RZ, RZ, R8 ;  /* 0x000000ffff057224 */ /* 0x000fe400078e0008 */
[----:B------:R-:W-:Y:S02]  /*13b10*/  IMAD.MOV.U32 R13, RZ, RZ, R3 ;  /* 0x000000ffff0d7224 */ /* 0x000fe400078e0003 */
[----:B------:R-:W-:Y:S02]  /*13b20*/  IMAD.MOV.U32 R12, RZ, RZ, 0x2 ;  /* 0x00000002ff0c7424 */ /* 0x000fe400078e00ff */
[----:B------:R-:W-:-:S07]  /*13b30*/  IMAD.MOV.U32 R4, RZ, RZ, R14 ;  /* 0x000000ffff047224 */ /* 0x000fce00078e000e */
[----:B------:R-:W-:Y:S05]  /*13b40*/  WARPSYNC.COLLECTIVE R15, `(.L_x_1217) ;  /* 0x000000000f087348 */ /* 0x000fea0003c00000 */
[----:B------:R0:W1:Y:S02]  /*13b50*/  SHFL.IDX P6, R14, R13, R12, R11 ;  /* 0x0000000c0d0e7389 */ /* 0x00006400000c000b */
[----:B01----:R-:W-:Y:S01]  /*13b60*/  ENDCOLLECTIVE ;  /* 0x000000000000791b */ /* 0x003fe20003800000 */
.L_x_1217:
        /* <DEDUP_REMOVED lines=9> */
[----:B0-----:R-:W-:Y:S05]  /*13c00*/  WARPSYNC.COLLECTIVE R15, `(.L_x_1218) ;  /* 0x000000000f087348 */ /* 0x001fea0003c00000 */
[----:B------:R1:W2:Y:S02]  /*13c10*/  SHFL.IDX P6, R14, R13, R12, R11 ;  /* 0x0000000c0d0e7389 */ /* 0x0002a400000c000b */
[----:B012---:R-:W-:Y:S01]  /*13c20*/  ENDCOLLECTIVE ;  /* 0x000000000000791b */ /* 0x007fe20003800000 */
.L_x_1218:
[----:B------:R-:W-:Y:S02]  /*13c30*/  IMAD.MOV.U32 R5, RZ, RZ, R10 ;  /* 0x000000ffff057224 */ /* 0x000fe400078e000a */
[----:B------:R-:W-:Y:S02]  /*13c40*/  IMAD.MOV.U32 R13, RZ, RZ, R3 ;  /* 0x000000ffff0d7224 */ /* 0x000fe400078e0003 */
[----:B------:R-:W-:Y:S02]  /*13c50*/  IMAD.MOV.U32 R12, RZ, RZ, 0x3 ;  /* 0x00000003ff0c7424 */ /* 0x000fe400078e00ff */
[----:B------:R-:W-:-:S07]  /*13c60*/  IMAD.MOV.U32 R35, RZ, RZ, R14 ;  /* 0x000000ffff237224 */ /* 0x000fce00078e000e */
[----:B------:R-:W-:Y:S05]  /*13c70*/  WARPSYNC.COLLECTIVE R15, `(.L_x_1219) ;  /* 0x000000000f087348 */ /* 0x000fea0003c00000 */
[----:B------:R0:W1:Y:S02]  /*13c80*/  SHFL.IDX P6, R14, R13, R12, R11 ;  /* 0x0000000c0d0e7389 */ /* 0x00006400000c000b */
[----:B01----:R-:W-:Y:S01]  /*13c90*/  ENDCOLLECTIVE ;  /* 0x000000000000791b */ /* 0x003fe20003800000 */
.L_x_1219:
[----:B------:R-:W-:-:S04]  /*13ca0*/  IMAD.MOV.U32 R4, RZ, RZ, R35 ;  /* 0x000000ffff047224 */ /* 0x000fc800078e0023 */
[----:B------:R-:W-:Y:S01]  /*13cb0*/  @P0 IMAD.WIDE.U32 R8, R26, 0x2, R4 ;  /* 0x000000021a080825 */ /* 0x000fe200078e0004 */
[----:B------:R-:W-:-:S05]  /*13cc0*/  @P0 LEA R5, R19, UR46, 0x1 ;  /* 0x0000002e13050c11 */ /* 0x000fca000f8e08ff */
        /* <DEDUP_REMOVED lines=11> */
.L_x_1220:
[----:B------:R-:W-:Y:S01]  /*13d80*/  IMAD.MOV.U32 R5, RZ, RZ, R7 ;  /* 0x000000ffff057224 */ /* 0x000fe200078e0007 */
[----:B------:R-:W-:Y:S01]  /*13d90*/  @P0 LEA R7, R19, UR46, 0x1 ;  /* 0x0000002e13070c11 */ /* 0x000fe2000f8e08ff */
[----:B------:R-:W-:Y:S02]  /*13da0*/  IMAD.MOV.U32 R13, RZ, RZ, R3 ;  /* 0x000000ffff0d7224 */ /* 0x000fe400078e0003 */
[----:B------:R-:W-:Y:S02]  /*13db0*/  IMAD.MOV.U32 R12, RZ, RZ, 0x4 ;  /* 0x00000004ff0c7424 */ /* 0x000fe400078e00ff */
[----:B------:R-:W-:-:S07]  /*13dc0*/  IMAD.MOV.U32 R36, RZ, RZ, R14 ;  /* 0x000000ffff247224 */ /* 0x000fce00078e000e */
[----:B------:R-:W-:Y:S05]  /*13dd0*/  WARPSYNC.COLLECTIVE R15, `(.L_x_1221) ;  /* 0x000000000f087348 */ /* 0x000fea0003c00000 */
[----:B------:R0:W1:Y:S02]  /*13de0*/  SHFL.IDX P6, R14, R13, R12, R11 ;  /* 0x0000000c0d0e7389 */ /* 0x00006400000c000b */
[----:B01----:R-:W-:Y:S01]  /*13df0*/  ENDCOLLECTIVE ;  /* 0x000000000000791b */ /* 0x003fe20003800000 */
.L_x_1221:
        /* <DEDUP_REMOVED lines=13> */
.L_x_1222:
        /* <DEDUP_REMOVED lines=8> */
.L_x_1223:
        /* <DEDUP_REMOVED lines=12> */
.L_x_1224:
        /* <DEDUP_REMOVED lines=8> */
.L_x_1225:
        /* <DEDUP_REMOVED lines=13> */
.L_x_1226:
        /* <DEDUP_REMOVED lines=8> */
.L_x_1227:
        /* <DEDUP_REMOVED lines=12> */
.L_x_1228:
[----:B------:R-:W-:Y:S05]  /*142a0*/  BRA `(.L_x_1229) ;  /* 0xffffffc800f87947 */ /* 0x000fea000383ffff */
.L_x_1174:
[----:B------:R-:W-:Y:S02]  /*142b0*/  IMAD.MOV.U32 R13, RZ, RZ, R7 ;  /* 0x000000ffff0d7224 */ /* 0x000fe400078e0007 */
[----:B------:R-:W-:Y:S02]  /*142c0*/  IMAD.MOV.U32 R12, RZ, RZ, RZ ;  /* 0x000000ffff0c7224 */ /* 0x000fe400078e00ff */
[----:B------:R-:W-:Y:S02]  /*142d0*/  IMAD.MOV.U32 R11, RZ, RZ, 0x181f ;  /* 0x0000181fff0b7424 */ /* 0x000fe400078e00ff */
[----:B------:R-:W-:Y:S02]  /*142e0*/  IMAD.MOV.U32 R15, RZ, RZ, -0x1 ;  /* 0xffffffffff0f7424 */ /* 0x000fe400078e00ff */
[----:B------:R-:W-:-:S07]  /*142f0*/  VIADD R3, R28, UR41 ;  /* 0x000000291c037c36 */ /* 0x000fce0008000000 */
[----:B------:R-:W-:Y:S05]  /*14300*/  WARPSYNC.COLLECTIVE R15, `(.L_x_1230) ;  /* 0x000000000f087348 */ /* 0x000fea0003c00000 */
[----:B------:R0:W1:Y:S02]  /*14310*/  SHFL.IDX P6, R14, R13, R12, R11 ;  /* 0x0000000c0d0e7389 */ /* 0x00006400000c000b */
[----:B01----:R-:W-:Y:S01]  /*14320*/  ENDCOLLECTIVE ;  /* 0x000000000000791b */ /* 0x003fe20003800000 */
.L_x_1230:
[----:B------:R-:W-:Y:S02]  /*14330*/  VIADD R9, R3, 0x10 ;  /* 0x0000001003097836 */ /* 0x000fe40000000000 */
[----:B------:R-:W-:Y:S02]  /*14340*/  IMAD.MOV.U32 R13, RZ, RZ, R6 ;  /* 0x000000ffff0d7224 */ /* 0x000fe400078e0006 */
[----:B------:R-:W-:-:S07]  /*14350*/  IMAD.MOV.U32 R5, RZ, RZ, R14 ;  /* 0x000000ffff057224 */ /* 0x000fce00078e000e */
[----:B------:R-:W-:Y:S05]  /*14360*/  WARPSYNC.COLLECTIVE R15, `(.L_x_1231) ;  /* 0x000000000f087348 */ /* 0x000fea0003c00000 */
[----:B------:R0:W1:Y:S02]  /*14370*/  SHFL.IDX P6, R14, R13, R12, R11 ;  /* 0x0000000c0d0e7389 */ /* 0x00006400000c000b */
[----:B01----:R-:W-:Y:S01]  /*14380*/  ENDCOLLECTIVE ;  /* 0x000000000000791b */ /* 0x003fe20003800000 */
.L_x_1231:
        /* <DEDUP_REMOVED lines=10> */
.L_x_1232:
        /* <DEDUP_REMOVED lines=13> */
.L_x_1233:
[----:B------:R-:W-:Y:S02]  /*14500*/  IMAD.MOV.U32 R5, RZ, RZ, R8 ;  /* 0x000000ffff057224 */ /* 0x000fe400078e0008 */
[----:B------:R-:W-:Y:S02]  /*14510*/  IMAD.MOV.U32 R13, RZ, RZ, R7 ;  /* 0x000000ffff0d7224 */ /* 0x000fe400078e0007 */
[----:B------:R-:W-:Y:S02]  /*14520*/  IMAD.MOV.U32 R12, RZ, RZ, 0x2 ;  /* 0x00000002ff0c7424 */ /* 0x000fe400078e00ff */
[----:B------:R-:W-:-:S07]  /*14530*/  IMAD.MOV.U32 R4, RZ, RZ, R14 ;  /* 0x000000ffff047224 */ /* 0x000fce00078e000e */
[----:B------:R-:W-:Y:S05]  /*14540*/  WARPSYNC.COLLECTIVE R15, `(.L_x_1234) ;  /* 0x000000000f087348 */ /* 0x000fea0003c00000 */
[----:B------:R0:W1:Y:S02]  /*14550*/  SHFL.IDX P6, R14, R13, R12, R11 ;  /* 0x0000000c0d0e7389 */ /* 0x00006400000c000b */
[----:B01----:R-:W-:Y:S01]  /*14560*/  ENDCOLLECTIVE ;  /* 0x000000000000791b */ /* 0x003fe20003800000 */
.L_x_1234:
[----:B------:R-:W-:-:S04]  /*14570*/  @!P2 IMAD.WIDE.U32 R8, R26, 0x2, R4 ;  /* 0x000000021a08a825 */ /* 0x000fc800078e0004 */
[----:B------:R-:W-:Y:S01]  /*14580*/  VIADD R5, R3, 0x20 ;  /* 0x0000002003057836 */ /* 0x000fe20000000000 */
[----:B------:R-:W-:Y:S01]  /*14590*/  @!PT LDS RZ, [RZ] ;  /* 0x00000000fffff984 */ /* 0x000fe20000000800 */
[----:B------:R-:W-:Y:S01]  /*145a0*/  @!PT LDS RZ, [RZ] ;  /* 0x00000000fffff984 */ /* 0x000fe20000000800 */
[----:B------:R-:W-:Y:S01]  /*145b0*/  @!PT LDS RZ, [RZ] ;  /* 0x00000000fffff984 */ /* 0x000fe20000000800 */
[----:B------:R-:W-:Y:S04]  /*145c0*/  @!P2 LDGSTS.E.BYPASS.LTC128B.128 [R35+0x10c00], desc[UR48][R8.64], !P0 ;  /* 0x10c000000823afae */ /* 0x000fe8000c101d70 */
[----:B------:R0:W-:Y:S01]  /*145d0*/  @!P2 LDGSTS.E.BYPASS.LTC128B.128 [R35+0x14c00], desc[UR48][R8.64+0x80], !P1 ;  /* 0x14c000800823afae */ /* 0x0001e2000c901d70 */
[----:B------:R-:W-:Y:S01]  /*145e0*/  ISETP.GE.AND P2, PT, R5, R0, PT ;  /* 0x000000000500720c */ /* 0x000fe20003f46270 */
[----:B------:R-:W-:Y:S02]  /*145f0*/  IMAD.MOV.U32 R13, RZ, RZ, R6 ;  /* 0x000000ffff0d7224 */ /* 0x000fe400078e0006 */
[----:B0-----:R-:W-:Y:S02]  /*14600*/  VIADD R9, R3, 0x30 ;  /* 0x0000003003097836 */ /* 0x001fe40000000000 */
[----:B------:R-:W-:-:S08]  /*14610*/  IMAD.MOV.U32 R5, RZ, RZ, R14 ;  /* 0x000000ffff057224 */ /* 0x000fd000078e000e */
[----:B------:R-:W-:-:S07]  /*14620*/  @!P2 LEA R21, R19, UR46, 0x1 ;  /* 0x0000002e1315ac11 */ /* 0x000fce000f8e08ff */
[----:B------:R-:W-:Y:S05]  /*14630*/  WARPSYNC.COLLECTIVE R15, `(.L_x_1235) ;  /* 0x000000000f087348 */ /* 0x000fea0003c00000 */
[----:B------:R0:W1:Y:S02]  /*14640*/  SHFL.IDX P6, R14, R13, R12, R11 ;  /* 0x0000000c0d0e7389 */ /* 0x00006400000c000b */
[----:B01----:R-:W-:Y:S01]  /*14650*/  ENDCOLLECTIVE ;  /* 0x000000000000791b */ /* 0x003fe20003800000 */
.L_x_1235:
[----:B------:R-:W-:Y:S02]  /*14660*/  IMAD.MOV.U32 R13, RZ, RZ, R7 ;  /* 0x000000ffff0d7224 */ /* 0x000fe400078e0007 */
[----:B------:R-:W-:Y:S02]  /*14670*/  IMAD.MOV.U32 R12, RZ, RZ, 0x3 ;  /* 0x00000003ff0c7424 */ /* 0x000fe400078e00ff */
[----:B------:R-:W-:-:S07]  /*14680*/  IMAD.MOV.U32 R4, RZ, RZ, R14 ;  /* 0x000000ffff047224 */ /* 0x000fce00078e000e */
[----:B------:R-:W-:Y:S05]  /*14690*/  WARPSYNC.COLLECTIVE R15, `(.L_x_1236) ;  /* 0x000000000f087348 */ /* 0x000fea0003c00000 */
[----:B------:R0:W1:Y:S02]  /*146a0*/  SHFL.IDX P6, R14, R13, R12, R11 ;  /* 0x0000000c0d0e7389 */ /* 0x00006400000c000b */
[----:B01----:R-:W-:Y:S01]  /*146b0*/  ENDCOLLECTIVE ;  /* 0x000000000000791b */ /* 0x003fe20003800000 */
.L_x_1236:
        /* <DEDUP_REMOVED lines=13> */
.L_x_1237:
[----:B------:R-:W-:Y:S02]  /*14790*/  IMAD.MOV.U32 R5, RZ, RZ, R10 ;  /* 0x000000ffff057224 */ /* 0x000fe400078e000a */
[----:B------:R-:W-:Y:S02]  /*147a0*/  IMAD.MOV.U32 R13, RZ, RZ, R7 ;  /* 0x000000ffff0d7224 */ /* 0x000fe400078e0007 */
[----:B------:R-:W-:Y:S02]  /*147b0*/  IMAD.MOV.U32 R12, RZ, RZ, 0x4 ;  /* 0x00000004ff0c7424 */ /* 0x000fe400078e00ff */
[----:B------:R-:W-:-:S07]  /*147c0*/  IMAD.MOV.U32 R4, RZ, RZ, R14 ;  /* 0x000000ffff047224 */ /* 0x000fce00078e000e */
[----:B------:R-:W-:Y:S05]  /*147d0*/  WARPSYNC.COLLECTIVE R15, `(.L_x_1238) ;  /* 0x000000000f087348 */ /* 0x000fea0003c00000 */
[----:B------:R0:W1:Y:S02]  /*147e0*/  SHFL.IDX P6, R14, R13, R12, R11 ;  /* 0x0000000c0d0e7389 */ /* 0x00006400000c000b */
[----:B01----:R-:W-:Y:S01]  /*147f0*/  ENDCOLLECTIVE ;  /* 0x000000000000791b */ /* 0x003fe20003800000 */
.L_x_1238:
        /* <DEDUP_REMOVED lines=15> */
.L_x_1239:
[----:B------:R-:W-:Y:S02]  /*148f0*/  IMAD.MOV.U32 R13, RZ, RZ, R7 ;  /* 0x000000ffff0d7224 */ /* 0x000fe400078e0007 */
[----:B------:R-:W-:Y:S02]  /*14900*/  IMAD.MOV.U32 R12, RZ, RZ, 0x5 ;  /* 0x00000005ff0c7424 */ /* 0x000fe400078e00ff */
[----:B------:R-:W-:-:S07]  /*14910*/  IMAD.MOV.U32 R4, RZ, RZ, R14 ;  /* 0x000000ffff047224 */ /* 0x000fce00078e000e */
[----:B------:R-:W-:Y:S05]  /*14920*/  WARPSYNC.COLLECTIVE R15, `(.L_x_1240) ;  /* 0x000000000f087348 */ /* 0x000fea0003c00000 */
[----:B------:R0:W1:Y:S02]  /*14930*/  SHFL.IDX P6, R14, R13, R12, R11 ;  /* 0x0000000c0d0e7389 */ /* 0x00006400000c000b */
[----:B01----:R-:W-:Y:S01]  /*14940*/  ENDCOLLECTIVE ;  /* 0x000000000000791b */ /* 0x003fe20003800000 */
.L_x_1240:
        /* <DEDUP_REMOVED lines=13> */
.L_x_1241:
[----:B------:R-:W-:Y:S02]  /*14a20*/  IMAD.MOV.U32 R5, RZ, RZ, R10 ;  /* 0x000000ffff057224 */ /* 0x000fe400078e000a */
[----:B------:R-:W-:Y:S02]  /*14a30*/  IMAD.MOV.U32 R13, RZ, RZ, R7 ;  /* 0x000000ffff0d7224 */ /* 0x000fe400078e0007 */
[----:B------:R-:W-:Y:S02]  /*14a40*/  IMAD.MOV.U32 R12, RZ, RZ, 0x6 ;  /* 0x00000006ff0c7424 */ /* 0x000fe400078e00ff */
[----:B------:R-:W-:-:S07]  /*14a50*/  IMAD.MOV.U32 R4, RZ, RZ, R14 ;  /* 0x000000ffff047224 */ /* 0x000fce00078e000e */
[----:B------:R-:W-:Y:S05]  /*14a60*/  WARPSYNC.COLLECTIVE R15, `(.L_x_1242) ;  /* 0x000000000f087348 */ /* 0x000fea0003c00000 */
[----:B------:R0:W1:Y:S02]  /*14a70*/  SHFL.IDX P6, R14, R13, R12, R11 ;  /* 0x0000000c0d0e7389 */ /* 0x00006400000c000b */
[----:B01----:R-:W-:Y:S01]  /*14a80*/  ENDCOLLECTIVE ;  /* 0x000000000000791b */ /* 0x003fe20003800000 */
.L_x_1242:
        /* <DEDUP_REMOVED lines=14> */
.L_x_1243:
[----:B------:R-:W-:Y:S02]  /*14b70*/  IMAD.MOV.U32 R13, RZ, RZ, R7 ;  /* 0x000000ffff0d7224 */ /* 0x000fe400078e0007 */
[----:B------:R-:W-:Y:S02]  /*14b80*/  IMAD.MOV.U32 R12, RZ, RZ, 0x7 ;  /* 0x00000007ff0c7424 */ /* 0x000fe400078e00ff */
[----:B------:R-:W-:-:S07]  /*14b90*/  IMAD.MOV.U32 R4, RZ, RZ, R14 ;  /* 0x000000ffff047224 */ /* 0x000fce00078e000e */
[----:B------:R-:W-:Y:S05]  /*14ba0*/  WARPSYNC.COLLECTIVE R15, `(.L_x_1244) ;  /* 0x000000000f087348 */ /* 0x000fea0003c00000 */
[----:B------:R0:W1:Y:S02]  /*14bb0*/  SHFL.IDX P6, R14, R13, R12, R11 ;  /* 0x0000000c0d0e7389 */ /* 0x00006400000c000b */
[----:B01----:R-:W-:Y:S01]  /*14bc0*/  ENDCOLLECTIVE ;  /* 0x000000000000791b */ /* 0x003fe20003800000 */
.L_x_1244:
[----:B------:R-:W-:-:S05]  /*14bd0*/  @!P2 IMAD.WIDE.U32 R4, R26, 0x2, R4 ;  /* 0x000000021a04a825 */ /* 0x000fca00078e0004 */
        /* <DEDUP_REMOVED lines=10> */
.L_x_1245:
[----:B------:R-:W-:Y:S05]  /*14c80*/  BRA `(.L_x_1246) ;  /* 0xffffffc800e87947 */ /* 0x000fea000383ffff */
.L_x_1177:
[----:B0-----:R-:W-:-:S04]  /*14c90*/  IMAD.U32 R3, RZ, RZ, UR46 ;  /* 0x0000002eff037e24 */ /* 0x001fc8000f8e00ff */
[----:B------:R0:W1:Y:S03]  /*14ca0*/  SYNCS.PHASECHK.TRANS64.TRYWAIT P0, [R3+URZ+0x28820], R0 ;  /* 0x02882000030075a7 */ /* 0x000066000800017f */
[----:B-1----:R-:W-:Y:S05]  /*14cb0*/  @!P0 NANOSLEEP.SYNCS 0x989680 ;  /* 0x009896800000895d */ /* 0x002fea0003900000 */
[----:B------:R-:W1:Y:S02]  /*14cc0*/  @!P0 SYNCS.PHASECHK.TRANS64 P0, [R3+URZ+0x28820], R0 ;  /* 0x02882000030085a7 */ /* 0x000e64000800007f */
[----:B-1----:R-:W-:Y:S05]  /*14cd0*/  @!P0 BRA `(.L_x_1177) ;  /* 0xfffffffc00ec8947 */ /* 0x002fea000383ffff */
[----:B------:R-:W-:Y:S05]  /*14ce0*/  BRA `(.L_x_1247) ;  /* 0xffffffcc00347947 */ /* 0x000fea000383ffff */
.L_x_1181:
[----:B0-----:R0:W1:Y:S02]  /*14cf0*/  SYNCS.PHASECHK.TRANS64.TRYWAIT P0, [R34+URZ+0x28840], R3 ;  /* 0x02884003220075a7 */ /* 0x001064000800017f */
[----:B-1----:R-:W-:Y:S05]  /*14d00*/  @!P0 NANOSLEEP.SYNCS 0x989680 ;  /* 0x009896800000895d */ /* 0x002fea0003900000 */
[----:B------:R-:W1:Y:S02]  /*14d10*/  @!P0 SYNCS.PHASECHK.TRANS64 P0, [R34+URZ+0x28840], R3 ;  /* 0x02884003220085a7 */ /* 0x000e64000800007f */
[----:B-1----:R-:W-:Y:S05]  /*14d20*/  @!P0 BRA `(.L_x_1181) ;  /* 0xfffffffc00f08947 */ /* 0x002fea000383ffff */
[----:B------:R-:W-:Y:S05]  /*14d30*/  BRA `(.L_x_1248) ;  /* 0xffffffcc00f87947 */ /* 0x000fea000383ffff */
.L_x_1182:
        /* <DEDUP_REMOVED lines=8> */
.L_x_1250:
[----:B------:R-:W-:Y:S05]  /*14dc0*/  BSYNC B1 ;  /* 0x0000000000017941 */ /* 0x000fea0003800000 */
.L_x_1249:
[----:B------:R-:W-:Y:S01]  /*14dd0*/  IMAD.MOV.U32 R13, RZ, RZ, R6 ;  /* 0x000000ffff0d7224 */ /* 0x000fe200078e0006 */
[----:B------:R-:W-:Y:S01]  /*14de0*/  LEA R4, R4, UR46, 0x1 ;  /* 0x0000002e04047c11 */ /* 0x000fe2000f8e08ff */
        /* <DEDUP_REMOVED lines=8> */
.L_x_1251:
        /* <DEDUP_REMOVED lines=13> */
.L_x_1252:
[----:B------:R-:W-:Y:S02]  /*14f40*/  IMAD.MOV.U32 R13, RZ, RZ, R6 ;  /* 0x000000ffff0d7224 */ /* 0x000fe400078e0006 */
[----:B------:R-:W-:-:S07]  /*14f50*/  IMAD.MOV.U32 R0, RZ, RZ, R14 ;  /* 0x000000ffff007224 */ /* 0x000fce00078e000e */
[----:B------:R-:W-:Y:S05]  /*14f60*/  WARPSYNC.COLLECTIVE R15, `(.L_x_1253) ;  /* 0x000000000f087348 */ /* 0x000fea0003c00000 */
[----:B------:R0:W1:Y:S02]  /*14f70*/  SHFL.IDX P6, R14, R13, R12, R11 ;  /* 0x0000000c0d0e7389 */ /* 0x00006400000c000b */
[----:B01----:R-:W-:Y:S01]  /*14f80*/  ENDCOLLECTIVE ;  /* 0x000000000000791b */ /* 0x003fe20003800000 */
.L_x_1253:
[----:B------:R-:W-:Y:S02]  /*14f90*/  IMAD.MOV.U32 R13, RZ, RZ, R5 ;  /* 0x000000ffff0d7224 */ /* 0x000fe400078e0005 */
        /* <DEDUP_REMOVED lines=13> */
.L_x_1254:
[----:B------:R-:W-:Y:S02]  /*15070*/  IMAD.MOV.U32 R13, RZ, RZ, R6 ;  /* 0x000000ffff0d7224 */ /* 0x000fe400078e0006 */
[----:B------:R-:W-:-:S07]  /*15080*/  IMAD.MOV.U32 R7, RZ, RZ, R14 ;  /* 0x000000ffff077224 */ /* 0x000fce00078e000e */
[----:B------:R-:W-:Y:S05]  /*15090*/  WARPSYNC.COLLECTIVE R15, `(.L_x_1255) ;  /* 0x000000000f087348 */ /* 0x000fea0003c00000 */
[----:B------:R0:W1:Y:S02]  /*150a0*/  SHFL.IDX P6, R14, R13, R12, R11 ;  /* 0x0000000c0d0e7389 */ /* 0x00006400000c000b */
[----:B01----:R-:W-:Y:S01]  /*150b0*/  ENDCOLLECTIVE ;  /* 0x000000000000791b */ /* 0x003fe20003800000 */
.L_x_1255:
        /* <DEDUP_REMOVED lines=13> */
.L_x_1256:
[----:B------:R-:W-:Y:S02]  /*15190*/  IMAD.MOV.U32 R13, RZ, RZ, R6 ;  /* 0x000000ffff0d7224 */ /* 0x000fe400078e0006 */
[----:B------:R-:W-:-:S07]  /*151a0*/  IMAD.MOV.U32 R0, RZ, RZ, R14 ;  /* 0x000000ffff007224 */ /* 0x000fce00078e000e */
[----:B------:R-:W-:Y:S05]  /*151b0*/  WARPSYNC.COLLECTIVE R15, `(.L_x_1257) ;  /* 0x000000000f087348 */ /* 0x000fea0003c00000 */
[----:B------:R0:W1:Y:S02]  /*151c0*/  SHFL.IDX P6, R14, R13, R12, R11 ;  /* 0x0000000c0d0e7389 */ /* 0x00006400000c000b */
[----:B01----:R-:W-:Y:S01]  /*151d0*/  ENDCOLLECTIVE ;  /* 0x000000000000791b */ /* 0x003fe20003800000 */
.L_x_1257:
        /* <DEDUP_REMOVED lines=14> */
.L_x_1258:
[----:B------:R-:W-:Y:S02]  /*152c0*/  IMAD.MOV.U32 R13, RZ, RZ, R6 ;  /* 0x000000ffff0d7224 */ /* 0x000fe400078e0006 */
[----:B------:R-:W-:-:S07]  /*152d0*/  IMAD.MOV.U32 R0, RZ, RZ, R14 ;  /* 0x000000ffff007224 */ /* 0x000fce00078e000e */
[----:B------:R-:W-:Y:S05]  /*152e0*/  WARPSYNC.COLLECTIVE R15, `(.L_x_1259) ;  /* 0x000000000f087348 */ /* 0x000fea0003c00000 */
[----:B------:R0:W1:Y:S02]  /*152f0*/  SHFL.IDX P6, R14, R13, R12, R11 ;  /* 0x0000000c0d0e7389 */ /* 0x00006400000c000b */
[----:B01----:R-:W-:Y:S01]  /*15300*/  ENDCOLLECTIVE ;  /* 0x000000000000791b */ /* 0x003fe20003800000 */
.L_x_1259:
        /* <DEDUP_REMOVED lines=14> */
.L_x_1260:
[----:B------:R-:W-:Y:S02]  /*153f0*/  IMAD.MOV.U32 R13, RZ, RZ, R6 ;  /* 0x000000ffff0d7224 */ /* 0x000fe400078e0006 */
[----:B------:R-:W-:-:S07]  /*15400*/  IMAD.MOV.U32 R7, RZ, RZ, R14 ;  /* 0x000000ffff077224 */ /* 0x000fce00078e000e */
[----:B------:R-:W-:Y:S05]  /*15410*/  WARPSYNC.COLLECTIVE R15, `(.L_x_1261) ;  /* 0x000000000f087348 */ /* 0x000fea0003c00000 */
[----:B------:R0:W1:Y:S02]  /*15420*/  SHFL.IDX P6, R14, R13, R12, R11 ;  /* 0x0000000c0d0e7389 */ /* 0x00006400000c000b */
[----:B01----:R-:W-:Y:S01]  /*15430*/  ENDCOLLECTIVE ;  /* 0x000000000000791b */ /* 0x003fe20003800000 */
.L_x_1261:
        /* <DEDUP_REMOVED lines=13> */
.L_x_1262:
[----:B------:R-:W-:Y:S02]  /*15510*/  IMAD.MOV.U32 R13, RZ, RZ, R6 ;  /* 0x000000ffff0d7224 */ /* 0x000fe400078e0006 */
[----:B------:R-:W-:-:S07]  /*15520*/  IMAD.MOV.U32 R0, RZ, RZ, R14 ;  /* 0x000000ffff007224 */ /* 0x000fce00078e000e */
[----:B------:R-:W-:Y:S05]  /*15530*/  WARPSYNC.COLLECTIVE R15, `(.L_x_1263) ;  /* 0x000000000f087348 */ /* 0x000fea0003c00000 */
[----:B------:R0:W1:Y:S02]  /*15540*/  SHFL.IDX P6, R14, R13, R12, R11 ;  /* 0x0000000c0d0e7389 */ /* 0x00006400000c000b */
[----:B01----:R-:W-:Y:S01]  /*15550*/  ENDCOLLECTIVE ;  /* 0x000000000000791b */ /* 0x003fe20003800000 */
.L_x_1263:
        /* <DEDUP_REMOVED lines=14> */
.L_x_1264:
[----:B------:R-:W-:Y:S02]  /*15640*/  IMAD.MOV.U32 R13, RZ, RZ, R6 ;  /* 0x000000ffff0d7224 */ /* 0x000fe400078e0006 */
[----:B------:R-:W-:-:S07]  /*15650*/  IMAD.MOV.U32 R5, RZ, RZ, R14 ;  /* 0x000000ffff057224 */ /* 0x000fce00078e000e */
[----:B------:R-:W-:Y:S05]  /*15660*/  WARPSYNC.COLLECTIVE R15, `(.L_x_1265) ;  /* 0x000000000f087348 */ /* 0x000fea0003c00000 */
[----:B------:R0:W1:Y:S02]  /*15670*/  SHFL.IDX P6, R14, R13, R12, R11 ;  /* 0x0000000c0d0e7389 */ /* 0x00006400000c000b */
[----:B01----:R-:W-:Y:S01]  /*15680*/  ENDCOLLECTIVE ;  /* 0x000000000000791b */ /* 0x003fe20003800000 */
.L_x_1265:
[----:B------:R-:W-:Y:S01]  /*15690*/  IMAD.MOV.U32 R6, RZ, RZ, R14 ;  /* 0x000000ffff067224 */ /* 0x000fe200078e000e */
[----:B------:R-:W-:Y:S06]  /*156a0*/  BRA `(.L_x_1266) ;  /* 0xffffffc800cc7947 */ /* 0x000fec000383ffff */
.L_x_1187:
[----:B---3--:R3:W4:Y:S02]  /*156b0*/  SYNCS.PHASECHK.TRANS64.TRYWAIT P0, [R0+URZ+0x28860], R5 ;  /* 0x02886005000075a7 */ /* 0x008724000800017f */
[----:B----4-:R-:W-:Y:S05]  /*156c0*/  @!P0 NANOSLEEP.SYNCS 0x989680 ;  /* 0x009896800000895d */ /* 0x010fea0003900000 */
[----:B------:R-:W4:Y:S02]  /*156d0*/  @!P0 SYNCS.PHASECHK.TRANS64 P0, [R0+URZ+0x28860], R5 ;  /* 0x02886005000085a7 */ /* 0x000f24000800007f */
[----:B----4-:R-:W-:Y:S05]  /*156e0*/  @!P0 BRA `(.L_x_1187) ;  /* 0xfffffffc00f08947 */ /* 0x010fea000383ffff */
[----:B------:R-:W-:Y:S05]  /*156f0*/  BRA `(.L_x_1267) ;  /* 0xffffffcc00247947 */ /* 0x000fea000383ffff */
.L_x_1188:
[----:B------:R-:W-:Y:S01]  /*15700*/  BSSY B1, `(.L_x_1268) ;  /* 0x0000008000017945 */ /* 0x000fe20003800000 */
[----:B0-----:R-:W-:Y:S02]  /*15710*/  IMAD.MOV.U32 R13, RZ, RZ, R2 ;  /* 0x000000ffff0d7224 */ /* 0x001fe400078e0002 */
[----:B------:R-:W-:Y:S02]  /*15720*/  IMAD.MOV.U32 R12, RZ, RZ, RZ ;  /* 0x000000ffff0c7224 */ /* 0x000fe400078e00ff */
[----:B------:R-:W-:Y:S02]  /*15730*/  IMAD.MOV.U32 R11, RZ, RZ, 0x181f ;  /* 0x0000181fff0b7424 */ /* 0x000fe400078e00ff */
[----:B------:R-:W-:-:S07]  /*15740*/  IMAD.MOV.U32 R15, RZ, RZ, -0x1 ;  /* 0xffffffffff0f7424 */ /* 0x000fce00078e00ff */
[----:B--23--:R-:W-:Y:S05]  /*15750*/  WARPSYNC.COLLECTIVE R15, `(.L_x_1269) ;  /* 0x000000000f087348 */ /* 0x00cfea0003c00000 */
[----:B------:R0:W1:Y:S02]  /*15760*/  SHFL.IDX P6, R14, R13, R12, R11 ;  /* 0x0000000c0d0e7389 */ /* 0x00006400000c000b */
[----:B0123--:R-:W-:Y:S01]  /*15770*/  ENDCOLLECTIVE ;  /* 0x000000000000791b */ /* 0x00ffe20003800000 */
.L_x_1269:
[----:B------:R-:W-:Y:S05]  /*15780*/  BSYNC B1 ;  /* 0x0000000000017941 */ /* 0x000fea0003800000 */
.L_x_1268:
[----:B------:R-:W-:Y:S01]  /*15790*/  IMAD.MOV.U32 R13, RZ, RZ, R16 ;  /* 0x000000ffff0d7224 */ /* 0x000fe200078e0010 */
[----:B------:R-:W-:Y:S01]  /*157a0*/  LEA R7, R7, UR46, 0x1 ;  /* 0x0000002e07077c11 */ /* 0x000fe2000f8e08ff */
[----:B------:R-:W-:Y:S02]  /*157b0*/  IMAD.MOV.U32 R12, RZ, RZ, RZ ;  /* 0x000000ffff0c7224 */ /* 0x000fe400078e00ff */
[----:B------:R-:W-:Y:S02]  /*157c0*/  IMAD.MOV.U32 R11, RZ, RZ, 0x181f ;  /* 0x0000181fff0b7424 */ /* 0x000fe400078e00ff */
[----:B------:R-:W-:Y:S02]  /*157d0*/  IMAD.MOV.U32 R15, RZ, RZ, -0x1 ;  /* 0xffffffffff0f7424 */ /* 0x000fe400078e00ff */
[----:B------:R-:W-:-:S07]  /*157e0*/  IMAD.MOV.U32 R5, RZ, RZ, R14 ;  /* 0x000000ffff057224 */ /* 0x000fce00078e000e */
[----:B------:R-:W-:Y:S05]  /*157f0*/  WARPSYNC.COLLECTIVE R15, `(.L_x_1270) ;  /* 0x000000000f087348 */ /* 0x000fea0003c00000 */
[----:B------:R0:W1:Y:S02]  /*15800*/  SHFL.IDX P6, R14, R13, R12, R11 ;  /* 0x0000000c0d0e7389 */ /* 0x00006400000c000b */
[----:B01----:R-:W-:Y:S01]  /*15810*/  ENDCOLLECTIVE ;  /* 0x000000000000791b */ /* 0x003fe20003800000 */
.L_x_1270:
[----:B------:R-:W-:Y:S02]  /*15820*/  IMAD.MOV.U32 R13, RZ, RZ, R2 ;  /* 0x000000ffff0d7224 */ /* 0x000fe400078e0002 */
[----:B------:R-:W-:Y:S01]  /*15830*/  IMAD.MOV.U32 R12, RZ, RZ, 0x1 ;  /* 0x00000001ff0c7424 */ /* 0x000fe200078e00ff */
[----:B------:R-:W-:-:S13]  /*15840*/  IADD3 R4, P0, R14, R3, RZ ;  /* 0x000000030e047210 */ /* 0x000fda0007f1e0ff */
[----:B------:R-:W-:Y:S05]  /*15850*/  WARPSYNC.COLLECTIVE R15, `(.L_x_1271) ;  /* 0x000000000f087348 */ /* 0x000fea0003c00000 */
[----:B------:R0:W1:Y:S02]  /*15860*/  SHFL.IDX P6, R14, R13, R12, R11 ;  /* 0x0000000c0d0e7389 */ /* 0x00006400000c000b */
[----:B01----:R-:W-:Y:S01]  /*15870*/  ENDCOLLECTIVE ;  /* 0x000000000000791b */ /* 0x003fe20003800000 */
.L_x_1271:
        /* <DEDUP_REMOVED lines=12> */
.L_x_1272:
        /* <DEDUP_REMOVED lines=10> */
.L_x_1273:
        /* <DEDUP_REMOVED lines=12> */
.L_x_1274:
        /* <DEDUP_REMOVED lines=10> */
.L_x_1275:
        /* <DEDUP_REMOVED lines=12> */
.L_x_1276:
        /* <DEDUP_REMOVED lines=10> */
.L_x_1277:
        /* <DEDUP_REMOVED lines=12> */
.L_x_1278:
        /* <DEDUP_REMOVED lines=10> */
.L_x_1279:
        /* <DEDUP_REMOVED lines=12> */
.L_x_1280:
        /* <DEDUP_REMOVED lines=10> */
.L_x_1281:
        /* <DEDUP_REMOVED lines=12> */
.L_x_1282:
        /* <DEDUP_REMOVED lines=10> */
.L_x_1283:
        /* <DEDUP_REMOVED lines=12> */
.L_x_1284:
[----:B------:R-:W-:Y:S01]  /*16180*/  @!PT LDS RZ, [RZ] ;  /* 0x00000000fffff984 */ /* 0x000fe20000000800 */
[----:B------:R-:W-:Y:S01]  /*16190*/  @!PT LDS RZ, [RZ] ;  /* 0x00000000fffff984 */ /* 0x000fe20000000800 */
[----:B------:R-:W-:Y:S01]  /*161a0*/  @!PT LDS RZ, [RZ] ;  /* 0x00000000fffff984 */ /* 0x000fe20000000800 */
[----:B------:R0:W-:Y:S01]  /*161b0*/  LDGSTS.E.BYPASS.LTC128B.128 [R7+0x7400], desc[UR48][R4.64+0x80], !P0 ;  /* 0x0740008004077fae */ /* 0x0001e2000c101d70 */
[----:B------:R-:W-:Y:S05]  /*161c0*/  BRA `(.L_x_1285) ;  /* 0xffffffc4006c7947 */ /* 0x000fea000383ffff */
.L_x_1194:
[----:B0-----:R0:W1:Y:S02]  /*161d0*/  SYNCS.PHASECHK.TRANS64.TRYWAIT P0, [R0+URZ+0x28860], R5 ;  /* 0x02886005000075a7 */ /* 0x001064000800017f */
[----:B-1----:R-:W-:Y:S05]  /*161e0*/  @!P0 NANOSLEEP.SYNCS 0x989680 ;  /* 0x009896800000895d */ /* 0x002fea0003900000 */
[----:B------:R-:W1:Y:S02]  /*161f0*/  @!P0 SYNCS.PHASECHK.TRANS64 P0, [R0+URZ+0x28860], R5 ;  /* 0x02886005000085a7 */ /* 0x000e64000800007f */
[----:B-1----:R-:W-:Y:S05]  /*16200*/  @!P0 BRA `(.L_x_1194) ;  /* 0xfffffffc00f08947 */ /* 0x002fea000383ffff */
[----:B------:R-:W-:Y:S05]  /*16210*/  BRA `(.L_x_1286) ;  /* 0xffffffc800547947 */ /* 0x000fea000383ffff */
.L_x_1195:
[----:B------:R-:W-:Y:S01]  /*16220*/  BSSY B0, `(.L_x_1287) ;  /* 0x0000008000007945 */ /* 0x000fe20003800000 */
[----:B------:R-:W-:Y:S02]  /*16230*/  IMAD.MOV.U32 R13, RZ, RZ, R2 ;  /* 0x000000ffff0d7224 */ /* 0x000fe400078e0002 */
[----:B------:R-:W-:Y:S02]  /*16240*/  IMAD.MOV.U32 R12, RZ, RZ, RZ ;  /* 0x000000ffff0c7224 */ /* 0x000fe400078e00ff */
[----:B------:R-:W-:Y:S02]  /*16250*/  IMAD.MOV.U32 R11, RZ, RZ, 0x181f ;  /* 0x0000181fff0b7424 */ /* 0x000fe400078e00ff */
[----:B------:R-:W-:-:S07]  /*16260*/  IMAD.MOV.U32 R15, RZ, RZ, -0x1 ;  /* 0xffffffffff0f7424 */ /* 0x000fce00078e00ff */
[----:B0-2---:R-:W-:Y:S05]  /*16270*/  WARPSYNC.COLLECTIVE R15, `(.L_x_1288) ;  /* 0x000000000f087348 */ /* 0x005fea0003c00000 */
[----:B------:R1:W3:Y:S02]  /*16280*/  SHFL.IDX P6, R14, R13, R12, R11 ;  /* 0x0000000c0d0e7389 */ /* 0x0002e400000c000b */
[----:B0123--:R-:W-:Y:S01]  /*16290*/  ENDCOLLECTIVE ;  /* 0x000000000000791b */ /* 0x00ffe20003800000 */
.L_x_1288:
[----:B------:R-:W-:Y:S05]  /*162a0*/  BSYNC B0 ;  /* 0x0000000000007941 */ /* 0x000fea0003800000 */
.L_x_1287:
        /* <DEDUP_REMOVED lines=9> */
.L_x_1289:
[----:B------:R-:W-:Y:S02]  /*16340*/  ULDC UR4, c[0x0][0x2f4] ;  /* 0x0000bd0000047ab9 */ /* 0x000fe40000000800 */
[----:B------:R-:W-:Y:S02]  /*16350*/  ISETP.GE.AND P0, PT, R25, UR4, PT ;  /* 0x0000000419007c0c */ /* 0x000fe4000bf06270 */
[----:B------:R-:W-:Y:S02]  /*16360*/  ISETP.GE.AND P1, PT, R26, UR4, PT ;  /* 0x000000041a007c0c */ /* 0x000fe4000bf26270 */
[C---:B------:R-:W-:Y:S02]  /*16370*/  ISETP.LT.OR P3, PT, R28.reuse, 0x1, P0 ;  /* 0x000000011c00780c */ /* 0x040fe40000761670 */
[----:B------:R-:W-:Y:S01]  /*16380*/  ISETP.LT.OR P2, PT, R28, 0x1, P1 ;  /* 0x000000011c00780c */ /* 0x000fe20000f41670 */
[----:B------:R-:W-:Y:S02]  /*16390*/  IMAD.MOV.U32 R13, RZ, RZ, R2 ;  /* 0x000000ffff0d7224 */ /* 0x000fe400078e0002 */
[----:B------:R-:W-:-:S02]  /*163a0*/  IMAD.MOV.U32 R12, RZ, RZ, 0x1 ;  /* 0x00000001ff0c7424 */ /* 0x000fc400078e00ff */
[----:B------:R-:W-:-:S08]  /*163b0*/  IMAD.MOV.U32 R4, RZ, RZ, R14 ;  /* 0x000000ffff047224 */ /* 0x000fd000078e000e */
[----:B------:R-:W-:Y:S05]  /*163c0*/  WARPSYNC.COLLECTIVE R15, `(.L_x_1290) ;  /* 0x000000000f087348 */ /* 0x000fea0003c00000 */
[----:B------:R0:W1:Y:S02]  /*163d0*/  SHFL.IDX P6, R14, R13, R12, R11 ;  /* 0x0000000c0d0e7389 */ /* 0x00006400000c000b */
[----:B01----:R-:W-:Y:S01]  /*163e0*/  ENDCOLLECTIVE ;  /* 0x000000000000791b */ /* 0x003fe20003800000 */
.L_x_1290:
[----:B------:R-:W-:-:S05]  /*163f0*/  IMAD.WIDE.U32 R4, R26, 0x2, R4 ;  /* 0x000000021a047825 */ /* 0x000fca00078e0004 */
        /* <DEDUP_REMOVED lines=12> */
.L_x_1291:
[----:B------:R-:W-:Y:S02]  /*164c0*/  IMAD.MOV.U32 R5, RZ, RZ, R19 ;  /* 0x000000ffff057224 */ /* 0x000fe400078e0013 */
[----:B------:R-:W-:Y:S02]  /*164d0*/  IMAD.MOV.U32 R13, RZ, RZ, R2 ;  /* 0x000000ffff0d7224 */ /* 0x000fe400078e0002 */
[----:B------:R-:W-:Y:S02]  /*164e0*/  IMAD.MOV.U32 R12, RZ, RZ, 0x2 ;  /* 0x00000002ff0c7424 */ /* 0x000fe400078e00ff */
[----:B------:R-:W-:-:S07]  /*164f0*/  IMAD.MOV.U32 R4, RZ, RZ, R14 ;  /* 0x000000ffff047224 */ /* 0x000fce00078e000e */
[----:B------:R-:W-:Y:S05]  /*16500*/  WARPSYNC.COLLECTIVE R15, `(.L_x_1292) ;  /* 0x000000000f087348 */ /* 0x000fea0003c00000 */
[----:B------:R0:W1:Y:S02]  /*16510*/  SHFL.IDX P6, R14, R13, R12, R11 ;  /* 0x0000000c0d0e7389 */ /* 0x00006400000c000b */
[----:B01----:R-:W-:Y:S01]  /*16520*/  ENDCOLLECTIVE ;  /* 0x000000000000791b */ /* 0x003fe20003800000 */
.L_x_1292:
        /* <DEDUP_REMOVED lines=13> */
.L_x_1293:
[----:B------:R-:W-:Y:S02]  /*16600*/  IMAD.MOV.U32 R5, RZ, RZ, R23 ;  /* 0x000000ffff057224 */ /* 0x000fe400078e0017 */
[----:B------:R-:W-:Y:S02]  /*16610*/  IMAD.MOV.U32 R13, RZ, RZ, R2 ;  /* 0x000000ffff0d7224 */ /* 0x000fe400078e0002 */
[----:B------:R-:W-:Y:S02]  /*16620*/  IMAD.MOV.U32 R12, RZ, RZ, 0x3 ;  /* 0x00000003ff0c7424 */ /* 0x000fe400078e00ff */
[----:B------:R-:W-:-:S07]  /*16630*/  IMAD.MOV.U32 R22, RZ, RZ, R14 ;  /* 0x000000ffff167224 */ /* 0x000fce00078e000e */
[----:B------:R-:W-:Y:S05]  /*16640*/  WARPSYNC.COLLECTIVE R15, `(.L_x_1294) ;  /* 0x000000000f087348 */ /* 0x000fea0003c00000 */
[----:B------:R0:W1:Y:S02]  /*16650*/  SHFL.IDX P6, R14, R13, R12, R11 ;  /* 0x0000000c0d0e7389 */ /* 0x00006400000c000b */
[----:B01----:R-:W-:Y:S01]  /*16660*/  ENDCOLLECTIVE ;  /* 0x000000000000791b */ /* 0x003fe20003800000 */
.L_x_1294:
        /* <DEDUP_REMOVED lines=14> */
.L_x_1295:
[----:B------:R-:W-:Y:S02]  /*16750*/  IMAD.MOV.U32 R5, RZ, RZ, R21 ;  /* 0x000000ffff057224 */ /* 0x000fe400078e0015 */
[----:B------:R-:W-:Y:S02]  /*16760*/  IMAD.MOV.U32 R13, RZ, RZ, R2 ;  /* 0x000000ffff0d7224 */ /* 0x000fe400078e0002 */
[----:B------:R-:W-:Y:S02]  /*16770*/  IMAD.MOV.U32 R12, RZ, RZ, 0x4 ;  /* 0x00000004ff0c7424 */ /* 0x000fe400078e00ff */
[----:B------:R-:W-:-:S07]  /*16780*/  IMAD.MOV.U32 R20, RZ, RZ, R14 ;  /* 0x000000ffff147224 */ /* 0x000fce00078e000e */
[----:B------:R-:W-:Y:S05]  /*16790*/  WARPSYNC.COLLECTIVE R15, `(.L_x_1296) ;  /* 0x000000000f087348 */ /* 0x000fea0003c00000 */
[----:B------:R0:W1:Y:S02]  /*167a0*/  SHFL.IDX P6, R14, R13, R12, R11 ;  /* 0x0000000c0d0e7389 */ /* 0x00006400000c000b */
[----:B01----:R-:W-:Y:S01]  /*167b0*/  ENDCOLLECTIVE ;  /* 0x000000000000791b */ /* 0x003fe20003800000 */
.L_x_1296:
        /* <DEDUP_REMOVED lines=14> */
.L_x_1297:
[----:B------:R-:W-:Y:S02]  /*168a0*/  IMAD.MOV.U32 R5, RZ, RZ, R9 ;  /* 0x000000ffff057224 */ /* 0x000fe400078e0009 */
[----:B------:R-:W-:Y:S02]  /*168b0*/  IMAD.MOV.U32 R9, RZ, RZ, RZ ;  /* 0x000000ffff097224 */ /* 0x000fe400078e00ff */
[----:B------:R-:W-:Y:S02]  /*168c0*/  IMAD.MOV.U32 R13, RZ, RZ, R2 ;  /* 0x000000ffff0d7224 */ /* 0x000fe400078e0002 */
[----:B------:R-:W-:Y:S02]  /*168d0*/  IMAD.MOV.U32 R12, RZ, RZ, 0x5 ;  /* 0x00000005ff0c7424 */ /* 0x000fe400078e00ff */
[----:B------:R-:W-:-:S07]  /*168e0*/  IMAD.MOV.U32 R24, RZ, RZ, R14 ;  /* 0x000000ffff187224 */ /* 0x000fce00078e000e */
[----:B------:R-:W-:Y:S05]  /*168f0*/  WARPSYNC.COLLECTIVE R15, `(.L_x_1298) ;  /* 0x000000000f087348 */ /* 0x000fea0003c00000 */
[----:B------:R0:W1:Y:S02]  /*16900*/  SHFL.IDX P6, R14, R13, R12, R11 ;  /* 0x0000000c0d0e7389 */ /* 0x00006400000c000b */
[----:B01----:R-:W-:Y:S01]  /*16910*/  ENDCOLLECTIVE ;  /* 0x000000000000791b */ /* 0x003fe20003800000 */
.L_x_1298:
        /* <DEDUP_REMOVED lines=14> */
.L_x_1299:
[----:B------:R-:W-:Y:S02]  /*16a00*/  IMAD.MOV.U32 R5, RZ, RZ, R19 ;  /* 0x000000ffff057224 */ /* 0x000fe400078e0013 */
[----:B------:R-:W-:Y:S02]  /*16a10*/  IMAD.MOV.U32 R13, RZ, RZ, R2 ;  /* 0x000000ffff0d7224 */ /* 0x000fe400078e0002 */
[----:B------:R-:W-:Y:S02]  /*16a20*/  IMAD.MOV.U32 R12, RZ, RZ, 0x6 ;  /* 0x00000006ff0c7424 */ /* 0x000fe400078e00ff */
[----:B------:R-:W-:-:S07]  /*16a30*/  IMAD.MOV.U32 R4, RZ, RZ, R14 ;  /* 0x000000ffff047224 */ /* 0x000fce00078e000e */
[----:B------:R-:W-:Y:S05]  /*16a40*/  WARPSYNC.COLLECTIVE R15, `(.L_x_1300) ;  /* 0x000000000f087348 */ /* 0x000fea0003c00000 */
[----:B------:R0:W1:Y:S02]  /*16a50*/  SHFL.IDX P6, R14, R13, R12, R11 ;  /* 0x0000000c0d0e7389 */ /* 0x00006400000c000b */
[----:B01----:R-:W-:Y:S01]  /*16a60*/  ENDCOLLECTIVE ;  /* 0x000000000000791b */ /* 0x003fe20003800000 */
.L_x_1300:
        /* <DEDUP_REMOVED lines=13> */
.L_x_1301:
[----:B------:R-:W-:Y:S02]  /*16b40*/  IMAD.MOV.U32 R5, RZ, RZ, R25 ;  /* 0x000000ffff057224 */ /* 0x000fe400078e0019 */
[----:B------:R-:W-:Y:S02]  /*16b50*/  IMAD.MOV.U32 R13, RZ, RZ, R2 ;  /* 0x000000ffff0d7224 */ /* 0x000fe400078e0002 */
[----:B------:R-:W-:Y:S02]  /*16b60*/  IMAD.MOV.U32 R12, RZ, RZ, 0x7 ;  /* 0x00000007ff0c7424 */ /* 0x000fe400078e00ff */
[----:B------:R-:W-:-:S07]  /*16b70*/  IMAD.MOV.U32 R30, RZ, RZ, R14 ;  /* 0x000000ffff1e7224 */ /* 0x000fce00078e000e */
[----:B------:R-:W-:Y:S05]  /*16b80*/  WARPSYNC.COLLECTIVE R15, `(.L_x_1302) ;  /* 0x000000000f087348 */ /* 0x000fea0003c00000 */
[----:B------:R0:W1:Y:S02]  /*16b90*/  SHFL.IDX P6, R14, R13, R12, R11 ;  /* 0x0000000c0d0e7389 */ /* 0x00006400000c000b */
[----:B01----:R-:W-:Y:S01]  /*16ba0*/  ENDCOLLECTIVE ;  /* 0x000000000000791b */ /* 0x003fe20003800000 */
.L_x_1302:
        /* <DEDUP_REMOVED lines=12> */
.L_x_1303:
[----:B------:R-:W-:Y:S05]  /*16c70*/  BRA `(.L_x_1304) ;  /* 0xffffffc000d07947 */ /* 0x000fea000383ffff */
.L_x_1198:
[----:B0-----:R0:W1:Y:S02]  /*16c80*/  SYNCS.PHASECHK.TRANS64.TRYWAIT P0, [R7+URZ+0x28820], R9 ;  /* 0x02882009070075a7 */ /* 0x001064000800017f */
[----:B-1----:R-:W-:Y:S05]  /*16c90*/  @!P0 NANOSLEEP.SYNCS 0x989680 ;  /* 0x009896800000895d */ /* 0x002fea0003900000 */
[----:B------:R-:W1:Y:S02]  /*16ca0*/  @!P0 SYNCS.PHASECHK.TRANS64 P0, [R7+URZ+0x28820], R9 ;  /* 0x02882009070085a7 */ /* 0x000e64000800007f */
[----:B-1----:R-:W-:Y:S05]  /*16cb0*/  @!P0 BRA `(.L_x_1198) ;  /* 0xfffffffc00f08947 */ /* 0x002fea000383ffff */
[----:B------:R-:W-:Y:S05]  /*16cc0*/  BRA `(.L_x_1305) ;  /* 0xffffffc400447947 */ /* 0x000fea000383ffff */
.L_x_1199:
[----:B------:R-:W-:Y:S01]  /*16cd0*/  BSSY B0, `(.L_x_1306) ;  /* 0x0000008000007945 */ /* 0x000fe20003800000 */
[----:B------:R-:W-:Y:S02]  /*16ce0*/  IMAD.MOV.U32 R13, RZ, RZ, R17 ;  /* 0x000000ffff0d7224 */ /* 0x000fe400078e0011 */
[----:B------:R-:W-:Y:S02]  /*16cf0*/  IMAD.MOV.U32 R12, RZ, RZ, RZ ;  /* 0x000000ffff0c7224 */ /* 0x000fe400078e00ff */
[----:B------:R-:W-:Y:S02]  /*16d00*/  IMAD.MOV.U32 R11, RZ, RZ, 0x1f ;  /* 0x0000001fff0b7424 */ /* 0x000fe400078e00ff */
[----:B------:R-:W-:-:S07]  /*16d10*/  IMAD.MOV.U32 R15, RZ, RZ, -0x1 ;  /* 0xffffffffff0f7424 */ /* 0x000fce00078e00ff */
[----:B0-2--5:R-:W-:Y:S05]  /*16d20*/  WARPSYNC.COLLECTIVE R15, `(.L_x_1307) ;  /* 0x000000000f087348 */ /* 0x025fea0003c00000 */
[----:B------:R1:W3:Y:S02]  /*16d30*/  SHFL.IDX P6, R14, R13, R12, R11 ;  /* 0x0000000c0d0e7389 */ /* 0x0002e400000c000b */
[----:B0123-5:R-:W-:Y:S01]  /*16d40*/  ENDCOLLECTIVE ;  /* 0x000000000000791b */ /* 0x02ffe20003800000 */
.L_x_1307:
[----:B------:R-:W-:Y:S05]  /*16d50*/  BSYNC B0 ;  /* 0x0000000000007941 */ /* 0x000fea0003800000 */
.L_x_1306:
[----:B------:R-:W-:Y:S05]  /*16d60*/  BRA `(.L_x_1308) ;  /* 0xffffffc400287947 */ /* 0x000fea000383ffff */
.L_x_1200:
[----:B------:R-:W-:Y:S01]  /*16d70*/  BSSY B0, `(.L_x_1309) ;  /* 0x0000006000007945 */ /* 0x000fe20003800000 */
[----:B------:R-:W-:-:S07]  /*16d80*/  IMAD.MOV.U32 R15, RZ, RZ, -0x1 ;  /* 0xffffffffff0f7424 */ /* 0x000fce00078e00ff */
[----:B012--5:R-:W-:Y:S05]  /*16d90*/  WARPSYNC.COLLECTIVE R15, `(.L_x_1310) ;  /* 0x000000000f0c7348 */ /* 0x027fea0003c00000 */
[----:B------:R-:W-:Y:S02]  /*16da0*/  ELECT P6, UR62, PT ;  /* 0x00000000003e782f */ /* 0x000fe400038c0000 */
[----:B------:R-:W-:Y:S01]  /*16db0*/  MOV R14, UR62 ;  /* 0x0000003e000e7c02 */ /* 0x000fe20008000f00 */
[----:B012--5:R-:W-:Y:S10]  /*16dc0*/  ENDCOLLECTIVE ;  /* 0x000000000000791b */ /* 0x027ff40003800000 */
.L_x_1310:
[----:B------:R-:W-:Y:S05]  /*16dd0*/  BSYNC B0 ;  /* 0x0000000000007941 */ /* 0x000fea0003800000 */
.L_x_1309:
[----:B------:R-:W-:Y:S05]  /*16de0*/  BRA `(.L_x_1311) ;  /* 0xffffffc4001c7947 */ /* 0x000fea000383ffff */
.L_x_1202:
[----:B---3--:R3:W4:Y:S02]  /*16df0*/  SYNCS.PHASECHK.TRANS64.TRYWAIT P1, [R5+URZ+0x28840], R2 ;  /* 0x02884002050075a7 */ /* 0x008724000802017f */
[----:B----4-:R-:W-:Y:S05]  /*16e00*/  @!P1 NANOSLEEP.SYNCS 0x989680 ;  /* 0x009896800000995d */ /* 0x010fea0003900000 */
[----:B------:R-:W4:Y:S02]  /*16e10*/  @!P1 SYNCS.PHASECHK.TRANS64 P1, [R5+URZ+0x28840], R2 ;  /* 0x02884002050095a7 */ /* 0x000f24000802007f */
[----:B----4-:R-:W-:Y:S05]  /*16e20*/  @!P1 BRA `(.L_x_1202) ;  /* 0xfffffffc00f09947 */ /* 0x010fea000383ffff */
[----:B------:R-:W-:Y:S05]  /*16e30*/  BRA `(.L_x_1312) ;  /* 0xffffffc4003c7947 */ /* 0x000fea000383ffff */
.L_x_1204:
[----:B0-----:R0:W4:Y:S02]  /*16e40*/  SYNCS.PHASECHK.TRANS64.TRYWAIT P1, [R7+URZ+0x28840], R0 ;  /* 0x02884000070075a7 */ /* 0x001124000802017f */
[----:B----4-:R-:W-:Y:S05]  /*16e50*/  @!P1 NANOSLEEP.SYNCS 0x989680 ;  /* 0x009896800000995d */ /* 0x010fea0003900000 */
[----:B------:R-:W4:Y:S02]  /*16e60*/  @!P1 SYNCS.PHASECHK.TRANS64 P1, [R7+URZ+0x28840], R0 ;  /* 0x02884000070095a7 */ /* 0x000f24000802007f */
[----:B----4-:R-:W-:Y:S05]  /*16e70*/  @!P1 BRA `(.L_x_1204) ;  /* 0xfffffffc00f09947 */ /* 0x010fea000383ffff */
[----:B------:R-:W-:Y:S05]  /*16e80*/  BRA `(.L_x_1313) ;  /* 0xffffffc400487947 */ /* 0x000fea000383ffff */
.L_x_1206:
[----:B----4-:R4:W0:Y:S02]  /*16e90*/  SYNCS.PHASECHK.TRANS64.TRYWAIT P1, [R5+URZ+0x28860], R2 ;  /* 0x02886002050075a7 */ /* 0x010824000802017f */
[----:B0-----:R-:W-:Y:S05]  /*16ea0*/  @!P1 NANOSLEEP.SYNCS 0x989680 ;  /* 0x009896800000995d */ /* 0x001fea0003900000 */
[----:B------:R-:W0:Y:S02]  /*16eb0*/  @!P1 SYNCS.PHASECHK.TRANS64 P1, [R5+URZ+0x28860], R2 ;  /* 0x02886002050095a7 */ /* 0x000e24000802007f */
[----:B0-----:R-:W-:Y:S05]  /*16ec0*/  @!P1 BRA `(.L_x_1206) ;  /* 0xfffffffc00f09947 */ /* 0x001fea000383ffff */
[----:B------:R-:W-:Y:S05]  /*16ed0*/  BRA `(.L_x_1314) ;  /* 0xffffffc400447947 */ /* 0x000fea000383ffff */
.L_x_1315:
        /* <DEDUP_REMOVED lines=10> */
.L_x_3545:


//--------------------- .text._ZN7cutlass13device_kernelIN5flash11enable_sm90INS1_16FlashAttnFwdSm90INS1_25CollectiveMainloopFwdSm90ILi2EN4cute5tupleIJNS5_1CILi1EEES8_S8_EEENS6_IJNS7_ILi128EEESA_SA_EEELi128ENS_6half_tEfNS_4arch4Sm90ELb0ELb1ELb0ELb1ELb1ELb0ELb0ELb1ELb1ELb1ELb1ELb0EEENS1_21CollectiveEpilogueFwdISB_S9_SC_SE_Li256ELb1ELb1ELb1ELb0EEENS1_36VarlenDynamicPersistentTileSchedulerILi128ELi128ELi256ELi128ELb1ELb1ELb1ELb1ELb0ELb1EEEEEEEEEvNT_6ParamsE --------------------------
	.section	.text._ZN7cutlass13device_kernelIN5flash11enable_sm90INS1_16FlashAttnFwdSm90INS1_25CollectiveMainloopFwdSm90ILi2EN4cute5tupleIJNS5_1CILi1EEES8_S8_EEENS6_IJNS7_ILi128EEESA_SA_EEELi128ENS_6half_tEfNS_4arch4Sm90ELb0ELb1ELb0ELb1ELb1ELb0ELb0ELb1ELb1ELb1ELb1ELb0EEENS1_21CollectiveEpilogueFwdISB_S9_SC_SE_Li256ELb1ELb1ELb1ELb0EEENS1_36VarlenDynamicPersistentTileSchedulerILi128ELi128ELi256ELi128ELb1ELb1ELb1ELb1ELb0ELb1EEEEEEEEEvNT_6ParamsE,"ax",@progbits
	.align	128
.text._ZN7cutlass13device_kernelIN5flash11enable_sm90INS1_16FlashAttnFwdSm90INS1_25CollectiveMainloopFwdSm90ILi2EN4cute5tupleIJNS5_1CILi1EEES8_S8_EEENS6_IJNS7_ILi128EEESA_SA_EEELi128ENS_6half_tEfNS_4arch4Sm90ELb0ELb1ELb0ELb1ELb1ELb0ELb0ELb1ELb1ELb1ELb1ELb0EEENS1_21CollectiveEpilogueFwdISB_S9_SC_SE_Li256ELb1ELb1ELb1ELb0EEENS1_36VarlenDynamicPersistentTileSchedulerILi128ELi128ELi256ELi128ELb1ELb1ELb1ELb1ELb0ELb1EEEEEEEEEvNT_6ParamsE:
        .type           _ZN7cutlass13device_kernelIN5flash11enable_sm90INS1_16FlashAttnFwdSm90INS1_25CollectiveMainloopFwdSm90ILi2EN4cute5tupleIJNS5_1CILi1EEES8_S8_EEENS6_IJNS7_ILi128EEESA_SA_EEELi128ENS_6half_tEfNS_4arch4Sm90ELb0ELb1ELb0ELb1ELb1ELb0ELb0ELb1ELb1ELb1ELb1ELb0EEENS1_21CollectiveEpilogueFwdISB_S9_SC_SE_Li256ELb1ELb1ELb1ELb0EEENS1_36VarlenDynamicPersistentTileSchedulerILi128ELi128ELi256ELi128ELb1ELb1ELb1ELb1ELb0ELb1EEEEEEEEEvNT_6ParamsE,@function
        .size           _ZN7cutlass13device_kernelIN5flash11enable_sm90INS1_16FlashAttnFwdSm90INS1_25CollectiveMainloopFwdSm90ILi2EN4cute5tupleIJNS5_1CILi1EEES8_S8_EEENS6_IJNS7_ILi128EEESA_SA_EEELi128ENS_6half_tEfNS_4arch4Sm90ELb0ELb1ELb0ELb1ELb1ELb0ELb0ELb1ELb1ELb1ELb1ELb0EEENS1_21CollectiveEpilogueFwdISB_S9_SC_SE_Li256ELb1ELb1ELb1ELb0EEENS1_36VarlenDynamicPersistentTileSchedulerILi128ELi128ELi256ELi128ELb1ELb1ELb1ELb1ELb0ELb1EEEEEEEEEvNT_6ParamsE,(.L_x_3546 - _ZN7cutlass13device_kernelIN5flash11enable_sm90INS1_16FlashAttnFwdSm90INS1_25CollectiveMainloopFwdSm90ILi2EN4cute5tupleIJNS5_1CILi1EEES8_S8_EEENS6_IJNS7_ILi128EEESA_SA_EEELi128ENS_6half_tEfNS_4arch4Sm90ELb0ELb1ELb0ELb1ELb1ELb0ELb0ELb1ELb1ELb1ELb1ELb0EEENS1_21CollectiveEpilogueFwdISB_S9_SC_SE_Li256ELb1ELb1ELb1ELb0EEENS1_36VarlenDynamicPersistentTileSchedulerILi128ELi128ELi256ELi128ELb1ELb1ELb1ELb1ELb0ELb1EEEEEEEEEvNT_6ParamsE)
        .other          _ZN7cutlass13device_kernelIN5flash11enable_sm90INS1_16FlashAttnFwdSm90INS1_25CollectiveMainloopFwdSm90ILi2EN4cute5tupleIJNS5_1CILi1EEES8_S8_EEENS6_IJNS7_ILi128EEESA_SA_EEELi128ENS_6half_tEfNS_4arch4Sm90ELb0ELb1ELb0ELb1ELb1ELb0ELb0ELb1ELb1ELb1ELb1ELb0EEENS1_21CollectiveEpilogueFwdISB_S9_SC_SE_Li256ELb1ELb1ELb1ELb0EEENS1_36VarlenDynamicPersistentTileSchedulerILi128ELi128ELi256ELi128ELb1ELb1ELb1ELb1ELb0ELb1EEEEEEEEEvNT_6ParamsE,@"STO_CUDA_ENTRY STV_DEFAULT"
_ZN7cutlass13device_kernelIN5flash11enable_sm90INS1_16FlashAttnFwdSm90INS1_25CollectiveMainloopFwdSm90ILi2EN4cute5tupleIJNS5_1CILi1EEES8_S8_EEENS6_IJNS7_ILi128EEESA_SA_EEELi128ENS_6half_tEfNS_4arch4Sm90ELb0ELb1ELb0ELb1ELb1ELb0ELb0ELb1ELb1ELb1ELb1ELb0EEENS1_21CollectiveEpilogueFwdISB_S9_SC_SE_Li256ELb1ELb1ELb1ELb0EEENS1_36VarlenDynamicPersistentTileSchedulerILi128ELi128ELi256ELi128ELb1ELb1ELb1ELb1ELb0ELb1EEEEEEEEEvNT_6ParamsE:
        /* <DEDUP_REMOVED lines=8> */
[----:B------:R-:W0:Y:S04]  /*0080*/  SHFL.IDX PT, R3, R2, RZ, 0x1f ;  /* 0x00001fff02037589 */ /* 0x000e2800000e0000 */
[----:B------:R-:W1:Y:S01]  /*0090*/  SHFL.IDX PT, R4, R4, RZ, 0x1f ;  /* 0x00001fff04047589 */ /* 0x000e6200000e0000 */
[C---:B0-----:R-:W-:Y:S02]  /*00a0*/  ISETP.NE.OR P0, PT, R3.reuse, RZ, !P0 ;  /* 0x000000ff0300720c */ /* 0x041fe40004705670 */
[----:B------:R-:W-:-:S11]  /*00b0*/  ISETP.NE.AND P1, PT, R3, RZ, PT ;  /* 0x000000ff0300720c */ /* 0x000fd60003f25270 */
[----:B------:R-:W-:Y:S01]  /*00c0*/  VOTEU.ALL UP0, P0 ;  /* 0x00000000003f7886 */ /* 0x000fe20000000000 */
[----:B------:R-:W-:-:S04]  /*00d0*/  VOTEU.ALL UP1, P0 ;  /* 0x00000000003f7886 */ /* 0x000fc80000020000 */
[----:B------:R-:W0:Y:S01]  /*00e0*/  @!UP0 S2UR UR8, SR_CgaCtaId ;  /* 0x00000000000889c3 */ /* 0x000e220000008800 */
[----:B------:R-:W-:Y:S01]  /*00f0*/  @!UP0 UMOV UR6, 0x400 ;  /* 0x0000040000068882 */ /* 0x000fe20000000000 */
[----:B------:R-:W-:-:S04]  /*0100*/  @!UP0 UIADD3 UR4, -UR4, 0x100000, URZ ;  /* 0x0010000004048890 */ /* 0x000fc8000fffe13f */
[----:B------:R-:W-:Y:S02]  /*0110*/  @!UP0 USHF.L.U32 UR5, UR4, 0xb, URZ ;  /* 0x0000000b04058899 */ /* 0x000fe4000800063f */
[----:B------:R-:W-:Y:S02]  /*0120*/  @!UP0 USHF.L.U32 UR4, UR4, 0x1, URZ ;  /* 0x0000000104048899 */ /* 0x000fe4000800063f */
[----:B0-----:R-:W-:Y:S02]  /*0130*/  @!UP0 ULEA UR8, UR8, UR6, 0x18 ;  /* 0x0000000608088291 */ /* 0x001fe4000f8ec03f */
        /* <DEDUP_REMOVED lines=25> */
.L_x_1316:
        /* <DEDUP_REMOVED lines=22> */
.L_x_1317:
        /* <DEDUP_REMOVED lines=18> */
.L_x_1318:
        /* <DEDUP_REMOVED lines=22> */
.L_x_1319:
        /* <DEDUP_REMOVED lines=23> */
.L_x_1320:
[----:B------:R-:W-:Y:S01]  /*0820*/  UISETP.NE.AND UP0, UPT, UR9, URZ, UPT ;  /* 0x0000003f0900728c */ /* 0x000fe2000bf05270 */
[----:B------:R-:W-:Y:S01]  /*0830*/  NOP ;  /* 0x0000000000007918 */ /* 0x000fe20000000000 */
[----:B0-----:R-:W-:Y:S01]  /*0840*/  UMOV UR4, 0x1 ;  /* 0x0000000100047882 */ /* 0x001fe20000000000 */
[----:B------:R-:W-:Y:S01]  /*0850*/  ULDC.64 UR36, c[0x0][0x208] ;  /* 0x0000820000247ab9 */ /* 0x000fe20000000a00 */
[----:B------:R-:W-:Y:S01]  /*0860*/  USEL UR4, UR4, 0x2, !UP0 ;  /* 0x0000000204047887 */ /* 0x000fe2000c000000 */
[----:B-1234-:R-:W-:Y:S01]  /*0870*/  BAR.SYNC.DEFER_BLOCKING 0x0 ;  /* 0x0000000000007b1d */ /* 0x01efe20000010000 */
[----:B------:R-:W-:-:S04]  /*0880*/  PLOP3.LUT P0, PT, PT, PT, UP0, 0x80, 0x0 ;  /* 0x000000000000781c */ /* 0x000fc80003f0f008 */
[----:B------:R-:W-:-:S05]  /*0890*/  IMAD.U32 R3, RZ, RZ, UR4 ;  /* 0x00000004ff037e24 */ /* 0x000fca000f8e00ff */
[----:B------:R0:W-:Y:S04]  /*08a0*/  STL [R1+0x18], R3 ;  /* 0x0000180301007387 */ /* 0x0001e80000100800 */
[----:B------:R-:W-:Y:S05]  /*08b0*/  @!P0 BRA `(.L_x_1321) ;  /* 0x0000010800808947 */ /* 0x000fea0003800000 */
.L_x_1322:
[----:B------:R-:W-:-:S08]  /*08c0*/  NOP ;  /* 0x0000000000007918 */ /* 0x000fd00000000000 */
[----:B------:R-:W1:Y:S02]  /*08d0*/  USETMAXREG.TRY_ALLOC.CTAPOOL UP0, 0xe8 ;  /* 0x000000e8000079c8 */ /* 0x000e640008000600 */
[----:B-1----:R-:W-:-:S13]  /*08e0*/  PLOP3.LUT P0, PT, PT, PT, UP0, 0x80, 0x0 ;  /* 0x000000000000781c */ /* 0x002fda0003f0f008 */
[----:B------:R-:W-:Y:S05]  /*08f0*/  @!P0 BRA `(.L_x_1322) ;  /* 0xfffffffc00f08947 */ /* 0x000fea000383ffff */
[----:B------:R-:W-:Y:S01]  /*0900*/  LOP3.LUT R2, R0, 0xffffff80, RZ, 0xc0, !PT ;  /* 0xffffff8000027812 */ /* 0x000fe200078ec0ff */
[----:B------:R-:W1:Y:S08]  /*0910*/  S2UR UR5, SR_CgaCtaId ;  /* 0x00000000000579c3 */ /* 0x000e700000008800 */
[----:B------:R-:W-:Y:S06]  /*0920*/  BAR.ARV 0x8, 0x180 ;  /* 0x0206000000007b1d */ /* 0x000fec0000002000 */
[----:B------:R-:W-:Y:S01]  /*0930*/  ISETP.NE.AND P0, PT, R2, 0x80, PT ;  /* 0x000000800200780c */ /* 0x000fe20003f05270 */
[----:B------:R-:W-:-:S12]  /*0940*/  UMOV UR4, 0x400 ;  /* 0x0000040000047882 */ /* 0x000fd80000000000 */
[----:B------:R-:W-:Y:S06]  /*0950*/  @!P0 BAR.ARV 0x9, 0x100 ;  /* 0x0244000000008b1d */ /* 0x000fec0000002000 */
[----:B-1----:R-:W-:Y:S02]  /*0960*/  ULEA UR4, UR5, UR4, 0x18 ;  /* 0x0000000405047291 */ /* 0x002fe4000f8ec03f */
[----:B------:R-:W-:Y:S07]  /*0970*/  BAR.SYNC.DEFER_BLOCKING 0x5, 0x180 ;  /* 0x0146000000007b1d */ /* 0x000fee0000010000 */
[----:B------:R-:W1:Y:S01]  /*0980*/  LDS.128 R12, [UR4+0x288d0] ;  /* 0x0288d004ff0c7984 */ /* 0x000e620008000c00 */
[----:B------:R-:W-:Y:S01]  /*0990*/  ULDC UR4, c[0x0][0xc3c] ;  /* 0x00030f0000047ab9 */ /* 0x000fe20000000800 */
[----:B------:R-:W-:Y:S06]  /*09a0*/  BAR.ARV 0x4, 0x180 ;  /* 0x0106000000007b1d */ /* 0x000fec0000002000 */
[----:B-1----:R-:W-:-:S13]  /*09b0*/  ISETP.GE.AND P0, PT, R15, UR4, PT ;  /* 0x000000040f007c0c */ /* 0x002fda000bf06270 */
[----:B------:R-:W-:Y:S05]  /*09c0*/  @P0 EXIT ;  /* 0x000000000000094d */ /* 0x000fea0003800000 */
[----:B0-----:R-:W2:Y:S01]  /*09d0*/  LDL R3, [R1+0x18] ;  /* 0x0000180001037983 */ /* 0x001ea20000100800 */
[----:B------:R-:W-:Y:S01]  /*09e0*/  VIADD R222, R0, 0xffffff80 ;  /* 0xffffff8000de7836 */ /* 0x000fe20000000000 */
[----:B------:R-:W-:Y:S01]  /*09f0*/  R2UR UR6, R13 ;  /* 0x000000000d0672ca */ /* 0x000fe200000e0000 */
[----:B------:R-:W-:Y:S01]  /*0a00*/  UMOV UR61, URZ ;  /* 0x0000003f003d7c82 */ /* 0x000fe20008000000 */
[----:B------:R-:W-:Y:S01]  /*0a10*/  R2UR UR5, R14 ;  /* 0x000000000e0572ca */ /* 0x000fe200000e0000 */
[----:B------:R-:W-:Y:S01]  /*0a20*/  UMOV UR39, URZ ;  /* 0x0000003f00277c82 */ /* 0x000fe20008000000 */
[----:B------:R-:W-:Y:S01]  /*0a30*/  R2UR UR7, R15 ;  /* 0x000000000f0772ca */ /* 0x000fe200000e0000 */
[----:B------:R-:W-:Y:S01]  /*0a40*/  UMOV UR38, URZ ;  /* 0x0000003f00267c82 */ /* 0x000fe20008000000 */
[----:B--2---:R-:W-:Y:S02]  /*0a50*/  R2UR UR4, R3 ;  /* 0x00000000030472ca */ /* 0x004fe400000e0000 */
[----:B------:R-:W-:-:S04]  /*0a60*/  SHF.R.S32.HI R3, RZ, 0x1f, R222 ;  /* 0x0000001fff037819 */ /* 0x000fc800000114de */
[CC--:B------:R-:W-:Y:S02]  /*0a70*/  LEA.HI R5, R3.reuse, R222.reuse, RZ, 0x7 ;  /* 0x000000de03057211 */ /* 0x0c0fe400078f38ff */
[CC--:B------:R-:W-:Y:S02]  /*0a80*/  LEA.HI R0, R3.reuse, R222.reuse, RZ, 0x4 ;  /* 0x000000de03007211 */ /* 0x0c0fe400078f20ff */
[----:B------:R-:W-:Y:S02]  /*0a90*/  LEA.HI R2, R3, R222, RZ, 0x5 ;  /* 0x000000de03027211 */ /* 0x000fe400078f28ff */
[----:B------:R-:W-:Y:S01]  /*0aa0*/  LOP3.LUT R199, R5, 0xffffff80, RZ, 0xc0, !PT ;  /* 0xffffff8005c77812 */ /* 0x000fe200078ec0ff */
[----:B------:R-:W-:Y:S01]  /*0ab0*/  ULOP3.LUT UR4, UR4, 0x1, URZ, 0xfc, !UPT ;  /* 0x0000000104047892 */ /* 0x000fe2000f8efc3f */
[----:B------:R-:W-:Y:S01]  /*0ac0*/  SHF.R.S32.HI R9, RZ, 0x4, R0 ;  /* 0x00000004ff097819 */ /* 0x000fe20000011400 */
[----:B------:R-:W-:Y:S01]  /*0ad0*/  IMAD.SHL.U32 R2, R2, 0x20, RZ ;  /* 0x0000002002027824 */ /* 0x000fe200078e00ff */
[----:B------:R-:W-:Y:S01]  /*0ae0*/  LOP3.LUT R7, R0, 0x3fffff0, RZ, 0xc0, !PT ;  /* 0x03fffff000077812 */ /* 0x000fe200078ec0ff */
[----:B------:R-:W-:Y:S01]  /*0af0*/  IMAD.IADD R199, R222, 0x1, -R199 ;  /* 0x00000001dec77824 */ /* 0x000fe200078e0ac7 */
[----:B------:R-:W-:Y:S01]  /*0b00*/  LEA.HI R0, R0, R9, RZ, 0x1 ;  /* 0x0000000900007211 */ /* 0x000fe200078f08ff */
[----:B------:R-:W-:Y:S01]  /*0b10*/  IMAD.U32 R219, RZ, RZ, UR4 ;  /* 0x00000004ffdb7e24 */ /* 0x000fe2000f8e00ff */
[----:B------:R-:W-:Y:S01]  /*0b20*/  LOP3.LUT R2, R2, 0xfffffc00, RZ, 0xc0, !PT ;  /* 0xfffffc0002027812 */ /* 0x000fe200078ec0ff */
[----:B------:R-:W-:Y:S01]  /*0b30*/  IMAD.IADD R7, R222, 0x1, -R7 ;  /* 0x00000001de077824 */ /* 0x000fe200078e0a07 */
[----:B------:R-:W-:-:S02]  /*0b40*/  LOP3.LUT R0, R0, 0x1ffffffe, RZ, 0xc0, !PT ;  /* 0x1ffffffe00007812 */ /* 0x000fc400078ec0ff */
[----:B------:R-:W-:Y:S01]  /*0b50*/  SHF.R.S32.HI R4, RZ, 0x1f, R199 ;  /* 0x0000001fff047819 */ /* 0x000fe200000114c7 */
[----:B------:R-:W-:Y:S01]  /*0b60*/  IMAD R7, R7, 0x40, R2 ;  /* 0x0000004007077824 */ /* 0x000fe200078e0202 */
[----:B------:R-:W-:Y:S01]  /*0b70*/  LEA.HI R2, R3, R222, RZ, 0x2 ;  /* 0x000000de03027211 */ /* 0x000fe200078f10ff */
[----:B------:R-:W-:Y:S01]  /*0b80*/  IMAD.IADD R0, R9, 0x1, -R0 ;  /* 0x0000000109007824 */ /* 0x000fe200078e0a00 */
[----:B------:R-:W-:Y:S02]  /*0b90*/  LEA.HI R6, R4, R199, RZ, 0x2 ;  /* 0x000000c704067211 */ /* 0x000fe400078f10ff */
[----:B------:R-:W-:Y:S01]  /*0ba0*/  SHF.R.S32.HI R216, RZ, 0x7, R5 ;  /* 0x00000007ffd87819 */ /* 0x000fe20000011405 */
[----:B------:R-:W-:Y:S01]  /*0bb0*/  IMAD R218, R0, 0x8, R7 ;  /* 0x0000000800da7824 */ /* 0x000fe200078e0207 */
[--C-:B------:R-:W-:Y:S02]  /*0bc0*/  SHF.R.S32.HI R8, RZ, 0x2, R6.reuse ;  /* 0x00000002ff087819 */ /* 0x100fe40000011406 */
[----:B------:R-:W-:-:S02]  /*0bd0*/  SHF.R.S32.HI R11, RZ, 0x1f, R6 ;  /* 0x0000001fff0b7819 */ /* 0x000fc40000011406 */
[----:B------:R-:W-:Y:S02]  /*0be0*/  LOP3.LUT R7, R2, 0xfffffffc, RZ, 0xc0, !PT ;  /* 0xfffffffc02077812 */ /* 0x000fe400078ec0ff */
[----:B------:R-:W-:Y:S02]  /*0bf0*/  LEA.HI R5, R5, R216, RZ, 0x1 ;  /* 0x000000d805057211 */ /* 0x000fe400078f08ff */
[----:B------:R-:W-:Y:S01]  /*0c00*/  LEA.HI R3, R3, R222, RZ, 0x3 ;  /* 0x000000de03037211 */ /* 0x000fe200078f18ff */
[----:B------:R-:W-:Y:S01]  /*0c10*/  IMAD.IADD R0, R222, 0x1, -R7 ;  /* 0x00000001de007824 */ /* 0x000fe200078e0a07 */
[----:B------:R-:W-:Y:S02]  /*0c20*/  LEA.HI R11, R11, R8, RZ, 0x3 ;  /* 0x000000080b0b7211 */ /* 0x000fe400078f18ff */
[----:B------:R-:W-:Y:S02]  /*0c30*/  LOP3.LUT R7, R5, 0x3fffffe, RZ, 0xc0, !PT ;  /* 0x03fffffe05077812 */ /* 0x000fe400078ec0ff */
[----:B------:R-:W-:-:S02]  /*0c40*/  LOP3.LUT R5, R3, 0xfffffff8, RZ, 0xc0, !PT ;  /* 0xfffffff803057812 */ /* 0x000fc400078ec0ff */
[----:B------:R-:W-:Y:S01]  /*0c50*/  LOP3.LUT R6, R6, 0x7ffffffc, RZ, 0xc0, !PT ;  /* 0x7ffffffc06067812 */ /* 0x000fe200078ec0ff */
[----:B------:R-:W-:Y:S01]  /*0c60*/  IMAD.IADD R7, R216, 0x1, -R7 ;  /* 0x00000001d8077824 */ /* 0x000fe200078e0a07 */
[----:B------:R-:W-:Y:S01]  /*0c70*/  LOP3.LUT R11, R11, 0xfffffff8, RZ, 0xc0, !PT ;  /* 0xfffffff80b0b7812 */ /* 0x000fe200078ec0ff */
[----:B------:R-:W-:Y:S01]  /*0c80*/  IMAD.IADD R22, R222, 0x1, -R5 ;  /* 0x00000001de167824 */ /* 0x000fe200078e0a05 */
[----:B------:R-:W-:Y:S01]  /*0c90*/  LEA.HI R4, R4, R199, RZ, 0x5 ;  /* 0x000000c704047211 */ /* 0x000fe200078f28ff */
[----:B------:R-:W-:Y:S01]  /*0ca0*/  IMAD.IADD R6, R199, 0x1, -R6 ;  /* 0x00000001c7067824 */ /* 0x000fe200078e0a06 */
[----:B------:R-:W-:Y:S01]  /*0cb0*/  LEA.HI R2, R0, R0, RZ, 0x1 ;  /* 0x0000000000027211 */ /* 0x000fe200078f08ff */
[----:B------:R-:W-:Y:S01]  /*0cc0*/  IMAD.IADD R11, R8, 0x1, -R11 ;  /* 0x00000001080b7824 */ /* 0x000fe200078e0a0b */
[----:B------:R-:W-:Y:S01]  /*0cd0*/  SHF.R.S32.HI R4, RZ, 0x5, R4 ;  /* 0x00000005ff047819 */ /* 0x000fe20000011404 */
[----:B------:R-:W-:Y:S01]  /*0ce0*/  IMAD.SHL.U32 R18, R22, 0x8, RZ ;  /* 0x0000000816127824 */ /* 0x000fe200078e00ff */
[----:B------:R-:W-:Y:S01]  /*0cf0*/  LOP3.LUT R9, R2, 0x1ffffffe, RZ, 0xc0, !PT ;  /* 0x1ffffffe02097812 */ /* 0x000fe200078ec0ff */
[----:B------:R-:W-:Y:S01]  /*0d00*/  IMAD.SHL.U32 R16, R6, 0x2, RZ ;  /* 0x0000000206107824 */ /* 0x000fe200078e00ff */
[----:B------:R-:W-:Y:S01]  /*0d10*/  SHF.R.S32.HI R198, RZ, 0x3, R3 ;  /* 0x00000003ffc67819 */ /* 0x000fe20000011403 */
[----:B------:R-:W-:Y:S01]  /*0d20*/  IMAD R4, R4, 0x10, R11 ;  /* 0x0000001004047824 */ /* 0x000fe200078e020b */
[----:B------:R-:W-:Y:S01]  /*0d30*/  SHF.R.S32.HI R221, RZ, 0x1f, R18 ;  /* 0x0000001fffdd7819 */ /* 0x000fe20000011412 */
[----:B------:R-:W-:Y:S01]  /*0d40*/  VIADD R19, R18, 0x40 ;  /* 0x0000004012137836 */ /* 0x000fe20000000000 */
[----:B------:R-:W-:Y:S01]  /*0d50*/  SHF.R.S32.HI R215, RZ, 0x1f, R16 ;  /* 0x0000001fffd77819 */ /* 0x000fe20000011410 */
[----:B------:R-:W-:-:S02]  /*0d60*/  VIADD R197, R16, 0x8 ;  /* 0x0000000810c57836 */ /* 0x000fc40000000000 */
[C---:B------:R-:W-:Y:S01]  /*0d70*/  VIADD R196, R16.reuse, 0x10 ;  /* 0x0000001010c47836 */ /* 0x040fe20000000000 */
[----:B------:R-:W-:Y:S01]  /*0d80*/  SHF.R.S32.HI R220, RZ, 0x1f, R19 ;  /* 0x0000001fffdc7819 */ /* 0x000fe20000011413 */
        /* <DEDUP_REMOVED lines=24> */
[----:B------:R-:W-:Y:S01]  /*0f10*/  VIADD R23, R16, 0x78 ;  /* 0x0000007810177836 */ /* 0x000fe20000000000 */
[----:B------:R-:W-:Y:S01]  /*0f20*/  SHF.R.S32.HI R202, RZ, 0x1f, R185 ;  /* 0x0000001fffca7819 */ /* 0x000fe200000114b9 */
[----:B------:R-:W-:Y:S01]  /*0f30*/  IMAD.IADD R0, R0, 0x1, -R9 ;  /* 0x0000000100007824 */ /* 0x000fe200078e0a09 */
[----:B------:R-:W-:Y:S01]  /*0f40*/  SHF.R.S32.HI R201, RZ, 0x1f, R184 ;  /* 0x0000001fffc97819 */ /* 0x000fe200000114b8 */
[----:B------:R-:W-:Y:S01]  /*0f50*/  IMAD R217, R7, 0x40, R4 ;  /* 0x0000004007d97824 */ /* 0x000fe200078e0204 */
[----:B------:R-:W-:-:S03]  /*0f60*/  SHF.R.S32.HI R200, RZ, 0x1f, R23 ;  /* 0x0000001fffc87819 */ /* 0x000fc60000011417 */
[----:B------:R-:W-:-:S07]  /*0f70*/  IMAD R17, R0, 0x8, R217 ;  /* 0x0000000800117824 */ /* 0x000fce00078e02d9 */
.L_x_1434:
[----:B------:R-:W-:Y:S01]  /*0f80*/  ULDC.64 UR8, c[0x0][0xa28] ;  /* 0x00028a0000087ab9 */ /* 0x000fe20000000a00 */
[----:B------:R-:W-:Y:S01]  /*0f90*/  ULDC UR4, c[0x0][0x424] ;  /* 0x0001090000047ab9 */ /* 0x000fe20000000800 */
[----:B------:R-:W-:-:S04]  /*0fa0*/  UISETP.NE.U32.AND UP0, UPT, UR8, URZ, UPT ;  /* 0x0000003f0800728c */ /* 0x000fc8000bf05070 */
[----:B------:R-:W-:-:S03]  /*0fb0*/  UISETP.NE.AND.EX UP0, UPT, UR9, URZ, UPT, UP0 ;  /* 0x0000003f0900728c */ /* 0x000fc6000bf05300 */
[----:B------:R-:W-:Y:S02]  /*0fc0*/  ULDC.64 UR8, c[0x0][0xa18] ;  /* 0x0002860000087ab9 */ /* 0x000fe40000000a00 */
[----:B------:R-:W-:Y:S01]  /*0fd0*/  UISETP.NE.U32.AND UP1, UPT, UR8, URZ, UPT ;  /* 0x0000003f0800728c */ /* 0x000fe2000bf25070 */
[----:B------:R-:W-:-:S03]  /*0fe0*/  PLOP3.LUT P0, PT, PT, PT, UP0, 0x80, 0x0 ;  /* 0x000000000000781c */ /* 0x000fc60003f0f008 */
[----:B------:R-:W-:-:S03]  /*0ff0*/  UISETP.NE.AND.EX UP1, UPT, UR9, URZ, UPT, UP1 ;  /* 0x0000003f0900728c */ /* 0x000fc6000bf25310 */
[----:B------:R-:W-:Y:S02]  /*1000*/  @UP0 ULDC.64 UR8, c[0x0][0xa28] ;  /* 0x00028a0000080ab9 */ /* 0x000fe40000000a00 */
[----:B------:R-:W-:Y:S01]  /*1010*/  @UP0 UIMAD.WIDE UR8, UR7, 0x4, UR8 ;  /* 0x00000004070808a5 */ /* 0x000fe2000f8e0208 */
[----:B------:R-:W-:-:S05]  /*1020*/  PLOP3.LUT P2, PT, PT, PT, UP1, 0x80, 0x0 ;  /* 0x000000000000781c */ /* 0x000fca0003f4f018 */
[----:B012-4-:R-:W-:Y:S02]  /*1030*/  IMAD.U32 R2, RZ, RZ, UR8 ;  /* 0x00000008ff027e24 */ /* 0x017fe4000f8e00ff */
[----:B------:R-:W-:Y:S01]  /*1040*/  IMAD.U32 R3, RZ, RZ, UR9 ;  /* 0x00000009ff037e24 */ /* 0x000fe2000f8e00ff */
[----:B------:R-:W-:Y:S02]  /*1050*/  @UP1 ULDC.64 UR8, c[0x0][0xa18] ;  /* 0x0002860000081ab9 */ /* 0x000fe40000000a00 */
[----:B------:R-:W-:Y:S02]  /*1060*/  @UP1 UIMAD.WIDE UR8, UR7, 0x4, UR8 ;  /* 0x00000004070818a5 */ /* 0x000fe4000f8e0208 */
[----:B------:R-:W2:Y:S04]  /*1070*/  @P0 LDG.E R2, desc[UR36][R2.64] ;  /* 0x0000002402020981 */ /* 0x000ea8000c1e1900 */
[----:B---3--:R-:W-:-:S02]  /*1080*/  IMAD.U32 R4, RZ, RZ, UR8 ;  /* 0x00000008ff047e24 */ /* 0x008fc4000f8e00ff */
[----:B------:R-:W-:Y:S01]  /*1090*/  IMAD.U32 R5, RZ, RZ, UR9 ;  /* 0x00000009ff057e24 */ /* 0x000fe2000f8e00ff */
[----:B------:R-:W-:-:S04]  /*10a0*/  ULDC.64 UR8, c[0x0][0x418] ;  /* 0x0001060000087ab9 */ /* 0x000fc80000000a00 */
[----:B------:R-:W3:Y:S01]  /*10b0*/  @P2 LDG.E R4, desc[UR36][R4.64] ;  /* 0x0000002404042981 */ /* 0x000ee2000c1e1900 */
[----:B------:R-:W-:Y:S01]  /*10c0*/  UISETP.NE.U32.AND UP0, UPT, UR8, URZ, UPT ;  /* 0x0000003f0800728c */ /* 0x000fe2000bf05070 */
[----:B------:R-:W-:Y:S01]  /*10d0*/  UMOV UR41, URZ ;  /* 0x0000003f00297c82 */ /* 0x000fe20008000000 */
[----:B------:R-:W-:Y:S02]  /*10e0*/  ULOP3.LUT UR55, UR5, 0xffff, URZ, 0xc0, !UPT ;  /* 0x0000ffff05377892 */ /* 0x000fe4000f8ec03f */
[----:B------:R-:W-:-:S03]  /*10f0*/  UISETP.NE.AND.EX UP0, UPT, UR9, URZ, UPT, UP0 ;  /* 0x0000003f0900728c */ /* 0x000fc6000bf05300 */
[----:B------:R-:W-:Y:S01]  /*1100*/  ULDC.64 UR8, c[0x0][0xa20] ;  /* 0x0002880000087ab9 */ /* 0x000fe20000000a00 */
[----:B------:R-:W-:Y:S01]  /*1110*/  USEL UR4, UR4, 0x1, UP0 ;  /* 0x0000000104047887 */ /* 0x000fe20008000000 */
[----:B------:R-:W-:Y:S01]  /*1120*/  ISETP.NE.U32.AND P1, PT, RZ, UR8, PT ;  /* 0x00000008ff007c0c */ /* 0x000fe2000bf25070 */
[----:B------:R-:W-:Y:S02]  /*1130*/  ULDC UR8, c[0x0][0x2f0] ;  /* 0x0000bc0000087ab9 */ /* 0x000fe40000000800 */
[----:B------:R-:W-:Y:S01]  /*1140*/  UIMAD UR4, UR4, UR8, URZ ;  /* 0x00000008040472a4 */ /* 0x000fe2000f8e023f */
[----:B------:R-:W-:Y:S02]  /*1150*/  ISETP.NE.AND.EX P1, PT, RZ, UR9, PT, P1 ;  /* 0x00000009ff007c0c */ /* 0x000fe4000bf25310 */
[----:B--2---:R-:W-:Y:S02]  /*1160*/  @P0 R2UR UR41, R2 ;  /* 0x00000000022902ca */ /* 0x004fe400000e0000 */
[----:B---3--:R-:W-:Y:S01]  /*1170*/  @P2 R2UR UR42, R4 ;  /* 0x00000000042a22ca */ /* 0x008fe200000e0000 */
[----:B-----5:R-:W-:-:S14]  /*1180*/  @P2 BRA `(.L_x_1323) ;  /* 0x0000000000382947 */ /* 0x020fdc0003800000 */
[----:B------:R-:W-:Y:S01]  /*1190*/  ULDC.64 UR8, c[0x0][0xa00] ;  /* 0x0002800000087ab9 */ /* 0x000fe20000000a00 */
[----:B------:R-:W-:Y:S01]  /*11a0*/  ULDC UR42, c[0x0][0x288] ;  /* 0x0000a200002a7ab9 */ /* 0x000fe20000000800 */
[----:B------:R-:W-:-:S04]  /*11b0*/  ISETP.NE.U32.AND P0, PT, RZ, UR8, PT ;  /* 0x00000008ff007c0c */ /* 0x000fc8000bf05070 */
[----:B------:R-:W-:-:S13]  /*11c0*/  ISETP.NE.AND.EX P0, PT, RZ, UR9, PT, P0 ;  /* 0x00000009ff007c0c */ /* 0x000fda000bf05300 */
[----:B------:R-:W-:Y:S05]  /*11d0*/  @!P0 BRA `(.L_x_1323) ;  /* 0x0000000000248947 */ /* 0x000fea0003800000 */
[----:B------:R-:W-:Y:S02]  /*11e0*/  ULDC.64 UR8, c[0x0][0xa00] ;  /* 0x0002800000087ab9 */ /* 0x000fe40000000a00 */
[----:B------:R-:W-:-:S06]  /*11f0*/  UIMAD.WIDE UR8, UR7, 0x4, UR8 ;  /* 0x00000004070878a5 */ /* 0x000fcc000f8e0208 */
[----:B------:R-:W-:Y:S02]  /*1200*/  IMAD.U32 R2, RZ, RZ, UR8 ;  /* 0x00000008ff027e24 */ /* 0x000fe4000f8e00ff */
[----:B------:R-:W-:-:S05]  /*1210*/  IMAD.U32 R3, RZ, RZ, UR9 ;  /* 0x00000009ff037e24 */ /* 0x000fca000f8e00ff */
[----:B------:R-:W2:Y:S04]  /*1220*/  LDG.E R4, desc[UR36][R2.64] ;  /* 0x0000002402047981 */ /* 0x000ea8000c1e1900 */
[----:B------:R-:W3:Y:S01]  /*1230*/  LDG.E R0, desc[UR36][R2.64+0x4] ;  /* 0x0000042402007981 */ /* 0x000ee2000c1e1900 */
[----:B--2---:R-:W-:Y:S02]  /*1240*/  R2UR UR42, R4 ;  /* 0x00000000042a72ca */ /* 0x004fe400000e0000 */
[----:B---3--:R-:W-:-:S13]  /*1250*/  R2UR UR8, R0 ;  /* 0x00000000000872ca */ /* 0x008fda00000e0000 */
[----:B------:R-:W-:-:S12]  /*1260*/  UIADD3 UR42, -UR42, UR8, URZ ;  /* 0x000000082a2a7290 */ /* 0x000fd8000fffe13f */
.L_x_1323:
[----:B------:R-:W-:Y:S01]  /*1270*/  UMOV UR57, UR7 ;  /* 0x0000000700397c82 */ /* 0x000fe20008000000 */
[----:B------:R-:W-:Y:S05]  /*1280*/  @!P1 BRA `(.L_x_1324) ;  /* 0x00000000001c9947 */ /* 0x000fea0003800000 */
[----:B------:R-:W-:Y:S02]  /*1290*/  ULDC.64 UR8, c[0x0][0xa20] ;  /* 0x0002880000087ab9 */ /* 0x000fe40000000a00 */
[----:B------:R-:W-:-:S06]  /*12a0*/  UIMAD.WIDE UR8, UR7, 0x4, UR8 ;  /* 0x00000004070878a5 */ /* 0x000fcc000f8e0208 */
[----:B------:R-:W-:Y:S02]  /*12b0*/  IMAD.U32 R2, RZ, RZ, UR8 ;  /* 0x00000008ff027e24 */ /* 0x000fe4000f8e00ff */
[----:B------:R-:W-:-:S05]  /*12c0*/  IMAD.U32 R3, RZ, RZ, UR9 ;  /* 0x00000009ff037e24 */ /* 0x000fca000f8e00ff */
[----:B------:R-:W2:Y:S02]  /*12d0*/  LDG.E R2, desc[UR36][R2.64] ;  /* 0x0000002402027981 */ /* 0x000ea4000c1e1900 */
[----:B--2---:R-:W-:Y:S01]  /*12e0*/  R2UR UR4, R2 ;  /* 0x00000000020472ca */ /* 0x004fe200000e0000 */
[----:B------:R-:W-:-:S14]  /*12f0*/  BRA `(.L_x_1325) ;  /* 0x0000000000347947 */ /* 0x000fdc0003800000 */
.L_x_1324:
[----:B------:R-:W-:Y:S02]  /*1300*/  ULDC.64 UR8, c[0x0][0xa08] ;  /* 0x0002820000087ab9 */ /* 0x000fe40000000a00 */
        /* <DEDUP_REMOVED lines=12> */
.L_x_1325:
[----:B------:R-:W-:Y:S01]  /*13d0*/  ULDC UR7, c[0x0][0x448] ;  /* 0x0001120000077ab9 */ /* 0x000fe20000000800 */
[----:B------:R-:W-:Y:S02]  /*13e0*/  USHF.L.U32 UR46, UR6, 0x7, URZ ;  /* 0x00000007062e7899 */ /* 0x000fe4000800063f */
[----:B------:R-:W-:Y:S02]  /*13f0*/  UISETP.NE.AND UP0, UPT, UR7, 0x1, UPT ;  /* 0x000000010700788c */ /* 0x000fe4000bf05270 */
[----:B------:R-:W-:Y:S01]  /*1400*/  UIADD3 UR10, UR46, 0x7f, URZ ;  /* 0x0000007f2e0a7890 */ /* 0x000fe2000fffe03f */
[----:B------:R-:W-:Y:S01]  /*1410*/  ULDC.64 UR6, c[0x0][0x9e0] ;  /* 0x0002780000067ab9 */ /* 0x000fe20000000a00 */
[----:B------:R-:W-:Y:S02]  /*1420*/  UP2UR UR50, UPR, URZ, 0x1 ;  /* 0x000000013f327883 */ /* 0x000fe40008000000 */
[----:B------:R-:W-:-:S05]  /*1430*/  UIADD3 UR41, -UR41, UR4, URZ ;  /* 0x0000000429297290 */ /* 0x000fca000fffe13f */
[----:B------:R-:W-:Y:S01]  /*1440*/  @UP0 ULDC UR8, c[0x0][0x44c] ;  /* 0x0001130000080ab9 */ /* 0x000fe20000000800 */
[----:B------:R-:W-:Y:S01]  /*1450*/  @UP0 ULDC UR11, c[0x0][0x450] ;  /* 0x00011400000b0ab9 */ /* 0x000fe20000000800 */
[----:B------:R-:W-:Y:S02]  /*1460*/  UIMAD.WIDE.U32 UR8, UR10, UR8, URZ ;  /* 0x000000080a0872a5 */ /* 0x000fe4000f8e003f */
[----:B------:R-:W-:Y:S02]  /*1470*/  UIADD3 UR4, UR41, 0x1, -UR42 ;  /* 0x0000000129047890 */ /* 0x000fe4000fffe82a */
[----:B------:R-:W-:Y:S02]  /*1480*/  @UP0 USHF.R.U32.HI UR10, URZ, UR11, UR9 ;  /* 0x0000000b3f0a0299 */ /* 0x000fe40008011609 */
[----:B------:R-:W-:Y:S02]  /*1490*/  UISETP.GE.AND UP0, UPT, UR7, 0x1, UPT ;  /* 0x000000010700788c */ /* 0x000fe4000bf06270 */
[----:B------:R-:W-:-:S02]  /*14a0*/  UIADD3 UR10, UR4, UR10, URZ ;  /* 0x0000000a040a7290 */ /* 0x000fc4000fffe03f */
[----:B------:R-:W-:Y:S02]  /*14b0*/  UP2UR UR43, UPR, URZ, 0x1 ;  /* 0x000000013f2b7883 */ /* 0x000fe40008000000 */
[----:B------:R-:W-:Y:S01]  /*14c0*/  PLOP3.LUT P0, PT, PT, PT, UP0, 0x40, 0x0 ;  /* 0x000000000000781c */ /* 0x000fe20003f0e808 */
[----:B------:R-:W-:-:S12]  /*14d0*/  UIADD3 UR6, UR10, UR6, URZ ;  /* 0x000000060a067290 */ /* 0x000fd8000fffe03f */
[----:B------:R-:W-:Y:S05]  /*14e0*/  @P0 BRA `(.L_x_1326) ;  /* 0x0000000000440947 */ /* 0x000fea0003800000 */
        /* <DEDUP_REMOVED lines=10> */
.L_x_1327:
[----:B------:R-:W-:-:S11]  /*1590*/  UISETP.NE.AND UP0, UPT, UR7, 0x1, UPT ;  /* 0x000000010700788c */ /* 0x000fd6000bf05270 */
[----:B------:R-:W-:Y:S02]  /*15a0*/  @UP0 ULDC.64 UR10, c[0x0][0x9e8] ;  /* 0x00027a00000a0ab9 */ /* 0x000fe40000000a00 */
[----:B------:R-:W-:-:S04]  /*15b0*/  UIMAD.WIDE.U32 UR8, UR4, UR10, URZ ;  /* 0x0000000a040872a5 */ /* 0x000fc8000f8e003f */
[----:B------:R-:W-:-:S12]  /*15c0*/  @UP0 USHF.R.U32.HI UR4, URZ, UR11, UR9 ;  /* 0x0000000b3f040299 */ /* 0x000fd80008011609 */
.L_x_1328:
[----:B------:R-:W-:-:S04]  /*15d0*/  UIMAD UR4, UR4, UR7, UR7 ;  /* 0x00000007040472a4 */ /* 0x000fc8000f8e0207 */
[----:B------:R-:W-:-:S04]  /*15e0*/  UISETP.LT.AND UP0, UPT, UR6, UR4, UPT ;  /* 0x000000040600728c */ /* 0x000fc8000bf01270 */
[----:B------:R-:W-:-:S12]  /*15f0*/  USEL UR6, UR6, UR4, UP0 ;  /* 0x0000000406067287 */ /* 0x000fd80008000000 */
.L_x_1326:
[----:B------:R-:W-:Y:S02]  /*1600*/  UISETP.NE.AND UP0, UPT, UR50, URZ, UPT ;  /* 0x0000003f3200728c */ /* 0x000fe4000bf05270 */
[----:B------:R-:W-:Y:S02]  /*1610*/  UIADD3 UR4, UR41, 0x7f, URZ ;  /* 0x0000007f29047890 */ /* 0x000fe4000fffe03f */
[----:B------:R-:W-:Y:S02]  /*1620*/  UIADD3 UR10, UR6, 0x7f, URZ ;  /* 0x0000007f060a7890 */ /* 0x000fe4000fffe03f */
[----:B------:R-:W-:Y:S02]  /*1630*/  UISETP.GE.AND UP1, UPT, UR7, 0x1, UPT ;  /* 0x000000010700788c */ /* 0x000fe4000bf26270 */
[----:B------:R-:W-:Y:S02]  /*1640*/  USHF.R.S32.HI UR6, URZ, 0x1f, UR4 ;  /* 0x0000001f3f067899 */ /* 0x000fe40008011404 */
[----:B------:R-:W-:Y:S01]  /*1650*/  USHF.R.S32.HI UR11, URZ, 0x1f, UR10 ;  /* 0x0000001f3f0b7899 */ /* 0x000fe2000801140a */
[----:B------:R-:W-:Y:S01]  /*1660*/  @UP0 ULDC UR8, c[0x0][0x44c] ;  /* 0x0001130000080ab9 */ /* 0x000fe20000000800 */
[----:B------:R-:W-:Y:S01]  /*1670*/  ULEA.HI UR6, UR6, UR4, URZ, 0x7 ;  /* 0x0000000406067291 */ /* 0x000fe2000f8f383f */
[----:B------:R-:W-:Y:S01]  /*1680*/  PLOP3.LUT P0, PT, PT, PT, UP1, 0x40, 0x0 ;  /* 0x000000000000781c */ /* 0x000fe20003f0e818 */
[----:B------:R-:W-:-:S02]  /*1690*/  UIMAD.WIDE.U32 UR8, UR46, UR8, URZ ;  /* 0x000000082e0872a5 */ /* 0x000fc4000f8e003f */
[----:B------:R-:W-:Y:S01]  /*16a0*/  ULEA.HI UR11, UR11, UR10, URZ, 0x7 ;  /* 0x0000000a0b0b7291 */ /* 0x000fe2000f8f383f */
[----:B------:R-:W-:Y:S01]  /*16b0*/  @UP0 ULDC UR13, c[0x0][0x450] ;  /* 0x00011400000d0ab9 */ /* 0x000fe20000000800 */
[----:B------:R-:W-:Y:S01]  /*16c0*/  UMOV UR12, UR46 ;  /* 0x0000002e000c7c82 */ /* 0x000fe20008000000 */
[----:B------:R-:W-:Y:S02]  /*16d0*/  UIADD3 UR44, UR41, -UR42, URZ ;  /* 0x8000002a292c7290 */ /* 0x000fe4000fffe03f */
[----:B------:R-:W-:Y:S02]  /*16e0*/  USHF.R.S32.HI UR6, URZ, 0x7, UR6 ;  /* 0x000000073f067899 */ /* 0x000fe40008011406 */
[----:B------:R-:W-:Y:S02]  /*16f0*/  USHF.R.S32.HI UR11, URZ, 0x7, UR11 ;  /* 0x000000073f0b7899 */ /* 0x000fe4000801140b */
[----:B------:R-:W-:Y:S02]  /*1700*/  @UP0 USHF.R.U32.HI UR12, URZ, UR13, UR9 ;  /* 0x0000000d3f0c0299 */ /* 0x000fe40008011609 */
[----:B------:R-:W-:-:S02]  /*1710*/  UISETP.LT.AND UP0, UPT, UR6, UR11, UPT ;  /* 0x0000000b0600728c */ /* 0x000fc4000bf01270 */
[----:B------:R-:W-:Y:S01]  /*1720*/  UIADD3 UR4, UR44, UR12, URZ ;  /* 0x0000000c2c047290 */ /* 0x000fe2000fffe03f */
[----:B------:R-:W-:Y:S01]  /*1730*/  ULDC UR10, c[0x0][0x9dc] ;  /* 0x00027700000a7ab9 */ /* 0x000fe20000000800 */
[----:B------:R-:W-:Y:S02]  /*1740*/  USEL UR6, UR6, UR11, UP0 ;  /* 0x0000000b06067287 */ /* 0x000fe40008000000 */
[----:B------:R-:W-:Y:S01]  /*1750*/  UIADD3 UR10, UR4, -UR10, URZ ;  /* 0x8000000a040a7290 */ /* 0x000fe2000fffe03f */
[----:B------:R-:W-:Y:S11]  /*1760*/  @P0 BRA `(.L_x_1329) ;  /* 0x0000000000440947 */ /* 0x000ff60003800000 */
        /* <DEDUP_REMOVED lines=10> */
.L_x_1330:
[----:B------:R-:W-:-:S11]  /*1810*/  UISETP.NE.AND UP0, UPT, UR7, 0x1, UPT ;  /* 0x000000010700788c */ /* 0x000fd6000bf05270 */
[----:B------:R-:W-:Y:S02]  /*1820*/  @UP0 ULDC.64 UR12, c[0x0][0x9e8] ;  /* 0x00027a00000c0ab9 */ /* 0x000fe40000000a00 */
[----:B------:R-:W-:-:S04]  /*1830*/  UIMAD.WIDE.U32 UR8, UR4, UR12, URZ ;  /* 0x0000000c040872a5 */ /* 0x000fc8000f8e003f */
[----:B------:R-:W-:-:S12]  /*1840*/  @UP0 USHF.R.U32.HI UR4, URZ, UR13, UR9 ;  /* 0x0000000d3f040299 */ /* 0x000fd80008011609 */
.L_x_1331:
[----:B------:R-:W-:-:S04]  /*1850*/  UIMAD UR4, UR4, UR7, URZ ;  /* 0x00000007040472a4 */ /* 0x000fc8000f8e023f */
[----:B------:R-:W-:-:S04]  /*1860*/  UISETP.LT.AND UP0, UPT, UR10, UR4, UPT ;  /* 0x000000040a00728c */ /* 0x000fc8000bf01270 */
[----:B------:R-:W-:-:S12]  /*1870*/  USEL UR10, UR10, UR4, !UP0 ;  /* 0x000000040a0a7287 */ /* 0x000fd8000c000000 */
.L_x_1329:
[----:B------:R-:W-:-:S04]  /*1880*/  USHF.R.S32.HI UR4, URZ, 0x1f, UR10 ;  /* 0x0000001f3f047899 */ /* 0x000fc8000801140a */
[----:B------:R-:W-:-:S04]  /*1890*/  ULEA.HI UR4, UR4, UR10, URZ, 0x7 ;  /* 0x0000000a04047291 */ /* 0x000fc8000f8f383f */
[----:B------:R-:W-:Y:S02]  /*18a0*/  USHF.R.S32.HI UR7, URZ, 0x7, UR4 ;  /* 0x000000073f077899 */ /* 0x000fe40008011404 */
[----:B------:R-:W-:Y:S02]  /*18b0*/  ULOP3.LUT UR4, UR5, 0xff000000, URZ, 0xc0, !UPT ;  /* 0xff00000005047892 */ /* 0x000fe4000f8ec03f */
[----:B------:R-:W-:Y:S02]  /*18c0*/  UISETP.LT.AND UP0, UPT, URZ, UR7, UPT ;  /* 0x000000073f00728c */ /* 0x000fe4000bf01270 */
[----:B------:R-:W-:Y:S02]  /*18d0*/  ULOP3.LUT UR5, UR5, 0xff0000, URZ, 0xc0, !UPT ;  /* 0x00ff000005057892 */ /* 0x000fe4000f8ec03f */
[----:B------:R-:W-:Y:S02]  /*18e0*/  USEL UR52, URZ, UR7, !UP0 ;  /* 0x000000073f347287 */ /* 0x000fe4000c000000 */
[----:B------:R-:W-:-:S02]  /*18f0*/  USHF.R.U32.HI UR4, URZ, 0x8, UR4 ;  /* 0x000000083f047899 */ /* 0x000fc40008011604 */
[----:B------:R-:W-:Y:S02]  /*1900*/  UISETP.GT.AND UP0, UPT, UR6, UR52, UPT ;  /* 0x000000340600728c */ /* 0x000fe4000bf04270 */
[----:B------:R-:W-:-:S03]  /*1910*/  ULEA.HI UR5, UR5, UR4, URZ, 0x10 ;  /* 0x0000000405057291 */ /* 0x000fc6000f8f803f */
[----:B------:R-:W-:Y:S01]  /*1920*/  UMOV UR4, URZ ;  /* 0x0000003f00047c82 */ /* 0x000fe20008000000 */
[----:B------:R-:W-:Y:S01]  /*1930*/  PLOP3.LUT P0, PT, PT, PT, UP0, 0x80, 0x0 ;  /* 0x000000000000781c */ /* 0x000fe20003f0f008 */
[----:B------:R-:W-:Y:S02]  /*1940*/  ULOP3.LUT UR56, UR5, 0xff, URZ, 0xc0, !UPT ;  /* 0x000000ff05387892 */ /* 0x000fe4000f8ec03f */
[----:B------:R-:W-:-:S10]  /*1950*/  USHF.R.U32.HI UR54, URZ, 0x10, UR5 ;  /* 0x000000103f367899 */ /* 0x000fd40008011605 */
[----:B------:R-:W-:Y:S05]  /*1960*/  @!P0 BRA `(.L_x_1332) ;  /* 0x0000000000948947 */ /* 0x000fea0003800000 */
[----:B------:R-:W-:Y:S01]  /*1970*/  UISETP.NE.AND UP0, UPT, UR54, URZ, UPT ;  /* 0x0000003f3600728c */ /* 0x000fe2000bf05270 */
[----:B------:R-:W-:-:S03]  /*1980*/  ULDC UR4, c[0x0][0x9f0] ;  /* 0x00027c0000047ab9 */ /* 0x000fc60000000800 */
[----:B------:R-:W-:-:S04]  /*1990*/  USEL UR10, UR54, UR4, UP0 ;  /* 0x00000004360a7287 */ /* 0x000fc80008000000 */
[----:B------:R-:W-:Y:S02]  /*19a0*/  UIADD3 UR4, UR10, -0x1, UR6 ;  /* 0xffffffff0a047890 */ /* 0x000fe4000fffe006 */
[----:B------:R-:W-:Y:S02]  /*19b0*/  IMAD.U32 R3, RZ, RZ, UR10 ;  /* 0x0000000aff037e24 */ /* 0x000fe4000f8e00ff */
[----:B------:R-:W-:-:S03]  /*19c0*/  UIADD3 UR7, -UR52, UR4, URZ ;  /* 0x0000000434077290 */ /* 0x000fc6000fffe13f */
[-C--:B------:R-:W-:Y:S01]  /*19d0*/  IABS R0, R3.reuse ;  /* 0x0000000300007213 */ /* 0x080fe20000000000 */
[----:B------:R-:W-:Y:S01]  /*19e0*/  UMOV UR4, URZ ;  /* 0x0000003f00047c82 */ /* 0x000fe20008000000 */
[----:B------:R-:W-:Y:S01]  /*19f0*/  IABS R5, R3 ;  /* 0x0000000300057213 */ /* 0x000fe20000000000 */
[----:B------:R-:W-:Y:S01]  /*1a00*/  IMAD.U32 R4, RZ, RZ, UR7 ;  /* 0x00000007ff047e24 */ /* 0x000fe2000f8e00ff */
[----:B------:R-:W-:Y:S01]  /*1a10*/  R2UR UR11, R0 ;  /* 0x00000000000b72ca */ /* 0x000fe200000e0000 */
[----:B------:R-:W-:-:S03]  /*1a20*/  ULOP3.LUT UR7, UR7, UR10, URZ, 0x3c, !UPT ;  /* 0x0000000a07077292 */ /* 0x000fc6000f8e3c3f */
[----:B------:R-:W-:-:S05]  /*1a30*/  IABS R4, R4 ;  /* 0x0000000400047213 */ /* 0x000fca0000000000 */
[----:B------:R-:W-:-:S04]  /*1a40*/  IMAD.MOV.U32 R3, RZ, RZ, R4 ;  /* 0x000000ffff037224 */ /* 0x000fc800078e0004 */
[----:B------:R-:W0:Y:S01]  /*1a50*/  I2F.RP R0, UR11 ;  /* 0x0000000b00007d06 */ /* 0x000e220008209400 */
[----:B------:R-:W-:-:S07]  /*1a60*/  R2UR UR9, R3 ;  /* 0x00000000030972ca */ /* 0x000fce00000e0000 */
[----:B0-----:R-:W0:Y:S02]  /*1a70*/  MUFU.RCP R0, R0 ;  /* 0x0000000000007308 */ /* 0x001e240000001000 */
[----:B0-----:R-:W-:Y:S02]  /*1a80*/  VIADD R2, R0, 0xffffffe ;  /* 0x0ffffffe00027836 */ /* 0x001fe40000000000 */
        /* <DEDUP_REMOVED lines=19> */
.L_x_1332:
[----:B------:R-:W-:Y:S01]  /*1bc0*/  UIMAD UR52, UR56, UR4, UR52 ;  /* 0x00000004383472a4 */ /* 0x000fe2000f8e0234 */
[----:B------:R-:W-:Y:S01]  /*1bd0*/  IMAD.U32 R90, RZ, RZ, UR6 ;  /* 0x00000006ff5a7e24 */ /* 0x000fe2000f8e00ff */
[----:B------:R-:W-:Y:S01]  /*1be0*/  PLOP3.LUT P0, PT, PT, PT, PT, 0x80, 0x0 ;  /* 0x000000000000781c */ /* 0x000fe20003f0f070 */
[----:B------:R-:W-:Y:S01]  /*1bf0*/  IMAD.U32 R3, RZ, RZ, UR4 ;  /* 0x00000004ff037e24 */ /* 0x000fe2000f8e00ff */
[----:B------:R-:W-:Y:S02]  /*1c00*/  CS2R R20, SRZ ;  /* 0x0000000000147805 */ /* 0x000fe4000001ff00 */
[----:B------:R-:W-:Y:S02]  /*1c10*/  CS2R R150, SRZ ;  /* 0x0000000000967805 */ /* 0x000fe4000001ff00 */
[----:B------:R-:W-:Y:S02]  /*1c20*/  CS2R R148, SRZ ;  /* 0x0000000000947805 */ /* 0x000fe4000001ff00 */
[----:B------:R-:W-:-:S02]  /*1c30*/  CS2R R146, SRZ ;  /* 0x0000000000927805 */ /* 0x000fc4000001ff00 */
[----:B------:R-:W-:Y:S02]  /*1c40*/  VIADDMNMX R90, R3, UR52, R90, PT ;  /* 0x00000034035a7c46 */ /* 0x000fe4000b80015a */
[----:B------:R-:W-:Y:S02]  /*1c50*/  CS2R R144, SRZ ;  /* 0x0000000000907805 */ /* 0x000fe4000001ff00 */
[----:B------:R-:W-:Y:S02]  /*1c60*/  CS2R R142, SRZ ;  /* 0x00000000008e7805 */ /* 0x000fe4000001ff00 */
[----:B------:R-:W-:Y:S02]  /*1c70*/  CS2R R140, SRZ ;  /* 0x00000000008c7805 */ /* 0x000fe4000001ff00 */
[----:B------:R-:W-:Y:S02]  /*1c80*/  ISETP.GT.AND P1, PT, R90, UR52, PT ;  /* 0x000000345a007c0c */ /* 0x000fe4000bf24270 */
        /* <DEDUP_REMOVED lines=58> */
.L_x_1334:
[----:B------:R-:W-:Y:S01]  /*2030*/  ULEA.HI UR4, UR61, UR61, URZ, 0x1 ;  /* 0x0000003d3d047291 */ /* 0x000fe2000f8f083f */
[----:B------:R-:W-:-:S03]  /*2040*/  R2UR UR5, R219 ;  /* 0x00000000db0572ca */ /* 0x000fc600000e0000 */
[----:B------:R-:W-:-:S04]  /*2050*/  ULOP3.LUT UR4, UR4, 0xfffffffe, URZ, 0xc0, !UPT ;  /* 0xfffffffe04047892 */ /* 0x000fc8000f8ec03f */
[----:B------:R-:W-:-:S06]  /*2060*/  UIADD3 UR4, UR61, -UR4, URZ ;  /* 0x800000043d047290 */ /* 0x000fcc000fffe03f */
[----:B------:R-:W-:Y:S02]  /*2070*/  IMAD.U32 R0, RZ, RZ, UR4 ;  /* 0x00000004ff007e24 */ /* 0x000fe4000f8e00ff */
[----:B------:R-:W-:-:S03]  /*2080*/  IMAD.U32 R2, RZ, RZ, UR5 ;  /* 0x00000005ff027e24 */ /* 0x000fc6000f8e00ff */
[----:B------:R-:W-:Y:S02]  /*2090*/  SHF.L.U32 R0, R0, 0x1f, RZ ;  /* 0x0000001f00007819 */ /* 0x000fe400000006ff */
[----:B------:R-:W-:Y:S02]  /*20a0*/  ISETP.NE.AND P0, PT, R2, 0x3, PT ;  /* 0x000000030200780c */ /* 0x000fe40003f05270 */
[----:B------:R-:W0:Y:S02]  /*20b0*/  SYNCS.PHASECHK.TRANS64.TRYWAIT P1, [UR40+0x28800], R0 ;  /* 0x02880000ff0075a7 */ /* 0x000e240008020168 */
[----:B0-----:R-:W-:Y:S09]  /*20c0*/  @!P1 BRA `(.L_x_1335) ;  /* 0x0000015800209947 */ /* 0x001ff20003800000 */
.L_x_1531:
[----:B------:R-:W-:Y:S05]  /*20d0*/  @!P0 BRA `(.L_x_1336) ;  /* 0x0000000000048947 */ /* 0x000fea0003800000 */
[----:B------:R-:W-:Y:S01]  /*20e0*/  BPT.TRAP 0x1 ;  /* 0x000000040000795c */ /* 0x000fe20000300000 */
.L_x_1336:
[----:B0-----:R-:W-:Y:S02]  /*20f0*/  IMAD.U32 R3, RZ, RZ, UR38 ;  /* 0x00000026ff037e24 */ /* 0x001fe4000f8e00ff */
[----:B------:R-:W-:-:S03]  /*2100*/  IMAD.U32 R0, RZ, RZ, UR39 ;  /* 0x00000027ff007e24 */ /* 0x000fc6000f8e00ff */
[----:B------:R-:W-:Y:S02]  /*2110*/  LEA R3, R3, UR40, 0x3 ;  /* 0x0000002803037c11 */ /* 0x000fe4000f8e18ff */
[----:B------:R-:W-:-:S04]  /*2120*/  SHF.L.U32 R0, R0, 0x1f, RZ ;  /* 0x0000001f00007819 */ /* 0x000fc800000006ff */
[----:B------:R0:W1:Y:S01]  /*2130*/  SYNCS.PHASECHK.TRANS64.TRYWAIT P1, [R3+URZ+0x28830], R0 ;  /* 0x02883000030075a7 */ /* 0x000062000802017f */
[----:B------:R-:W-:Y:S05]  /*2140*/  @!P0 BRA `(.L_x_1337) ;  /* 0x0000000000048947 */ /* 0x000fea0003800000 */
[----:B------:R-:W-:Y:S01]  /*2150*/  BPT.TRAP 0x1 ;  /* 0x000000040000795c */ /* 0x000fe20000300000 */
.L_x_1337:
[----:B-1----:R-:W-:Y:S05]  /*2160*/  @P1 BRA `(.L_x_1338) ;  /* 0x0000000000081947 */ /* 0x002fea0003800000 */
[----:B------:R-:W1:Y:S02]  /*2170*/  SYNCS.PHASECHK.TRANS64.TRYWAIT P1, [R3+URZ+0x28830], R0 ;  /* 0x02883000030075a7 */ /* 0x000e64000802017f */
[----:B-1----:R-:W-:Y:S05]  /*2180*/  @!P1 BRA `(.L_x_1339) ;  /* 0x0000015800089947 */ /* 0x002fea0003800000 */
.L_x_1338:
        /* <DEDUP_REMOVED lines=63> */
.L_x_1340:
[----:B------:R-:W-:Y:S01]  /*2580*/  UISETP.NE.AND UP1, UPT, UR50, URZ, UPT ;  /* 0x0000003f3200728c */ /* 0x000fe2000bf25270 */
[----:B01----:R-:W-:Y:S01]  /*2590*/  VIADD R0, R17, UR46 ;  /* 0x0000002e11007c36 */ /* 0x003fe20008000000 */
[----:B------:R-:W-:Y:S01]  /*25a0*/  R2UR UR6, R3 ;  /* 0x00000000030672ca */ /* 0x000fe200000e0000 */
[----:B------:R-:W-:Y:S01]  /*25b0*/  IMAD.MOV.U32 R3, RZ, RZ, -0x80 ;  /* 0xffffff80ff037424 */ /* 0x000fe200078e00ff */
[----:B------:R-:W-:Y:S01]  /*25c0*/  UISETP.NE.AND UP0, UPT, UR43, URZ, UPT ;  /* 0x0000003f2b00728c */ /* 0x000fe2000bf05270 */
[C---:B------:R-:W-:Y:S01]  /*25d0*/  LEA R6, R90.reuse, 0xffffff80, 0x7 ;  /* 0xffffff805a067811 */ /* 0x040fe200078e38ff */
[----:B------:R-:W-:Y:S01]  /*25e0*/  ULDC UR59, c[0x0][0x9dc] ;  /* 0x00027700003b7ab9 */ /* 0x000fe20000000800 */
[----:B------:R-:W-:Y:S01]  /*25f0*/  PLOP3.LUT P1, PT, PT, PT, UP1, 0x80, 0x0 ;  /* 0x000000000000781c */ /* 0x000fe20003f2f018 */
[----:B------:R-:W-:Y:S01]  /*2600*/  IMAD R7, R90, R3, 0x80 ;  /* 0x000000805a077424 */ /* 0x000fe200078e0203 */
[----:B------:R-:W-:Y:S01]  /*2610*/  PLOP3.LUT P2, PT, PT, PT, UP1, 0x80, 0x0 ;  /* 0x000000000000781c */ /* 0x000fe20003f4f018 */
[----:B------:R-:W-:Y:S01]  /*2620*/  IMAD.U32 R3, RZ, RZ, UR42 ;  /* 0x0000002aff037e24 */ /* 0x000fe2000f8e00ff */
[----:B------:R-:W-:Y:S01]  /*2630*/  @UP1 ULDC UR7, c[0x0][0x44c] ;  /* 0x0001130000071ab9 */ /* 0x000fe20000000800 */
[----:B------:R-:W-:Y:S01]  /*2640*/  ULDC UR14, c[0x0][0x9e0] ;  /* 0x00027800000e7ab9 */ /* 0x000fe20000000800 */
[----:B------:R-:W-:-:S02]  /*2650*/  IADD3 R8, -R16, UR41, R7 ;  /* 0x0000002910087c10 */ /* 0x000fc4000fffe107 */
[----:B------:R-:W-:-:S04]  /*2660*/  UIADD3 UR6, UR6, 0x28840, URZ ;  /* 0x0002884006067890 */ /* 0x000fc8000fffe03f */
[----:B------:R-:W-:Y:S01]  /*2670*/  UPRMT UR6, UR53, 0x654, UR6 ;  /* 0x0000065435067896 */ /* 0x000fe20008000006 */
[----:B------:R-:W-:Y:S01]  /*2680*/  @P1 IMAD.HI.U32 R2, R0, UR7, RZ ;  /* 0x0000000700021c27 */ /* 0x000fe2000f8e00ff */
[----:B------:R-:W-:Y:S01]  /*2690*/  @UP1 ULDC UR7, c[0x0][0x450] ;  /* 0x0001140000071ab9 */ /* 0x000fe20000000800 */
[----:B------:R-:W-:-:S03]  /*26a0*/  PLOP3.LUT P1, PT, PT, PT, UP0, 0x40, 0x0 ;  /* 0x000000000000781c */ /* 0x000fc60003f2e808 */
[----:B------:R-:W-:Y:S02]  /*26b0*/  @P2 SHF.R.U32.HI R0, RZ, UR7, R2 ;  /* 0x00000007ff002c19 */ /* 0x000fe40008011602 */
[----:B------:R-:W-:Y:S01]  /*26c0*/  IADD3 R2, -R16, 0x1, R7 ;  /* 0x0000000110027810 */ /* 0x000fe20007ffe107 */
[----:B------:R-:W-:Y:S01]  /*26d0*/  SYNCS.ARRIVE.TRANS64.RED.A1T0 RZ, [UR6], RZ ;  /* 0x000000ffffff79a7 */ /* 0x000fe20008100406 */
[----:B------:R-:W-:Y:S01]  /*26e0*/  ULOP3.LUT UR6, URZ, UR59, URZ, 0x33, !UPT ;  /* 0x0000003b3f067292 */ /* 0x000fe2000f8e333f */
[----:B------:R-:W0:Y:S01]  /*26f0*/  SHFL.IDX PT, R5, R0, RZ, 0x1c1f ;  /* 0x001c1fff00057589 */ /* 0x000e2200000e0000 */
[----:B------:R-:W-:-:S05]  /*2700*/  IADD3 R2, -R3, UR41, R2 ;  /* 0x0000002903027c10 */ /* 0x000fca000fffe102 */
[C---:B------:R-:W-:Y:S02]  /*2710*/  VIADD R9, R2.reuse, UR14 ;  /* 0x0000000e02097c36 */ /* 0x040fe40008000000 */
[----:B------:R-:W-:-:S03]  /*2720*/  VIADD R10, R2, UR6 ;  /* 0x00000006020a7c36 */ /* 0x000fc60008000000 */
[----:B0-----:R-:W-:Y:S01]  /*2730*/  VIADDMNMX R2, R5, R9, R8, PT ;  /* 0x0000000905027246 */ /* 0x001fe20003800108 */
[----:B------:R-:W-:Y:S01]  /*2740*/  IMAD.IADD R3, R10, 0x1, R5 ;  /* 0x000000010a037824 */ /* 0x000fe200078e0205 */
[----:B------:R-:W-:Y:S06]  /*2750*/  @P1 BRA `(.L_x_1341) ;  /* 0x0000000000641947 */ /* 0x000fec0003800000 */
[----:B------:R-:W-:Y:S01]  /*2760*/  IMAD.U32 R4, RZ, RZ, UR42 ;  /* 0x0000002aff047e24 */ /* 0x000fe2000f8e00ff */
[----:B------:R-:W-:Y:S04]  /*2770*/  BSSY B0, `(.L_x_1342) ;  /* 0x0000013000007945 */ /* 0x000fe80003800000 */
[----:B------:R-:W-:-:S04]  /*2780*/  IADD3 R5, -R4, UR41, R5 ;  /* 0x0000002904057c10 */ /* 0x000fc8000fffe105 */
        /* <DEDUP_REMOVED lines=11> */
.L_x_1343:
[----:B------:R-:W-:Y:S02]  /*2840*/  ULDC UR6, c[0x0][0x9e4] ;  /* 0x0002790000067ab9 */ /* 0x000fe40000000800 */
[----:B------:R-:W-:-:S05]  /*2850*/  IMAD.U32 R11, RZ, RZ, UR6 ;  /* 0x00000006ff0b7e24 */ /* 0x000fca000f8e00ff */
[----:B------:R-:W-:-:S13]  /*2860*/  ISETP.NE.AND P1, PT, R11, 0x1, PT ;  /* 0x000000010b00780c */ /* 0x000fda0003f25270 */
[----:B------:R-:W0:Y:S02]  /*2870*/  @P1 LDC.64 R12, c[0x0][0x9e8] ;  /* 0x00027a00ff0c1b82 */ /* 0x000e240000000a00 */
[----:B0-----:R-:W-:-:S05]  /*2880*/  @P1 IMAD.HI.U32 R4, R5, R12, RZ ;  /* 0x0000000c05041227 */ /* 0x001fca00078e00ff */
[----:B------:R-:W-:-:S07]  /*2890*/  @P1 SHF.R.U32.HI R5, RZ, R13, R4 ;  /* 0x0000000dff051219 */ /* 0x000fce0000011604 */
.L_x_1344:
[----:B------:R-:W-:Y:S05]  /*28a0*/  BSYNC B0 ;  /* 0x0000000000007941 */ /* 0x000fea0003800000 */
.L_x_1342:
[----:B------:R-:W-:-:S04]  /*28b0*/  IMAD R5, R5, R11, -R6 ;  /* 0x0000000b05057224 */ /* 0x000fc800078e0a06 */
[----:B------:R-:W-:-:S05]  /*28c0*/  IMAD.IADD R5, R5, 0x1, -R16 ;  /* 0x0000000105057824 */ /* 0x000fca00078e0a10 */
[----:B------:R-:W-:Y:S02]  /*28d0*/  VIADDMNMX R2, R5, R11, R2, PT ;  /* 0x0000000b05027246 */ /* 0x000fe40003800102 */
[----:B------:R-:W-:-:S07]  /*28e0*/  VIMNMX R3, R3, R5, !PT ;  /* 0x0000000503037248 */ /* 0x000fce0007fe0100 */
.L_x_1341:
        /* <DEDUP_REMOVED lines=151> */
[----:B------:R-:W-:Y:S02]  /*3260*/  ISETP.GE.AND P6, PT, R7, 0x7a, PT ;  /* 0x0000007a0700780c */ /* 0x000fe40003fc6270 */
[----:B------:R-:W0:Y:S02]  /*3270*/  SHFL.IDX PT, R7, R0, 0x1, 0x1c1f ;  /* 0x003c1f0000077f89 */ /* 0x000e2400000e0000 */
[----:B------:R-:W-:Y:S02]  /*3280*/  P2R R24, PR, RZ, 0x40 ;  /* 0x00000040ff187803 */ /* 0x000fe40000000000 */
[----:B------:R-:W-:-:S04]  /*3290*/  ISETP.GT.AND P6, PT, R3, 0x79, !P6 ;  /* 0x000000790300780c */ /* 0x000fc800077c4270 */
[----:B------:R-:W-:-:S04]  /*32a0*/  ISETP.LT.OR P6, PT, R2, 0x7a, P6 ;  /* 0x0000007a0200780c */ /* 0x000fc800037c1670 */
[----:B------:R-:W-:Y:S02]  /*32b0*/  FSEL R85, R85, -INF , !P6 ;  /* 0xff80000055557808 */ /* 0x000fe40007000000 */
[----:B------:R-:W-:Y:S02]  /*32c0*/  PLOP3.LUT P6, PT, PT, PT, UP0, 0x40, 0x0 ;  /* 0x000000000000781c */ /* 0x000fe40003fce808 */
[----:B0-----:R-:W-:Y:S01]  /*32d0*/  VIADDMNMX R2, R7, R9, R8, PT ;  /* 0x0000000907027246 */ /* 0x001fe20003800108 */
[----:B------:R-:W-:-:S10]  /*32e0*/  IMAD.IADD R3, R10, 0x1, R7 ;  /* 0x000000010a037824 */ /* 0x000fd400078e0207 */
[----:B------:R-:W-:Y:S05]  /*32f0*/  @P6 BRA `(.L_x_1345) ;  /* 0x0000000000646947 */ /* 0x000fea0003800000 */
        /* <DEDUP_REMOVED lines=14> */
.L_x_1347:
[----:B------:R-:W-:Y:S02]  /*33e0*/  ULDC UR6, c[0x0][0x9e4] ;  /* 0x0002790000067ab9 */ /* 0x000fe40000000800 */
[----:B------:R-:W-:-:S05]  /*33f0*/  IMAD.U32 R0, RZ, RZ, UR6 ;  /* 0x00000006ff007e24 */ /* 0x000fca000f8e00ff */
[----:B------:R-:W-:-:S13]  /*3400*/  ISETP.NE.AND P6, PT, R0, 0x1, PT ;  /* 0x000000010000780c */ /* 0x000fda0003fc5270 */
[----:B------:R-:W0:Y:S02]  /*3410*/  @P6 LDC.64 R4, c[0x0][0x9e8] ;  /* 0x00027a00ff046b82 */ /* 0x000e240000000a00 */
[----:B0-----:R-:W-:-:S05]  /*3420*/  @P6 IMAD.HI.U32 R4, R7, R4, RZ ;  /* 0x0000000407046227 */ /* 0x001fca00078e00ff */
[----:B------:R-:W-:-:S07]  /*3430*/  @P6 SHF.R.U32.HI R7, RZ, R5, R4 ;  /* 0x00000005ff076219 */ /* 0x000fce0000011604 */
.L_x_1348:
[----:B------:R-:W-:Y:S05]  /*3440*/  BSYNC B0 ;  /* 0x0000000000007941 */ /* 0x000fea0003800000 */
.L_x_1346:
[----:B------:R-:W-:-:S04]  /*3450*/  IMAD R7, R7, R0, -R6 ;  /* 0x0000000007077224 */ /* 0x000fc800078e0a06 */
[----:B------:R-:W-:-:S05]  /*3460*/  IMAD.IADD R7, R7, 0x1, -R16 ;  /* 0x0000000107077824 */ /* 0x000fca00078e0a10 */
[----:B------:R-:W-:Y:S02]  /*3470*/  VIADDMNMX R2, R7, R0, R2, PT ;  /* 0x0000000007027246 */ /* 0x000fe40003800102 */
[----:B------:R-:W-:-:S07]  /*3480*/  VIMNMX R3, R3, R7, !PT ;  /* 0x0000000703037248 */ /* 0x000fce0007fe0100 */
.L_x_1345:
[----:B------:R-:W-:Y:S01]  /*3490*/  ISETP.GT.AND P1, PT, R3, 0x1, !P1 ;  /* 0x000000010300780c */ /* 0x000fe20004f24270 */
[----:B------:R-:W-:Y:S01]  /*34a0*/  ULDC UR6, c[0x0][0x988] ;  /* 0x0002620000067ab9 */ /* 0x000fe20000000800 */
[----:B------:R-:W-:Y:S01]  /*34b0*/  ISETP.NE.AND P6, PT, R15, RZ, PT ;  /* 0x000000ff0f00720c */ /* 0x000fe20003fc5270 */
[----:B------:R-:W-:Y:S01]  /*34c0*/  UISETP.NE.AND UP1, UPT, UR50, URZ, UPT ;  /* 0x0000003f3200728c */ /* 0x000fe2000bf25270 */
[----:B------:R-:W-:Y:S01]  /*34d0*/  ISETP.LT.OR P1, PT, R2, 0x2, P1 ;  /* 0x000000020200780c */ /* 0x000fe20000f21670 */
[----:B------:R-:W-:Y:S01]  /*34e0*/  UISETP.NE.AND UP0, UPT, UR43, URZ, UPT ;  /* 0x0000003f2b00728c */ /* 0x000fe2000bf05270 */
[----:B------:R-:W-:Y:S01]  /*34f0*/  FMNMX.FTZ R5, R11, R25, !PT ;  /* 0x000000190b057209 */ /* 0x000fe20007810000 */
[----:B------:R-:W-:Y:S01]  /*3500*/  UMOV UR7, UR46 ;  /* 0x0000002e00077c82 */ /* 0x000fe20008000000 */
[----:B------:R-:W-:Y:S02]  /*3510*/  FSEL R27, R27, -INF , !P1 ;  /* 0xff8000001b1b7808 */ /* 0x000fe40004800000 */
[----:B------:R-:W-:-:S02]  /*3520*/  ISETP.GT.AND P1, PT, R3, 0x9, !P6 ;  /* 0x000000090300780c */ /* 0x000fc40007724270 */
[----:B------:R-:W-:Y:S02]  /*3530*/  FMNMX.FTZ R0, R28, R5, !PT ;  /* 0x000000051c007209 */ /* 0x000fe40007810000 */
[----:B------:R-:W-:Y:S01]  /*3540*/  ISETP.LT.OR P1, PT, R2, 0xa, P1 ;  /* 0x0000000a0200780c */ /* 0x000fe20000f21670 */
[----:B------:R-:W-:Y:S01]  /*3550*/  @UP1 ULDC UR10, c[0x0][0x44c] ;  /* 0x00011300000a1ab9 */ /* 0x000fe20000000800 */
[----:B------:R-:W-:Y:S01]  /*3560*/  FMNMX.FTZ R5, R29, R0, !PT ;  /* 0x000000001d057209 */ /* 0x000fe20007810000 */
[----:B------:R-:W-:Y:S01]  /*3570*/  UIMAD.WIDE.U32 UR10, UR46, UR10, URZ ;  /* 0x0000000a2e0a72a5 */ /* 0x000fe2000f8e003f */
[----:B------:R-:W-:Y:S01]  /*3580*/  FSEL R31, R31, -INF , !P1 ;  /* 0xff8000001f1f7808 */ /* 0x000fe20004800000 */
[----:B------:R-:W-:Y:S01]  /*3590*/  @UP1 ULDC UR15, c[0x0][0x450] ;  /* 0x00011400000f1ab9 */ /* 0x000fe20000000800 */
[----:B------:R-:W-:Y:S01]  /*35a0*/  ISETP.NE.AND P1, PT, R20, RZ, PT ;  /* 0x000000ff1400720c */ /* 0x000fe20003f25270 */
[----:B------:R-:W-:Y:S01]  /*35b0*/  @UP1 USHF.R.U32.HI UR7, URZ, UR15, UR11 ;  /* 0x0000000f3f071299 */ /* 0x000fe2000801160b */
[----:B------:R-:W-:-:S02]  /*35c0*/  FMNMX.FTZ R0, R32, R5, !PT ;  /* 0x0000000520007209 */ /* 0x000fc40007810000 */
[----:B------:R-:W-:Y:S01]  /*35d0*/  ISETP.GT.AND P1, PT, R3, 0x10, !P1 ;  /* 0x000000100300780c */ /* 0x000fe20004f24270 */
[----:B------:R-:W-:Y:S01]  /*35e0*/  UIADD3 UR44, UR44, UR7, URZ ;  /* 0x000000072c2c7290 */ /* 0x000fe2000fffe03f */
[----:B------:R-:W-:Y:S02]  /*35f0*/  FMNMX.FTZ R5, R33, R0, !PT ;  /* 0x0000000021057209 */ /* 0x000fe40007810000 */
[----:B------:R-:W-:Y:S01]  /*3600*/  ISETP.LT.OR P1, PT, R2, 0x11, P1 ;  /* 0x000000110200780c */ /* 0x000fe20000f21670 */
[----:B------:R-:W-:Y:S01]  /*3610*/  UIADD3 UR7, UR44, UR14, URZ ;  /* 0x0000000e2c077290 */ /* 0x000fe2000fffe03f */
        /* <DEDUP_REMOVED lines=73> */
[----:B------:R-:W-:Y:S01]  /*3ab0*/  ISETP.NE.AND P2, PT, R107, RZ, PT ;  /* 0x000000ff6b00720c */ /* 0x000fe20003f45270 */
[----:B------:R-:W0:Y:S01]  /*3ac0*/  SHFL.BFLY PT, R5, R4, 0x2, 0x1f ;  /* 0x0c401f0004057f89 */ /* 0x000e2200000e0000 */
[----:B------:R-:W-:-:S02]  /*3ad0*/  FSEL R55, R55, -INF , !P1 ;  /* 0xff80000037377808 */ /* 0x000fc40004800000 */
[----:B------:R-:W-:Y:S02]  /*3ae0*/  ISETP.NE.AND P1, PT, R99, RZ, PT ;  /* 0x000000ff6300720c */ /* 0x000fe40003f25270 */
[----:B------:R-:W-:Y:S02]  /*3af0*/  ISETP.NE.AND P6, PT, R108, RZ, PT ;  /* 0x000000ff6c00720c */ /* 0x000fe40003fc5270 */
[C---:B------:R-:W-:Y:S02]  /*3b00*/  ISETP.GT.AND P1, PT, R3.reuse, 0x40, !P1 ;  /* 0x000000400300780c */ /* 0x040fe40004f24270 */
[C---:B------:R-:W-:Y:S02]  /*3b10*/  ISETP.GT.AND P3, PT, R3.reuse, 0x70, !P3 ;  /* 0x000000700300780c */ /* 0x040fe40005f64270 */
[----:B------:R-:W-:Y:S02]  /*3b20*/  ISETP.LT.OR P1, PT, R2, 0x41, P1 ;  /* 0x000000410200780c */ /* 0x000fe40000f21670 */
[----:B------:R-:W-:-:S02]  /*3b30*/  ISETP.GT.AND P4, PT, R3, 0x71, !P4 ;  /* 0x000000710300780c */ /* 0x000fc40006784270 */
[----:B------:R-:W-:Y:S02]  /*3b40*/  FSEL R58, R58, -INF , !P1 ;  /* 0xff8000003a3a7808 */ /* 0x000fe40004800000 */
[----:B------:R-:W-:Y:S02]  /*3b50*/  ISETP.NE.AND P1, PT, R100, RZ, PT ;  /* 0x000000ff6400720c */ /* 0x000fe40003f25270 */
[C---:B------:R-:W-:Y:S02]  /*3b60*/  ISETP.LT.OR P3, PT, R2.reuse, 0x71, P3 ;  /* 0x000000710200780c */ /* 0x040fe40001f61670 */
[C---:B------:R-:W-:Y:S02]  /*3b70*/  ISETP.GT.AND P1, PT, R3.reuse, 0x41, !P1 ;  /* 0x000000410300780c */ /* 0x040fe40004f24270 */
[----:B------:R-:W-:Y:S02]  /*3b80*/  ISETP.GT.AND P5, PT, R3, 0x78, !P5 ;  /* 0x000000780300780c */ /* 0x000fe40006fa4270 */
[----:B------:R-:W-:-:S02]  /*3b90*/  ISETP.LT.OR P1, PT, R2, 0x42, P1 ;  /* 0x000000420200780c */ /* 0x000fc40000f21670 */
[----:B0-----:R-:W-:Y:S02]  /*3ba0*/  FMNMX.FTZ R5, R4, R5, !PT ;  /* 0x0000000504057209 */ /* 0x001fe40007810000 */
[----:B------:R-:W-:Y:S02]  /*3bb0*/  FSEL R59, R59, -INF , !P1 ;  /* 0xff8000003b3b7808 */ /* 0x000fe40004800000 */
[----:B------:R-:W-:Y:S01]  /*3bc0*/  ISETP.NE.AND P1, PT, R101, RZ, PT ;  /* 0x000000ff6500720c */ /* 0x000fe20003f25270 */
[----:B------:R-:W0:Y:S01]  /*3bd0*/  SHFL.BFLY PT, R0, R5, 0x1, 0x1f ;  /* 0x0c201f0005007f89 */ /* 0x000e2200000e0000 */
[----:B------:R-:W-:Y:S02]  /*3be0*/  ISETP.LT.OR P4, PT, R2, 0x72, P4 ;  /* 0x000000720200780c */ /* 0x000fe40002781670 */
[----:B------:R-:W-:Y:S02]  /*3bf0*/  ISETP.GT.AND P1, PT, R3, 0x48, !P1 ;  /* 0x000000480300780c */ /* 0x000fe40004f24270 */
[----:B------:R-:W-:-:S02]  /*3c00*/  FSEL R82, R82, -INF , !P3 ;  /* 0xff80000052527808 */ /* 0x000fc40005800000 */
[C---:B------:R-:W-:Y:S02]  /*3c10*/  ISETP.LT.OR P1, PT, R2.reuse, 0x49, P1 ;  /* 0x000000490200780c */ /* 0x040fe40000f21670 */
[----:B------:R-:W-:Y:S02]  /*3c20*/  ISETP.LT.OR P5, PT, R2, 0x79, P5 ;  /* 0x000000790200780c */ /* 0x000fe40002fa1670 */
[----:B------:R-:W-:Y:S02]  /*3c30*/  FSEL R62, R62, -INF , !P1 ;  /* 0xff8000003e3e7808 */ /* 0x000fe40004800000 */
[----:B------:R-:W-:Y:S02]  /*3c40*/  ISETP.NE.AND P1, PT, R102, RZ, PT ;  /* 0x000000ff6600720c */ /* 0x000fe40003f25270 */
[----:B------:R-:W-:Y:S02]  /*3c50*/  FSEL R83, R83, -INF , !P4 ;  /* 0xff80000053537808 */ /* 0x000fe40006000000 */
[----:B------:R-:W-:-:S02]  /*3c60*/  ISETP.GT.AND P1, PT, R3, 0x49, !P1 ;  /* 0x000000490300780c */ /* 0x000fc40004f24270 */
[----:B------:R-:W-:Y:S02]  /*3c70*/  FSEL R86, R86, -INF , !P5 ;  /* 0xff80000056567808 */ /* 0x000fe40006800000 */
[----:B------:R-:W-:Y:S02]  /*3c80*/  ISETP.LT.OR P1, PT, R2, 0x4a, P1 ;  /* 0x0000004a0200780c */ /* 0x000fe40000f21670 */
[----:B0-----:R-:W-:Y:S02]  /*3c90*/  FMNMX.FTZ R0, R5, R0, !PT ;  /* 0x0000000005007209 */ /* 0x001fe40007810000 */
[----:B------:R-:W-:Y:S02]  /*3ca0*/  FSEL R63, R63, -INF , !P1 ;  /* 0xff8000003f3f7808 */ /* 0x000fe40004800000 */
[----:B------:R-:W-:Y:S01]  /*3cb0*/  ISETP.NE.AND P1, PT, R103, RZ, PT ;  /* 0x000000ff6700720c */ /* 0x000fe20003f25270 */
[----:B------:R-:W-:-:S03]  /*3cc0*/  FMUL.FTZ R6, R0, UR6 ;  /* 0x0000000600067c20 */ /* 0x000fc60008410000 */
        /* <DEDUP_REMOVED lines=30> */
[--C-:B------:R-:W-:Y:S01]  /*3eb0*/  FFMA.FTZ R180, R11, UR6, -R8.reuse ;  /* 0x000000060bb47c23 */ /* 0x100fe20008010808 */
[----:B------:R-:W-:Y:S01]  /*3ec0*/  ISETP.LT.OR P1, PT, R2, 0x1, P1 ;  /* 0x000000010200780c */ /* 0x000fe20000f21670 */
[--C-:B------:R-:W-:Y:S01]  /*3ed0*/  FFMA.FTZ R5, R25, UR6, -R8.reuse ;  /* 0x0000000619057c23 */ /* 0x100fe20008010808 */
[----:B------:R-:W-:Y:S01]  /*3ee0*/  ISETP.GT.AND P6, PT, R3, 0x79, !P6 ;  /* 0x000000790300780c */ /* 0x000fe200077c4270 */
[--C-:B------:R-:W-:Y:S01]  /*3ef0*/  FFMA.FTZ R7, R29, UR6, -R8.reuse ;  /* 0x000000061d077c23 */ /* 0x100fe20008010808 */
[----:B------:R-:W-:Y:S01]  /*3f00*/  FSEL R26, R26, -INF , !P1 ;  /* 0xff8000001a1a7808 */ /* 0x000fe20004800000 */
[--C-:B------:R-:W-:Y:S01]  /*3f10*/  FFMA.FTZ R41, R41, UR6, -R8.reuse ;  /* 0x0000000629297c23 */ /* 0x100fe20008010808 */
[----:B------:R-:W-:Y:S01]  /*3f20*/  ISETP.NE.AND P1, PT, R12, RZ, PT ;  /* 0x000000ff0c00720c */ /* 0x000fe20003f25270 */
[--C-:B------:R-:W-:Y:S01]  /*3f30*/  FFMA.FTZ R182, R28, UR6, -R8.reuse ;  /* 0x000000061cb67c23 */ /* 0x100fe20008010808 */
[----:B------:R-:W-:Y:S01]  /*3f40*/  FMNMX.FTZ R9, R26, R27, !PT ;  /* 0x0000001b1a097209 */ /* 0x000fe20007810000 */
[----:B------:R-:W-:Y:S01]  /*3f50*/  MUFU.EX2 R180, R180 ;  /* 0x000000b400b47308 */ /* 0x000fe20000000800 */
[----:B------:R-:W-:Y:S01]  /*3f60*/  ISETP.GT.AND P1, PT, R3, 0x68, !P1 ;  /* 0x000000680300780c */ /* 0x000fe20004f24270 */
[--C-:B------:R-:W-:Y:S01]  /*3f70*/  FFMA.FTZ R3, R53, UR6, -R8.reuse ;  /* 0x0000000635037c23 */ /* 0x100fe20008010808 */
[----:B------:R-:W-:Y:S01]  /*3f80*/  FMNMX.FTZ R4, R30, R9, !PT ;  /* 0x000000091e047209 */ /* 0x000fe20007810000 */
[--C-:B------:R-:W-:Y:S01]  /*3f90*/  FFMA.FTZ R176, R32, UR6, -R8.reuse ;  /* 0x0000000620b07c23 */ /* 0x100fe20008010808 */
[----:B------:R-:W-:Y:S01]  /*3fa0*/  ISETP.LT.OR P1, PT, R2, 0x69, P1 ;  /* 0x000000690200780c */ /* 0x000fe20000f21670 */
[--C-:B------:R-:W-:Y:S01]  /*3fb0*/  FFMA.FTZ R33, R33, UR6, -R8.reuse ;  /* 0x0000000621217c23 */ /* 0x100fe20008010808 */
[----:B------:R-:W-:Y:S01]  /*3fc0*/  FMNMX.FTZ R9, R31, R4, !PT ;  /* 0x000000041f097209 */ /* 0x000fe20007810000 */
[----:B------:R-:W0:Y:S01]  /*3fd0*/  MUFU.EX2 R5, R5 ;  /* 0x0000000500057308 */ /* 0x000e220000000800 */
[----:B------:R-:W-:Y:S01]  /*3fe0*/  FSEL R78, R78, -INF , !P1 ;  /* 0xff8000004e4e7808 */ /* 0x000fe20004800000 */
[--C-:B------:R-:W-:Y:S01]  /*3ff0*/  FFMA.FTZ R178, R36, UR6, -R8.reuse ;  /* 0x0000000624b27c23 */ /* 0x100fe20008010808 */
[----:B------:R-:W-:Y:S01]  /*4000*/  FMNMX.FTZ R4, R34, R9, !PT ;  /* 0x0000000922047209 */ /* 0x000fe20007810000 */
[--C-:B------:R-:W-:Y:S01]  /*4010*/  FFMA.FTZ R37, R37, UR6, -R8.reuse ;  /* 0x0000000625257c23 */ /* 0x100fe20008010808 */
[----:B------:R-:W-:Y:S01]  /*4020*/  ISETP.LT.OR P6, PT, R2, 0x7a, P6 ;  /* 0x0000007a0200780c */ /* 0x000fe200037c1670 */
[--C-:B------:R-:W-:Y:S01]  /*4030*/  FFMA.FTZ R172, R40, UR6, -R8.reuse ;  /* 0x0000000628ac7c23 */ /* 0x100fe20008010808 */
[----:B------:R-:W-:Y:S01]  /*4040*/  FMNMX.FTZ R11, R35, R4, !PT ;  /* 0x00000004230b7209 */ /* 0x000fe20007810000 */
[----:B------:R-:W1:Y:S01]  /*4050*/  MUFU.EX2 R182, R182 ;  /* 0x000000b600b67308 */ /* 0x000e620000000800 */
[----:B------:R-:W-:Y:S01]  /*4060*/  FSEL R87, R87, -INF , !P6 ;  /* 0xff80000057577808 */ /* 0x000fe20007000000 */
[--C-:B------:R-:W-:Y:S01]  /*4070*/  FFMA.FTZ R174, R44, UR6, -R8.reuse ;  /* 0x000000062cae7c23 */ /* 0x100fe20008010808 */
[----:B------:R-:W-:Y:S01]  /*4080*/  FMNMX.FTZ R4, R38, R11, !PT ;  /* 0x0000000b26047209 */ /* 0x000fe20007810000 */
[--C-:B------:R-:W-:Y:S01]  /*4090*/  FFMA.FTZ R45, R45, UR6, -R8.reuse ;  /* 0x000000062d2d7c23 */ /* 0x100fe20008010808 */
[--C-:B------:R-:W-:Y:S01]  /*40a0*/  FFMA.FTZ R168, R48, UR6, -R8.reuse ;  /* 0x0000000630a87c23 */ /* 0x100fe20008010808 */
[--C-:B------:R-:W-:Y:S01]  /*40b0*/  FFMA.FTZ R49, R49, UR6, -R8.reuse ;  /* 0x0000000631317c23 */ /* 0x100fe20008010808 */
[----:B------:R-:W-:Y:S01]  /*40c0*/  FMNMX.FTZ R11, R39, R4, !PT ;  /* 0x00000004270b7209 */ /* 0x000fe20007810000 */
[----:B------:R-:W2:Y:S01]  /*40d0*/  MUFU.EX2 R7, R7 ;  /* 0x0000000700077308 */ /* 0x000ea20000000800 */
[--C-:B------:R-:W-:Y:S01]  /*40e0*/  FFMA.FTZ R170, R52, UR6, -R8.reuse ;  /* 0x0000000634aa7c23 */ /* 0x100fe20008010808 */
[--C-:B------:R-:W-:Y:S01]  /*40f0*/  FFMA.FTZ R164, R56, UR6, -R8.reuse ;  /* 0x0000000638a47c23 */ /* 0x100fe20008010808 */
[----:B------:R-:W-:Y:S01]  /*4100*/  FMNMX.FTZ R4, R42, R11, !PT ;  /* 0x0000000b2a047209 */ /* 0x000fe20007810000 */
[--C-:B------:R-:W-:Y:S01]  /*4110*/  FFMA.FTZ R57, R57, UR6, -R8.reuse ;  /* 0x0000000639397c23 */ /* 0x100fe20008010808 */
[--C-:B------:R-:W-:Y:S01]  /*4120*/  FFMA.FTZ R166, R60, UR6, -R8.reuse ;  /* 0x000000063ca67c23 */ /* 0x100fe20008010808 */
[--C-:B------:R-:W-:Y:S01]  /*4130*/  FFMA.FTZ R160, R64, UR6, -R8.reuse ;  /* 0x0000000640a07c23 */ /* 0x100fe20008010808 */
[----:B------:R-:W-:Y:S01]  /*4140*/  FMNMX.FTZ R13, R43, R4, !PT ;  /* 0x000000042b0d7209 */ /* 0x000fe20007810000 */
[----:B------:R-:W3:Y:S01]  /*4150*/  MUFU.EX2 R176, R176 ;  /* 0x000000b000b07308 */ /* 0x000ee20000000800 */
[--C-:B------:R-:W-:Y:S01]  /*4160*/  FFMA.FTZ R162, R68, UR6, -R8.reuse ;  /* 0x0000000644a27c23 */ /* 0x100fe20008010808 */
[--C-:B------:R-:W-:Y:S01]  /*4170*/  FFMA.FTZ R156, R72, UR6, -R8.reuse ;  /* 0x00000006489c7c23 */ /* 0x100fe20008010808 */
[----:B------:R-:W-:Y:S01]  /*4180*/  FMNMX.FTZ R4, R46, R13, !PT ;  /* 0x0000000d2e047209 */ /* 0x000fe20007810000 */
[--C-:B------:R-:W-:Y:S01]  /*4190*/  FFMA.FTZ R158, R76, UR6, -R8.reuse ;  /* 0x000000064c9e7c23 */ /* 0x100fe20008010808 */
[--C-:B------:R-:W-:Y:S01]  /*41a0*/  FFMA.FTZ R152, R80, UR6, -R8.reuse ;  /* 0x0000000650987c23 */ /* 0x100fe20008010808 */
[----:B------:R-:W-:Y:S01]  /*41b0*/  FFMA.FTZ R154, R84, UR6, -R8 ;  /* 0x00000006549a7c23 */ /* 0x000fe20008010808 */
[----:B------:R-:W-:Y:S01]  /*41c0*/  FMNMX.FTZ R13, R47, R4, !PT ;  /* 0x000000042f0d7209 */ /* 0x000fe20007810000 */
[----:B------:R4:W5:Y:S03]  /*41d0*/  MUFU.EX2 R9, R33 ;  /* 0x0000002100097308 */ /* 0x0009660000000800 */
[----:B------:R-:W-:-:S04]  /*41e0*/  FMNMX.FTZ R4, R50, R13, !PT ;  /* 0x0000000d32047209 */ /* 0x000fc80007810000 */
[----:B------:R-:W-:Y:S01]  /*41f0*/  FMNMX.FTZ R15, R51, R4, !PT ;  /* 0x00000004330f7209 */ /* 0x000fe20007810000 */
[----:B------:R-:W-:Y:S01]  /*4200*/  MUFU.EX2 R13, R41 ;  /* 0x00000029000d7308 */ /* 0x000fe20000000800 */
[----:B----4-:R-:W-:Y:S02]  /*4210*/  FFMA.FTZ R33, R65, UR6, -R8 ;  /* 0x0000000641217c23 */ /* 0x010fe40008010808 */
[----:B------:R-:W-:-:S04]  /*4220*/  FMNMX.FTZ R4, R54, R15, !PT ;  /* 0x0000000f36047209 */ /* 0x000fc80007810000 */
[----:B------:R-:W-:Y:S01]  /*4230*/  FMNMX.FTZ R15, R55, R4, !PT ;  /* 0x00000004370f7209 */ /* 0x000fe20007810000 */
[----:B------:R-:W4:Y:S03]  /*4240*/  MUFU.EX2 R178, R178 ;  /* 0x000000b200b27308 */ /* 0x000f260000000800 */
[----:B------:R-:W-:-:S04]  /*4250*/  FMNMX.FTZ R4, R58, R15, !PT ;  /* 0x0000000f3a047209 */ /* 0x000fc80007810000 */
[----:B------:R-:W-:Y:S01]  /*4260*/  FMNMX.FTZ R21, R59, R4, !PT ;  /* 0x000000043b157209 */ /* 0x000fe20007810000 */
[----:B------:R0:W4:Y:S03]  /*4270*/  MUFU.EX2 R11, R37 ;  /* 0x00000025000b7308 */ /* 0x0001260000000800 */
[----:B------:R-:W-:-:S04]  /*4280*/  FMNMX.FTZ R4, R62, R21, !PT ;  /* 0x000000153e047209 */ /* 0x000fc80007810000 */
[----:B------:R-:W-:Y:S01]  /*4290*/  FMNMX.FTZ R21, R63, R4, !PT ;  /* 0x000000043f157209 */ /* 0x000fe20007810000 */
[----:B------:R-:W4:Y:S01]  /*42a0*/  MUFU.EX2 R172, R172 ;  /* 0x000000ac00ac7308 */ /* 0x000f220000000800 */
[----:B0-----:R-:W-:Y:S02]  /*42b0*/  FFMA.FTZ R37, R69, UR6, -R8 ;  /* 0x0000000645257c23 */ /* 0x001fe40008010808 */
[----:B------:R-:W-:-:S04]  /*42c0*/  FMNMX.FTZ R4, R66, R21, !PT ;  /* 0x0000001542047209 */ /* 0x000fc80007810000 */
[----:B------:R-:W-:Y:S01]  /*42d0*/  FMNMX.FTZ R25, R67, R4, !PT ;  /* 0x0000000443197209 */ /* 0x000fe20007810000 */
[----:B------:R-:W-:Y:S03]  /*42e0*/  MUFU.EX2 R174, R174 ;  /* 0x000000ae00ae7308 */ /* 0x000fe60000000800 */
[----:B------:R-:W-:-:S04]  /*42f0*/  FMNMX.FTZ R4, R70, R25, !PT ;  /* 0x0000001946047209 */ /* 0x000fc80007810000 */
[----:B------:R-:W-:Y:S01]  /*4300*/  FMNMX.FTZ R25, R71, R4, !PT ;  /* 0x0000000447197209 */ /* 0x000fe20007810000 */
[----:B------:R0:W-:Y:S03]  /*4310*/  MUFU.EX2 R15, R45 ;  /* 0x0000002d000f7308 */ /* 0x0001e60000000800 */
[----:B------:R-:W-:-:S04]  /*4320*/  FMNMX.FTZ R4, R74, R25, !PT ;  /* 0x000000194a047209 */ /* 0x000fc80007810000 */
[----:B------:R-:W-:Y:S01]  /*4330*/  FMNMX.FTZ R25, R75, R4, !PT ;  /* 0x000000044b197209 */ /* 0x000fe20007810000 */
[----:B------:R-:W-:Y:S01]  /*4340*/  MUFU.EX2 R168, R168 ;  /* 0x000000a800a87308 */ /* 0x000fe20000000800 */
[----:B0-----:R-:W-:Y:S02]  /*4350*/  FFMA.FTZ R45, R77, UR6, -R8 ;  /* 0x000000064d2d7c23 */ /* 0x001fe40008010808 */
[----:B------:R-:W-:-:S04]  /*4360*/  FMNMX.FTZ R4, R78, R25, !PT ;  /* 0x000000194e047209 */ /* 0x000fc80007810000 */
[----:B------:R-:W-:Y:S01]  /*4370*/  FMNMX.FTZ R25, R79, R4, !PT ;  /* 0x000000044f197209 */ /* 0x000fe20007810000 */
[----:B------:R0:W-:Y:S03]  /*4380*/  MUFU.EX2 R21, R49 ;  /* 0x0000003100157308 */ /* 0x0001e60000000800 */
[----:B------:R-:W-:-:S04]  /*4390*/  FMNMX.FTZ R4, R82, R25, !PT ;  /* 0x0000001952047209 */ /* 0x000fc80007810000 */
[----:B------:R-:W-:Y:S01]  /*43a0*/  FMNMX.FTZ R29, R83, R4, !PT ;  /* 0x00000004531d7209 */ /* 0x000fe20007810000 */
[----:B------:R-:W-:Y:S01]  /*43b0*/  MUFU.EX2 R170, R170 ;  /* 0x000000aa00aa7308 */ /* 0x000fe20000000800 */
[--C-:B0-----:R-:W-:Y:S02]  /*43c0*/  FFMA.FTZ R49, R81, UR6, -R8.reuse ;  /* 0x0000000651317c23 */ /* 0x101fe40008010808 */
[----:B------:R-:W-:Y:S01]  /*43d0*/  FMNMX.FTZ R2, R86, R29, !PT ;  /* 0x0000001d56027209 */ /* 0x000fe20007810000 */
[----:B------:R-:W-:-:S03]  /*43e0*/  FFMA.FTZ R29, R61, UR6, -R8 ;  /* 0x000000063d1d7c23 */ /* 0x000fc60008010808 */
[----:B------:R-:W-:Y:S01]  /*43f0*/  FMNMX.FTZ R2, R87, R2, !PT ;  /* 0x0000000257027209 */ /* 0x000fe20007810000 */
[----:B------:R-:W-:Y:S04]  /*4400*/  MUFU.EX2 R3, R3 ;  /* 0x0000000300037308 */ /* 0x000fe80000000800 */
[----:B------:R-:W0:Y:S04]  /*4410*/  SHFL.BFLY PT, R41, R2, 0x2, 0x1f ;  /* 0x0c401f0002297f89 */ /* 0x000e2800000e0000 */
        /* <DEDUP_REMOVED lines=10> */
[----:B0-----:R-:W-:Y:S01]  /*44c0*/  FMNMX.FTZ R4, R6, R53, !PT ;  /* 0x0000003506047209 */ /* 0x001fe20007810000 */
[----:B------:R-:W-:-:S03]  /*44d0*/  FFMA.FTZ R53, R85, UR6, -R8 ;  /* 0x0000000655357c23 */ /* 0x000fc60008010808 */
[C---:B------:R-:W-:Y:S01]  /*44e0*/  FSETP.NEU.FTZ.AND P1, PT, R4.reuse, -INF , PT ;  /* 0xff8000000400780b */ /* 0x040fe20003f3d000 */
[----:B------:R-:W-:Y:S02]  /*44f0*/  FMUL.FTZ R2, R4, UR6 ;  /* 0x0000000604027c20 */ /* 0x000fe40008410000 */
[----:B------:R-:W-:Y:S03]  /*4500*/  MUFU.EX2 R37, R37 ;  /* 0x0000002500257308 */ /* 0x000fe60000000800 */
[----:B------:R-:W-:Y:S02]  /*4510*/  FSEL R14, R2, RZ, P1 ;  /* 0x000000ff020e7208 */ /* 0x000fe40000800000 */
[----:B------:R-:W-:-:S03]  /*4520*/  PLOP3.LUT P1, PT, PT, PT, UP0, 0x40, 0x0 ;  /* 0x000000000000781c */ /* 0x000fc60003f2e808 */
        /* <DEDUP_REMOVED lines=17> */
[----:B-----5:R-:W-:Y:S01]  /*4640*/  FADD.FTZ R27, R9, R24 ;  /* 0x00000018091b7221 */ /* 0x020fe20000010000 */
[--C-:B------:R-:W-:Y:S01]  /*4650*/  FFMA.FTZ R47, R47, UR6, -R14.reuse ;  /* 0x000000062f2f7c23 */ /* 0x100fe2000801080e */
[--C-:B------:R-:W-:Y:S01]  /*4660*/  FFMA.FTZ R50, R50, UR6, -R14.reuse ;  /* 0x0000000632327c23 */ /* 0x100fe2000801080e */
[--C-:B------:R-:W-:Y:S01]  /*4670*/  FFMA.FTZ R51, R51, UR6, -R14.reuse ;  /* 0x0000000633337c23 */ /* 0x100fe2000801080e */
[----:B----4-:R-:W-:Y:S01]  /*4680*/  FADD.FTZ R24, R178, R27 ;  /* 0x0000001bb2187221 */ /* 0x010fe20000010000 */
[----:B------:R-:W1:Y:S01]  /*4690*/  MUFU.EX2 R183, R183 ;  /* 0x000000b700b77308 */ /* 0x000e620000000800 */
[--C-:B------:R-:W-:Y:S01]  /*46a0*/  FFMA.FTZ R54, R54, UR6, -R14.reuse ;  /* 0x0000000636367c23 */ /* 0x100fe2000801080e */
[----:B------:R-:W-:Y:S01]  /*46b0*/  FFMA.FTZ R55, R55, UR6, -R14 ;  /* 0x0000000637377c23 */ /* 0x000fe2000801080e */
[----:B------:R-:W-:Y:S01]  /*46c0*/  FADD.FTZ R27, R11, R24 ;  /* 0x000000180b1b7221 */ /* 0x000fe20000010000 */
[--C-:B------:R-:W-:Y:S01]  /*46d0*/  FFMA.FTZ R58, R58, UR6, -R14.reuse ;  /* 0x000000063a3a7c23 */ /* 0x100fe2000801080e */
[--C-:B------:R-:W-:Y:S01]  /*46e0*/  FFMA.FTZ R59, R59, UR6, -R14.reuse ;  /* 0x000000063b3b7c23 */ /* 0x100fe2000801080e */
[--C-:B------:R-:W-:Y:S01]  /*46f0*/  FFMA.FTZ R62, R62, UR6, -R14.reuse ;  /* 0x000000063e3e7c23 */ /* 0x100fe2000801080e */
[----:B------:R-:W-:Y:S01]  /*4700*/  FADD.FTZ R24, R172, R27 ;  /* 0x0000001bac187221 */ /* 0x000fe20000010000 */
[----:B------:R-:W2:Y:S01]  /*4710*/  MUFU.EX2 R6, R6 ;  /* 0x0000000600067308 */ /* 0x000ea20000000800 */
[----:B------:R-:W-:Y:S01]  /*4720*/  F2FP.F16.F32.PACK_AB R180, R5, R180 ;  /* 0x000000b405b4723e */ /* 0x000fe200000000ff */
[----:B------:R-:W-:Y:S01]  /*4730*/  FFMA.FTZ R63, R63, UR6, -R14 ;  /* 0x000000063f3f7c23 */ /* 0x000fe2000801080e */
[----:B------:R-:W-:Y:S01]  /*4740*/  FADD.FTZ R27, R13, R24 ;  /* 0x000000180d1b7221 */ /* 0x000fe20000010000 */
[----:B0-----:R-:W-:Y:S01]  /*4750*/  FADD.FTZ R24, R181, R2 ;  /* 0x00000002b5187221 */ /* 0x001fe20000010000 */
[----:B------:R-:W-:Y:S01]  /*4760*/  F2FP.F16.F32.PACK_AB R182, R7, R182 ;  /* 0x000000b607b6723e */ /* 0x000fe200000000ff */
[----:B------:R-:W-:Y:S01]  /*4770*/  FFMA.FTZ R66, R66, UR6, -R14 ;  /* 0x0000000642427c23 */ /* 0x000fe2000801080e */
[----:B------:R-:W-:Y:S01]  /*4780*/  FADD.FTZ R26, R174, R27 ;  /* 0x0000001bae1a7221 */ /* 0x000fe20000010000 */
[----:B------:R-:W0:Y:S01]  /*4790*/  MUFU.EX2 R177, R177 ;  /* 0x000000b100b17308 */ /* 0x000e220000000800 */
[----:B-1----:R-:W-:Y:S01]  /*47a0*/  FADD.FTZ R27, R183, R24 ;  /* 0x00000018b71b7221 */ /* 0x002fe20000010000 */
[----:B------:R-:W-:Y:S01]  /*47b0*/  FFMA.FTZ R67, R67, UR6, -R14 ;  /* 0x0000000643437c23 */ /* 0x000fe2000801080e */
[----:B------:R-:W-:Y:S01]  /*47c0*/  FADD.FTZ R31, R15, R26 ;  /* 0x0000001a0f1f7221 */ /* 0x000fe20000010000 */
[--C-:B------:R-:W-:Y:S01]  /*47d0*/  FFMA.FTZ R70, R70, UR6, -R14.reuse ;  /* 0x0000000646467c23 */ /* 0x100fe2000801080e */
[--C-:B------:R-:W-:Y:S01]  /*47e0*/  FFMA.FTZ R71, R71, UR6, -R14.reuse ;  /* 0x0000000647477c23 */ /* 0x100fe2000801080e */
[--C-:B------:R-:W-:Y:S01]  /*47f0*/  FFMA.FTZ R74, R74, UR6, -R14.reuse ;  /* 0x000000064a4a7c23 */ /* 0x100fe2000801080e */
[----:B------:R-:W-:Y:S01]  /*4800*/  FADD.FTZ R26, R168, R31 ;  /* 0x0000001fa81a7221 */ /* 0x000fe20000010000 */
[----:B------:R-:W1:Y:S01]  /*4810*/  MUFU.EX2 R8, R8 ;  /* 0x0000000800087308 */ /* 0x000e620000000800 */
[----:B--2---:R-:W-:Y:S01]  /*4820*/  FADD.FTZ R24, R6, R27 ;  /* 0x0000001b06187221 */ /* 0x004fe20000010000 */
[----:B------:R-:W-:Y:S01]  /*4830*/  FFMA.FTZ R75, R75, UR6, -R14 ;  /* 0x000000064b4b7c23 */ /* 0x000fe2000801080e */
[----:B------:R-:W-:Y:S01]  /*4840*/  FADD.FTZ R31, R21, R26 ;  /* 0x0000001a151f7221 */ /* 0x000fe20000010000 */
[--C-:B------:R-:W-:Y:S01]  /*4850*/  FFMA.FTZ R78, R78, UR6, -R14.reuse ;  /* 0x000000064e4e7c23 */ /* 0x100fe2000801080e */
[--C-:B------:R-:W-:Y:S01]  /*4860*/  FFMA.FTZ R79, R79, UR6, -R14.reuse ;  /* 0x000000064f4f7c23 */ /* 0x100fe2000801080e */
[----:B------:R-:W-:Y:S01]  /*4870*/  FFMA.FTZ R82, R82, UR6, -R14 ;  /* 0x0000000652527c23 */ /* 0x000fe2000801080e */
[----:B------:R-:W-:Y:S01]  /*4880*/  FADD.FTZ R26, R170, R31 ;  /* 0x0000001faa1a7221 */ /* 0x000fe20000010000 */
[----:B------:R-:W2:Y:S01]  /*4890*/  MUFU.EX2 R179, R179 ;  /* 0x000000b300b37308 */ /* 0x000ea20000000800 */
[----:B0-----:R-:W-:Y:S01]  /*48a0*/  FADD.FTZ R27, R177, R24 ;  /* 0x00000018b11b7221 */ /* 0x001fe20000010000 */
[C---:B------:R-:W-:Y:S01]  /*48b0*/  F2FP.F16.F32.PACK_AB R170, R3.reuse, R170 ;  /* 0x000000aa03aa723e */ /* 0x040fe200000000ff */
[----:B------:R-:W-:Y:S01]  /*48c0*/  FADD.FTZ R31, R3, R26 ;  /* 0x0000001a031f7221 */ /* 0x000fe20000010000 */
[--C-:B------:R-:W-:Y:S01]  /*48d0*/  FFMA.FTZ R83, R83, UR6, -R14.reuse ;  /* 0x0000000653537c23 */ /* 0x100fe2000801080e */
[----:B------:R-:W-:Y:S01]  /*48e0*/  F2FP.F16.F32.PACK_AB R181, R2, R181 ;  /* 0x000000b502b5723e */ /* 0x000fe200000000ff */
[--C-:B------:R-:W-:Y:S01]  /*48f0*/  FFMA.FTZ R86, R86, UR6, -R14.reuse ;  /* 0x0000000656567c23 */ /* 0x100fe2000801080e */
[----:B------:R-:W-:Y:S01]  /*4900*/  FADD.FTZ R26, R164, R31 ;  /* 0x0000001fa41a7221 */ /* 0x000fe20000010000 */
[----:B------:R-:W0:Y:S01]  /*4910*/  MUFU.EX2 R10, R10 ;  /* 0x0000000a000a7308 */ /* 0x000e220000000800 */
[C---:B-1----:R-:W-:Y:S01]  /*4920*/  FADD.FTZ R24, R8.reuse, R27 ;  /* 0x0000001b08187221 */ /* 0x042fe20000010000 */
[----:B------:R-:W-:Y:S01]  /*4930*/  FFMA.FTZ R14, R87, UR6, -R14 ;  /* 0x00000006570e7c23 */ /* 0x000fe2000801080e */
[----:B------:R-:W-:Y:S01]  /*4940*/  FADD.FTZ R31, R25, R26 ;  /* 0x0000001a191f7221 */ /* 0x000fe20000010000 */
[----:B------:R-:W-:Y:S01]  /*4950*/  F2FP.F16.F32.PACK_AB R177, R8, R177 ;  /* 0x000000b108b1723e */ /* 0x000fe200000000ff */
[----:B------:R-:W-:Y:S01]  /*4960*/  VIADD R8, R90, 0xfffffffe ;  /* 0xfffffffe5a087836 */ /* 0x000fe20000000000 */
[----:B------:R-:W-:Y:S01]  /*4970*/  F2FP.F16.F32.PACK_AB R176, R9, R176 ;  /* 0x000000b009b0723e */ /* 0x000fe200000000ff */
[----:B------:R-:W-:Y:S01]  /*4980*/  FADD.FTZ R26, R166, R31 ;  /* 0x0000001fa61a7221 */ /* 0x000fe20000010000 */
[----:B------:R-:W1:Y:S01]  /*4990*/  MUFU.EX2 R173, R173 ;  /* 0x000000ad00ad7308 */ /* 0x000e620000000800 */
[----:B--2---:R-:W-:Y:S01]  /*49a0*/  FADD.FTZ R27, R179, R24 ;  /* 0x00000018b31b7221 */ /* 0x004fe20000010000 */
[----:B------:R-:W-:Y:S01]  /*49b0*/  F2FP.F16.F32.PACK_AB R178, R11, R178 ;  /* 0x000000b20bb2723e */ /* 0x000fe200000000ff */
[----:B------:R-:W-:Y:S01]  /*49c0*/  FADD.FTZ R31, R29, R26 ;  /* 0x0000001a1d1f7221 */ /* 0x000fe20000010000 */
[----:B------:R-:W-:-:S02]  /*49d0*/  F2FP.F16.F32.PACK_AB R172, R13, R172 ;  /* 0x000000ac0dac723e */ /* 0x000fc400000000ff */
[----:B------:R-:W-:Y:S02]  /*49e0*/  F2FP.F16.F32.PACK_AB R174, R15, R174 ;  /* 0x000000ae0fae723e */ /* 0x000fe400000000ff */
[----:B------:R-:W2:Y:S01]  /*49f0*/  MUFU.EX2 R12, R12 ;  /* 0x0000000c000c7308 */ /* 0x000ea20000000800 */
[----:B0-----:R-:W-:Y:S01]  /*4a00*/  FADD.FTZ R24, R10, R27 ;  /* 0x0000001b0a187221 */ /* 0x001fe20000010000 */
[----:B------:R-:W-:Y:S02]  /*4a10*/  F2FP.F16.F32.PACK_AB R168, R21, R168 ;  /* 0x000000a815a8723e */ /* 0x000fe400000000ff */
[----:B------:R-:W-:Y:S02]  /*4a20*/  F2FP.F16.F32.PACK_AB R164, R25, R164 ;  /* 0x000000a419a4723e */ /* 0x000fe400000000ff */
[----:B------:R-:W-:Y:S02]  /*4a30*/  F2FP.F16.F32.PACK_AB R166, R29, R166 ;  /* 0x000000a61da6723e */ /* 0x000fe400000000ff */
[----:B------:R-:W0:Y:S01]  /*4a40*/  MUFU.EX2 R175, R175 ;  /* 0x000000af00af7308 */ /* 0x000e220000000800 */
[----:B-1----:R-:W-:Y:S01]  /*4a50*/  FADD.FTZ R27, R173, R24 ;  /* 0x00000018ad1b7221 */ /* 0x002fe20000010000 */
[----:B------:R-:W-:-:S02]  /*4a60*/  F2FP.F16.F32.PACK_AB R183, R6, R183 ;  /* 0x000000b706b7723e */ /* 0x000fc400000000ff */
[----:B------:R-:W-:-:S04]  /*4a70*/  F2FP.F16.F32.PACK_AB R179, R10, R179 ;  /* 0x000000b30ab3723e */ /* 0x000fc800000000ff */
        /* <DEDUP_REMOVED lines=9> */
[----:B-1----:R-:W-:Y:S01]  /*4b10*/  FADD.FTZ R27, R20, R27 ;  /* 0x0000001b141b7221 */ /* 0x002fe20000010000 */
[----:B------:R-:W-:Y:S01]  /*4b20*/  FADD.FTZ R26, R162, R31 ;  /* 0x0000001fa21a7221 */ /* 0x000fe20000010000 */
[C---:B------:R-:W-:Y:S02]  /*4b30*/  F2FP.F16.F32.PACK_AB R162, R37.reuse, R162 ;  /* 0x000000a225a2723e */ /* 0x040fe400000000ff */
[----:B------:R-:W-:Y:S01]  /*4b40*/  F2FP.F16.F32.PACK_AB R175, R20, R175 ;  /* 0x000000af14af723e */ /* 0x000fe200000000ff */
[----:B------:R-:W-:Y:S02]  /*4b50*/  FADD.FTZ R7, R37, R26 ;  /* 0x0000001a25077221 */ /* 0x000fe40000010000 */
        /* <DEDUP_REMOVED lines=63> */
[----:B0-----:R-:W-:-:S04]  /*4f50*/  FADD.FTZ R2, R86, R5 ;  /* 0x0000000556027221 */ /* 0x001fc80000010000 */
[C---:B-1----:R-:W-:Y:S01]  /*4f60*/  FADD.FTZ R2, R155.reuse, R2 ;  /* 0x000000029b027221 */ /* 0x042fe20000010000 */
[----:B------:R-:W-:Y:S01]  /*4f70*/  F2FP.F16.F32.PACK_AB R155, R155, R86 ;  /* 0x000000569b9b723e */ /* 0x000fe200000000ff */
[C---:B--2---:R-:W-:Y:S01]  /*4f80*/  FADD.FTZ R3, R53.reuse, R26 ;  /* 0x0000001a35037221 */ /* 0x044fe20000010000 */
        /* <DEDUP_REMOVED lines=13> */
.L_x_1350:
[----:B------:R-:W-:Y:S02]  /*5060*/  ULDC UR19, c[0x0][0x9e4] ;  /* 0x0002790000137ab9 */ /* 0x000fe40000000800 */
[----:B------:R-:W-:-:S11]  /*5070*/  UISETP.NE.AND UP0, UPT, UR19, 0x1, UPT ;  /* 0x000000011300788c */ /* 0x000fd6000bf05270 */
[----:B------:R-:W-:Y:S02]  /*5080*/  @UP0 ULDC.64 UR10, c[0x0][0x9e8] ;  /* 0x00027a00000a0ab9 */ /* 0x000fe40000000a00 */
[----:B------:R-:W-:-:S04]  /*5090*/  UIMAD.WIDE.U32 UR14, UR18, UR10, URZ ;  /* 0x0000000a120e72a5 */ /* 0x000fc8000f8e003f */
[----:B------:R-:W-:-:S12]  /*50a0*/  @UP0 USHF.R.U32.HI UR18, URZ, UR11, UR15 ;  /* 0x0000000b3f120299 */ /* 0x000fd8000801160f */
.L_x_1351:
[----:B------:R-:W-:-:S04]  /*50b0*/  UIMAD UR18, UR18, UR19, UR19 ;  /* 0x00000013121272a4 */ /* 0x000fc8000f8e0213 */
[----:B------:R-:W-:-:S04]  /*50c0*/  UISETP.LT.AND UP0, UPT, UR7, UR18, UPT ;  /* 0x000000120700728c */ /* 0x000fc8000bf01270 */
[----:B------:R-:W-:-:S12]  /*50d0*/  USEL UR7, UR7, UR18, UP0 ;  /* 0x0000001207077287 */ /* 0x000fd80008000000 */
.L_x_1349:
[----:B------:R-:W-:Y:S01]  /*50e0*/  USHF.R.S32.HI UR10, URZ, 0x1f, UR7 ;  /* 0x0000001f3f0a7899 */ /* 0x000fe20008011407 */
[----:B------:R-:W-:Y:S02]  /*50f0*/  CS2R R150, SRZ ;  /* 0x0000000000967805 */ /* 0x000fe4000001ff00 */
[----:B------:R-:W-:Y:S02]  /*5100*/  CS2R R148, SRZ ;  /* 0x0000000000947805 */ /* 0x000fe4000001ff00 */
[----:B------:R-:W-:Y:S01]  /*5110*/  CS2R R146, SRZ ;  /* 0x0000000000927805 */ /* 0x000fe2000001ff00 */
        /* <DEDUP_REMOVED lines=34> */
[----:B------:R-:W-:Y:S06]  /*5340*/  @!P1 BRA `(.L_x_1352) ;  /* 0x0000003000749947 */ /* 0x000fec0003800000 */
[----:B------:R-:W-:Y:S01]  /*5350*/  IMAD.MOV.U32 R7, RZ, RZ, R4 ;  /* 0x000000ffff077224 */ /* 0x000fe200078e0004 */
[----:B------:R-:W-:Y:S01]  /*5360*/  UMOV UR44, UR39 ;  /* 0x00000027002c7c82 */ /* 0x000fe20008000000 */
[----:B------:R-:W-:Y:S01]  /*5370*/  IMAD.MOV.U32 R6, RZ, RZ, R0 ;  /* 0x000000ffff067224 */ /* 0x000fe200078e0000 */
[----:B------:R-:W-:Y:S01]  /*5380*/  UMOV UR45, UR38 ;  /* 0x00000026002d7c82 */ /* 0x000fe20008000000 */
[----:B------:R-:W-:Y:S01]  /*5390*/  IMAD.MOV.U32 R151, RZ, RZ, RZ ;  /* 0x000000ffff977224 */ /* 0x000fe200078e00ff */
[----:B------:R-:W-:Y:S01]  /*53a0*/  ULDC UR51, c[0x0][0x9e4] ;  /* 0x0002790000337ab9 */ /* 0x000fe20000000800 */
[----:B------:R-:W-:Y:S01]  /*53b0*/  ULDC UR59, c[0x0][0x9dc] ;  /* 0x00027700003b7ab9 */ /* 0x000fe20000000800 */
[----:B------:R-:W-:Y:S01]  /*53c0*/  ULDC UR58, c[0x0][0x988] ;  /* 0x00026200003a7ab9 */ /* 0x000fe20000000800 */
[----:B------:R-:W-:-:S05]  /*53d0*/  ULDC UR60, c[0x0][0x9e0] ;  /* 0x00027800003c7ab9 */ /* 0x000fca0000000800 */
.L_x_1371:
[----:B------:R-:W-:Y:S01]  /*53e0*/  ISETP.NE.AND P2, PT, RZ, UR49, PT ;  /* 0x00000031ff007c0c */ /* 0x000fe2000bf45270 */
[----:B------:R-:W-:-:S04]  /*53f0*/  UISETP.NE.AND UP0, UPT, UR45, 0x1, UPT ;  /* 0x000000012d00788c */ /* 0x000fc8000bf05270 */
[----:B------:R-:W-:-:S04]  /*5400*/  USEL UR39, URZ, 0x1, UP0 ;  /* 0x000000013f277887 */ /* 0x000fc80008000000 */
[----:B------:R-:W-:-:S04]  /*5410*/  ULOP3.LUT UR39, UR44, UR39, URZ, 0x3c, !UPT ;  /* 0x000000272c277292 */ /* 0x000fc8000f8e3c3f */
[----:B------:R-:W-:Y:S08]  /*5420*/  @P2 BRA `(.L_x_1353) ;  /* 0x0000000000382947 */ /* 0x000ff00003800000 */
[----:B------:R-:W-:Y:S05]  /*5430*/  @!P0 BRA `(.L_x_1354) ;  /* 0x0000000000048947 */ /* 0x000fea0003800000 */
[----:B------:R-:W-:Y:S01]  /*5440*/  BPT.TRAP 0x1 ;  /* 0x000000040000795c */ /* 0x000fe20000300000 */
.L_x_1354:
        /* <DEDUP_REMOVED lines=9> */
.L_x_1355:
[----:B-1----:R-:W-:Y:S05]  /*54e0*/  @P1 BRA `(.L_x_1353) ;  /* 0x0000000000081947 */ /* 0x002fea0003800000 */
[----:B------:R-:W1:Y:S02]  /*54f0*/  SYNCS.PHASECHK.TRANS64.TRYWAIT P1, [UR6+0x28830], R0 ;  /* 0x02883000ff0075a7 */ /* 0x000e640008020146 */
[----:B-1----:R-:W-:Y:S05]  /*5500*/  @!P1 BRA `(.L_x_1356) ;  /* 0x00000124003c9947 */ /* 0x002fea0003800000 */
.L_x_1353:
[----:B------:R-:W2:Y:S01]  /*5510*/  S2R R4, SR_TID.X ;  /* 0x0000000000047919 */ /* 0x000ea20000002100 */
        /* <DEDUP_REMOVED lines=14> */
[----:B------:R-:W-:Y:S01]  /*5600*/  UMOV UR34, UR30 ;  /* 0x0000001e00227c82 */ /* 0x000fe20008000000 */
[----:B------:R-:W-:Y:S02]  /*5610*/  UIADD3 UR14, UR30, 0x6, URZ ;  /* 0x000000061e0e7890 */ /* 0x000fe4000fffe03f */
[----:B------:R-:W-:-:S02]  /*5620*/  UIADD3 UR18, UR30, 0x400, URZ ;  /* 0x000004001e127890 */ /* 0x000fc4000fffe03f */
[----:B------:R-:W-:Y:S02]  /*5630*/  UIADD3 UR22, UR30, 0x402, URZ ;  /* 0x000004021e167890 */ /* 0x000fe4000fffe03f */
[----:B------:R-:W-:Y:S02]  /*5640*/  UIADD3 UR26, UR30, 0x404, URZ ;  /* 0x000004041e1a7890 */ /* 0x000fe4000fffe03f */
[----:B------:R-:W-:Y:S01]  /*5650*/  UIADD3 UR30, UR30, 0x406, URZ ;  /* 0x000004061e1e7890 */ /* 0x000fe2000fffe03f */
[----:B--2---:R-:W-:-:S05]  /*5660*/  SHF.R.U32.HI R4, RZ, 0x7, R4 ;  /* 0x00000007ff047819 */ /* 0x004fca0000011604 */
[----:B01----:R-:W-:-:S05]  /*5670*/  VIADD R0, R4, 0x8 ;  /* 0x0000000804007836 */ /* 0x003fca0000000000 */
        /* <DEDUP_REMOVED lines=28> */
.L_x_1358:
[----:B------:R-:W-:Y:S01]  /*5840*/  ULEA UR6, UR45, UR40, 0x3 ;  /* 0x000000282d067291 */ /* 0x000fe2000f8e183f */
[----:B------:R-:W-:-:S05]  /*5850*/  IMAD.U32 R0, RZ, RZ, UR44 ;  /* 0x0000002cff007e24 */ /* 0x000fca000f8e00ff */
[----:B------:R-:W-:-:S04]  /*5860*/  SHF.L.U32 R0, R0, 0x1f, RZ ;  /* 0x0000001f00007819 */ /* 0x000fc800000006ff */
[----:B------:R0:W1:Y:S01]  /*5870*/  SYNCS.PHASECHK.TRANS64.TRYWAIT P1, [UR6+0x28850], R0 ;  /* 0x02885000ff0075a7 */ /* 0x0000620008020146 */
[----:B------:R-:W-:Y:S05]  /*5880*/  @!P0 BRA `(.L_x_1359) ;  /* 0x0000000000048947 */ /* 0x000fea0003800000 */
[----:B------:R-:W-:Y:S01]  /*5890*/  BPT.TRAP 0x1 ;  /* 0x000000040000795c */ /* 0x000fe20000300000 */
.L_x_1359:
[----:B-1----:R-:W-:Y:S05]  /*58a0*/  @P1 BRA `(.L_x_1357) ;  /* 0x0000000000081947 */ /* 0x002fea0003800000 */
[----:B------:R-:W1:Y:S02]  /*58b0*/  SYNCS.PHASECHK.TRANS64.TRYWAIT P1, [UR6+0x28850], R0 ;  /* 0x02885000ff0075a7 */ /* 0x000e640008020146 */
[----:B-1----:R-:W-:Y:S05]  /*58c0*/  @!P1 BRA `(.L_x_1360) ;  /* 0x0000012000649947 */ /* 0x002fea0003800000 */
.L_x_1357:
[----:B------:R-:W-:Y:S01]  /*58d0*/  UIADD3 UR6, UR40, 0x400, URZ ;  /* 0x0000040028067890 */ /* 0x000fe2000fffe03f */
[----:B------:R-:W-:Y:S01]  /*58e0*/  WARPGROUP.ARRIVE ;  /* 0x00000000000079c5 */ /* 0x000fe20000000000 */
[----:B------:R-:W-:-:S05]  /*58f0*/  UMOV UR7, 0x40000040 ;  /* 0x4000004000077882 */ /* 0x000fca0000000000 */
[----:B------:R-:W2:Y:S01]  /*5900*/  S2R R4, SR_TID.X ;  /* 0x0000000000047919 */ /* 0x000ea20000002100 */
        /* <DEDUP_REMOVED lines=8> */
[----:B--2---:R-:W-:-:S04]  /*5990*/  SHF.R.U32.HI R4, RZ, 0x7, R4 ;  /* 0x00000007ff047819 */ /* 0x004fc80000011604 */
[----:B01----:R-:W-:Y:S01]  /*59a0*/  IADD3 R0, -R4, 0xb, RZ ;  /* 0x0000000b04007810 */ /* 0x003fe20007ffe1ff */
[----:B------:R-:W-:Y:S02]  /*59b0*/  WARPGROUP.DEPBAR.LE gsb0, 0x0 ;  /* 0x00008000000079c5 */ /* 0x000fe40000010000 */
[----:B------:R-:W-:-:S06]  /*59c0*/  WARPGROUP.ARRIVE ;  /* 0x00000000000079c5 */ /* 0x000fcc0000000000 */
        /* <DEDUP_REMOVED lines=35> */
.L_x_1361:
[----:B------:R-:W-:Y:S01]  /*5c00*/  UISETP.NE.AND UP1, UPT, UR50, URZ, UPT ;  /* 0x0000003f3200728c */ /* 0x000fe2000bf25270 */
[----:B0-----:R-:W-:Y:S01]  /*5c10*/  VIADD R0, R17, UR46 ;  /* 0x0000002e11007c36 */ /* 0x001fe20008000000 */
[----:B------:R-:W-:Y:S01]  /*5c20*/  ULEA UR6, UR38, UR40, 0x3 ;  /* 0x0000002826067291 */ /* 0x000fe2000f8e183f */
[----:B------:R-:W-:Y:S01]  /*5c30*/  IMAD.SHL.U32 R9, R8, 0x80, RZ ;  /* 0x0000008008097824 */ /* 0x000fe200078e00ff */
[----:B------:R-:W-:Y:S01]  /*5c40*/  UISETP.NE.AND UP0, UPT, UR43, URZ, UPT ;  /* 0x0000003f2b00728c */ /* 0x000fe2000bf05270 */
[----:B------:R-:W-:Y:S01]  /*5c50*/  IMAD.U32 R11, RZ, RZ, UR42 ;  /* 0x0000002aff0b7e24 */ /* 0x000fe2000f8e00ff */
[----:B------:R-:W-:Y:S01]  /*5c60*/  PLOP3.LUT P1, PT, PT, PT, UP1, 0x80, 0x0 ;  /* 0x000000000000781c */ /* 0x000fe20003f2f018 */
[----:B------:R-:W-:Y:S01]  /*5c70*/  UIADD3 UR6, UR6, 0x28840, URZ ;  /* 0x0002884006067890 */ /* 0x000fe2000fffe03f */
[----:B------:R-:W-:-:S03]  /*5c80*/  PLOP3.LUT P2, PT, PT, PT, UP1, 0x80, 0x0 ;  /* 0x000000000000781c */ /* 0x000fc60003f4f018 */
[----:B------:R-:W-:Y:S01]  /*5c90*/  @UP1 ULDC UR7, c[0x0][0x44c] ;  /* 0x0001130000071ab9 */ /* 0x000fe20000000800 */
[----:B------:R-:W-:-:S07]  /*5ca0*/  UPRMT UR6, UR53, 0x654, UR6 ;  /* 0x0000065435067896 */ /* 0x000fce0008000006 */
[----:B------:R-:W-:Y:S01]  /*5cb0*/  @P1 IMAD.HI.U32 R4, R0, UR7, RZ ;  /* 0x0000000700041c27 */ /* 0x000fe2000f8e00ff */
[----:B------:R-:W-:Y:S01]  /*5cc0*/  @UP1 ULDC UR7, c[0x0][0x450] ;  /* 0x0001140000071ab9 */ /* 0x000fe20000000800 */
[----:B------:R-:W-:Y:S01]  /*5cd0*/  PLOP3.LUT P1, PT, PT, PT, UP0, 0x40, 0x0 ;  /* 0x000000000000781c */ /* 0x000fe20003f2e808 */
[----:B------:R-:W-:Y:S01]  /*5ce0*/  SYNCS.ARRIVE.TRANS64.RED.A1T0 RZ, [UR6], RZ ;  /* 0x000000ffffff79a7 */ /* 0x000fe20008100406 */
[----:B------:R-:W-:Y:S01]  /*5cf0*/  ULOP3.LUT UR6, URZ, UR59, URZ, 0x33, !UPT ;  /* 0x0000003b3f067292 */ /* 0x000fe2000f8e333f */
[----:B------:R-:W-:Y:S02]  /*5d00*/  @P2 SHF.R.U32.HI R0, RZ, UR7, R4 ;  /* 0x00000007ff002c19 */ /* 0x000fe40008011604 */
[----:B------:R-:W-:-:S03]  /*5d10*/  IADD3 R4, -R16, 0x1, -R9 ;  /* 0x0000000110047810 */ /* 0x000fc60007ffe909 */
[----:B------:R-:W0:Y:S01]  /*5d20*/  SHFL.IDX PT, R5, R0, RZ, 0x1c1f ;  /* 0x001c1fff00057589 */ /* 0x000e2200000e0000 */
[----:B------:R-:W-:-:S05]  /*5d30*/  IADD3 R4, -R11, UR41, R4 ;  /* 0x000000290b047c10 */ /* 0x000fca000fffe104 */
[C---:B------:R-:W-:Y:S02]  /*5d40*/  VIADD R14, R4.reuse, UR60 ;  /* 0x0000003c040e7c36 */ /* 0x040fe40008000000 */
[----:B------:R-:W-:Y:S02]  /*5d50*/  VIADD R20, R4, UR6 ;  /* 0x0000000604147c36 */ /* 0x000fe40008000000 */
[--C-:B0-----:R-:W-:Y:S02]  /*5d60*/  IMAD.IADD R10, R14, 0x1, R5.reuse ;  /* 0x000000010e0a7824 */ /* 0x101fe400078e0205 */
[----:B------:R-:W-:Y:S01]  /*5d70*/  IMAD.IADD R11, R20, 0x1, R5 ;  /* 0x00000001140b7824 */ /* 0x000fe200078e0205 */
[----:B------:R-:W-:Y:S06]  /*5d80*/  @P1 BRA `(.L_x_1362) ;  /* 0x00000000005c1947 */ /* 0x000fec0003800000 */
[----:B------:R-:W-:Y:S01]  /*5d90*/  IMAD.U32 R12, RZ, RZ, UR42 ;  /* 0x0000002aff0c7e24 */ /* 0x000fe2000f8e00ff */
[----:B------:R-:W-:Y:S04]  /*5da0*/  BSSY B0, `(.L_x_1363) ;  /* 0x0000011000007945 */ /* 0x000fe80003800000 */
[----:B------:R-:W-:-:S04]  /*5db0*/  IADD3 R12, -R12, UR41, R5 ;  /* 0x000000290c0c7c10 */ /* 0x000fc8000fffe105 */
        /* <DEDUP_REMOVED lines=10> */
.L_x_1364:
[----:B------:R-:W-:-:S05]  /*5e60*/  IMAD.U32 R15, RZ, RZ, UR51 ;  /* 0x00000033ff0f7e24 */ /* 0x000fca000f8e00ff */
[----:B------:R-:W-:-:S13]  /*5e70*/  ISETP.NE.AND P1, PT, R15, 0x1, PT ;  /* 0x000000010f00780c */ /* 0x000fda0003f25270 */
[----:B------:R-:W0:Y:S02]  /*5e80*/  @P1 LDC.64 R4, c[0x0][0x9e8] ;  /* 0x00027a00ff041b82 */ /* 0x000e240000000a00 */
[----:B0-----:R-:W-:-:S05]  /*5e90*/  @P1 IMAD.HI.U32 R4, R12, R4, RZ ;  /* 0x000000040c041227 */ /* 0x001fca00078e00ff */
[----:B------:R-:W-:-:S07]  /*5ea0*/  @P1 SHF.R.U32.HI R12, RZ, R5, R4 ;  /* 0x00000005ff0c1219 */ /* 0x000fce0000011604 */
.L_x_1365:
[----:B------:R-:W-:Y:S05]  /*5eb0*/  BSYNC B0 ;  /* 0x0000000000007941 */ /* 0x000fea0003800000 */
.L_x_1363:
[----:B------:R-:W-:-:S04]  /*5ec0*/  IMAD R5, R12, R15, -R9 ;  /* 0x0000000f0c057224 */ /* 0x000fc800078e0a09 */
[----:B------:R-:W-:-:S05]  /*5ed0*/  IMAD.IADD R5, R5, 0x1, -R16 ;  /* 0x0000000105057824 */ /* 0x000fca00078e0a10 */
[----:B------:R-:W-:Y:S02]  /*5ee0*/  VIADDMNMX R10, R5, R15, R10, PT ;  /* 0x0000000f050a7246 */ /* 0x000fe4000380010a */
[----:B------:R-:W-:-:S07]  /*5ef0*/  VIMNMX R11, R11, R5, !PT ;  /* 0x000000050b0b7248 */ /* 0x000fce0007fe0100 */
.L_x_1362:
[----:B------:R-:W-:Y:S01]  /*5f00*/  ISETP.GT.AND P1, PT, R8, -0x1, PT ;  /* 0xffffffff0800780c */ /* 0x000fe20003f24270 */
[----:B------:R-:W0:Y:S01]  /*5f10*/  SHFL.IDX PT, R5, R0, 0x1, 0x1c1f ;  /* 0x003c1f0000057f89 */ /* 0x000e2200000e0000 */
[----:B------:R-:W-:Y:S02]  /*5f20*/  UISETP.NE.AND UP0, UPT, UR43, URZ, UPT ;  /* 0x0000003f2b00728c */ /* 0x000fe4000bf05270 */
[C---:B------:R-:W-:Y:S02]  /*5f30*/  ISETP.GT.AND P3, PT, R11.reuse, 0x8, P1 ;  /* 0x000000080b00780c */ /* 0x040fe40000f64270 */
[C---:B------:R-:W-:Y:S02]  /*5f40*/  ISETP.GT.AND P6, PT, R11.reuse, RZ, P1 ;  /* 0x000000ff0b00720c */ /* 0x040fe40000fc4270 */
[----:B------:R-:W-:Y:S02]  /*5f50*/  ISETP.LT.OR P3, PT, R10, 0x9, P3 ;  /* 0x000000090a00780c */ /* 0x000fe40001f61670 */
[----:B------:R-:W-:-:S02]  /*5f60*/  ISETP.GT.AND P2, PT, R11, 0x1, P1 ;  /* 0x000000010b00780c */ /* 0x000fc40000f44270 */
[----:B------:R-:W-:Y:S02]  /*5f70*/  FSEL R21, R28, -INF , !P3 ;  /* 0xff8000001c157808 */ /* 0x000fe40005800000 */
[----:B------:R-:W-:Y:S02]  /*5f80*/  ISETP.GT.AND P3, PT, R11, 0x19, P1 ;  /* 0x000000190b00780c */ /* 0x000fe40000f64270 */
[C---:B------:R-:W-:Y:S02]  /*5f90*/  ISETP.LT.OR P6, PT, R10.reuse, 0x1, P6 ;  /* 0x000000010a00780c */ /* 0x040fe400037c1670 */
[C---:B------:R-:W-:Y:S02]  /*5fa0*/  ISETP.LT.OR P2, PT, R10.reuse, 0x2, P2 ;  /* 0x000000020a00780c */ /* 0x040fe40001741670 */
[----:B------:R-:W-:Y:S02]  /*5fb0*/  ISETP.LT.OR P3, PT, R10, 0x1a, P3 ;  /* 0x0000001a0a00780c */ /* 0x000fe40001f61670 */
        /* <DEDUP_REMOVED lines=80> */
[--C-:B0-----:R-:W-:Y:S01]  /*64c0*/  IMAD.IADD R11, R20, 0x1, R5.reuse ;  /* 0x00000001140b7824 */ /* 0x101fe200078e0205 */
[C---:B------:R-:W-:Y:S02]  /*64d0*/  ISETP.LT.OR P5, PT, R10.reuse, 0x71, P5 ;  /* 0x000000710a00780c */ /* 0x040fe40002fa1670 */
[C---:B------:R-:W-:Y:S02]  /*64e0*/  ISETP.LT.OR P4, PT, R10.reuse, 0x72, P4 ;  /* 0x000000720a00780c */ /* 0x040fe40002781670 */
[C---:B------:R-:W-:Y:S02]  /*64f0*/  ISETP.LT.OR P6, PT, R10.reuse, 0x79, P6 ;  /* 0x000000790a00780c */ /* 0x040fe400037c1670 */
[----:B------:R-:W-:Y:S01]  /*6500*/  ISETP.LT.OR P2, PT, R10, 0x7a, P2 ;  /* 0x0000007a0a00780c */ /* 0x000fe20001741670 */
[----:B------:R-:W-:Y:S01]  /*6510*/  IMAD.IADD R10, R14, 0x1, R5 ;  /* 0x000000010e0a7824 */ /* 0x000fe200078e0205 */
[----:B------:R-:W-:-:S02]  /*6520*/  FSEL R80, R80, -INF , !P5 ;  /* 0xff80000050507808 */ /* 0x000fc40006800000 */
[----:B------:R-:W-:Y:S02]  /*6530*/  FSEL R81, R81, -INF , !P4 ;  /* 0xff80000051517808 */ /* 0x000fe40006000000 */
[----:B------:R-:W-:Y:S02]  /*6540*/  FSEL R84, R84, -INF , !P6 ;  /* 0xff80000054547808 */ /* 0x000fe40007000000 */
[----:B------:R-:W-:Y:S01]  /*6550*/  FSEL R85, R85, -INF , !P2 ;  /* 0xff80000055557808 */ /* 0x000fe20005000000 */
        /* <DEDUP_REMOVED lines=14> */
.L_x_1368:
[----:B------:R-:W-:-:S05]  /*6640*/  IMAD.U32 R12, RZ, RZ, UR51 ;  /* 0x00000033ff0c7e24 */ /* 0x000fca000f8e00ff */
[----:B------:R-:W-:-:S13]  /*6650*/  ISETP.NE.AND P2, PT, R12, 0x1, PT ;  /* 0x000000010c00780c */ /* 0x000fda0003f45270 */
[----:B------:R-:W0:Y:S02]  /*6660*/  @P2 LDC.64 R4, c[0x0][0x9e8] ;  /* 0x00027a00ff042b82 */ /* 0x000e240000000a00 */
[----:B0-----:R-:W-:-:S05]  /*6670*/  @P2 IMAD.HI.U32 R4, R0, R4, RZ ;  /* 0x0000000400042227 */ /* 0x001fca00078e00ff */
[----:B------:R-:W-:-:S07]  /*6680*/  @P2 SHF.R.U32.HI R0, RZ, R5, R4 ;  /* 0x00000005ff002219 */ /* 0x000fce0000011604 */
.L_x_1369:
[----:B------:R-:W-:Y:S05]  /*6690*/  BSYNC B0 ;  /* 0x0000000000007941 */ /* 0x000fea0003800000 */
.L_x_1367:
[----:B------:R-:W-:-:S04]  /*66a0*/  IMAD R9, R0, R12, -R9 ;  /* 0x0000000c00097224 */ /* 0x000fc800078e0a09 */
[----:B------:R-:W-:-:S05]  /*66b0*/  IMAD.IADD R9, R9, 0x1, -R16 ;  /* 0x0000000109097824 */ /* 0x000fca00078e0a10 */
[----:B------:R-:W-:Y:S02]  /*66c0*/  VIADDMNMX R10, R9, R12, R10, PT ;  /* 0x0000000c090a7246 */ /* 0x000fe4000380010a */
[----:B------:R-:W-:-:S07]  /*66d0*/  VIMNMX R11, R11, R9, !PT ;  /* 0x000000090b0b7248 */ /* 0x000fce0007fe0100 */
.L_x_1366:
[----:B------:R-:W-:Y:S01]  /*66e0*/  FMNMX.FTZ R0, R153, R6, !PT ;  /* 0x0000000699007209 */ /* 0x000fe20007810000 */
[----:B------:R-:W-:Y:S01]  /*66f0*/  UMOV UR6, UR58 ;  /* 0x0000003a00067c82 */ /* 0x000fe20008000000 */
        /* <DEDUP_REMOVED lines=12> */
[----:B------:R-:W-:Y:S02]  /*67c0*/  ISETP.GT.AND P5, PT, R11, RZ, P1 ;  /* 0x000000ff0b00720c */ /* 0x000fe40000fa4270 */
        /* <DEDUP_REMOVED lines=17> */
[----:B------:R-:W-:Y:S02]  /*68e0*/  FMNMX.FTZ R12, R26, R7, !PT ;  /* 0x000000071a0c7209 */ /* 0x000fe40007810000 */
[----:B------:R-:W-:Y:S02]  /*68f0*/  FMNMX.FTZ R0, R56, R5, !PT ;  /* 0x0000000538007209 */ /* 0x000fe40007810000 */
[----:B------:R-:W-:Y:S02]  /*6900*/  ISETP.LT.OR P4, PT, R10, 0xa, P4 ;  /* 0x0000000a0a00780c */ /* 0x000fe40002781670 */
[----:B------:R-:W-:Y:S02]  /*6910*/  FMNMX.FTZ R5, R57, R0, !PT ;  /* 0x0000000039057209 */ /* 0x000fe40007810000 */
[----:B------:R-:W-:-:S02]  /*6920*/  FSEL R30, R30, -INF , !P3 ;  /* 0xff8000001e1e7808 */ /* 0x000fc40005800000 */
[----:B------:R-:W-:Y:S02]  /*6930*/  FMNMX.FTZ R0, R60, R5, !PT ;  /* 0x000000053c007209 */ /* 0x000fe40007810000 */
[----:B------:R-:W-:Y:S02]  /*6940*/  ISETP.GT.AND P2, PT, R11, 0x11, P1 ;  /* 0x000000110b00780c */ /* 0x000fe40000f44270 */
[----:B------:R-:W-:Y:S02]  /*6950*/  FMNMX.FTZ R5, R61, R0, !PT ;  /* 0x000000003d057209 */ /* 0x000fe40007810000 */
[----:B------:R-:W-:Y:S02]  /*6960*/  FSEL R31, R31, -INF , !P4 ;  /* 0xff8000001f1f7808 */ /* 0x000fe40006000000 */
[----:B------:R-:W-:Y:S02]  /*6970*/  FMNMX.FTZ R0, R64, R5, !PT ;  /* 0x0000000540007209 */ /* 0x000fe40007810000 */
[----:B------:R-:W-:-:S02]  /*6980*/  ISETP.GT.AND P3, PT, R11, 0x18, P1 ;  /* 0x000000180b00780c */ /* 0x000fc40000f64270 */
[----:B------:R-:W-:Y:S02]  /*6990*/  FMNMX.FTZ R5, R65, R0, !PT ;  /* 0x0000000041057209 */ /* 0x000fe40007810000 */
[----:B------:R-:W-:Y:S02]  /*69a0*/  ISETP.LT.OR P2, PT, R10, 0x12, P2 ;  /* 0x000000120a00780c */ /* 0x000fe40001741670 */
[----:B------:R-:W-:Y:S02]  /*69b0*/  FMNMX.FTZ R0, R68, R5, !PT ;  /* 0x0000000544007209 */ /* 0x000fe40007810000 */
[----:B------:R-:W-:Y:S02]  /*69c0*/  ISETP.GT.AND P4, PT, R11, 0x19, P1 ;  /* 0x000000190b00780c */ /* 0x000fe40000f84270 */
[----:B------:R-:W-:Y:S02]  /*69d0*/  FMNMX.FTZ R5, R69, R0, !PT ;  /* 0x0000000045057209 */ /* 0x000fe40007810000 */
[----:B------:R-:W-:-:S02]  /*69e0*/  ISETP.LT.OR P3, PT, R10, 0x19, P3 ;  /* 0x000000190a00780c */ /* 0x000fc40001f61670 */
[----:B------:R-:W-:Y:S02]  /*69f0*/  FMNMX.FTZ R0, R72, R5, !PT ;  /* 0x0000000548007209 */ /* 0x000fe40007810000 */
[----:B------:R-:W-:Y:S02]  /*6a00*/  FSEL R35, R35, -INF , !P2 ;  /* 0xff80000023237808 */ /* 0x000fe40005000000 */
        /* <DEDUP_REMOVED lines=11> */
[C---:B------:R-:W-:Y:S02]  /*6ac0*/  ISETP.LT.OR P2, PT, R10.reuse, 0x22, P2 ;  /* 0x000000220a00780c */ /* 0x040fe40001741670 */
[----:B------:R-:W-:Y:S02]  /*6ad0*/  FMNMX.FTZ R4, R85, R0, !PT ;  /* 0x0000000055047209 */ /* 0x000fe40007810000 */
[----:B------:R-:W-:Y:S02]  /*6ae0*/  ISETP.GT.AND P4, PT, R11, 0x29, P1 ;  /* 0x000000290b00780c */ /* 0x000fe40000f84270 */
[----:B------:R-:W-:Y:S01]  /*6af0*/  ISETP.LT.OR P3, PT, R10, 0x29, P3 ;  /* 0x000000290a00780c */ /* 0x000fe20001f61670 */
[----:B------:R-:W0:Y:S01]  /*6b00*/  SHFL.BFLY PT, R5, R4, 0x2, 0x1f ;  /* 0x0c401f0004057f89 */ /* 0x000e2200000e0000 */
[----:B------:R-:W-:-:S02]  /*6b10*/  FSEL R43, R43, -INF , !P2 ;  /* 0xff8000002b2b7808 */ /* 0x000fc40005000000 */
[C---:B------:R-:W-:Y:S02]  /*6b20*/  ISETP.GT.AND P2, PT, R11.reuse, 0x30, P1 ;  /* 0x000000300b00780c */ /* 0x040fe40000f44270 */
[----:B------:R-:W-:Y:S02]  /*6b30*/  FSEL R46, R46, -INF , !P3 ;  /* 0xff8000002e2e7808 */ /* 0x000fe40005800000 */
[C---:B------:R-:W-:Y:S02]  /*6b40*/  ISETP.LT.OR P4, PT, R10.reuse, 0x2a, P4 ;  /* 0x0000002a0a00780c */ /* 0x040fe40002781670 */
[----:B------:R-:W-:Y:S02]  /*6b50*/  ISETP.GT.AND P3, PT, R11, 0x31, P1 ;  /* 0x000000310b00780c */ /* 0x000fe40000f64270 */
[----:B------:R-:W-:Y:S02]  /*6b60*/  ISETP.LT.OR P2, PT, R10, 0x31, P2 ;  /* 0x000000310a00780c */ /* 0x000fe40001741670 */
[----:B------:R-:W-:-:S02]  /*6b70*/  FSEL R47, R47, -INF , !P4 ;  /* 0xff8000002f2f7808 */ /* 0x000fc40006000000 */
[C---:B------:R-:W-:Y:S02]  /*6b80*/  ISETP.GT.AND P5, PT, R11.reuse, 0x38, P1 ;  /* 0x000000380b00780c */ /* 0x040fe40000fa4270 */
[----:B------:R-:W-:Y:S02]  /*6b90*/  FSEL R50, R50, -INF , !P2 ;  /* 0xff80000032327808 */ /* 0x000fe40005000000 */
[C---:B------:R-:W-:Y:S02]  /*6ba0*/  ISETP.LT.OR P3, PT, R10.reuse, 0x32, P3 ;  /* 0x000000320a00780c */ /* 0x040fe40001f61670 */
[----:B------:R-:W-:Y:S02]  /*6bb0*/  ISETP.GT.AND P4, PT, R11, 0x39, P1 ;  /* 0x000000390b00780c */ /* 0x000fe40000f84270 */
[----:B------:R-:W-:Y:S02]  /*6bc0*/  ISETP.LT.OR P5, PT, R10, 0x39, P5 ;  /* 0x000000390a00780c */ /* 0x000fe40002fa1670 */
[----:B0-----:R-:W-:-:S02]  /*6bd0*/  FMNMX.FTZ R5, R4, R5, !PT ;  /* 0x0000000504057209 */ /* 0x001fc40007810000 */
[----:B------:R-:W-:Y:S02]  /*6be0*/  FSEL R51, R51, -INF , !P3 ;  /* 0xff80000033337808 */ /* 0x000fe40005800000 */
[C---:B------:R-:W-:Y:S01]  /*6bf0*/  ISETP.GT.AND P2, PT, R11.reuse, 0x40, P1 ;  /* 0x000000400b00780c */ /* 0x040fe20000f44270 */
[----:B------:R-:W0:Y:S01]  /*6c00*/  SHFL.BFLY PT, R0, R5, 0x1, 0x1f ;  /* 0x0c201f0005007f89 */ /* 0x000e2200000e0000 */
[----:B------:R-:W-:Y:S02]  /*6c10*/  FSEL R54, R54, -INF , !P5 ;  /* 0xff80000036367808 */ /* 0x000fe40006800000 */
[C---:B------:R-:W-:Y:S02]  /*6c20*/  ISETP.LT.OR P4, PT, R10.reuse, 0x3a, P4 ;  /* 0x0000003a0a00780c */ /* 0x040fe40002781670 */
[----:B------:R-:W-:Y:S02]  /*6c30*/  ISETP.GT.AND P3, PT, R11, 0x41, P1 ;  /* 0x000000410b00780c */ /* 0x000fe40000f64270 */
[----:B------:R-:W-:-:S02]  /*6c40*/  ISETP.LT.OR P2, PT, R10, 0x41, P2 ;  /* 0x000000410a00780c */ /* 0x000fc40001741670 */
[----:B------:R-:W-:Y:S02]  /*6c50*/  FSEL R55, R55, -INF , !P4 ;  /* 0xff80000037377808 */ /* 0x000fe40006000000 */
[C---:B------:R-:W-:Y:S02]  /*6c60*/  ISETP.GT.AND P5, PT, R11.reuse, 0x48, P1 ;  /* 0x000000480b00780c */ /* 0x040fe40000fa4270 */
[----:B------:R-:W-:Y:S02]  /*6c70*/  FSEL R58, R58, -INF , !P2 ;  /* 0xff8000003a3a7808 */ /* 0x000fe40005000000 */
[C---:B------:R-:W-:Y:S02]  /*6c80*/  ISETP.LT.OR P3, PT, R10.reuse, 0x42, P3 ;  /* 0x000000420a00780c */ /* 0x040fe40001f61670 */
[----:B------:R-:W-:Y:S02]  /*6c90*/  ISETP.GT.AND P4, PT, R11, 0x49, P1 ;  /* 0x000000490b00780c */ /* 0x000fe40000f84270 */
[----:B------:R-:W-:-:S02]  /*6ca0*/  ISETP.LT.OR P5, PT, R10, 0x49, P5 ;  /* 0x000000490a00780c */ /* 0x000fc40002fa1670 */
[----:B------:R-:W-:Y:S02]  /*6cb0*/  FSEL R59, R59, -INF , !P3 ;  /* 0xff8000003b3b7808 */ /* 0x000fe40005800000 */
[----:B------:R-:W-:Y:S02]  /*6cc0*/  ISETP.GT.AND P2, PT, R11, 0x50, P1 ;  /* 0x000000500b00780c */ /* 0x000fe40000f44270 */
[----:B0-----:R-:W-:Y:S02]  /*6cd0*/  FMNMX.FTZ R0, R5, R0, !PT ;  /* 0x0000000005007209 */ /* 0x001fe40007810000 */
[----:B------:R-:W-:Y:S02]  /*6ce0*/  FSEL R62, R62, -INF , !P5 ;  /* 0xff8000003e3e7808 */ /* 0x000fe40006800000 */
[C---:B------:R-:W-:Y:S01]  /*6cf0*/  FSETP.NEU.FTZ.AND P6, PT, R0.reuse, -INF , PT ;  /* 0xff8000000000780b */ /* 0x040fe20003fdd000 */
[----:B------:R-:W-:Y:S01]  /*6d00*/  FMUL.FTZ R9, R0, UR6 ;  /* 0x0000000600097c20 */ /* 0x000fe20008410000 */
[----:B------:R-:W-:-:S02]  /*6d10*/  ISETP.LT.OR P4, PT, R10, 0x4a, P4 ;  /* 0x0000004a0a00780c */ /* 0x000fc40002781670 */
[----:B------:R-:W-:Y:S02]  /*6d20*/  ISETP.GT.AND P3, PT, R11, 0x51, P1 ;  /* 0x000000510b00780c */ /* 0x000fe40000f64270 */
[----:B------:R-:W-:Y:S02]  /*6d30*/  FSEL R4, R9, RZ, P6 ;  /* 0x000000ff09047208 */ /* 0x000fe40003000000 */
[----:B------:R-:W-:Y:S02]  /*6d40*/  ISETP.LT.OR P2, PT, R10, 0x51, P2 ;  /* 0x000000510a00780c */ /* 0x000fe40001741670 */
[----:B------:R-:W-:Y:S01]  /*6d50*/  FSEL R63, R63, -INF , !P4 ;  /* 0xff8000003f3f7808 */ /* 0x000fe20006000000 */
[--C-:B------:R-:W-:Y:S01]  /*6d60*/  FFMA.FTZ R182, R21, UR6, -R4.reuse ;  /* 0x0000000615b67c23 */ /* 0x100fe20008010804 */
[----:B------:R-:W-:Y:S01]  /*6d70*/  FMNMX.FTZ R21, R27, R12, !PT ;  /* 0x0000000c1b157209 */ /* 0x000fe20007810000 */
[--C-:B------:R-:W-:Y:S01]  /*6d80*/  FFMA.FTZ R178, R15, UR6, -R4.reuse ;  /* 0x000000060fb27c23 */ /* 0x100fe20008010804 */
[--C-:B------:R-:W-:Y:S01]  /*6d90*/  FFMA.FTZ R5, R25, UR6, -R4.reuse ;  /* 0x0000000619057c23 */ /* 0x100fe20008010804 */
[--C-:B------:R-:W-:Y:S01]  /*6da0*/  FFMA.FTZ R9, R29, UR6, -R4.reuse ;  /* 0x000000061d097c23 */ /* 0x100fe20008010804 */
[----:B------:R-:W-:Y:S01]  /*6db0*/  FMNMX.FTZ R12, R30, R21, !PT ;  /* 0x000000151e0c7209 */ /* 0x000fe20007810000 */
[--C-:B------:R-:W-:Y:S01]  /*6dc0*/  FFMA.FTZ R176, R13, UR6, -R4.reuse ;  /* 0x000000060db07c23 */ /* 0x100fe20008010804 */
[--C-:B------:R-:W-:Y:S01]  /*6dd0*/  FFMA.FTZ R13, R33, UR6, -R4.reuse ;  /* 0x00000006210d7c23 */ /* 0x100fe20008010804 */
[----:B------:R-:W-:Y:S01]  /*6de0*/  ISETP.GT.AND P5, PT, R11, 0x58, P1 ;  /* 0x000000580b00780c */ /* 0x000fe20000fa4270 */
[--C-:B------:R-:W-:Y:S01]  /*6df0*/  FFMA.FTZ R180, R153, UR6, -R4.reuse ;  /* 0x0000000699b47c23 */ /* 0x100fe20008010804 */
[----:B------:R-:W-:Y:S01]  /*6e00*/  FMNMX.FTZ R15, R31, R12, !PT ;  /* 0x0000000c1f0f7209 */ /* 0x000fe20007810000 */
[--C-:B------:R-:W-:Y:S01]  /*6e10*/  FFMA.FTZ R172, R40, UR6, -R4.reuse ;  /* 0x0000000628ac7c23 */ /* 0x100fe20008010804 */
[----:B------:R-:W-:Y:S01]  /*6e20*/  FSEL R66, R66, -INF , !P2 ;  /* 0xff80000042427808 */ /* 0x000fe20005000000 */
[--C-:B------:R-:W-:Y:S01]  /*6e30*/  FFMA.FTZ R174, R44, UR6, -R4.reuse ;  /* 0x000000062cae7c23 */ /* 0x100fe20008010804 */
[----:B------:R-:W-:Y:S01]  /*6e40*/  FMNMX.FTZ R12, R34, R15, !PT ;  /* 0x0000000f220c7209 */ /* 0x000fe20007810000 */
[--C-:B------:R-:W-:Y:S01]  /*6e50*/  FFMA.FTZ R15, R37, UR6, -R4.reuse ;  /* 0x00000006250f7c23 */ /* 0x100fe20008010804 */
[----:B------:R-:W-:Y:S01]  /*6e60*/  ISETP.LT.OR P3, PT, R10, 0x52, P3 ;  /* 0x000000520a00780c */ /* 0x000fe20001f61670 */
[--C-:B------:R-:W-:Y:S01]  /*6e70*/  FFMA.FTZ R168, R48, UR6, -R4.reuse ;  /* 0x0000000630a87c23 */ /* 0x100fe20008010804 */
[----:B------:R-:W-:Y:S01]  /*6e80*/  FMNMX.FTZ R21, R35, R12, !PT ;  /* 0x0000000c23157209 */ /* 0x000fe20007810000 */
[--C-:B------:R-:W-:Y:S01]  /*6e90*/  FFMA.FTZ R170, R52, UR6, -R4.reuse ;  /* 0x0000000634aa7c23 */ /* 0x100fe20008010804 */
[----:B------:R-:W-:Y:S01]  /*6ea0*/  ISETP.GT.AND P4, PT, R11, 0x59, P1 ;  /* 0x000000590b00780c */ /* 0x000fe20000f84270 */
[--C-:B------:R-:W-:Y:S01]  /*6eb0*/  FFMA.FTZ R164, R56, UR6, -R4.reuse ;  /* 0x0000000638a47c23 */ /* 0x100fe20008010804 */
[----:B------:R-:W-:Y:S01]  /*6ec0*/  FMNMX.FTZ R12, R38, R21, !PT ;  /* 0x00000015260c7209 */ /* 0x000fe20007810000 */
[--C-:B------:R-:W-:Y:S01]  /*6ed0*/  FFMA.FTZ R166, R60, UR6, -R4.reuse ;  /* 0x000000063ca67c23 */ /* 0x100fe20008010804 */
[----:B------:R-:W-:Y:S01]  /*6ee0*/  ISETP.LT.OR P5, PT, R10, 0x59, P5 ;  /* 0x000000590a00780c */ /* 0x000fe20002fa1670 */
[--C-:B------:R-:W-:Y:S01]  /*6ef0*/  FFMA.FTZ R61, R61, UR6, -R4.reuse ;  /* 0x000000063d3d7c23 */ /* 0x100fe20008010804 */
[----:B------:R-:W-:Y:S01]  /*6f00*/  FMNMX.FTZ R21, R39, R12, !PT ;  /* 0x0000000c27157209 */ /* 0x000fe20007810000 */
[--C-:B------:R-:W-:Y:S01]  /*6f10*/  FFMA.FTZ R160, R64, UR6, -R4.reuse ;  /* 0x0000000640a07c23 */ /* 0x100fe20008010804 */
[----:B------:R-:W-:Y:S01]  /*6f20*/  FSEL R67, R67, -INF , !P3 ;  /* 0xff80000043437808 */ /* 0x000fe20005800000 */
[--C-:B------:R-:W-:Y:S01]  /*6f30*/  FFMA.FTZ R162, R68, UR6, -R4.reuse ;  /* 0x0000000644a27c23 */ /* 0x100fe20008010804 */
[----:B------:R-:W-:Y:S01]  /*6f40*/  FMNMX.FTZ R12, R42, R21, !PT ;  /* 0x000000152a0c7209 */ /* 0x000fe20007810000 */
        /* <DEDUP_REMOVED lines=14> */
[----:B------:R-:W-:Y:S01]  /*7030*/  MUFU.EX2 R180, R180 ;  /* 0x000000b400b47308 */ /* 0x000fe20000000800 */
[----:B------:R-:W-:Y:S01]  /*7040*/  FMNMX.FTZ R12, R50, R25, !PT ;  /* 0x00000019320c7209 */ /* 0x000fe20007810000 */
[--C-:B------:R-:W-:Y:S01]  /*7050*/  FFMA.FTZ R25, R45, UR6, -R4.reuse ;  /* 0x000000062d197c23 */ /* 0x100fe20008010804 */
[----:B------:R-:W-:Y:S01]  /*7060*/  ISETP.LT.OR P2, PT, R10, 0x61, P2 ;  /* 0x000000610a00780c */ /* 0x000fe20001741670 */
[----:B------:R-:W-:Y:S01]  /*7070*/  FFMA.FTZ R45, R77, UR6, -R4 ;  /* 0x000000064d2d7c23 */ /* 0x000fe20008010804 */
[----:B------:R-:W-:-:S02]  /*7080*/  FMNMX.FTZ R29, R51, R12, !PT ;  /* 0x0000000c331d7209 */ /* 0x000fc40007810000 */
[----:B------:R-:W-:Y:S01]  /*7090*/  FSEL R71, R71, -INF , !P4 ;  /* 0xff80000047477808 */ /* 0x000fe20006000000 */
[----:B------:R-:W-:Y:S01]  /*70a0*/  MUFU.EX2 R5, R5 ;  /* 0x0000000500057308 */ /* 0x000fe20000000800 */
[----:B------:R-:W-:Y:S02]  /*70b0*/  FMNMX.FTZ R12, R54, R29, !PT ;  /* 0x0000001d360c7209 */ /* 0x000fe40007810000 */
[----:B------:R-:W-:Y:S02]  /*70c0*/  ISETP.GT.AND P5, PT, R11, 0x68, P1 ;  /* 0x000000680b00780c */ /* 0x000fe40000fa4270 */
[----:B------:R-:W-:Y:S02]  /*70d0*/  FMNMX.FTZ R29, R55, R12, !PT ;  /* 0x0000000c371d7209 */ /* 0x000fe40007810000 */
[----:B------:R-:W-:Y:S01]  /*70e0*/  FSEL R74, R74, -INF , !P2 ;  /* 0xff8000004a4a7808 */ /* 0x000fe20005000000 */
[----:B------:R-:W-:Y:S01]  /*70f0*/  MUFU.EX2 R182, R182 ;  /* 0x000000b600b67308 */ /* 0x000fe20000000800 */
[----:B------:R-:W-:Y:S01]  /*7100*/  FMNMX.FTZ R12, R58, R29, !PT ;  /* 0x0000001d3a0c7209 */ /* 0x000fe20007810000 */
[--C-:B------:R-:W-:Y:S01]  /*7110*/  FFMA.FTZ R29, R49, UR6, -R4.reuse ;  /* 0x00000006311d7c23 */ /* 0x100fe20008010804 */
[----:B------:R-:W-:Y:S01]  /*7120*/  ISETP.LT.OR P3, PT, R10, 0x62, P3 ;  /* 0x000000620a00780c */ /* 0x000fe20001f61670 */
[----:B------:R-:W-:Y:S01]  /*7130*/  FFMA.FTZ R49, R73, UR6, -R4 ;  /* 0x0000000649317c23 */ /* 0x000fe20008010804 */
[----:B------:R-:W-:-:S02]  /*7140*/  FMNMX.FTZ R33, R59, R12, !PT ;  /* 0x0000000c3b217209 */ /* 0x000fc40007810000 */
[----:B------:R-:W-:Y:S01]  /*7150*/  ISETP.GT.AND P4, PT, R11, 0x69, P1 ;  /* 0x000000690b00780c */ /* 0x000fe20000f84270 */
[----:B------:R-:W-:Y:S01]  /*7160*/  MUFU.EX2 R9, R9 ;  /* 0x0000000900097308 */ /* 0x000fe20000000800 */
[----:B------:R-:W-:Y:S02]  /*7170*/  FMNMX.FTZ R12, R62, R33, !PT ;  /* 0x000000213e0c7209 */ /* 0x000fe40007810000 */
[----:B------:R-:W-:Y:S02]  /*7180*/  ISETP.LT.OR P5, PT, R10, 0x69, P5 ;  /* 0x000000690a00780c */ /* 0x000fe40002fa1670 */
[----:B------:R-:W-:Y:S02]  /*7190*/  FMNMX.FTZ R33, R63, R12, !PT ;  /* 0x0000000c3f217209 */ /* 0x000fe40007810000 */
[----:B------:R-:W-:Y:S01]  /*71a0*/  FSEL R75, R75, -INF , !P3 ;  /* 0xff8000004b4b7808 */ /* 0x000fe20005800000 */
[----:B------:R-:W-:Y:S01]  /*71b0*/  MUFU.EX2 R176, R176 ;  /* 0x000000b000b07308 */ /* 0x000fe20000000800 */
[----:B------:R-:W-:Y:S01]  /*71c0*/  FMNMX.FTZ R12, R66, R33, !PT ;  /* 0x00000021420c7209 */ /* 0x000fe20007810000 */
[--C-:B------:R-:W-:Y:S01]  /*71d0*/  FFMA.FTZ R33, R53, UR6, -R4.reuse ;  /* 0x0000000635217c23 */ /* 0x100fe20008010804 */
[----:B------:R-:W-:Y:S01]  /*71e0*/  ISETP.GT.AND P2, PT, R11, 0x70, P1 ;  /* 0x000000700b00780c */ /* 0x000fe20000f44270 */
[----:B------:R-:W-:Y:S01]  /*71f0*/  FFMA.FTZ R53, R69, UR6, -R4 ;  /* 0x0000000645357c23 */ /* 0x000fe20008010804 */
[----:B------:R-:W-:-:S02]  /*7200*/  FMNMX.FTZ R37, R67, R12, !PT ;  /* 0x0000000c43257209 */ /* 0x000fc40007810000 */
[----:B------:R-:W-:Y:S01]  /*7210*/  FSEL R78, R78, -INF , !P5 ;  /* 0xff8000004e4e7808 */ /* 0x000fe20006800000 */
[----:B------:R-:W-:Y:S01]  /*7220*/  MUFU.EX2 R13, R13 ;  /* 0x0000000d000d7308 */ /* 0x000fe20000000800 */
[----:B------:R-:W-:Y:S02]  /*7230*/  FMNMX.FTZ R12, R70, R37, !PT ;  /* 0x00000025460c7209 */ /* 0x000fe40007810000 */
[----:B------:R-:W-:Y:S02]  /*7240*/  ISETP.LT.OR P4, PT, R10, 0x6a, P4 ;  /* 0x0000006a0a00780c */ /* 0x000fe40002781670 */
[----:B------:R-:W-:Y:S02]  /*7250*/  FMNMX.FTZ R37, R71, R12, !PT ;  /* 0x0000000c47257209 */ /* 0x000fe40007810000 */
[----:B------:R-:W-:Y:S01]  /*7260*/  ISETP.GT.AND P3, PT, R11, 0x71, P1 ;  /* 0x000000710b00780c */ /* 0x000fe20000f64270 */
[----:B------:R-:W-:Y:S01]  /*7270*/  MUFU.EX2 R178, R178 ;  /* 0x000000b200b27308 */ /* 0x000fe20000000800 */
[----:B------:R-:W-:-:S02]  /*7280*/  FMNMX.FTZ R12, R74, R37, !PT ;  /* 0x000000254a0c7209 */ /* 0x000fc40007810000 */
[----:B------:R-:W-:Y:S02]  /*7290*/  ISETP.LT.OR P2, PT, R10, 0x71, P2 ;  /* 0x000000710a00780c */ /* 0x000fe40001741670 */
[----:B------:R-:W-:Y:S02]  /*72a0*/  FMNMX.FTZ R37, R75, R12, !PT ;  /* 0x0000000c4b257209 */ /* 0x000fe40007810000 */
[----:B------:R-:W-:Y:S01]  /*72b0*/  FSEL R79, R79, -INF , !P4 ;  /* 0xff8000004f4f7808 */ /* 0x000fe20006000000 */
[----:B------:R-:W-:Y:S01]  /*72c0*/  MUFU.EX2 R15, R15 ;  /* 0x0000000f000f7308 */ /* 0x000fe20000000800 */
[----:B------:R-:W-:Y:S02]  /*72d0*/  FMNMX.FTZ R12, R78, R37, !PT ;  /* 0x000000254e0c7209 */ /* 0x000fe40007810000 */
[----:B------:R-:W-:Y:S02]  /*72e0*/  ISETP.GT.AND P5, PT, R11, 0x78, P1 ;  /* 0x000000780b00780c */ /* 0x000fe40000fa4270 */
[----:B------:R-:W-:-:S02]  /*72f0*/  ISETP.LT.OR P3, PT, R10, 0x72, P3 ;  /* 0x000000720a00780c */ /* 0x000fc40001f61670 */
[----:B------:R-:W-:Y:S01]  /*7300*/  FSEL R82, R82, -INF , !P2 ;  /* 0xff80000052527808 */ /* 0x000fe20005000000 */
[----:B------:R-:W-:Y:S01]  /*7310*/  MUFU.EX2 R172, R172 ;  /* 0x000000ac00ac7308 */ /* 0x000fe20000000800 */
[----:B------:R-:W-:Y:S02]  /*7320*/  FMNMX.FTZ R37, R79, R12, !PT ;  /* 0x0000000c4f257209 */ /* 0x000fe40007810000 */
[----:B------:R-:W-:Y:S01]  /*7330*/  ISETP.GT.AND P1, PT, R11, 0x79, P1 ;  /* 0x000000790b00780c */ /* 0x000fe20000f24270 */
[--C-:B------:R-:W-:Y:S01]  /*7340*/  FFMA.FTZ R11, R57, UR6, -R4.reuse ;  /* 0x00000006390b7c23 */ /* 0x100fe20008010804 */
[----:B------:R-:W-:Y:S01]  /*7350*/  ISETP.LT.OR P5, PT, R10, 0x79, P5 ;  /* 0x000000790a00780c */ /* 0x000fe20002fa1670 */
[----:B------:R-:W-:Y:S01]  /*7360*/  FFMA.FTZ R57, R65, UR6, -R4 ;  /* 0x0000000641397c23 */ /* 0x000fe20008010804 */
[----:B------:R-:W-:Y:S01]  /*7370*/  FSEL R83, R83, -INF , !P3 ;  /* 0xff80000053537808 */ /* 0x000fe20005800000 */
[----:B------:R-:W-:Y:S01]  /*7380*/  MUFU.EX2 R21, R21 ;  /* 0x0000001500157308 */ /* 0x000fe20000000800 */
[----:B------:R-:W-:-:S02]  /*7390*/  FMNMX.FTZ R12, R82, R37, !PT ;  /* 0x00000025520c7209 */ /* 0x000fc40007810000 */
[----:B------:R-:W-:Y:S02]  /*73a0*/  ISETP.LT.OR P1, PT, R10, 0x7a, P1 ;  /* 0x0000007a0a00780c */ /* 0x000fe40000f21670 */
[----:B------:R-:W-:Y:S02]  /*73b0*/  FSEL R86, R86, -INF , !P5 ;  /* 0xff80000056567808 */ /* 0x000fe40006800000 */
[----:B------:R-:W-:Y:S01]  /*73c0*/  FMNMX.FTZ R37, R83, R12, !PT ;  /* 0x0000000c53257209 */ /* 0x000fe20007810000 */
[----:B------:R-:W-:Y:S01]  /*73d0*/  MUFU.EX2 R174, R174 ;  /* 0x000000ae00ae7308 */ /* 0x000fe20000000800 */
[----:B------:R-:W-:Y:S02]  /*73e0*/  FSEL R87, R87, -INF , !P1 ;  /* 0xff80000057577808 */ /* 0x000fe40004800000 */
[----:B------:R-:W-:Y:S02]  /*73f0*/  FMNMX.FTZ R10, R86, R37, !PT ;  /* 0x00000025560a7209 */ /* 0x000fe40007810000 */
[----:B------:R-:W-:-:S02]  /*7400*/  FSEL R65, R0, RZ, P6 ;  /* 0x000000ff00417208 */ /* 0x000fc40003000000 */
[----:B------:R-:W-:Y:S01]  /*7410*/  FMNMX.FTZ R10, R87, R10, !PT ;  /* 0x0000000a570a7209 */ /* 0x000fe20007810000 */
[----:B------:R-:W-:Y:S02]  /*7420*/  MUFU.EX2 R25, R25 ;  /* 0x0000001900197308 */ /* 0x000fe40000000800 */
[----:B------:R-:W-:Y:S02]  /*7430*/  FADD.FTZ R6, -R65, R6 ;  /* 0x0000000641067221 */ /* 0x000fe40000010100 */
[----:B------:R-:W0:Y:S04]  /*7440*/  SHFL.BFLY PT, R37, R10, 0x2, 0x1f ;  /* 0x0c401f000a257f89 */ /* 0x000e2800000e0000 */
[----:B------:R-:W-:Y:S08]  /*7450*/  MUFU.EX2 R168, R168 ;  /* 0x000000a800a87308 */ /* 0x000ff00000000800 */
        /* <DEDUP_REMOVED lines=8> */
[----:B0-----:R-:W-:Y:S01]  /*74e0*/  FMNMX.FTZ R4, R37, R10, !PT ;  /* 0x0000000a25047209 */ /* 0x001fe20007810000 */
[----:B------:R-:W-:-:S03]  /*74f0*/  FMUL.FTZ R37, R6, UR6 ;  /* 0x0000000606257c20 */ /* 0x000fc60008410000 */
[C---:B------:R-:W-:Y:S01]  /*7500*/  FSETP.NEU.FTZ.AND P1, PT, R4.reuse, -INF , PT ;  /* 0xff8000000400780b */ /* 0x040fe20003f3d000 */
[----:B------:R-:W-:Y:S02]  /*7510*/  FMUL.FTZ R10, R4, UR6 ;  /* 0x00000006040a7c20 */ /* 0x000fe40008410000 */
[----:B------:R-:W0:Y:S03]  /*7520*/  MUFU.EX2 R37, R37 ;  /* 0x0000002500257308 */ /* 0x000e260000000800 */
[----:B------:R-:W-:-:S05]  /*7530*/  FSEL R6, R10, RZ, P1 ;  /* 0x000000ff0a067208 */ /* 0x000fca0000800000 */
[--C-:B------:R-:W-:Y:S01]  /*7540*/  FFMA.FTZ R183, R30, UR6, -R6.reuse ;  /* 0x000000061eb77c23 */ /* 0x100fe20008010806 */
[----:B------:R-:W-:Y:S01]  /*7550*/  FSEL R30, R4, RZ, P1 ;  /* 0x000000ff041e7208 */ /* 0x000fe20000800000 */
[--C-:B------:R-:W-:Y:S01]  /*7560*/  FFMA.FTZ R10, R26, UR6, -R6.reuse ;  /* 0x000000061a0a7c23 */ /* 0x100fe20008010806 */
[--C-:B------:R-:W-:Y:S01]  /*7570*/  FFMA.FTZ R181, R27, UR6, -R6.reuse ;  /* 0x000000061bb57c23 */ /* 0x100fe20008010806 */
[--C-:B------:R-:W-:Y:S01]  /*7580*/  FFMA.FTZ R12, R31, UR6, -R6.reuse ;  /* 0x000000061f0c7c23 */ /* 0x100fe20008010806 */
[--C-:B------:R-:W-:Y:S01]  /*7590*/  FFMA.FTZ R177, R34, UR6, -R6.reuse ;  /* 0x0000000622b17c23 */ /* 0x100fe20008010806 */
[----:B------:R-:W-:Y:S01]  /*75a0*/  FADD.FTZ R30, -R30, R7 ;  /* 0x000000071e1e7221 */ /* 0x000fe20000010100 */
[----:B------:R-:W-:Y:S01]  /*75b0*/  MUFU.EX2 R183, R183 ;  /* 0x000000b700b77308 */ /* 0x000fe20000000800 */
[----:B------:R-:W-:Y:S01]  /*75c0*/  FFMA.FTZ R14, R35, UR6, -R6 ;  /* 0x00000006230e7c23 */ /* 0x000fe20008010806 */
[----:B0-----:R-:W-:Y:S01]  /*75d0*/  FFMA.FTZ R34, R37, R3, R180 ;  /* 0x0000000325227223 */ /* 0x001fe200000100b4 */
[----:B------:R-:W-:Y:S01]  /*75e0*/  FMUL.FTZ R7, R30, UR6 ;  /* 0x000000061e077c20 */ /* 0x000fe20008410000 */
[--C-:B------:R-:W-:Y:S01]  /*75f0*/  FFMA.FTZ R179, R38, UR6, -R6.reuse ;  /* 0x0000000626b37c23 */ /* 0x100fe20008010806 */
[----:B------:R-:W-:Y:S01]  /*7600*/  FFMA.FTZ R20, R39, UR6, -R6 ;  /* 0x0000000627147c23 */ /* 0x000fe20008010806 */
[----:B------:R-:W-:Y:S01]  /*7610*/  FADD.FTZ R3, R5, R34 ;  /* 0x0000002205037221 */ /* 0x000fe20000010000 */
[--C-:B------:R-:W-:Y:S01]  /*7620*/  FFMA.FTZ R173, R42, UR6, -R6.reuse ;  /* 0x000000062aad7c23 */ /* 0x100fe20008010806 */
[----:B------:R-:W-:Y:S01]  /*7630*/  MUFU.EX2 R10, R10 ;  /* 0x0000000a000a7308 */ /* 0x000fe20000000800 */
[--C-:B------:R-:W-:Y:S01]  /*7640*/  FFMA.FTZ R24, R43, UR6, -R6.reuse ;  /* 0x000000062b187c23 */ /* 0x100fe20008010806 */
[----:B------:R-:W-:Y:S01]  /*7650*/  FADD.FTZ R36, R182, R3 ;  /* 0x00000003b6247221 */ /* 0x000fe20000010000 */
[--C-:B------:R-:W-:Y:S01]  /*7660*/  FFMA.FTZ R175, R46, UR6, -R6.reuse ;  /* 0x000000062eaf7c23 */ /* 0x100fe20008010806 */
[--C-:B------:R-:W-:Y:S01]  /*7670*/  FFMA.FTZ R26, R47, UR6, -R6.reuse ;  /* 0x000000062f1a7c23 */ /* 0x100fe20008010806 */
[----:B------:R-:W-:Y:S01]  /*7680*/  FFMA.FTZ R169, R50, UR6, -R6 ;  /* 0x0000000632a97c23 */ /* 0x000fe20008010806 */
[----:B------:R-:W-:Y:S01]  /*7690*/  FADD.FTZ R27, R9, R36 ;  /* 0x00000024091b7221 */ /* 0x000fe20000010000 */
[--C-:B------:R-:W-:Y:S01]  /*76a0*/  FFMA.FTZ R28, R51, UR6, -R6.reuse ;  /* 0x00000006331c7c23 */ /* 0x100fe20008010806 */
[----:B------:R-:W0:Y:S01]  /*76b0*/  MUFU.EX2 R7, R7 ;  /* 0x0000000700077308 */ /* 0x000e220000000800 */
[--C-:B------:R-:W-:Y:S01]  /*76c0*/  FFMA.FTZ R171, R54, UR6, -R6.reuse ;  /* 0x0000000636ab7c23 */ /* 0x100fe20008010806 */
[----:B------:R-:W-:Y:S01]  /*76d0*/  FADD.FTZ R36, R176, R27 ;  /* 0x0000001bb0247221 */ /* 0x000fe20000010000 */
[--C-:B------:R-:W-:Y:S01]  /*76e0*/  FFMA.FTZ R30, R55, UR6, -R6.reuse ;  /* 0x00000006371e7c23 */ /* 0x100fe20008010806 */
[--C-:B------:R-:W-:Y:S01]  /*76f0*/  FFMA.FTZ R165, R58, UR6, -R6.reuse ;  /* 0x000000063aa57c23 */ /* 0x100fe20008010806 */
[----:B------:R-:W-:Y:S01]  /*7700*/  FFMA.FTZ R32, R59, UR6, -R6 ;  /* 0x000000063b207c23 */ /* 0x000fe20008010806 */
[----:B------:R-:W-:Y:S01]  /*7710*/  FADD.FTZ R27, R13, R36 ;  /* 0x000000240d1b7221 */ /* 0x000fe20000010000 */
[--C-:B------:R-:W-:Y:S01]  /*7720*/  FFMA.FTZ R167, R62, UR6, -R6.reuse ;  /* 0x000000063ea77c23 */ /* 0x100fe20008010806 */
[----:B------:R-:W1:Y:S01]  /*7730*/  MUFU.EX2 R181, R181 ;  /* 0x000000b500b57308 */ /* 0x000e620000000800 */
[--C-:B------:R-:W-:Y:S01]  /*7740*/  FFMA.FTZ R34, R63, UR6, -R6.reuse ;  /* 0x000000063f227c23 */ /* 0x100fe20008010806 */
[----:B------:R-:W-:Y:S01]  /*7750*/  FADD.FTZ R38, R178, R27 ;  /* 0x0000001bb2267221 */ /* 0x000fe20000010000 */
[--C-:B------:R-:W-:Y:S01]  /*7760*/  FFMA.FTZ R161, R66, UR6, -R6.reuse ;  /* 0x0000000642a17c23 */ /* 0x100fe20008010806 */
[--C-:B------:R-:W-:Y:S01]  /*7770*/  FFMA.FTZ R36, R67, UR6, -R6.reuse ;  /* 0x0000000643247c23 */ /* 0x100fe20008010806 */
[----:B------:R-:W-:Y:S01]  /*7780*/  FFMA.FTZ R163, R70, UR6, -R6 ;  /* 0x0000000646a37c23 */ /* 0x000fe20008010806 */
[----:B------:R-:W-:Y:S01]  /*7790*/  FADD.FTZ R27, R15, R38 ;  /* 0x000000260f1b7221 */ /* 0x000fe20000010000 */
[----:B------:R-:W-:Y:S01]  /*77a0*/  FFMA.FTZ R157, R74, UR6, -R6 ;  /* 0x000000064a9d7c23 */ /* 0x000fe20008010806 */
[----:B------:R-:W2:Y:S01]  /*77b0*/  MUFU.EX2 R12, R12 ;  /* 0x0000000c000c7308 */ /* 0x000ea20000000800 */
[----:B0-----:R-:W-:Y:S01]  /*77c0*/  FFMA.FTZ R2, R7, R2, R10 ;  /* 0x0000000207027223 */ /* 0x001fe2000001000a */
[----:B------:R-:W-:Y:S01]  /*77d0*/  FADD.FTZ R38, R172, R27 ;  /* 0x0000001bac267221 */ /* 0x000fe20000010000 */
[--C-:B------:R-:W-:Y:S01]  /*77e0*/  FFMA.FTZ R159, R78, UR6, -R6.reuse ;  /* 0x000000064e9f7c23 */ /* 0x100fe20008010806 */
[--C-:B------:R-:W-:Y:S01]  /*77f0*/  FFMA.FTZ R153, R82, UR6, -R6.reuse ;  /* 0x0000000652997c23 */ /* 0x100fe20008010806 */
[----:B------:R-:W-:Y:S01]  /*7800*/  FFMA.FTZ R155, R86, UR6, -R6 ;  /* 0x00000006569b7c23 */ /* 0x000fe20008010806 */
[----:B------:R-:W-:Y:S01]  /*7810*/  FADD.FTZ R27, R21, R38 ;  /* 0x00000026151b7221 */ /* 0x000fe20000010000 */
[----:B------:R-:W-:Y:S01]  /*7820*/  FFMA.FTZ R38, R71, UR6, -R6 ;  /* 0x0000000647267c23 */ /* 0x000fe20008010806 */
[----:B------:R-:W0:Y:S01]  /*7830*/  MUFU.EX2 R177, R177 ;  /* 0x000000b100b17308 */ /* 0x000e220000000800 */
[----:B-1----:R-:W-:Y:S01]  /*7840*/  FADD.FTZ R2, R181, R2 ;  /* 0x00000002b5027221 */ /* 0x002fe20000010000 */
[----:B------:R-:W-:-:S03]  /*7850*/  FADD.FTZ R40, R174, R27 ;  /* 0x0000001bae287221 */ /* 0x000fc60000010000 */
[----:B------:R-:W-:Y:S01]  /*7860*/  FADD.FTZ R3, R183, R2 ;  /* 0x00000002b7037221 */ /* 0x000fe20000010000 */
[----:B------:R-:W-:Y:S02]  /*7870*/  FADD.FTZ R27, R25, R40 ;  /* 0x00000028191b7221 */ /* 0x000fe40000010000 */
[----:B------:R-:W1:Y:S01]  /*7880*/  MUFU.EX2 R14, R14 ;  /* 0x0000000e000e7308 */ /* 0x000e620000000800 */
[----:B--2---:R-:W-:Y:S01]  /*7890*/  FADD.FTZ R2, R12, R3 ;  /* 0x000000030c027221 */ /* 0x004fe20000010000 */
[----:B------:R-:W-:-:S04]  /*78a0*/  FADD.FTZ R40, R168, R27 ;  /* 0x0000001ba8287221 */ /* 0x000fc80000010000 */
[----:B------:R-:W-:Y:S01]  /*78b0*/  FADD.FTZ R27, R29, R40 ;  /* 0x000000281d1b7221 */ /* 0x000fe20000010000 */
[----:B------:R-:W-:Y:S01]  /*78c0*/  FFMA.FTZ R40, R75, UR6, -R6 ;  /* 0x000000064b287c23 */ /* 0x000fe20008010806 */
[----:B------:R-:W2:Y:S01]  /*78d0*/  MUFU.EX2 R179, R179 ;  /* 0x000000b300b37308 */ /* 0x000ea20000000800 */
[----:B0-----:R-:W-:Y:S01]  /*78e0*/  FADD.FTZ R3, R177, R2 ;  /* 0x00000002b1037221 */ /* 0x001fe20000010000 */
[----:B------:R-:W-:-:S04]  /*78f0*/  FADD.FTZ R42, R170, R27 ;  /* 0x0000001baa2a7221 */ /* 0x000fc80000010000 */
[----:B------:R-:W-:Y:S02]  /*7900*/  FADD.FTZ R27, R33, R42 ;  /* 0x0000002a211b7221 */ /* 0x000fe40000010000 */
[----:B------:R-:W0:Y:S01]  /*7910*/  MUFU.EX2 R20, R20 ;  /* 0x0000001400147308 */ /* 0x000e220000000800 */
[----:B-1----:R-:W-:Y:S01]  /*7920*/  FADD.FTZ R2, R14, R3 ;  /* 0x000000030e027221 */ /* 0x002fe20000010000 */
[----:B------:R-:W-:-:S04]  /*7930*/  FADD.FTZ R42, R164, R27 ;  /* 0x0000001ba42a7221 */ /* 0x000fc80000010000 */
[----:B------:R-:W-:Y:S01]  /*7940*/  FADD.FTZ R27, R11, R42 ;  /* 0x0000002a0b1b7221 */ /* 0x000fe20000010000 */
[----:B------:R-:W-:Y:S01]  /*7950*/  FFMA.FTZ R42, R79, UR6, -R6 ;  /* 0x000000064f2a7c23 */ /* 0x000fe20008010806 */
[----:B------:R-:W1:Y:S01]  /*7960*/  MUFU.EX2 R173, R173 ;  /* 0x000000ad00ad7308 */ /* 0x000e620000000800 */
[----:B--2---:R-:W-:Y:S01]  /*7970*/  FADD.FTZ R3, R179, R2 ;  /* 0x00000002b3037221 */ /* 0x004fe20000010000 */
[----:B------:R-:W-:-:S06]  /*7980*/  FADD.FTZ R44, R166, R27 ;  /* 0x0000001ba62c7221 */ /* 0x000fcc0000010000 */
        /* <DEDUP_REMOVED lines=34> */
[--C-:B------:R-:W-:Y:S01]  /*7bb0*/  FFMA.FTZ R44, R83, UR6, -R6.reuse ;  /* 0x00000006532c7c23 */ /* 0x100fe20008010806 */
[----:B------:R-:W-:-:S05]  /*7bc0*/  FFMA.FTZ R6, R87, UR6, -R6 ;  /* 0x0000000657067c23 */ /* 0x000fca0008010806 */
        /* <DEDUP_REMOVED lines=42> */
.L_x_1370:
[----:B------:R-:W-:Y:S01]  /*7e70*/  ULEA UR7, UR45, UR40, 0x3 ;  /* 0x000000282d077291 */ /* 0x000fe2000f8e183f */
[----:B------:R-:W-:Y:S01]  /*7e80*/  ISETP.GT.AND P1, PT, R8, UR48, PT ;  /* 0x0000003008007c0c */ /* 0x000fe2000bf24270 */
[----:B------:R-:W-:Y:S01]  /*7e90*/  UMOV UR44, UR39 ;  /* 0x00000027002c7c82 */ /* 0x000fe20008000000 */
[----:B------:R-:W-:Y:S01]  /*7ea0*/  UMOV UR45, UR38 ;  /* 0x00000026002d7c82 */ /* 0x000fe20008000000 */
[----:B------:R-:W-:Y:S01]  /*7eb0*/  UIADD3 UR7, UR7, 0x28860, URZ ;  /* 0x0002886007077890 */ /* 0x000fe2000fffe03f */
[----:B------:R-:W-:Y:S01]  /*7ec0*/  F2FP.F16.F32.PACK_AB R155, R6, R155 ;  /* 0x0000009b069b723e */ /* 0x000fe200000000ff */
        /* <DEDUP_REMOVED lines=98> */
[----:B------:R-:W-:Y:S02]  /*84f0*/  IMAD.MOV.U32 R7, RZ, RZ, R4 ;  /* 0x000000ffff077224 */ /* 0x000fe400078e0004 */
[----:B------:R-:W-:Y:S01]  /*8500*/  IMAD.MOV.U32 R6, RZ, RZ, R0 ;  /* 0x000000ffff067224 */ /* 0x000fe200078e0000 */
[----:B------:R-:W-:Y:S06]  /*8510*/  @P1 BRA `(.L_x_1371) ;  /* 0xffffffcc00b01947 */ /* 0x000fec000383ffff */
.L_x_1352:
[----:B------:R-:W-:Y:S02]  /*8520*/  UISETP.NE.AND UP1, UPT, UR50, URZ, UPT ;  /* 0x0000003f3200728c */ /* 0x000fe4000bf25270 */
[----:B------:R-:W-:Y:S02]  /*8530*/  UISETP.NE.AND UP0, UPT, UR43, URZ, UPT ;  /* 0x0000003f2b00728c */ /* 0x000fe4000bf05270 */
[----:B------:R-:W-:Y:S02]  /*8540*/  UIADD3 UR7, UR46, 0x7f, URZ ;  /* 0x0000007f2e077890 */ /* 0x000fe4000fffe03f */
[----:B------:R-:W-:Y:S02]  /*8550*/  UIADD3 UR14, UR41, 0x1, -UR42 ;  /* 0x00000001290e7890 */ /* 0x000fe4000fffe82a */
[----:B------:R-:W-:-:S03]  /*8560*/  PLOP3.LUT P1, PT, PT, PT, UP0, 0x40, 0x0 ;  /* 0x000000000000781c */ /* 0x000fc60003f2e808 */
[----:B------:R-:W-:Y:S01]  /*8570*/  @UP1 ULDC UR10, c[0x0][0x44c] ;  /* 0x00011300000a1ab9 */ /* 0x000fe20000000800 */
[----:B------:R-:W-:Y:S01]  /*8580*/  @UP1 ULDC UR15, c[0x0][0x450] ;  /* 0x00011400000f1ab9 */ /* 0x000fe20000000800 */
[----:B------:R-:W-:-:S04]  /*8590*/  UIMAD.WIDE.U32 UR10, UR7, UR10, URZ ;  /* 0x0000000a070a72a5 */ /* 0x000fc8000f8e003f */
[----:B------:R-:W-:-:S04]  /*85a0*/  @UP1 USHF.R.U32.HI UR7, URZ, UR15, UR11 ;  /* 0x0000000f3f071299 */ /* 0x000fc8000801160b */
[----:B------:R-:W-:-:S04]  /*85b0*/  UIADD3 UR7, UR14, UR7, URZ ;  /* 0x000000070e077290 */ /* 0x000fc8000fffe03f */
        /* <DEDUP_REMOVED lines=13> */
.L_x_1373:
[----:B------:R-:W-:Y:S02]  /*8690*/  ULDC UR18, c[0x0][0x9e4] ;  /* 0x0002790000127ab9 */ /* 0x000fe40000000800 */
[----:B------:R-:W-:-:S11]  /*86a0*/  UISETP.NE.AND UP0, UPT, UR18, 0x1, UPT ;  /* 0x000000011200788c */ /* 0x000fd6000bf05270 */
[----:B------:R-:W-:Y:S02]  /*86b0*/  @UP0 ULDC.64 UR10, c[0x0][0x9e8] ;  /* 0x00027a00000a0ab9 */ /* 0x000fe40000000a00 */
[----:B------:R-:W-:-:S04]  /*86c0*/  UIMAD.WIDE.U32 UR14, UR7, UR10, URZ ;  /* 0x0000000a070e72a5 */ /* 0x000fc8000f8e003f */
[----:B------:R-:W-:-:S12]  /*86d0*/  @UP0 USHF.R.U32.HI UR7, URZ, UR11, UR15 ;  /* 0x0000000b3f070299 */ /* 0x000fd8000801160f */
.L_x_1374:
[----:B------:R-:W-:-:S04]  /*86e0*/  UIMAD UR7, UR7, UR18, URZ ;  /* 0x00000012070772a4 */ /* 0x000fc8000f8e023f */
[----:B------:R-:W-:-:S04]  /*86f0*/  UISETP.LT.AND UP0, UPT, UR59, UR7, UPT ;  /* 0x000000073b00728c */ /* 0x000fc8000bf01270 */
[----:B------:R-:W-:-:S12]  /*8700*/  USEL UR59, UR59, UR7, !UP0 ;  /* 0x000000073b3b7287 */ /* 0x000fd8000c000000 */
.L_x_1372:
        /* <DEDUP_REMOVED lines=12> */
[----:B------:R-:W-:-:S05]  /*87d0*/  ULDC UR51, c[0x0][0x988] ;  /* 0x0002620000337ab9 */ /* 0x000fca0000000800 */
.L_x_1386:
[----:B------:R-:W-:Y:S01]  /*87e0*/  ISETP.NE.AND P2, PT, RZ, UR49, PT ;  /* 0x00000031ff007c0c */ /* 0x000fe2000bf45270 */
[----:B------:R-:W-:-:S04]  /*87f0*/  UISETP.NE.AND UP0, UPT, UR45, 0x1, UPT ;  /* 0x000000012d00788c */ /* 0x000fc8000bf05270 */
[----:B------:R-:W-:-:S04]  /*8800*/  USEL UR39, URZ, 0x1, UP0 ;  /* 0x000000013f277887 */ /* 0x000fc80008000000 */
[----:B------:R-:W-:-:S04]  /*8810*/  ULOP3.LUT UR39, UR44, UR39, URZ, 0x3c, !UPT ;  /* 0x000000272c277292 */ /* 0x000fc8000f8e3c3f */
[----:B------:R-:W-:Y:S08]  /*8820*/  @P2 BRA `(.L_x_1376) ;  /* 0x0000000000382947 */ /* 0x000ff00003800000 */
[----:B------:R-:W-:Y:S05]  /*8830*/  @!P0 BRA `(.L_x_1377) ;  /* 0x0000000000048947 */ /* 0x000fea0003800000 */
[----:B------:R-:W-:Y:S01]  /*8840*/  BPT.TRAP 0x1 ;  /* 0x000000040000795c */ /* 0x000fe20000300000 */
.L_x_1377:
        /* <DEDUP_REMOVED lines=9> */
.L_x_1378:
[----:B-1----:R-:W-:Y:S05]  /*88e0*/  @P1 BRA `(.L_x_1376) ;  /* 0x0000000000081947 */ /* 0x002fea0003800000 */
[----:B------:R-:W1:Y:S02]  /*88f0*/  SYNCS.PHASECHK.TRANS64.TRYWAIT P1, [UR6+0x28830], R0 ;  /* 0x02883000ff0075a7 */ /* 0x000e640008020146 */
[----:B-1----:R-:W-:Y:S05]  /*8900*/  @!P1 BRA `(.L_x_1379) ;  /* 0x000000f0006c9947 */ /* 0x002fea0003800000 */
.L_x_1376:
        /* <DEDUP_REMOVED lines=51> */
.L_x_1381:
[----:B------:R-:W-:Y:S01]  /*8c40*/  ULEA UR6, UR45, UR40, 0x3 ;  /* 0x000000282d067291 */ /* 0x000fe2000f8e183f */
[----:B------:R-:W-:-:S05]  /*8c50*/  IMAD.U32 R0, RZ, RZ, UR44 ;  /* 0x0000002cff007e24 */ /* 0x000fca000f8e00ff */
[----:B------:R-:W-:-:S04]  /*8c60*/  SHF.L.U32 R0, R0, 0x1f, RZ ;  /* 0x0000001f00007819 */ /* 0x000fc800000006ff */
[----:B------:R0:W1:Y:S01]  /*8c70*/  SYNCS.PHASECHK.TRANS64.TRYWAIT P1, [UR6+0x28850], R0 ;  /* 0x02885000ff0075a7 */ /* 0x0000620008020146 */
[----:B------:R-:W-:Y:S05]  /*8c80*/  @!P0 BRA `(.L_x_1382) ;  /* 0x0000000000048947 */ /* 0x000fea0003800000 */
[----:B------:R-:W-:Y:S01]  /*8c90*/  BPT.TRAP 0x1 ;  /* 0x000000040000795c */ /* 0x000fe20000300000 */
.L_x_1382:
[----:B-1----:R-:W-:Y:S05]  /*8ca0*/  @P1 BRA `(.L_x_1380) ;  /* 0x0000000000081947 */ /* 0x002fea0003800000 */
[----:B------:R-:W1:Y:S02]  /*8cb0*/  SYNCS.PHASECHK.TRANS64.TRYWAIT P1, [UR6+0x28850], R0 ;  /* 0x02885000ff0075a7 */ /* 0x000e640008020146 */
[----:B-1----:R-:W-:Y:S05]  /*8cc0*/  @!P1 BRA `(.L_x_1383) ;  /* 0x000000ec00949947 */ /* 0x002fea0003800000 */
.L_x_1380:
        /* <DEDUP_REMOVED lines=51> */
.L_x_1384:
[----:B0-----:R-:W-:Y:S01]  /*9000*/  FMNMX.FTZ R0, R24, R5, !PT ;  /* 0x0000000518007209 */ /* 0x001fe20007810000 */
[----:B------:R-:W-:Y:S01]  /*9010*/  UMOV UR6, UR51 ;  /* 0x0000003300067c82 */ /* 0x000fe20008000000 */
[----:B------:R-:W-:Y:S01]  /*9020*/  FMNMX.FTZ R4, R26, R7, !PT ;  /* 0x000000071a047209 */ /* 0x000fe20007810000 */
        /* <DEDUP_REMOVED lines=74> */
[C---:B------:R-:W-:Y:S01]  /*94d0*/  FADD.FTZ R5, -R0.reuse, R5 ;  /* 0x0000000500057221 */ /* 0x040fe20000010100 */
[----:B------:R-:W-:-:S03]  /*94e0*/  FMUL.FTZ R10, R0, UR6 ;  /* 0x00000006000a7c20 */ /* 0x000fc60008410000 */
[----:B------:R-:W-:Y:S01]  /*94f0*/  FMUL.FTZ R13, R5, UR6 ;  /* 0x00000006050d7c20 */ /* 0x000fe20008410000 */
[--C-:B------:R-:W-:Y:S01]  /*9500*/  FFMA.FTZ R153, R41, UR6, -R10.reuse ;  /* 0x0000000629997c23 */ /* 0x100fe2000801080a */
[----:B------:R-:W-:Y:S01]  /*9510*/  FADD.FTZ R5, -R4, R7 ;  /* 0x0000000704057221 */ /* 0x000fe20000010100 */
[--C-:B------:R-:W-:Y:S01]  /*9520*/  FFMA.FTZ R180, R25, UR6, -R10.reuse ;  /* 0x0000000619b47c23 */ /* 0x100fe2000801080a */
[----:B------:R0:W-:Y:S01]  /*9530*/  MUFU.EX2 R6, R13 ;  /* 0x0000000d00067308 */ /* 0x0001e20000000800 */
[--C-:B------:R-:W-:Y:S01]  /*9540*/  FFMA.FTZ R159, R29, UR6, -R10.reuse ;  /* 0x000000061d9f7c23 */ /* 0x100fe2000801080a */
        /* <DEDUP_REMOVED lines=22> */
[--C-:B0-----:R-:W-:Y:S01]  /*96b0*/  FFMA.FTZ R13, R73, UR6, -R10.reuse ;  /* 0x00000006490d7c23 */ /* 0x101fe2000801080a */
[--C-:B------:R-:W-:Y:S01]  /*96c0*/  FFMA.FTZ R158, R76, UR6, -R10.reuse ;  /* 0x000000064c9e7c23 */ /* 0x100fe2000801080a */
[--C-:B------:R-:W-:Y:S01]  /*96d0*/  FFMA.FTZ R11, R77, UR6, -R10.reuse ;  /* 0x000000064d0b7c23 */ /* 0x100fe2000801080a */
[--C-:B------:R-:W-:Y:S01]  /*96e0*/  FFMA.FTZ R152, R80, UR6, -R10.reuse ;  /* 0x0000000650987c23 */ /* 0x100fe2000801080a */
[--C-:B------:R-:W-:Y:S01]  /*96f0*/  FFMA.FTZ R9, R81, UR6, -R10.reuse ;  /* 0x0000000651097c23 */ /* 0x100fe2000801080a */
[--C-:B------:R-:W-:Y:S01]  /*9700*/  FFMA.FTZ R154, R84, UR6, -R10.reuse ;  /* 0x00000006549a7c23 */ /* 0x100fe2000801080a */
[----:B------:R-:W-:Y:S01]  /*9710*/  FFMA.FTZ R45, R85, UR6, -R10 ;  /* 0x00000006552d7c23 */ /* 0x000fe2000801080a */
[----:B------:R-:W-:Y:S01]  /*9720*/  FMUL.FTZ R10, R4, UR6 ;  /* 0x00000006040a7c20 */ /* 0x000fe20008410000 */
[----:B------:R-:W-:Y:S01]  /*9730*/  FMUL.FTZ R5, R5, UR6 ;  /* 0x0000000605057c20 */ /* 0x000fe20008410000 */
[----:B------:R-:W0:Y:S02]  /*9740*/  MUFU.EX2 R7, R7 ;  /* 0x0000000700077308 */ /* 0x000e240000000800 */
[--C-:B------:R-:W-:Y:S01]  /*9750*/  FFMA.FTZ R12, R26, UR6, -R10.reuse ;  /* 0x000000061a0c7c23 */ /* 0x100fe2000801080a */
[--C-:B------:R-:W-:Y:S01]  /*9760*/  FFMA.FTZ R181, R27, UR6, -R10.reuse ;  /* 0x000000061bb57c23 */ /* 0x100fe2000801080a */
[--C-:B------:R-:W-:Y:S01]  /*9770*/  FFMA.FTZ R183, R30, UR6, -R10.reuse ;  /* 0x000000061eb77c23 */ /* 0x100fe2000801080a */
[--C-:B------:R-:W-:Y:S01]  /*9780*/  FFMA.FTZ R14, R31, UR6, -R10.reuse ;  /* 0x000000061f0e7c23 */ /* 0x100fe2000801080a */
[--C-:B------:R-:W-:Y:S01]  /*9790*/  FFMA.FTZ R177, R34, UR6, -R10.reuse ;  /* 0x0000000622b17c23 */ /* 0x100fe2000801080a */
[--C-:B------:R-:W-:Y:S01]  /*97a0*/  FFMA.FTZ R20, R35, UR6, -R10.reuse ;  /* 0x0000000623147c23 */ /* 0x100fe2000801080a */
[----:B------:R-:W-:Y:S01]  /*97b0*/  MUFU.EX2 R5, R5 ;  /* 0x0000000500057308 */ /* 0x000fe20000000800 */
[--C-:B------:R-:W-:Y:S01]  /*97c0*/  FFMA.FTZ R179, R38, UR6, -R10.reuse ;  /* 0x0000000626b37c23 */ /* 0x100fe2000801080a */
[--C-:B------:R-:W-:Y:S01]  /*97d0*/  FFMA.FTZ R24, R39, UR6, -R10.reuse ;  /* 0x0000000627187c23 */ /* 0x100fe2000801080a */
[--C-:B------:R-:W-:Y:S01]  /*97e0*/  FFMA.FTZ R173, R42, UR6, -R10.reuse ;  /* 0x000000062aad7c23 */ /* 0x100fe2000801080a */
[--C-:B------:R-:W-:Y:S01]  /*97f0*/  FFMA.FTZ R26, R43, UR6, -R10.reuse ;  /* 0x000000062b1a7c23 */ /* 0x100fe2000801080a */
[--C-:B------:R-:W-:Y:S01]  /*9800*/  FFMA.FTZ R175, R46, UR6, -R10.reuse ;  /* 0x000000062eaf7c23 */ /* 0x100fe2000801080a */
[--C-:B------:R-:W-:Y:S01]  /*9810*/  FFMA.FTZ R28, R47, UR6, -R10.reuse ;  /* 0x000000062f1c7c23 */ /* 0x100fe2000801080a */
[--C-:B------:R-:W-:Y:S01]  /*9820*/  FFMA.FTZ R169, R50, UR6, -R10.reuse ;  /* 0x0000000632a97c23 */ /* 0x100fe2000801080a */
[----:B------:R-:W1:Y:S01]  /*9830*/  MUFU.EX2 R12, R12 ;  /* 0x0000000c000c7308 */ /* 0x000e620000000800 */
[----:B0-----:R-:W-:Y:S01]  /*9840*/  FFMA.FTZ R3, R6, R3, R7 ;  /* 0x0000000306037223 */ /* 0x001fe20000010007 */
[--C-:B------:R-:W-:Y:S01]  /*9850*/  FFMA.FTZ R30, R51, UR6, -R10.reuse ;  /* 0x00000006331e7c23 */ /* 0x100fe2000801080a */
[--C-:B------:R-:W-:Y:S01]  /*9860*/  FFMA.FTZ R171, R54, UR6, -R10.reuse ;  /* 0x0000000636ab7c23 */ /* 0x100fe2000801080a */
[--C-:B------:R-:W-:Y:S01]  /*9870*/  FFMA.FTZ R32, R55, UR6, -R10.reuse ;  /* 0x0000000637207c23 */ /* 0x100fe2000801080a */
[--C-:B------:R-:W-:Y:S01]  /*9880*/  FFMA.FTZ R165, R58, UR6, -R10.reuse ;  /* 0x000000063aa57c23 */ /* 0x100fe2000801080a */
[--C-:B------:R-:W-:Y:S01]  /*9890*/  FFMA.FTZ R34, R59, UR6, -R10.reuse ;  /* 0x000000063b227c23 */ /* 0x100fe2000801080a */
[--C-:B------:R-:W-:Y:S01]  /*98a0*/  FFMA.FTZ R167, R62, UR6, -R10.reuse ;  /* 0x000000063ea77c23 */ /* 0x100fe2000801080a */
[----:B------:R-:W0:Y:S01]  /*98b0*/  MUFU.EX2 R180, R180 ;  /* 0x000000b400b47308 */ /* 0x000e220000000800 */
[--C-:B------:R-:W-:Y:S01]  /*98c0*/  FFMA.FTZ R36, R63, UR6, -R10.reuse ;  /* 0x000000063f247c23 */ /* 0x100fe2000801080a */
[--C-:B------:R-:W-:Y:S01]  /*98d0*/  FFMA.FTZ R161, R66, UR6, -R10.reuse ;  /* 0x0000000642a17c23 */ /* 0x100fe2000801080a */
[----:B------:R-:W-:-:S05]  /*98e0*/  FFMA.FTZ R163, R70, UR6, -R10 ;  /* 0x0000000646a37c23 */ /* 0x000fca000801080a */
        /* <DEDUP_REMOVED lines=20> */
[----:B------:R-:W-:-:S06]  /*9a30*/  FFMA.FTZ R38, R67, UR6, -R10 ;  /* 0x0000000643267c23 */ /* 0x000fcc000801080a */
        /* <DEDUP_REMOVED lines=20> */
[----:B0-----:R-:W-:Y:S01]  /*9b80*/  FADD.FTZ R42, R174, R27 ;  /* 0x0000001bae2a7221 */ /* 0x001fe20000010000 */
[----:B------:R-:W-:-:S06]  /*9b90*/  FFMA.FTZ R27, R74, UR6, -R10 ;  /* 0x000000064a1b7c23 */ /* 0x000fcc000801080a */
        /* <DEDUP_REMOVED lines=53> */
[--C-:B------:R-:W-:Y:S01]  /*9ef0*/  FFMA.FTZ R39, R86, UR6, -R10.reuse ;  /* 0x0000000656277c23 */ /* 0x100fe2000801080a */
[----:B------:R-:W-:-:S05]  /*9f00*/  FFMA.FTZ R10, R87, UR6, -R10 ;  /* 0x00000006570a7c23 */ /* 0x000fca000801080a */
        /* <DEDUP_REMOVED lines=38> */
.L_x_1385:
[----:B------:R-:W-:Y:S01]  /*a170*/  ULEA UR7, UR45, UR40, 0x3 ;  /* 0x000000282d077291 */ /* 0x000fe2000f8e183f */
[----:B------:R-:W-:Y:S01]  /*a180*/  ISETP.GT.AND P1, PT, R8, UR48, PT ;  /* 0x0000003008007c0c */ /* 0x000fe2000bf24270 */
[----:B------:R-:W-:Y:S01]  /*a190*/  UMOV UR44, UR39 ;  /* 0x00000027002c7c82 */ /* 0x000fe20008000000 */
[----:B------:R-:W-:Y:S01]  /*a1a0*/  UMOV UR45, UR38 ;  /* 0x00000026002d7c82 */ /* 0x000fe20008000000 */
[----:B------:R-:W-:Y:S01]  /*a1b0*/  UIADD3 UR7, UR7, 0x28860, URZ ;  /* 0x0002886007077890 */ /* 0x000fe2000fffe03f */
[----:B------:R-:W-:Y:S01]  /*a1c0*/  F2FP.F16.F32.PACK_AB R180, R180, R7 ;  /* 0x00000007b4b4723e */ /* 0x000fe200000000ff */
[-C--:B------:R-:W-:Y:S01]  /*a1d0*/  FMUL.FTZ R90, R90, R5.reuse ;  /* 0x000000055a5a7220 */ /* 0x080fe20000410000 */
[----:B------:R-:W-:Y:S01]  /*a1e0*/  F2FP.F16.F32.PACK_AB R182, R159, R182 ;  /* 0x000000b69fb6723e */ /* 0x000fe200000000ff */
[----:B------:R-:W-:Y:S01]  /*a1f0*/  UPRMT UR7, UR53, 0x654, UR7 ;  /* 0x0000065435077896 */ /* 0x000fe20008000007 */
[----:B------:R-:W-:Y:S01]  /*a200*/  F2FP.F16.F32.PACK_AB R176, R157, R176 ;  /* 0x000000b09db0723e */ /* 0x000fe200000000ff */
[-C--:B------:R-:W-:Y:S01]  /*a210*/  FMUL.FTZ R91, R91, R5.reuse ;  /* 0x000000055b5b7220 */ /* 0x080fe20000410000 */
[----:B------:R-:W-:Y:S01]  /*a220*/  F2FP.F16.F32.PACK_AB R178, R155, R178 ;  /* 0x000000b29bb2723e */ /* 0x000fe200000000ff */
[-C--:B------:R-:W-:Y:S01]  /*a230*/  FMUL.FTZ R94, R94, R5.reuse ;  /* 0x000000055e5e7220 */ /* 0x080fe20000410000 */
        /* <DEDUP_REMOVED lines=89> */
[----:B------:R-:W-:Y:S01]  /*a7d0*/  FMUL.FTZ R149, R149, R6 ;  /* 0x0000000695957220 */ /* 0x000fe20000410000 */
[----:B------:R-:W-:-:S02]  /*a7e0*/  VIADD R8, R8, 0xffffffff ;  /* 0xffffffff08087836 */ /* 0x000fc40000000000 */
[----:B------:R-:W-:Y:S02]  /*a7f0*/  IMAD.MOV.U32 R7, RZ, RZ, R4 ;  /* 0x000000ffff077224 */ /* 0x000fe400078e0004 */
[----:B------:R-:W-:Y:S01]  /*a800*/  IMAD.MOV.U32 R5, RZ, RZ, R0 ;  /* 0x000000ffff057224 */ /* 0x000fe200078e0000 */
[----:B------:R-:W-:Y:S06]  /*a810*/  @P1 BRA `(.L_x_1386) ;  /* 0xffffffdc00f01947 */ /* 0x000fec000383ffff */
.L_x_1375:
[----:B------:R-:W-:-:S13]  /*a820*/  ISETP.GE.AND P1, PT, R8, UR52, PT ;  /* 0x0000003408007c0c */ /* 0x000fda000bf26270 */
[----:B------:R-:W-:Y:S05]  /*a830*/  @!P1 BRA `(.L_x_1387) ;  /* 0x0000003000609947 */ /* 0x000fea0003800000 */
        /* <DEDUP_REMOVED lines=8> */
.L_x_1406:
[----:B------:R-:W-:Y:S01]  /*a8c0*/  UIADD3 UR38, UR45, 0x1, URZ ;  /* 0x000000012d267890 */ /* 0x000fe2000fffe03f */
[----:B------:R-:W-:-:S03]  /*a8d0*/  ISETP.NE.AND P2, PT, RZ, UR49, PT ;  /* 0x00000031ff007c0c */ /* 0x000fc6000bf45270 */
[----:B------:R-:W-:-:S04]  /*a8e0*/  UISETP.NE.AND UP0, UPT, UR38, 0x2, UPT ;  /* 0x000000022600788c */ /* 0x000fc8000bf05270 */
[----:B------:R-:W-:Y:S02]  /*a8f0*/  USEL UR39, URZ, 0x1, UP0 ;  /* 0x000000013f277887 */ /* 0x000fe40008000000 */
[----:B------:R-:W-:Y:S02]  /*a900*/  USEL UR38, UR38, URZ, UP0 ;  /* 0x0000003f26267287 */ /* 0x000fe40008000000 */
[----:B------:R-:W-:Y:S02]  /*a910*/  ULOP3.LUT UR39, UR44, UR39, URZ, 0x3c, !UPT ;  /* 0x000000272c277292 */ /* 0x000fe4000f8e3c3f */
[----:B------:R-:W-:Y:S10]  /*a920*/  @P2 BRA `(.L_x_1388) ;  /* 0x00000000002c2947 */ /* 0x000ff40003800000 */
[----:B------:R-:W-:Y:S05]  /*a930*/  @!P0 BRA `(.L_x_1389) ;  /* 0x0000000000048947 */ /* 0x000fea0003800000 */
[----:B------:R-:W-:Y:S01]  /*a940*/  BPT.TRAP 0x1 ;  /* 0x000000040000795c */ /* 0x000fe20000300000 */
.L_x_1389:
[----:B------:R-:W-:Y:S01]  /*a950*/  ULEA UR6, UR38, UR40, 0x3 ;  /* 0x0000002826067291 */ /* 0x000fe2000f8e183f */
[----:B------:R-:W-:-:S05]  /*a960*/  IMAD.U32 R0, RZ, RZ, UR39 ;  /* 0x00000027ff007e24 */ /* 0x000fca000f8e00ff */
[----:B------:R-:W-:-:S04]  /*a970*/  SHF.L.U32 R0, R0, 0x1f, RZ ;  /* 0x0000001f00007819 */ /* 0x000fc800000006ff */
[----:B------:R0:W1:Y:S01]  /*a980*/  SYNCS.PHASECHK.TRANS64.TRYWAIT P1, [UR6+0x28830], R0 ;  /* 0x02883000ff0075a7 */ /* 0x0000620008020146 */
[----:B------:R-:W-:Y:S05]  /*a990*/  @!P0 BRA `(.L_x_1390) ;  /* 0x0000000000048947 */ /* 0x000fea0003800000 */
[----:B------:R-:W-:Y:S01]  /*a9a0*/  BPT.TRAP 0x1 ;  /* 0x000000040000795c */ /* 0x000fe20000300000 */
.L_x_1390:
[----:B-1----:R-:W-:Y:S05]  /*a9b0*/  @P1 BRA `(.L_x_1388) ;  /* 0x0000000000081947 */ /* 0x002fea0003800000 */
[----:B------:R-:W1:Y:S02]  /*a9c0*/  SYNCS.PHASECHK.TRANS64.TRYWAIT P1, [UR6+0x28830], R0 ;  /* 0x02883000ff0075a7 */ /* 0x000e640008020146 */
[----:B-1----:R-:W-:Y:S05]  /*a9d0*/  @!P1 BRA `(.L_x_1391) ;  /* 0x000000d000689947 */ /* 0x002fea0003800000 */
.L_x_1388:
[----:B------:R-:W2:Y:S01]  /*a9e0*/  S2R R4, SR_TID.X ;  /* 0x0000000000047919 */ /* 0x000ea20000002100 */
[----:B------:R-:W-:Y:S01]  /*a9f0*/  ULEA UR30, UR38, UR47, 0xb ;  /* 0x0000002f261e7291 */ /* 0x000fe2000f8e583f */
[----:B------:R-:W-:Y:S01]  /*aa00*/  UMOV UR35, 0x40000040 ;  /* 0x4000004000237882 */ /* 0x000fe20000000000 */
[----:B------:R-:W-:Y:S02]  /*aa10*/  UMOV UR7, 0x40000040 ;  /* 0x4000004000077882 */ /* 0x000fe40000000000 */
[----:B------:R-:W-:Y:S02]  /*aa20*/  UIADD3 UR6, UR30, 0x2, URZ ;  /* 0x000000021e067890 */ /* 0x000fe4000fffe03f */
[----:B------:R-:W-:Y:S02]  /*aa30*/  UIADD3 UR10, UR30, 0x4, URZ ;  /* 0x000000041e0a7890 */ /* 0x000fe4000fffe03f */
[----:B------:R-:W-:Y:S01]  /*aa40*/  UMOV UR34, UR30 ;  /* 0x0000001e00227c82 */ /* 0x000fe20008000000 */
        /* <DEDUP_REMOVED lines=41> */
.L_x_1393:
[----:B------:R-:W-:Y:S01]  /*ace0*/  ULEA UR6, UR45, UR40, 0x3 ;  /* 0x000000282d067291 */ /* 0x000fe2000f8e183f */
[----:B------:R-:W-:-:S05]  /*acf0*/  IMAD.U32 R0, RZ, RZ, UR44 ;  /* 0x0000002cff007e24 */ /* 0x000fca000f8e00ff */
[----:B------:R-:W-:-:S04]  /*ad00*/  SHF.L.U32 R0, R0, 0x1f, RZ ;  /* 0x0000001f00007819 */ /* 0x000fc800000006ff */
[----:B------:R0:W1:Y:S01]  /*ad10*/  SYNCS.PHASECHK.TRANS64.TRYWAIT P1, [UR6+0x28850], R0 ;  /* 0x02885000ff0075a7 */ /* 0x0000620008020146 */
[----:B------:R-:W-:Y:S05]  /*ad20*/  @!P0 BRA `(.L_x_1394) ;  /* 0x0000000000048947 */ /* 0x000fea0003800000 */
[----:B------:R-:W-:Y:S01]  /*ad30*/  BPT.TRAP 0x1 ;  /* 0x000000040000795c */ /* 0x000fe20000300000 */
.L_x_1394:
[----:B-1----:R-:W-:Y:S05]  /*ad40*/  @P1 BRA `(.L_x_1392) ;  /* 0x0000000000081947 */ /* 0x002fea0003800000 */
[----:B------:R-:W1:Y:S02]  /*ad50*/  SYNCS.PHASECHK.TRANS64.TRYWAIT P1, [UR6+0x28850], R0 ;  /* 0x02885000ff0075a7 */ /* 0x000e640008020146 */
[----:B-1----:R-:W-:Y:S05]  /*ad60*/  @!P1 BRA `(.L_x_1395) ;  /* 0x000000cc009c9947 */ /* 0x002fea0003800000 */
.L_x_1392:
        /* <DEDUP_REMOVED lines=51> */
.L_x_1396:
        /* <DEDUP_REMOVED lines=38> */
.L_x_1399:
[----:B------:R-:W-:-:S05]  /*b300*/  IMAD.U32 R15, RZ, RZ, UR48 ;  /* 0x00000030ff0f7e24 */ /* 0x000fca000f8e00ff */
[----:B------:R-:W-:-:S13]  /*b310*/  ISETP.NE.AND P1, PT, R15, 0x1, PT ;  /* 0x000000010f00780c */ /* 0x000fda0003f25270 */
[----:B------:R-:W0:Y:S02]  /*b320*/  @P1 LDC.64 R4, c[0x0][0x9e8] ;  /* 0x00027a00ff041b82 */ /* 0x000e240000000a00 */
[----:B0-----:R-:W-:-:S05]  /*b330*/  @P1 IMAD.HI.U32 R4, R12, R4, RZ ;  /* 0x000000040c041227 */ /* 0x001fca00078e00ff */
[----:B------:R-:W-:-:S07]  /*b340*/  @P1 SHF.R.U32.HI R12, RZ, R5, R4 ;  /* 0x00000005ff0c1219 */ /* 0x000fce0000011604 */
.L_x_1400:
[----:B------:R-:W-:Y:S05]  /*b350*/  BSYNC B0 ;  /* 0x0000000000007941 */ /* 0x000fea0003800000 */
.L_x_1398:
[----:B------:R-:W-:-:S04]  /*b360*/  IMAD R5, R12, R15, -R9 ;  /* 0x0000000f0c057224 */ /* 0x000fc800078e0a09 */
[----:B------:R-:W-:-:S05]  /*b370*/  IMAD.IADD R5, R5, 0x1, -R16 ;  /* 0x0000000105057824 */ /* 0x000fca00078e0a10 */
[----:B------:R-:W-:Y:S02]  /*b380*/  VIADDMNMX R10, R5, R15, R10, PT ;  /* 0x0000000f050a7246 */ /* 0x000fe4000380010a */
[----:B------:R-:W-:-:S07]  /*b390*/  VIMNMX R11, R11, R5, !PT ;  /* 0x000000050b0b7248 */ /* 0x000fce0007fe0100 */
.L_x_1397:
        /* <DEDUP_REMOVED lines=116> */
.L_x_1403:
[----:B------:R-:W-:-:S05]  /*bae0*/  IMAD.U32 R12, RZ, RZ, UR48 ;  /* 0x00000030ff0c7e24 */ /* 0x000fca000f8e00ff */
[----:B------:R-:W-:-:S13]  /*baf0*/  ISETP.NE.AND P2, PT, R12, 0x1, PT ;  /* 0x000000010c00780c */ /* 0x000fda0003f45270 */
[----:B------:R-:W0:Y:S02]  /*bb00*/  @P2 LDC.64 R4, c[0x0][0x9e8] ;  /* 0x00027a00ff042b82 */ /* 0x000e240000000a00 */
[----:B0-----:R-:W-:-:S05]  /*bb10*/  @P2 IMAD.HI.U32 R4, R0, R4, RZ ;  /* 0x0000000400042227 */ /* 0x001fca00078e00ff */
[----:B------:R-:W-:-:S07]  /*bb20*/  @P2 SHF.R.U32.HI R0, RZ, R5, R4 ;  /* 0x00000005ff002219 */ /* 0x000fce0000011604 */
.L_x_1404:
[----:B------:R-:W-:Y:S05]  /*bb30*/  BSYNC B0 ;  /* 0x0000000000007941 */ /* 0x000fea0003800000 */
.L_x_1402:
[----:B------:R-:W-:-:S04]  /*bb40*/  IMAD R9, R0, R12, -R9 ;  /* 0x0000000c00097224 */ /* 0x000fc800078e0a09 */
[----:B------:R-:W-:-:S05]  /*bb50*/  IMAD.IADD R9, R9, 0x1, -R16 ;  /* 0x0000000109097824 */ /* 0x000fca00078e0a10 */
[----:B------:R-:W-:Y:S02]  /*bb60*/  VIADDMNMX R10, R9, R12, R10, PT ;  /* 0x0000000c090a7246 */ /* 0x000fe4000380010a */
[----:B------:R-:W-:-:S07]  /*bb70*/  VIMNMX R11, R11, R9, !PT ;  /* 0x000000090b0b7248 */ /* 0x000fce0007fe0100 */
.L_x_1401:
        /* <DEDUP_REMOVED lines=377> */
.L_x_1405:
        /* <DEDUP_REMOVED lines=107> */
.L_x_1387:
[----:B------:R-:W-:Y:S06]  /*d9c0*/  BAR.ARV 0x8, 0x180 ;  /* 0x0206000000007b1d */ /* 0x000fec0000002000 */
[----:B------:R-:W-:Y:S05]  /*d9d0*/  @!P0 BRA `(.L_x_1407) ;  /* 0x0000000000048947 */ /* 0x000fea0003800000 */
[----:B------:R-:W-:Y:S01]  /*d9e0*/  BPT.TRAP 0x1 ;  /* 0x000000040000795c */ /* 0x000fe20000300000 */
.L_x_1407:
[----:B------:R-:W-:Y:S01]  /*d9f0*/  ULEA UR5, UR38, UR40, 0x3 ;  /* 0x0000002826057291 */ /* 0x000fe2000f8e183f */
[----:B------:R-:W-:-:S05]  /*da00*/  IMAD.U32 R5, RZ, RZ, UR39 ;  /* 0x00000027ff057e24 */ /* 0x000fca000f8e00ff */
[----:B------:R-:W-:-:S04]  /*da10*/  SHF.L.U32 R5, R5, 0x1f, RZ ;  /* 0x0000001f05057819 */ /* 0x000fc800000006ff */
[----:B------:R0:W1:Y:S01]  /*da20*/  SYNCS.PHASECHK.TRANS64.TRYWAIT P1, [UR5+0x28850], R5 ;  /* 0x02885005ff0075a7 */ /* 0x0000620008020145 */
[----:B------:R-:W-:Y:S05]  /*da30*/  @!P0 BRA `(.L_x_1408) ;  /* 0x0000000000048947 */ /* 0x000fea0003800000 */
[----:B------:R-:W-:Y:S01]  /*da40*/  BPT.TRAP 0x1 ;  /* 0x000000040000795c */ /* 0x000fe20000300000 */
.L_x_1408:
[----:B-1----:R-:W-:Y:S05]  /*da50*/  @P1 BRA `(.L_x_1409) ;  /* 0x0000000000081947 */ /* 0x002fea0003800000 */
[----:B------:R-:W1:Y:S02]  /*da60*/  SYNCS.PHASECHK.TRANS64.TRYWAIT P1, [UR5+0x28850], R5 ;  /* 0x02885005ff0075a7 */ /* 0x000e640008020145 */
[----:B-1----:R-:W-:Y:S05]  /*da70*/  @!P1 BRA `(.L_x_1410) ;  /* 0x000000a000709947 */ /* 0x002fea0003800000 */
.L_x_1409:
[----:B------:R-:W-:Y:S01]  /*da80*/  UIADD3 UR40, UR40, 0x400, URZ ;  /* 0x0000040028287890 */ /* 0x000fe2000fffe03f */
[----:B------:R-:W-:Y:S01]  /*da90*/  WARPGROUP.ARRIVE ;  /* 0x00000000000079c5 */ /* 0x000fe20000000000 */
[----:B------:R-:W-:Y:S01]  /*daa0*/  UMOV UR11, 0x40000040 ;  /* 0x40000040000b7882 */ /* 0x000fe20000000000 */
[----:B-1----:R-:W1:Y:S01]  /*dab0*/  SHFL.BFLY PT, R6, R3, 0x2, 0x1f ;  /* 0x0c401f0003067f89 */ /* 0x002e6200000e0000 */
[----:B------:R-:W-:Y:S01]  /*dac0*/  USHF.R.U32.HI UR40, URZ, 0x4, UR40 ;  /* 0x000000043f287899 */ /* 0x000fe20008011628 */
[----:B------:R-:W-:Y:S02]  /*dad0*/  IMAD.U32 R12, RZ, RZ, UR6 ;  /* 0x00000006ff0c7e24 */ /* 0x000fe4000f8e00ff */
[----:B0-----:R-:W0:Y:S01]  /*dae0*/  SHFL.BFLY PT, R5, R2, 0x2, 0x1f ;  /* 0x0c401f0002057f89 */ /* 0x001e2200000e0000 */
[----:B------:R-:W-:Y:S01]  /*daf0*/  ULOP3.LUT UR40, UR40, 0x3fff, URZ, 0xc0, !UPT ;  /* 0x00003fff28287892 */ /* 0x000fe2000f8ec03f */
[----:B------:R-:W-:Y:S02]  /*db00*/  IMAD.MOV.U32 R21, RZ, RZ, -0x800000 ;  /* 0xff800000ff157424 */ /* 0x000fe400078e00ff */
[----:B------:R-:W-:Y:S01]  /*db10*/  IMAD.MOV.U32 R20, RZ, RZ, -0x800000 ;  /* 0xff800000ff147424 */ /* 0x000fe200078e00ff */
[----:B------:R-:W-:-:S04]  /*db20*/  ULOP3.LUT UR4, UR40, 0x4000000, URZ, 0xfc, !UPT ;  /* 0x0400000028047892 */ /* 0x000fc8000f8efc3f */
[----:B------:R-:W-:-:S07]  /*db30*/  ULEA UR4, UR38, UR4, 0xb ;  /* 0x0000000426047291 */ /* 0x000fce000f8e583f */
[----:B------:R-:W-:Y:S02]  /*db40*/  UMOV UR10, UR4 ;  /* 0x00000004000a7c82 */ /* 0x000fe40008000000 */
[----:B------:R-:W-:Y:S01]  /*db50*/  HGMMA.64x128x16.F32 R88, R180, gdesc[UR8].tnspB, R88, gsb0 ;  /* 0x41e00008b4587df0 */ /* 0x000fe20008000858 */
[----:B------:R-:W-:Y:S01]  /*db60*/  UIADD3 UR10, UR4, 0x80, URZ ;  /* 0x00000080040a7890 */ /* 0x000fe2000fffe03f */
[----:B-1----:R-:W-:Y:S01]  /*db70*/  FADD.FTZ R6, R6, R3 ;  /* 0x0000000306067221 */ /* 0x002fe20000010000 */
[----:B------:R-:W-:Y:S01]  /*db80*/  UMOV UR11, 0x40000040 ;  /* 0x40000040000b7882 */ /* 0x000fe20000000000 */
[----:B------:R-:W-:Y:S02]  /*db90*/  IMAD.U32 R3, RZ, RZ, UR6 ;  /* 0x00000006ff037e24 */ /* 0x000fe4000f8e00ff */
[----:B0-----:R-:W-:Y:S01]  /*dba0*/  FADD.FTZ R7, R5, R2 ;  /* 0x0000000205077221 */ /* 0x001fe20000010000 */
[----:B------:R-:W-:Y:S01]  /*dbb0*/  IMAD.MOV.U32 R2, RZ, RZ, RZ ;  /* 0x000000ffff027224 */ /* 0x000fe200078e00ff */
[----:B------:R-:W0:Y:S04]  /*dbc0*/  SHFL.BFLY PT, R5, R6, 0x1, 0x1f ;  /* 0x0c201f0006057f89 */ /* 0x000e2800000e0000 */
[----:B------:R-:W1:Y:S01]  /*dbd0*/  SHFL.BFLY PT, R8, R7, 0x1, 0x1f ;  /* 0x0c201f0007087f89 */ /* 0x000e6200000e0000 */
[----:B0-----:R-:W-:Y:S01]  /*dbe0*/  FADD.FTZ R10, R6, R5 ;  /* 0x00000005060a7221 */ /* 0x001fe20000010000 */
[----:B-1----:R-:W-:-:S04]  /*dbf0*/  FADD.FTZ R11, R7, R8 ;  /* 0x00000008070b7221 */ /* 0x002fc80000010000 */
[----:B------:R-:W-:Y:S01]  /*dc00*/  FSETP.NE.FTZ.AND P1, PT, R10, RZ, PT ;  /* 0x000000ff0a00720b */ /* 0x000fe20003f35000 */
[----:B------:R-:W-:Y:S01]  /*dc10*/  IMAD.MOV.U32 R8, RZ, RZ, RZ ;  /* 0x000000ffff087224 */ /* 0x000fe200078e00ff */
[----:B------:R-:W-:-:S11]  /*dc20*/  FSETP.NE.FTZ.AND P2, PT, R11, RZ, PT ;  /* 0x000000ff0b00720b */ /* 0x000fd60003f55000 */
[----:B------:R-:W0:Y:S01]  /*dc30*/  @P1 MUFU.LG2 R5, R10 ;  /* 0x0000000a00051308 */ /* 0x000e220000000c00 */
[----:B------:R-:W-:Y:S01]  /*dc40*/  @P1 FMUL.FTZ R3, R3, 0.69314718246459960938 ;  /* 0x3f31721803031820 */ /* 0x000fe20000410000 */
        /* <DEDUP_REMOVED lines=45> */
.L_x_1411:
        /* <DEDUP_REMOVED lines=37> */
[----:B------:R-:W-:Y:S01]  /*e170*/  USEL UR4, URZ, 0x1, UP0 ;  /* 0x000000013f047887 */ /* 0x000fe20008000000 */
        /* <DEDUP_REMOVED lines=33> */
[----:B------:R-:W-:-:S02]  /*e390*/  UIADD3 UR61, UR61, 0x1, URZ ;  /* 0x000000013d3d7890 */ /* 0x000fc4000fffe03f */
[----:B------:R-:W-:Y:S02]  /*e3a0*/  USEL UR38, UR38, URZ, UP0 ;  /* 0x0000003f26267287 */ /* 0x000fe40008000000 */
[----:B------:R-:W-:-:S12]  /*e3b0*/  ULOP3.LUT UR39, UR39, UR4, URZ, 0x3c, !UPT ;  /* 0x0000000427277292 */ /* 0x000fd8000f8e3c3f */
.L_x_1333:
[----:B------:R-:W0:Y:S01]  /*e3c0*/  S2R R5, SR_CgaCtaId ;  /* 0x0000000000057919 */ /* 0x000e220000008800 */
[----:B------:R-:W-:Y:S01]  /*e3d0*/  MOV R0, 0x400 ;  /* 0x0000040000007802 */ /* 0x000fe20000000f00 */
[----:B------:R-:W-:Y:S01]  /*e3e0*/  BSSY B0, `(.L_x_1412) ;  /* 0x00002e8000007945 */ /* 0x000fe20003800000 */
[----:B------:R-:W-:Y:S02]  /*e3f0*/  BAR.SYNC.DEFER_BLOCKING 0x5, 0x180 ;  /* 0x0146000000007b1d */ /* 0x000fe40000010000 */
[----:B0-----:R-:W-:-:S05]  /*e400*/  LEA R0, R5, R0, 0x18 ;  /* 0x0000000005007211 */ /* 0x001fca00078ec0ff */
[----:B------:R-:W0:Y:S02]  /*e410*/  LDS.128 R4, [R0+0x288d0] ;  /* 0x0288d00000047984 */ /* 0x000e240000000c00 */
[----:B0-----:R-:W-:Y:S02]  /*e420*/  R2UR UR6, R5 ;  /* 0x00000000050672ca */ /* 0x001fe400000e0000 */
[----:B------:R-:W-:Y:S02]  /*e430*/  R2UR UR5, R6 ;  /* 0x00000000060572ca */ /* 0x000fe400000e0000 */
[----:B------:R-:W-:Y:S01]  /*e440*/  R2UR UR7, R7 ;  /* 0x00000000070772ca */ /* 0x000fe200000e0000 */
[----:B------:R-:W-:Y:S06]  /*e450*/  BAR.ARV 0x4, 0x180 ;  /* 0x0106000000007b1d */ /* 0x000fec0000002000 */
[----:B------:R-:W-:Y:S08]  /*e460*/  @P0 BRA `(.L_x_1413) ;  /* 0x0000002000640947 */ /* 0x000ff00003800000 */
[----:B------:R-:W0:Y:S01]  /*e470*/  S2R R5, SR_SWINHI ;  /* 0x0000000000057919 */ /* 0x000e220000002f00 */
[----:B------:R-:W-:Y:S01]  /*e480*/  ULDC.64 UR10, c[0x0][0xc00] ;  /* 0x00030000000a7ab9 */ /* 0x000fe20000000a00 */
[----:B------:R-:W-:Y:S01]  /*e490*/  ULDC.64 UR8, c[0x0][0xc00] ;  /* 0x0003000000087ab9 */ /* 0x000fe20000000a00 */
[----:B------:R-:W1:Y:S01]  /*e4a0*/  LDC R45, c[0x0][0xbe8] ;  /* 0x0002fa00ff2d7b82 */ /* 0x000e620000000800 */
[----:B------:R-:W-:Y:S01]  /*e4b0*/  UIMAD.WIDE UR8, UR57, 0x4, UR8 ;  /* 0x00000004390878a5 */ /* 0x000fe2000f8e0208 */
[----:B------:R-:W-:Y:S02]  /*e4c0*/  MOV R32, R0 ;  /* 0x0000000000207202 */ /* 0x000fe40000000f00 */
[----:B0-----:R-:W-:-:S03]  /*e4d0*/  MOV R33, R5 ;  /* 0x0000000500217202 */ /* 0x001fc60000000f00 */
[----:B------:R-:W-:-:S03]  /*e4e0*/  IMAD.WIDE R4, R218, 0x2, R32 ;  /* 0x00000002da047825 */ /* 0x000fc600078e0220 */
[C---:B------:R-:W-:Y:S02]  /*e4f0*/  LOP3.LUT R7, R4.reuse, 0x380, RZ, 0xc0, !PT ;  /* 0x0000038004077812 */ /* 0x040fe400078ec0ff */
[C---:B------:R-:W-:Y:S02]  /*e500*/  IADD3 R8, P5, R4.reuse, 0x40, RZ ;  /* 0x0000004004087810 */ /* 0x040fe40007fbe0ff */
[----:B------:R-:W-:Y:S02]  /*e510*/  SHF.R.U64 R7, R7, 0x3, RZ ;  /* 0x0000000307077819 */ /* 0x000fe400000012ff */
[C---:B------:R-:W-:Y:S01]  /*e520*/  IADD3 R31, P6, R4.reuse, 0x20, RZ ;  /* 0x00000020041f7810 */ /* 0x040fe20007fde0ff */
[--C-:B------:R-:W-:Y:S01]  /*e530*/  IMAD.X R27, RZ, RZ, R5.reuse, P5 ;  /* 0x000000ffff1b7224 */ /* 0x100fe200028e0605 */
[C---:B------:R-:W-:Y:S02]  /*e540*/  IADD3 R35, P4, R4.reuse, 0x60, RZ ;  /* 0x0000006004237810 */ /* 0x040fe40007f9e0ff */
[C---:B------:R-:W-:Y:S01]  /*e550*/  IADD3 R37, P3, R4.reuse, 0x4000, RZ ;  /* 0x0000400004257810 */ /* 0x040fe20007f7e0ff */
[--C-:B------:R-:W-:Y:S01]  /*e560*/  IMAD.X R29, RZ, RZ, R5.reuse, P6 ;  /* 0x000000ffff1d7224 */ /* 0x100fe200030e0605 */
[C---:B------:R-:W-:Y:S01]  /*e570*/  IADD3 R39, P2, R4.reuse, 0x4020, RZ ;  /* 0x0000402004277810 */ /* 0x040fe20007f5e0ff */
        /* <DEDUP_REMOVED lines=11> */
[----:B------:R-:W-:Y:S02]  /*e630*/  LOP3.LUT R10, R35, 0x380, RZ, 0xc0, !PT ;  /* 0x00000380230a7812 */ /* 0x000fe400078ec0ff */
[----:B------:R-:W-:Y:S02]  /*e640*/  LOP3.LUT R12, R37, 0x380, RZ, 0xc0, !PT ;  /* 0x00000380250c7812 */ /* 0x000fe400078ec0ff */
[----:B------:R-:W-:Y:S02]  /*e650*/  LOP3.LUT R26, R7, R8, RZ, 0x3c, !PT ;  /* 0x00000008071a7212 */ /* 0x000fe400078e3cff */
[----:B------:R-:W-:Y:S02]  /*e660*/  SHF.R.U64 R6, R6, 0x3, RZ ;  /* 0x0000000306067819 */ /* 0x000fe400000012ff */
[----:B------:R-:W-:-:S02]  /*e670*/  SHF.R.U64 R10, R10, 0x3, RZ ;  /* 0x000000030a0a7819 */ /* 0x000fc400000012ff */
[----:B------:R-:W-:Y:S02]  /*e680*/  LOP3.LUT R8, R39, 0x380, RZ, 0xc0, !PT ;  /* 0x0000038027087812 */ /* 0x000fe400078ec0ff */
[----:B------:R-:W-:Y:S02]  /*e690*/  SHF.R.U64 R12, R12, 0x3, RZ ;  /* 0x000000030c0c7819 */ /* 0x000fe400000012ff */
[----:B------:R-:W-:Y:S02]  /*e6a0*/  LOP3.LUT R28, R6, R31, RZ, 0x3c, !PT ;  /* 0x0000001f061c7212 */ /* 0x000fe400078e3cff */
[----:B------:R-:W-:Y:S02]  /*e6b0*/  LOP3.LUT R24, R10, R35, RZ, 0x3c, !PT ;  /* 0x000000230a187212 */ /* 0x000fe400078e3cff */
[----:B------:R-:W-:Y:S02]  /*e6c0*/  SHF.R.U64 R8, R8, 0x3, RZ ;  /* 0x0000000308087819 */ /* 0x000fe400000012ff */
[----:B------:R-:W-:-:S02]  /*e6d0*/  LOP3.LUT R10, R41, 0x380, RZ, 0xc0, !PT ;  /* 0x00000380290a7812 */ /* 0x000fc400078ec0ff */
[----:B------:R-:W-:Y:S02]  /*e6e0*/  LOP3.LUT R31, R34, 0x380, RZ, 0xc0, !PT ;  /* 0x00000380221f7812 */ /* 0x000fe400078ec0ff */
[----:B------:R-:W-:Y:S02]  /*e6f0*/  LOP3.LUT R14, R12, R37, RZ, 0x3c, !PT ;  /* 0x000000250c0e7212 */ /* 0x000fe400078e3cff */
[----:B------:R-:W-:Y:S02]  /*e700*/  LOP3.LUT R12, R8, R39, RZ, 0x3c, !PT ;  /* 0x00000027080c7212 */ /* 0x000fe400078e3cff */
[----:B------:R-:W-:Y:S02]  /*e710*/  MOV R30, R4 ;  /* 0x00000004001e7202 */ /* 0x000fe40000000f00 */
[----:B------:R-:W-:Y:S02]  /*e720*/  SHF.R.U64 R10, R10, 0x3, RZ ;  /* 0x000000030a0a7819 */ /* 0x000fe400000012ff */
[----:B------:R-:W-:-:S02]  /*e730*/  SHF.R.U64 R31, R31, 0x3, RZ ;  /* 0x000000031f1f7819 */ /* 0x000fc400000012ff */
[----:B------:R-:W-:Y:S02]  /*e740*/  F2FP.F16.F32.PACK_AB R4, R89, R88 ;  /* 0x000000585904723e */ /* 0x000fe400000000ff */
[----:B------:R-:W-:Y:S02]  /*e750*/  F2FP.F16.F32.PACK_AB R5, R3, R2 ;  /* 0x000000020305723e */ /* 0x000fe400000000ff */
[----:B------:R-:W-:Y:S02]  /*e760*/  F2FP.F16.F32.PACK_AB R6, R93, R92 ;  /* 0x0000005c5d06723e */ /* 0x000fe400000000ff */
[----:B------:R-:W-:Y:S01]  /*e770*/  F2FP.F16.F32.PACK_AB R7, R95, R94 ;  /* 0x0000005e5f07723e */ /* 0x000fe200000000ff */
[----:B------:R-:W-:Y:S01]  /*e780*/  BAR.SYNC.DEFER_BLOCKING 0x1, 0x100 ;  /* 0x0044000000007b1d */ /* 0x000fe20000010000 */
[----:B------:R-:W-:Y:S02]  /*e790*/  MOV R37, R14 ;  /* 0x0000000e00257202 */ /* 0x000fe40000000f00 */
[----:B------:R-:W-:-:S02]  /*e7a0*/  MOV R36, R12 ;  /* 0x0000000c00247202 */ /* 0x000fc40000000f00 */
[----:B------:R-:W-:Y:S02]  /*e7b0*/  LOP3.LUT R10, R10, R41, RZ, 0x3c, !PT ;  /* 0x000000290a0a7212 */ /* 0x000fe400078e3cff */
[----:B------:R-:W-:Y:S02]  /*e7c0*/  LOP3.LUT R8, R31, R34, RZ, 0x3c, !PT ;  /* 0x000000221f087212 */ /* 0x000fe400078e3cff */
[----:B------:R-:W-:Y:S02]  /*e7d0*/  MOV R40, R28 ;  /* 0x0000001c00287202 */ /* 0x000fe40000000f00 */
[----:B------:R-:W-:Y:S02]  /*e7e0*/  MOV R39, R26 ;  /* 0x0000001a00277202 */ /* 0x000fe40000000f00 */
[----:B------:R-:W-:Y:S02]  /*e7f0*/  MOV R38, R24 ;  /* 0x0000001800267202 */ /* 0x000fe40000000f00 */
[----:B------:R-:W-:-:S02]  /*e800*/  F2FP.F16.F32.PACK_AB R12, R97, R96 ;  /* 0x00000060610c723e */ /* 0x000fc400000000ff */
[----:B------:R-:W-:Y:S02]  /*e810*/  F2FP.F16.F32.PACK_AB R13, R99, R98 ;  /* 0x00000062630d723e */ /* 0x000fe400000000ff */
[----:B------:R-:W-:Y:S02]  /*e820*/  F2FP.F16.F32.PACK_AB R14, R101, R100 ;  /* 0x00000064650e723e */ /* 0x000fe400000000ff */
[----:B------:R-:W-:Y:S02]  /*e830*/  F2FP.F16.F32.PACK_AB R15, R103, R102 ;  /* 0x00000066670f723e */ /* 0x000fe400000000ff */
[----:B------:R-:W-:Y:S01]  /*e840*/  F2FP.F16.F32.PACK_AB R24, R105, R104 ;  /* 0x000000686918723e */ /* 0x000fe200000000ff */
[----:B------:R0:W-:Y:S01]  /*e850*/  STSM.16.M88.4 [R30], R4 ;  /* 0x000000041e007844 */ /* 0x0001e20000000200 */
[----:B------:R-:W-:Y:S02]  /*e860*/  F2FP.F16.F32.PACK_AB R25, R107, R106 ;  /* 0x0000006a6b19723e */ /* 0x000fe400000000ff */
[----:B------:R-:W-:Y:S01]  /*e870*/  F2FP.F16.F32.PACK_AB R26, R109, R108 ;  /* 0x0000006c6d1a723e */ /* 0x000fe200000000ff */
[----:B------:R2:W-:Y:S01]  /*e880*/  STSM.16.M88.4 [R40], R12 ;  /* 0x0000000c28007844 */ /* 0x0005e20000000200 */
[----:B------:R-:W-:-:S02]  /*e890*/  F2FP.F16.F32.PACK_AB R27, R111, R110 ;  /* 0x0000006e6f1b723e */ /* 0x000fc400000000ff */
[----:B------:R-:W-:Y:S02]  /*e8a0*/  F2FP.F16.F32.PACK_AB R28, R113, R112 ;  /* 0x00000070711c723e */ /* 0x000fe400000000ff */
[----:B------:R-:W-:Y:S01]  /*e8b0*/  F2FP.F16.F32.PACK_AB R29, R115, R114 ;  /* 0x00000072731d723e */ /* 0x000fe200000000ff */
[----:B------:R-:W-:Y:S01]  /*e8c0*/  STSM.16.M88.4 [R39], R24 ;  /* 0x0000001827007844 */ /* 0x000fe20000000200 */
[----:B------:R-:W-:Y:S02]  /*e8d0*/  F2FP.F16.F32.PACK_AB R31, R119, R118 ;  /* 0x00000076771f723e */ /* 0x000fe400000000ff */
[----:B------:R-:W-:Y:S02]  /*e8e0*/  MOV R35, R10 ;  /* 0x0000000a00237202 */ /* 0x000fe40000000f00 */
[----:B------:R-:W-:Y:S02]  /*e8f0*/  MOV R34, R8 ;  /* 0x0000000800227202 */ /* 0x000fe40000000f00 */
[----:B0-----:R-:W-:-:S02]  /*e900*/  F2FP.F16.F32.PACK_AB R30, R117, R116 ;  /* 0x00000074751e723e */ /* 0x001fc400000000ff */
[----:B------:R-:W-:Y:S02]  /*e910*/  F2FP.F16.F32.PACK_AB R4, R121, R120 ;  /* 0x000000787904723e */ /* 0x000fe400000000ff */
[----:B------:R-:W-:Y:S01]  /*e920*/  F2FP.F16.F32.PACK_AB R5, R123, R122 ;  /* 0x0000007a7b05723e */ /* 0x000fe200000000ff */
[----:B------:R0:W-:Y:S01]  /*e930*/  STSM.16.M88.4 [R38], R28 ;  /* 0x0000001c26007844 */ /* 0x0001e20000000200 */
[----:B------:R-:W-:Y:S02]  /*e940*/  F2FP.F16.F32.PACK_AB R6, R125, R124 ;  /* 0x0000007c7d06723e */ /* 0x000fe400000000ff */
[----:B------:R-:W-:Y:S02]  /*e950*/  F2FP.F16.F32.PACK_AB R7, R127, R126 ;  /* 0x0000007e7f07723e */ /* 0x000fe400000000ff */
[----:B------:R-:W-:Y:S02]  /*e960*/  F2FP.F16.F32.PACK_AB R8, R129, R128 ;  /* 0x000000808108723e */ /* 0x000fe400000000ff */
[----:B------:R-:W-:Y:S01]  /*e970*/  F2FP.F16.F32.PACK_AB R9, R131, R130 ;  /* 0x000000828309723e */ /* 0x000fe200000000ff */
[----:B------:R3:W-:Y:S01]  /*e980*/  STSM.16.M88.4 [R37], R4 ;  /* 0x0000000425007844 */ /* 0x0007e20000000200 */
[----:B------:R-:W-:-:S02]  /*e990*/  F2FP.F16.F32.PACK_AB R10, R133, R132 ;  /* 0x00000084850a723e */ /* 0x000fc400000000ff */
[----:B------:R-:W-:Y:S02]  /*e9a0*/  F2FP.F16.F32.PACK_AB R11, R135, R134 ;  /* 0x00000086870b723e */ /* 0x000fe400000000ff */
[----:B--2---:R-:W-:Y:S02]  /*e9b0*/  F2FP.F16.F32.PACK_AB R12, R137, R136 ;  /* 0x00000088890c723e */ /* 0x004fe400000000ff */
[----:B------:R-:W-:Y:S01]  /*e9c0*/  F2FP.F16.F32.PACK_AB R13, R139, R138 ;  /* 0x0000008a8b0d723e */ /* 0x000fe200000000ff */
[----:B------:R2:W-:Y:S01]  /*e9d0*/  STSM.16.M88.4 [R36], R8 ;  /* 0x0000000824007844 */ /* 0x0005e20000000200 */
[----:B------:R-:W-:Y:S01]  /*e9e0*/  F2FP.F16.F32.PACK_AB R14, R141, R140 ;  /* 0x0000008c8d0e723e */ /* 0x000fe200000000ff */
[----:B0-----:R-:W-:Y:S01]  /*e9f0*/  IMAD.U32 R28, RZ, RZ, UR8 ;  /* 0x00000008ff1c7e24 */ /* 0x001fe2000f8e00ff */
[----:B------:R-:W-:Y:S01]  /*ea00*/  F2FP.F16.F32.PACK_AB R15, R143, R142 ;  /* 0x0000008e8f0f723e */ /* 0x000fe200000000ff */
[----:B------:R-:W-:Y:S01]  /*ea10*/  IMAD.U32 R29, RZ, RZ, UR9 ;  /* 0x00000009ff1d7e24 */ /* 0x000fe2000f8e00ff */
[----:B------:R-:W-:Y:S01]  /*ea20*/  F2FP.F16.F32.PACK_AB R24, R145, R144 ;  /* 0x000000909118723e */ /* 0x000fe200000000ff */
[----:B------:R-:W-:Y:S01]  /*ea30*/  ULDC.64 UR8, c[0x0][0xc08] ;  /* 0x0003020000087ab9 */ /* 0x000fe20000000a00 */
[----:B------:R-:W-:Y:S01]  /*ea40*/  F2FP.F16.F32.PACK_AB R25, R147, R146 ;  /* 0x000000929319723e */ /* 0x000fe200000000ff */
[----:B------:R0:W-:Y:S01]  /*ea50*/  STSM.16.M88.4 [R35], R12 ;  /* 0x0000000c23007844 */ /* 0x0001e20000000200 */
[----:B------:R-:W-:-:S02]  /*ea60*/  F2FP.F16.F32.PACK_AB R26, R149, R148 ;  /* 0x00000094951a723e */ /* 0x000fc400000000ff */
[----:B------:R-:W-:Y:S02]  /*ea70*/  F2FP.F16.F32.PACK_AB R27, R151, R150 ;  /* 0x00000096971b723e */ /* 0x000fe400000000ff */
[----:B------:R-:W-:-:S03]  /*ea80*/  ISETP.NE.U32.AND P0, PT, RZ, UR10, PT ;  /* 0x0000000aff007c0c */ /* 0x000fc6000bf05070 */
[----:B------:R4:W-:Y:S01]  /*ea90*/  STSM.16.M88.4 [R34], R24 ;  /* 0x0000001822007844 */ /* 0x0009e20000000200 */
[----:B------:R-:W-:Y:S01]  /*eaa0*/  BAR.SYNC.DEFER_BLOCKING 0x1, 0x100 ;  /* 0x0044000000007b1d */ /* 0x000fe20000010000 */
[----:B------:R-:W-:-:S13]  /*eab0*/  ISETP.NE.AND.EX P0, PT, RZ, UR11, PT, P0 ;  /* 0x0000000bff007c0c */ /* 0x000fda000bf05300 */
[----:B------:R-:W4:Y:S01]  /*eac0*/  @P0 LDG.E R30, desc[UR36][R28.64] ;  /* 0x000000241c1e0981 */ /* 0x000f22000c1e1900 */
[----:B------:R-:W-:Y:S01]  /*ead0*/  UISETP.NE.U32.AND UP0, UPT, UR8, URZ, UPT ;  /* 0x0000003f0800728c */ /* 0x000fe2000bf05070 */
[----:B-1----:R-:W-:Y:S01]  /*eae0*/  ISETP.NE.AND P1, PT, R45, 0x1, PT ;  /* 0x000000012d00780c */ /* 0x002fe20003f25270 */
[----:B------:R-:W-:Y:S02]  /*eaf0*/  ULDC UR4, c[0x0][0xa88] ;  /* 0x0002a20000047ab9 */ /* 0x000fe40000000800 */
[----:B------:R-:W-:Y:S01]  /*eb00*/  UISETP.NE.AND.EX UP0, UPT, UR9, URZ, UPT, UP0 ;  /* 0x0000003f0900728c */ /* 0x000fe2000bf05300 */
[----:B------:R-:W-:Y:S01]  /*eb10*/  IMAD.U32 R44, RZ, RZ, UR4 ;  /* 0x00000004ff2c7e24 */ /* 0x000fe2000f8e00ff */
[----:B------:R-:W-:-:S04]  /*eb20*/  ULDC UR4, c[0x0][0xad4] ;  /* 0x0002b50000047ab9 */ /* 0x000fc80000000800 */
[----:B------:R-:W-:-:S04]  /*eb30*/  PLOP3.LUT P4, PT, PT, PT, UP0, 0x80, 0x0 ;  /* 0x000000000000781c */ /* 0x000fc80003f8f008 */
[----:B---3--:R-:W1:Y:S01]  /*eb40*/  @P1 LDC R6, c[0x0][0xbec] ;  /* 0x0002fb00ff061b82 */ /* 0x008e620000000800 */
[----:B------:R-:W-:Y:S02]  /*eb50*/  @UP0 ULDC.64 UR8, c[0x0][0xc08] ;  /* 0x0003020000080ab9 */ /* 0x000fe40000000a00 */
[----:B------:R-:W-:Y:S02]  /*eb60*/  @UP0 UIMAD.WIDE UR8, UR57, 0x4, UR8 ;  /* 0x00000004390808a5 */ /* 0x000fe4000f8e0208 */
[----:B------:R-:W-:-:S03]  /*eb70*/  UISETP.NE.AND UP0, UPT, UR54, URZ, UPT ;  /* 0x0000003f3600728c */ /* 0x000fc6000bf05270 */
[----:B--2---:R-:W2:Y:S01]  /*eb80*/  @P1 LDC R9, c[0x0][0xbf0] ;  /* 0x0002fc00ff091b82 */ /* 0x004ea20000000800 */
[----:B------:R-:W-:Y:S01]  /*eb90*/  USEL UR4, UR54, UR4, UP0 ;  /* 0x0000000436047287 */ /* 0x000fe20008000000 */
[----:B------:R-:W-:Y:S01]  /*eba0*/  IMAD.U32 R4, RZ, RZ, UR8 ;  /* 0x00000008ff047e24 */ /* 0x000fe2000f8e00ff */
[----:B------:R-:W-:Y:S01]  /*ebb0*/  UMOV UR19, 0x9b8 ;  /* 0x000009b800137882 */ /* 0x000fe20000000000 */
[----:B------:R-:W-:Y:S01]  /*ebc0*/  IMAD.U32 R5, RZ, RZ, UR9 ;  /* 0x00000009ff057e24 */ /* 0x000fe2000f8e00ff */
[----:B------:R-:W-:Y:S02]  /*ebd0*/  UISETP.GT.AND UP1, UPT, UR4, 0x1, UPT ;  /* 0x000000010400788c */ /* 0x000fe4000bf24270 */
[----:B------:R-:W-:Y:S02]  /*ebe0*/  UISETP.NE.U32.AND UP0, UPT, UR10, URZ, UPT ;  /* 0x0000003f0a00728c */ /* 0x000fe4000bf05070 */
[----:B------:R-:W-:Y:S01]  /*ebf0*/  USEL UR19, UR19, 0x978, UP1 ;  /* 0x0000097813137887 */ /* 0x000fe20008800000 */
[----:B0-----:R-:W-:Y:S01]  /*ec00*/  VIADD R13, R17, UR46 ;  /* 0x0000002e110d7c36 */ /* 0x001fe20008000000 */
[----:B------:R-:W-:Y:S01]  /*ec10*/  UISETP.NE.AND.EX UP0, UPT, UR11, URZ, UPT, UP0 ;  /* 0x0000003f0b00728c */ /* 0x000fe2000bf05300 */
[----:B------:R1:W5:Y:S01]  /*ec20*/  @P4 LDG.E R44, desc[UR36][R4.64] ;  /* 0x00000024042c4981 */ /* 0x000362000c1e1900 */
[----:B------:R-:W-:Y:S01]  /*ec30*/  UMOV UR4, URZ ;  /* 0x0000003f00047c82 */ /* 0x000fe20008000000 */
[----:B------:R-:W-:Y:S01]  /*ec40*/  USHF.R.S32.HI UR10, URZ, 0x1f, UR57 ;  /* 0x0000001f3f0a7899 */ /* 0x000fe20008011439 */
[----:B------:R-:W-:Y:S01]  /*ec50*/  IMAD.MOV.U32 R7, RZ, RZ, R13 ;  /* 0x000000ffff077224 */ /* 0x000fe200078e000d */
[----:B------:R-:W-:-:S02]  /*ec60*/  USEL UR8, UR57, URZ, !UP0 ;  /* 0x0000003f39087287 */ /* 0x000fc4000c000000 */
[----:B------:R-:W-:Y:S02]  /*ec70*/  USEL UR9, UR56, URZ, UP1 ;  /* 0x0000003f38097287 */ /* 0x000fe40008800000 */
[----:B------:R-:W-:Y:S01]  /*ec80*/  USEL UR18, UR10, URZ, !UP0 ;  /* 0x0000003f0a127287 */ /* 0x000fe2000c000000 */
[----:B------:R-:W-:Y:S02]  /*ec90*/  ULDC.64 UR12, c[0x0][UR19+0x220] ;  /* 0x00008800130c7abb */ /* 0x000fe40008000a00 */
[----:B------:R-:W-:Y:S01]  /*eca0*/  ULDC.64 UR10, c[0x0][UR19+0x218] ;  /* 0x00008600130a7abb */ /* 0x000fe20008000a00 */
[----:B-1----:R-:W-:Y:S01]  /*ecb0*/  @P1 IMAD.HI.U32 R4, R13, R6, RZ ;  /* 0x000000060d041227 */ /* 0x002fe200078e00ff */
[----:B------:R-:W-:Y:S01]  /*ecc0*/  ULDC.64 UR14, c[0x0][UR19+0x228] ;  /* 0x00008a00130e7abb */ /* 0x000fe20008000a00 */
[----:B------:R-:W-:Y:S02]  /*ecd0*/  UIMAD UR13, UR13, UR8, URZ ;  /* 0x000000080d0d72a4 */ /* 0x000fe4000f8e023f */
[----:B------:R-:W-:Y:S01]  /*ece0*/  UIMAD.WIDE.U32 UR16, UR10, UR55, URZ ;  /* 0x000000370a1072a5 */ /* 0x000fe2000f8e003f */
[----:B--2---:R-:W-:Y:S01]  /*ecf0*/  @P1 SHF.R.U32.HI R7, RZ, R9, R4 ;  /* 0x00000009ff071219 */ /* 0x004fe20000011604 */
[----:B------:R-:W-:-:S02]  /*ed00*/  UIMAD UR20, UR11, UR55, URZ ;  /* 0x000000370b1472a4 */ /* 0x000fc4000f8e023f */
[----:B------:R-:W-:Y:S02]  /*ed10*/  UIMAD.WIDE.U32 UR10, UR12, UR8, URZ ;  /* 0x000000080c0a72a5 */ /* 0x000fe4000f8e003f */
[----:B------:R-:W-:Y:S01]  /*ed20*/  UIMAD.WIDE.U32 UR22, UR14, UR9, URZ ;  /* 0x000000090e1672a5 */ /* 0x000fe2000f8e003f */
[----:B------:R-:W-:Y:S01]  /*ed30*/  IMAD.MOV R6, RZ, RZ, -R7 ;  /* 0x000000ffff067224 */ /* 0x000fe200078e0a07 */
[----:B------:R-:W-:Y:S02]  /*ed40*/  UIMAD UR9, UR15, UR9, URZ ;  /* 0x000000090f0972a4 */ /* 0x000fe4000f8e023f */
[----:B------:R-:W-:Y:S01]  /*ed50*/  UIMAD UR13, UR12, UR18, UR13 ;  /* 0x000000120c0d72a4 */ /* 0x000fe2000f8e020d */
[----:B------:R-:W-:Y:S01]  /*ed60*/  IMAD R9, R45, R6, R13 ;  /* 0x000000062d097224 */ /* 0x000fe200078e020d */
[----:B------:R-:W-:Y:S01]  /*ed70*/  UIADD3 UR20, UR17, UR20, URZ ;  /* 0x0000001411147290 */ /* 0x000fe2000fffe03f */
[----:B------:R-:W-:Y:S02]  /*ed80*/  IMAD.U32 R4, RZ, RZ, UR22 ;  /* 0x00000016ff047e24 */ /* 0x000fe4000f8e00ff */
[----:B------:R-:W-:Y:S01]  /*ed90*/  IMAD.U32 R5, RZ, RZ, UR23 ;  /* 0x00000017ff057e24 */ /* 0x000fe2000f8e00ff */
[----:B------:R-:W-:-:S02]  /*eda0*/  SHF.R.S32.HI R5, RZ, 0x1f, R7 ;  /* 0x0000001fff057819 */ /* 0x000fc40000011407 */
[----:B------:R-:W-:Y:S02]  /*edb0*/  SHF.R.S32.HI R6, RZ, 0x1f, R9 ;  /* 0x0000001fff067819 */ /* 0x000fe40000011409 */
[----:B----4-:R-:W-:-:S13]  /*edc0*/  @P0 R2UR UR4, R30 ;  /* 0x000000001e0402ca */ /* 0x010fda00000e0000 */
[----:B------:R-:W-:Y:S02]  /*edd0*/  UIADD3 UR16, UP0, UP2, UR10, UR16, UR4 ;  /* 0x000000100a107290 */ /* 0x000fe4000fa1e004 */
[----:B------:R-:W-:Y:S02]  /*ede0*/  UIADD3 UR10, UR23, UR9, URZ ;  /* 0x00000009170a7290 */ /* 0x000fe4000fffe03f */
[----:B------:R-:W-:Y:S02]  /*edf0*/  UIADD3 UR9, UR11, UR13, URZ ;  /* 0x0000000d0b097290 */ /* 0x000fe4000fffe03f */
[----:B------:R-:W-:Y:S01]  /*ee00*/  USHF.R.S32.HI UR14, URZ, 0x1f, UR4 ;  /* 0x0000001f3f0e7899 */ /* 0x000fe20008011404 */
[----:B------:R-:W-:Y:S01]  /*ee10*/  IADD3 R4, P2, P3, R7, UR16, R4 ;  /* 0x0000001007047c10 */ /* 0x000fe2000fb5e004 */
[----:B------:R-:W-:Y:S01]  /*ee20*/  IMAD.U32 R8, RZ, RZ, UR10 ;  /* 0x0000000aff087e24 */ /* 0x000fe2000f8e00ff */
[----:B------:R-:W-:Y:S01]  /*ee30*/  ULDC.64 UR10, c[0x0][UR19+0x210] ;  /* 0x00008400130a7abb */ /* 0x000fe20008000a00 */
[----:B------:R-:W-:Y:S01]  /*ee40*/  UIADD3.X UR9, UR9, UR20, UR14, UP0, UP2 ;  /* 0x0000001409097290 */ /* 0x000fe200087e440e */
[----:B------:R-:W-:Y:S01]  /*ee50*/  IMAD R7, R9, UR11, RZ ;  /* 0x0000000b09077c24 */ /* 0x000fe2000f8e02ff */
[----:B------:R-:W-:Y:S01]  /*ee60*/  ULDC.64 UR12, c[0x0][0xba8] ;  /* 0x0002ea00000c7ab9 */ /* 0x000fe20000000a00 */
[----:B------:R-:W-:Y:S01]  /*ee70*/  @!UP1 ULDC UR12, c[0x0][0xb50] ;  /* 0x0002d400000c9ab9 */ /* 0x000fe20000000800 */
[----:B------:R-:W-:Y:S01]  /*ee80*/  @!UP1 ULDC UR13, c[0x0][0xb54] ;  /* 0x0002d500000d9ab9 */ /* 0x000fe20000000800 */
[----:B------:R-:W-:Y:S01]  /*ee90*/  IMAD R7, R6, UR10, R7 ;  /* 0x0000000a06077c24 */ /* 0x000fe2000f8e0207 */
[----:B------:R-:W-:-:S03]  /*eea0*/  IADD3.X R5, R5, UR9, R8, P2, P3 ;  /* 0x0000000905057c10 */ /* 0x000fc600097e6408 */
[----:B------:R-:W-:-:S04]  /*eeb0*/  IMAD.WIDE.U32 R4, R9, UR10, R4 ;  /* 0x0000000a09047c25 */ /* 0x000fc8000f8e0004 */
[----:B------:R-:W-:Y:S01]  /*eec0*/  IMAD.IADD R5, R5, 0x1, R7 ;  /* 0x0000000105057824 */ /* 0x000fe200078e0207 */
[----:B------:R-:W-:-:S04]  /*eed0*/  LEA R8, P2, R4, UR12, 0x2 ;  /* 0x0000000c04087c11 */ /* 0x000fc8000f8410ff */
[----:B------:R-:W-:Y:S01]  /*eee0*/  LEA.HI.X R10, R4, UR13, R5, 0x2, P2 ;  /* 0x0000000d040a7c11 */ /* 0x000fe200090f1405 */
[----:B------:R-:W-:Y:S08]  /*eef0*/  @P4 BRA `(.L_x_1414) ;  /* 0x0000000000104947 */ /* 0x000ff00003800000 */
[----:B------:R-:W-:Y:S05]  /*ef00*/  @!P0 BRA `(.L_x_1414) ;  /* 0x00000000000c8947 */ /* 0x000fea0003800000 */
[----:B------:R-:W2:Y:S04]  /*ef10*/  LDG.E R5, desc[UR36][R28.64] ;  /* 0x000000241c057981 */ /* 0x000ea8000c1e1900 */
[----:B-----5:R-:W2:Y:S02]  /*ef20*/  LDG.E R44, desc[UR36][R28.64+0x4] ;  /* 0x000004241c2c7981 */ /* 0x020ea4000c1e1900 */
[----:B--2---:R-:W-:-:S07]  /*ef30*/  IMAD.IADD R44, R44, 0x1, -R5 ;  /* 0x000000012c2c7824 */ /* 0x004fce00078e0a05 */
.L_x_1414:
[----:B------:R-:W-:Y:S01]  /*ef40*/  SHFL.IDX PT, R4, R8, RZ, 0x1c1f ;  /* 0x001c1fff08047589 */ /* 0x000fe200000e0000 */
[----:B------:R-:W-:Y:S01]  /*ef50*/  VIADD R11, R217, UR46 ;  /* 0x0000002ed90b7c36 */ /* 0x000fe20008000000 */
[----:B------:R-:W-:Y:S01]  /*ef60*/  LOP3.LUT P0, RZ, R199, 0x3, RZ, 0xc0, !PT ;  /* 0x00000003c7ff7812 */ /* 0x000fe2000780c0ff */
[----:B-----5:R-:W-:Y:S01]  /*ef70*/  IMAD R44, R44, R45, RZ ;  /* 0x0000002d2c2c7224 */ /* 0x020fe200078e02ff */
[----:B------:R-:W0:Y:S01]  /*ef80*/  SHFL.IDX PT, R5, R10, RZ, 0x1c1f ;  /* 0x001c1fff0a057589 */ /* 0x000e2200000e0000 */
[C---:B------:R-:W-:Y:S01]  /*ef90*/  VIADD R9, R11.reuse, 0x8 ;  /* 0x000000080b097836 */ /* 0x040fe20000000000 */
[----:B------:R-:W-:Y:S02]  /*efa0*/  PLOP3.LUT P3, PT, PT, PT, UP1, 0x80, 0x0 ;  /* 0x000000000000781c */ /* 0x000fe40003f6f018 */
[----:B------:R-:W-:Y:S01]  /*efb0*/  SHFL.IDX PT, R6, R8, 0x1, 0x1c1f ;  /* 0x003c1f0008067f89 */ /* 0x000fe200000e0000 */
[-C--:B------:R-:W-:Y:S02]  /*efc0*/  ISETP.GE.OR P2, PT, R11, R44.reuse, P0 ;  /* 0x0000002c0b00720c */ /* 0x080fe40000746670 */
[-C--:B------:R-:W-:Y:S01]  /*efd0*/  ISETP.GE.OR P0, PT, R9, R44.reuse, P0 ;  /* 0x0000002c0900720c */ /* 0x080fe20000706670 */
[----:B------:R-:W1:Y:S10]  /*efe0*/  SHFL.IDX PT, R7, R10, 0x1, 0x1c1f ;  /* 0x003c1f000a077f89 */ /* 0x000e7400000e0000 */
[----:B0-----:R0:W-:Y:S01]  /*eff0*/  @!P2 ST.E desc[UR36][R4.64], R21 ;  /* 0x000000150400a985 */ /* 0x0011e2000c101924 */
[----:B------:R-:W-:-:S03]  /*f000*/  ISETP.GE.AND P2, PT, R11, R44, PT ;  /* 0x0000002c0b00720c */ /* 0x000fc60003f46270 */
[----:B-1----:R0:W-:Y:S01]  /*f010*/  @!P0 ST.E desc[UR36][R6.64], R20 ;  /* 0x0000001406008985 */ /* 0x0021e2000c101924 */
[----:B------:R-:W-:Y:S01]  /*f020*/  ISETP.GE.AND P0, PT, R9, R44, PT ;  /* 0x0000002c0900720c */ /* 0x000fe20003f06270 */
[----:B------:R-:W-:-:S12]  /*f030*/  @P3 BRA `(.L_x_1415) ;  /* 0x00000008008c3947 */ /* 0x000fd80003800000 */
[----:B------:R-:W-:Y:S01]  /*f040*/  IMAD R3, R198, 0x40, R18 ;  /* 0x00000040c6037824 */ /* 0x000fe200078e0212 */
[----:B0-----:R-:W0:Y:S01]  /*f050*/  @P1 LDC R20, c[0x0][0xbec] ;  /* 0x0002fb00ff141b82 */ /* 0x001e220000000800 */
[----:B------:R-:W-:Y:S02]  /*f060*/  ULDC.64 UR12, c[0x0][0xaa0] ;  /* 0x0002a800000c7ab9 */ /* 0x000fe40000000a00 */
[----:B------:R-:W-:-:S03]  /*f070*/  IMAD.WIDE R32, R3, 0x2, R32 ;  /* 0x0000000203207825 */ /* 0x000fc600078e0220 */
[C---:B------:R-:W-:Y:S01]  /*f080*/  IADD3 R9, P6, R32.reuse, 0x1000, RZ ;  /* 0x0000100020097810 */ /* 0x040fe20007fde0ff */
[----:B------:R-:W-:Y:S01]  /*f090*/  UIMAD UR9, UR14, UR12, URZ ;  /* 0x0000000c0e0972a4 */ /* 0x000fe2000f8e023f */
[C---:B------:R-:W-:Y:S02]  /*f0a0*/  IADD3 R13, P5, R32.reuse, 0x2000, RZ ;  /* 0x00002000200d7810 */ /* 0x040fe40007fbe0ff */
[----:B------:R-:W-:Y:S01]  /*f0b0*/  LOP3.LUT R8, R9, 0x380, RZ, 0xc0, !PT ;  /* 0x0000038009087812 */ /* 0x000fe200078ec0ff */
[----:B------:R-:W-:Y:S01]  /*f0c0*/  UIMAD.WIDE.U32 UR10, UR4, UR12, URZ ;  /* 0x0000000c040a72a5 */ /* 0x000fe2000f8e003f */
[----:B------:R-:W-:Y:S02]  /*f0d0*/  IADD3 R25, P4, R32, 0x3000, RZ ;  /* 0x0000300020197810 */ /* 0x000fe40007f9e0ff */
[----:B------:R-:W-:Y:S01]  /*f0e0*/  SHF.R.U64 R8, R8, 0x3, RZ ;  /* 0x0000000308087819 */ /* 0x000fe200000012ff */
[----:B------:R-:W-:Y:S01]  /*f0f0*/  UIMAD UR9, UR4, UR13, UR9 ;  /* 0x0000000d040972a4 */ /* 0x000fe2000f8e0209 */
[----:B------:R-:W-:-:S02]  /*f100*/  IADD3 R29, P3, R32, 0x4000, RZ ;  /* 0x00004000201d7810 */ /* 0x000fc40007f7e0ff */
[----:B------:R-:W-:Y:S01]  /*f110*/  LOP3.LUT R8, R8, R9, RZ, 0x3c, !PT ;  /* 0x0000000908087212 */ /* 0x000fe200078e3cff */
[--C-:B------:R-:W-:Y:S01]  /*f120*/  IMAD.X R9, RZ, RZ, R33.reuse, P6 ;  /* 0x000000ffff097224 */ /* 0x100fe200030e0621 */
[C---:B------:R-:W-:Y:S01]  /*f130*/  IADD3 R3, P6, R32.reuse, 0x7000, RZ ;  /* 0x0000700020037810 */ /* 0x040fe20007fde0ff */
[----:B------:R-:W-:Y:S01]  /*f140*/  UIADD3 UR11, UR11, UR9, URZ ;  /* 0x000000090b0b7290 */ /* 0x000fe2000fffe03f */
[C---:B------:R-:W-:Y:S01]  /*f150*/  IADD3 R35, P2, R32.reuse, 0x5000, RZ ;  /* 0x0000500020237810 */ /* 0x040fe20007f5e0ff */
[----:B------:R-:W-:Y:S01]  /*f160*/  ULDC.64 UR12, c[0x0][0xae8] ;  /* 0x0002ba00000c7ab9 */ /* 0x000fe20000000a00 */
[----:B------:R-:W-:Y:S01]  /*f170*/  LOP3.LUT R2, R3, 0x380, RZ, 0xc0, !PT ;  /* 0x0000038003027812 */ /* 0x000fe200078ec0ff */
[----:B------:R-:W-:Y:S01]  /*f180*/  USHF.R.S32.HI UR4, URZ, 0x1f, UR8 ;  /* 0x0000001f3f047899 */ /* 0x000fe20008011408 */
[----:B------:R-:W-:Y:S01]  /*f190*/  IADD3 R37, P0, R32, 0x6000, RZ ;  /* 0x0000600020257810 */ /* 0x000fe20007f1e0ff */
[----:B------:R-:W-:Y:S01]  /*f1a0*/  IMAD.X R41, RZ, RZ, R33, P6 ;  /* 0x000000ffff297224 */ /* 0x000fe200030e0621 */
[----:B------:R-:W-:Y:S01]  /*f1b0*/  SHF.R.U64 R2, R2, 0x3, RZ ;  /* 0x0000000302027819 */ /* 0x000fe200000012ff */
[----:B------:R-:W-:Y:S01]  /*f1c0*/  UIMAD.WIDE.U32 UR10, UR55, UR12, UR10 ;  /* 0x0000000c370a72a5 */ /* 0x000fe2000f8e000a */
[----:B------:R-:W-:Y:S01]  /*f1d0*/  LOP3.LUT R12, R13, 0x380, RZ, 0xc0, !PT ;  /* 0x000003800d0c7812 */ /* 0x000fe200078ec0ff */
[----:B------:R-:W5:Y:S01]  /*f1e0*/  LD.E.128 R8, desc[UR36][R8.64] ;  /* 0x0000002408087980 */ /* 0x000f62000c101d00 */
[----:B------:R-:W-:-:S02]  /*f1f0*/  LOP3.LUT R40, R2, R3, RZ, 0x3c, !PT ;  /* 0x0000000302287212 */ /* 0x000fc400078e3cff */
[----:B------:R-:W1:Y:S01]  /*f200*/  @P1 LDC R3, c[0x0][0xbf0] ;  /* 0x0002fc00ff031b82 */ /* 0x000e620000000800 */
[----:B------:R-:W-:Y:S01]  /*f210*/  IMAD R2, R22, 0x20, R198 ;  /* 0x0000002016027824 */ /* 0x000fe200078e02c6 */
[----:B------:R-:W-:Y:S01]  /*f220*/  UIMAD UR11, UR55, UR13, UR11 ;  /* 0x0000000d370b72a4 */ /* 0x000fe2000f8e020b */
[----:B------:R-:W-:Y:S01]  /*f230*/  LOP3.LUT R24, R25, 0x380, RZ, 0xc0, !PT ;  /* 0x0000038019187812 */ /* 0x000fe200078ec0ff */
[----:B------:R-:W5:Y:S01]  /*f240*/  LD.E.128 R40, desc[UR36][R40.64] ;  /* 0x0000002428287980 */ /* 0x000f62000c101d00 */
[----:B------:R-:W-:Y:S01]  /*f250*/  VIADD R47, R2, UR46 ;  /* 0x0000002e022f7c36 */ /* 0x000fe20008000000 */
[----:B------:R-:W-:Y:S01]  /*f260*/  ULDC.64 UR12, c[0x0][0xaf0] ;  /* 0x0002bc00000c7ab9 */ /* 0x000fe20000000a00 */
[----:B------:R-:W-:Y:S01]  /*f270*/  LOP3.LUT R28, R29, 0x380, RZ, 0xc0, !PT ;  /* 0x000003801d1c7812 */ /* 0x000fe200078ec0ff */
[----:B------:R-:W-:Y:S01]  /*f280*/  UIMAD UR4, UR4, UR12, URZ ;  /* 0x0000000c040472a4 */ /* 0x000fe2000f8e023f */
[----:B0-----:R-:W-:Y:S01]  /*f290*/  @P1 IMAD.HI.U32 R2, R47, R20, RZ ;  /* 0x000000142f021227 */ /* 0x001fe200078e00ff */
[----:B------:R-:W-:-:S02]  /*f2a0*/  LOP3.LUT R34, R35, 0x380, RZ, 0xc0, !PT ;  /* 0x0000038023227812 */ /* 0x000fc400078ec0ff */
[----:B------:R-:W-:Y:S02]  /*f2b0*/  LOP3.LUT R36, R37, 0x380, RZ, 0xc0, !PT ;  /* 0x0000038025247812 */ /* 0x000fe400078ec0ff */
[----:B------:R-:W-:Y:S01]  /*f2c0*/  LOP3.LUT R5, R32, 0x380, RZ, 0xc0, !PT ;  /* 0x0000038020057812 */ /* 0x000fe200078ec0ff */
[----:B------:R-:W-:Y:S01]  /*f2d0*/  IMAD.MOV.U32 R21, RZ, RZ, R47 ;  /* 0x000000ffff157224 */ /* 0x000fe200078e002f */
[----:B------:R-:W-:Y:S01]  /*f2e0*/  SHF.R.U64 R12, R12, 0x3, RZ ;  /* 0x000000030c0c7819 */ /* 0x000fe200000012ff */
[----:B------:R-:W-:Y:S01]  /*f2f0*/  UIMAD UR4, UR8, UR13, UR4 ;  /* 0x0000000d080472a4 */ /* 0x000fe2000f8e0204 */
[----:B------:R-:W-:Y:S01]  /*f300*/  SHF.R.U64 R24, R24, 0x3, RZ ;  /* 0x0000000318187819 */ /* 0x000fe200000012ff */
[----:B------:R-:W-:Y:S01]  /*f310*/  UIMAD.WIDE.U32 UR8, UR8, UR12, UR10 ;  /* 0x0000000c080872a5 */ /* 0x000fe2000f8e000a */
[----:B------:R-:W-:Y:S02]  /*f320*/  SHF.R.U64 R28, R28, 0x3, RZ ;  /* 0x000000031c1c7819 */ /* 0x000fe400000012ff */
[----:B------:R-:W-:-:S02]  /*f330*/  SHF.R.U64 R34, R34, 0x3, RZ ;  /* 0x0000000322227819 */ /* 0x000fc400000012ff */
[----:B------:R-:W-:Y:S02]  /*f340*/  SHF.R.U64 R36, R36, 0x3, RZ ;  /* 0x0000000324247819 */ /* 0x000fe400000012ff */
[----:B------:R-:W-:Y:S02]  /*f350*/  SHF.R.U64 R5, R5, 0x3, RZ ;  /* 0x0000000305057819 */ /* 0x000fe400000012ff */
[----:B-1----:R-:W-:Y:S01]  /*f360*/  @P1 SHF.R.U32.HI R21, RZ, R3, R2 ;  /* 0x00000003ff151219 */ /* 0x002fe20000011602 */
[----:B------:R-:W-:Y:S01]  /*f370*/  UIADD3 UR4, UR9, UR4, URZ ;  /* 0x0000000409047290 */ /* 0x000fe2000fffe03f */
[----:B------:R-:W-:Y:S01]  /*f380*/  LOP3.LUT R12, R12, R13, RZ, 0x3c, !PT ;  /* 0x0000000d0c0c7212 */ /* 0x000fe200078e3cff */
[--C-:B------:R-:W-:Y:S01]  /*f390*/  IMAD.X R13, RZ, RZ, R33.reuse, P5 ;  /* 0x000000ffff0d7224 */ /* 0x100fe200028e0621 */
        /* <DEDUP_REMOVED lines=9> */
[----:B------:R-:W-:Y:S01]  /*f430*/  IMAD.MOV.U32 R5, RZ, RZ, R33 ;  /* 0x000000ffff057224 */ /* 0x000fe200078e0021 */
[--C-:B------:R-:W-:Y:S01]  /*f440*/  SHF.R.S32.HI R20, RZ, 0x1f, R21.reuse ;  /* 0x0000001fff147819 */ /* 0x100fe20000011415 */
[----:B------:R-:W-:Y:S01]  /*f450*/  IMAD.MOV R46, RZ, RZ, -R21 ;  /* 0x000000ffff2e7224 */ /* 0x000fe200078e0a15 */
[----:B------:R-:W-:Y:S01]  /*f460*/  ULDC.64 UR10, c[0x0][0xae0] ;  /* 0x0002b800000a7ab9 */ /* 0x000fe20000000a00 */
[----:B------:R-:W-:Y:S01]  /*f470*/  IMAD.U32 R3, RZ, RZ, UR9 ;  /* 0x00000009ff037e24 */ /* 0x000fe2000f8e00ff */
[----:B------:R-:W5:Y:S01]  /*f480*/  LD.E.128 R12, desc[UR36][R12.64] ;  /* 0x000000240c0c7980 */ /* 0x000f62000c101d00 */
[----:B------:R-:W-:-:S02]  /*f490*/  IMAD R20, R20, UR10, RZ ;  /* 0x0000000a14147c24 */ /* 0x000fc4000f8e02ff */
[----:B------:R-:W-:Y:S01]  /*f4a0*/  IMAD R45, R45, R46, R47 ;  /* 0x0000002e2d2d7224 */ /* 0x000fe200078e022f */
[----:B------:R-:W5:Y:S01]  /*f4b0*/  LD.E.128 R4, desc[UR36][R4.64] ;  /* 0x0000002404047980 */ /* 0x000f62000c101d00 */
[----:B------:R-:W-:Y:S01]  /*f4c0*/  IMAD.U32 R2, RZ, RZ, UR8 ;  /* 0x00000008ff027e24 */ /* 0x000fe2000f8e00ff */
[----:B------:R-:W-:Y:S01]  /*f4d0*/  ULDC.64 UR8, c[0x0][0xad8] ;  /* 0x0002b60000087ab9 */ /* 0x000fe20000000a00 */
[----:B------:R-:W-:Y:S01]  /*f4e0*/  IMAD.U32 R3, RZ, RZ, UR4 ;  /* 0x00000004ff037e24 */ /* 0x000fe2000f8e00ff */
[----:B------:R-:W5:Y:S01]  /*f4f0*/  LD.E.128 R24, desc[UR36][R24.64] ;  /* 0x0000002418187980 */ /* 0x000f62000c101d00 */
[----:B------:R-:W-:-:S03]  /*f500*/  IMAD R47, R21, UR11, R20 ;  /* 0x0000000b152f7c24 */ /* 0x000fc6000f8e0214 */
[----:B------:R-:W5:Y:S01]  /*f510*/  LD.E.128 R28, desc[UR36][R28.64] ;  /* 0x000000241c1c7980 */ /* 0x000f62000c101d00 */
[----:B------:R-:W-:-:S03]  /*f520*/  SHF.R.S32.HI R20, RZ, 0x1f, R45 ;  /* 0x0000001fff147819 */ /* 0x000fc6000001142d */
[----:B------:R-:W5:Y:S04]  /*f530*/  LD.E.128 R32, desc[UR36][R34.64] ;  /* 0x0000002422207980 */ /* 0x000f68000c101d00 */
[----:B------:R-:W5:Y:S01]  /*f540*/  LD.E.128 R36, desc[UR36][R36.64] ;  /* 0x0000002424247980 */ /* 0x000f62000c101d00 */
[----:B------:R-:W-:Y:S01]  /*f550*/  IMAD.WIDE.U32 R2, R21, UR10, R2 ;  /* 0x0000000a15027c25 */ /* 0x000fe2000f8e0002 */
[----:B------:R-:W-:Y:S01]  /*f560*/  @!PT LDS RZ, [RZ] ;  /* 0x00000000fffff984 */ /* 0x000fe20000000800 */
[----:B------:R-:W-:Y:S01]  /*f570*/  @!PT LDS RZ, [RZ] ;  /* 0x00000000fffff984 */ /* 0x000fe20000000800 */
[----:B------:R-:W-:Y:S01]  /*f580*/  @!PT LDS RZ, [RZ] ;  /* 0x00000000fffff984 */ /* 0x000fe20000000800 */
[----:B------:R-:W-:Y:S01]  /*f590*/  @!PT LDS RZ, [RZ] ;  /* 0x00000000fffff984 */ /* 0x000fe20000000800 */
[----:B------:R0:W-:Y:S06]  /*f5a0*/  MEMBAR.ALL.CTA ;  /* 0x0000000000007992 */ /* 0x0001ec0000008000 */
[----:B0-----:R-:W0:Y:S01]  /*f5b0*/  FENCE.VIEW.ASYNC.S ;  /* 0x00000000000073c6 */ /* 0x001e220000000000 */
[----:B------:R-:W-:-:S02]  /*f5c0*/  IMAD.IADD R3, R3, 0x1, R47 ;  /* 0x0000000103037824 */ /* 0x000fc400078e022f */
[----:B------:R-:W-:Y:S02]  /*f5d0*/  IMAD R20, R20, UR8, RZ ;  /* 0x0000000814147c24 */ /* 0x000fe4000f8e02ff */
[----:B------:R-:W-:Y:S02]  /*f5e0*/  VIADD R49, R198, UR46 ;  /* 0x0000002ec6317c36 */ /* 0x000fe40008000000 */
[C---:B------:R-:W-:Y:S02]  /*f5f0*/  IMAD R47, R45.reuse, UR9, R20 ;  /* 0x000000092d2f7c24 */ /* 0x040fe4000f8e0214 */
[----:B------:R-:W-:Y:S01]  /*f600*/  IMAD.WIDE.U32 R2, R45, UR8, R2 ;  /* 0x000000082d027c25 */ /* 0x000fe2000f8e0002 */
[----:B------:R-:W-:Y:S01]  /*f610*/  ISETP.GE.AND P2, PT, R49, R44, PT ;  /* 0x0000002c3100720c */ /* 0x000fe20003f46270 */
[----:B------:R-:W-:Y:S02]  /*f620*/  ULDC.64 UR8, c[0x0][0xa80] ;  /* 0x0002a00000087ab9 */ /* 0x000fe40000000a00 */
[----:B------:R-:W-:Y:S01]  /*f630*/  VIADD R0, R0, 0x28820 ;  /* 0x0002882000007836 */ /* 0x000fe20000000000 */
[----:B------:R-:W-:Y:S01]  /*f640*/  LEA R45, P3, R2, UR8, 0x1 ;  /* 0x00000008022d7c11 */ /* 0x000fe2000f8608ff */
[----:B------:R-:W-:-:S02]  /*f650*/  IMAD.IADD R3, R3, 0x1, R47 ;  /* 0x0000000103037824 */ /* 0x000fc400078e022f */
[----:B------:R-:W-:Y:S01]  /*f660*/  VIADD R21, R49, 0x20 ;  /* 0x0000002031157836 */ /* 0x000fe20000000000 */
[----:B------:R-:W-:Y:S02]  /*f670*/  PRMT R0, RZ, 0x654, R0 ;  /* 0x00000654ff007816 */ /* 0x000fe40000000000 */
[----:B------:R-:W-:Y:S02]  /*f680*/  LEA.HI.X R46, R2, UR9, R3, 0x1, P3 ;  /* 0x00000009022e7c11 */ /* 0x000fe400098f0c03 */
[-C--:B------:R-:W-:Y:S01]  /*f690*/  ISETP.GE.AND P0, PT, R21, R44.reuse, PT ;  /* 0x0000002c1500720c */ /* 0x080fe20003f06270 */
[----:B------:R-:W-:Y:S01]  /*f6a0*/  VIADD R21, R49, 0x40 ;  /* 0x0000004031157836 */ /* 0x000fe20000000000 */
[----:B0-----:R0:W-:Y:S01]  /*f6b0*/  SYNCS.ARRIVE.TRANS64.RED.A1T0 RZ, [R0+URZ], RZ ;  /* 0x000000ff00ff79a7 */ /* 0x0011e2000810043f */
[----:B------:R1:W2:Y:S01]  /*f6c0*/  SHFL.IDX PT, R20, R45, RZ, 0x181f ;  /* 0x00181fff2d147589 */ /* 0x0002a200000e0000 */
[----:B------:R-:W-:Y:S02]  /*f6d0*/  BSSY B1, `(.L_x_1416) ;  /* 0x000000d000017945 */ /* 0x000fe40003800000 */
[----:B------:R-:W-:Y:S01]  /*f6e0*/  ISETP.GE.AND P1, PT, R21, R44, PT ;  /* 0x0000002c1500720c */ /* 0x000fe20003f26270 */
[----:B0-----:R1:W0:Y:S01]  /*f6f0*/  SHFL.IDX PT, R0, R46, RZ, 0x181f ;  /* 0x00181fff2e007589 */ /* 0x00122200000e0000 */
[----:B------:R-:W-:Y:S11]  /*f700*/  @P2 BRA `(.L_x_1417) ;  /* 0x0000000000242947 */ /* 0x000ff60003800000 */
[----:B------:R-:W-:Y:S02]  /*f710*/  ULDC UR4, c[0x0][0xac8] ;  /* 0x0002b20000047ab9 */ /* 0x000fe40000000800 */
[----:B------:R-:W-:Y:S02]  /*f720*/  ISETP.GE.AND P2, PT, R18, UR4, PT ;  /* 0x0000000412007c0c */ /* 0x000fe4000bf46270 */
[----:B------:R-:W-:-:S11]  /*f730*/  ISETP.GE.AND P3, PT, R19, UR4, PT ;  /* 0x0000000413007c0c */ /* 0x000fd6000bf66270 */
[CC--:B--2---:R-:W-:Y:S02]  /*f740*/  @!P2 LEA R2, P4, R18.reuse, R20.reuse, 0x1 ;  /* 0x000000141202a211 */ /* 0x0c4fe400078808ff */
[C---:B------:R-:W-:Y:S02]  /*f750*/  @!P3 LEA R20, P5, R19.reuse, R20, 0x1 ;  /* 0x000000141314b211 */ /* 0x040fe400078a08ff */
[-C--:B0-----:R-:W-:Y:S02]  /*f760*/  @!P2 LEA.HI.X R3, R18, R0.reuse, R221, 0x1, P4 ;  /* 0x000000001203a211 */ /* 0x081fe400020f0cdd */
[----:B------:R-:W-:-:S03]  /*f770*/  @!P3 LEA.HI.X R21, R19, R0, R220, 0x1, P5 ;  /* 0x000000001315b211 */ /* 0x000fc600028f0cdc */
[----:B-----5:R3:W-:Y:S04]  /*f780*/  @!P2 ST.E.128 desc[UR36][R2.64], R4 ;  /* 0x000000040200a985 */ /* 0x0207e8000c101d24 */
[----:B------:R3:W-:Y:S02]  /*f790*/  @!P3 ST.E.128 desc[UR36][R20.64], R28 ;  /* 0x0000001c1400b985 */ /* 0x0007e4000c101d24 */
.L_x_1417:
[----:B------:R-:W-:Y:S05]  /*f7a0*/  BSYNC B1 ;  /* 0x0000000000017941 */ /* 0x000fea0003800000 */
.L_x_1416:
[----:B0-----:R0:W4:Y:S01]  /*f7b0*/  SHFL.IDX PT, R0, R46, 0x1, 0x181f ;  /* 0x00381f002e007f89 */ /* 0x00112200000e0000 */
[----:B------:R-:W-:Y:S03]  /*f7c0*/  BSSY B1, `(.L_x_1418) ;  /* 0x000000c000017945 */ /* 0x000fe60003800000 */
[----:B---3-5:R0:W3:Y:S01]  /*f7d0*/  SHFL.IDX PT, R4, R45, 0x1, 0x181f ;  /* 0x00381f002d047f89 */ /* 0x0280e200000e0000 */
[----:B------:R-:W-:Y:S05]  /*f7e0*/  @P0 BRA `(.L_x_1419) ;  /* 0x0000000000240947 */ /* 0x000fea0003800000 */
[----:B------:R-:W-:Y:S02]  /*f7f0*/  ULDC UR4, c[0x0][0xac8] ;  /* 0x0002b20000047ab9 */ /* 0x000fe40000000800 */
[----:B------:R-:W-:Y:S02]  /*f800*/  ISETP.GE.AND P3, PT, R18, UR4, PT ;  /* 0x0000000412007c0c */ /* 0x000fe4000bf66270 */
[----:B------:R-:W-:-:S11]  /*f810*/  ISETP.GE.AND P4, PT, R19, UR4, PT ;  /* 0x0000000413007c0c */ /* 0x000fd6000bf86270 */
[CC--:B---3--:R-:W-:Y:S02]  /*f820*/  @!P3 LEA R2, P0, R18.reuse, R4.reuse, 0x1 ;  /* 0x000000041202b211 */ /* 0x0c8fe400078008ff */
[C---:B------:R-:W-:Y:S02]  /*f830*/  @!P4 LEA R4, P2, R19.reuse, R4, 0x1 ;  /* 0x000000041304c211 */ /* 0x040fe400078408ff */
[-C--:B----4-:R-:W-:Y:S02]  /*f840*/  @!P3 LEA.HI.X R3, R18, R0.reuse, R221, 0x1, P0 ;  /* 0x000000001203b211 */ /* 0x090fe400000f0cdd */
[----:B------:R-:W-:-:S03]  /*f850*/  @!P4 LEA.HI.X R5, R19, R0, R220, 0x1, P2 ;  /* 0x000000001305c211 */ /* 0x000fc600010f0cdc */
[----:B------:R3:W-:Y:S04]  /*f860*/  @!P3 ST.E.128 desc[UR36][R2.64], R8 ;  /* 0x000000080200b985 */ /* 0x0007e8000c101d24 */
[----:B------:R3:W-:Y:S02]  /*f870*/  @!P4 ST.E.128 desc[UR36][R4.64], R32 ;  /* 0x000000200400c985 */ /* 0x0007e4000c101d24 */
.L_x_1419:
[----:B------:R-:W-:Y:S05]  /*f880*/  BSYNC B1 ;  /* 0x0000000000017941 */ /* 0x000fea0003800000 */
.L_x_1418:
[----:B----4-:R4:W0:Y:S01]  /*f890*/  SHFL.IDX PT, R0, R46, 0x2, 0x181f ;  /* 0x00581f002e007f89 */ /* 0x01082200000e0000 */
[----:B------:R-:W-:Y:S03]  /*f8a0*/  BSSY B1, `(.L_x_1420) ;  /* 0x000000c000017945 */ /* 0x000fe60003800000 */
[----:B---3--:R4:W3:Y:S01]  /*f8b0*/  SHFL.IDX PT, R4, R45, 0x2, 0x181f ;  /* 0x00581f002d047f89 */ /* 0x0088e200000e0000 */
[----:B------:R-:W-:Y:S05]  /*f8c0*/  @P1 BRA `(.L_x_1421) ;  /* 0x0000000000241947 */ /* 0x000fea0003800000 */
[----:B------:R-:W-:Y:S02]  /*f8d0*/  ULDC UR4, c[0x0][0xac8] ;  /* 0x0002b20000047ab9 */ /* 0x000fe40000000800 */
[----:B------:R-:W-:Y:S02]  /*f8e0*/  ISETP.GE.AND P2, PT, R18, UR4, PT ;  /* 0x0000000412007c0c */ /* 0x000fe4000bf46270 */
[----:B------:R-:W-:-:S11]  /*f8f0*/  ISETP.GE.AND P3, PT, R19, UR4, PT ;  /* 0x0000000413007c0c */ /* 0x000fd6000bf66270 */
[CC--:B---3--:R-:W-:Y:S02]  /*f900*/  @!P2 LEA R2, P0, R18.reuse, R4.reuse, 0x1 ;  /* 0x000000041202a211 */ /* 0x0c8fe400078008ff */
[C---:B------:R-:W-:Y:S02]  /*f910*/  @!P3 LEA R4, P1, R19.reuse, R4, 0x1 ;  /* 0x000000041304b211 */ /* 0x040fe400078208ff */
[-C--:B0-----:R-:W-:Y:S02]  /*f920*/  @!P2 LEA.HI.X R3, R18, R0.reuse, R221, 0x1, P0 ;  /* 0x000000001203a211 */ /* 0x081fe400000f0cdd */
[----:B------:R-:W-:-:S03]  /*f930*/  @!P3 LEA.HI.X R5, R19, R0, R220, 0x1, P1 ;  /* 0x000000001305b211 */ /* 0x000fc600008f0cdc */
[----:B------:R0:W-:Y:S04]  /*f940*/  @!P2 ST.E.128 desc[UR36][R2.64], R12 ;  /* 0x0000000c0200a985 */ /* 0x0001e8000c101d24 */
[----:B------:R0:W-:Y:S02]  /*f950*/  @!P3 ST.E.128 desc[UR36][R4.64], R36 ;  /* 0x000000240400b985 */ /* 0x0001e4000c101d24 */
.L_x_1421:
[----:B------:R-:W-:Y:S05]  /*f960*/  BSYNC B1 ;  /* 0x0000000000017941 */ /* 0x000fea0003800000 */
.L_x_1420:
        /* <DEDUP_REMOVED lines=12> */
[----:B----4-:R-:W-:-:S04]  /*fa30*/  LEA R2, P0, R19, R45, 0x1 ;  /* 0x0000002d13027211 */ /* 0x010fc800078008ff */
[----:B------:R-:W-:-:S05]  /*fa40*/  LEA.HI.X R3, R19, R46, R220, 0x1, P0 ;  /* 0x0000002e13037211 */ /* 0x000fca00000f0cdc */
[----:B------:R0:W-:Y:S01]  /*fa50*/  ST.E.128 desc[UR36][R2.64], R40 ;  /* 0x0000002802007985 */ /* 0x0001e2000c101d24 */
[----:B------:R-:W-:Y:S05]  /*fa60*/  BRA `(.L_x_1422) ;  /* 0x0000001400fc7947 */ /* 0x000fea0003800000 */
.L_x_1415:
[----:B------:R-:W-:Y:S01]  /*fa70*/  ULDC.64 UR12, c[0x0][0xb08] ;  /* 0x0002c200000c7ab9 */ /* 0x000fe20000000a00 */
[----:B0-----:R-:W0:Y:S01]  /*fa80*/  @P1 LDC R4, c[0x0][0xbec] ;  /* 0x0002fb00ff041b82 */ /* 0x001e220000000800 */
[----:B------:R-:W-:Y:S01]  /*fa90*/  UIMAD UR9, UR14, UR12, URZ ;  /* 0x0000000c0e0972a4 */ /* 0x000fe2000f8e023f */
[----:B------:R-:W-:Y:S01]  /*faa0*/  IMAD.MOV.U32 R7, RZ, RZ, R13 ;  /* 0x000000ffff077224 */ /* 0x000fe200078e000d */
[----:B------:R-:W-:Y:S01]  /*fab0*/  UIMAD.WIDE.U32 UR10, UR4, UR12, URZ ;  /* 0x0000000c040a72a5 */ /* 0x000fe2000f8e003f */
[----:B------:R-:W-:Y:S01]  /*fac0*/  BSSY B1, `(.L_x_1423) ;  /* 0x000006d000017945 */ /* 0x000fe20003800000 */
[----:B------:R-:W-:Y:S02]  /*fad0*/  UIMAD UR9, UR4, UR13, UR9 ;  /* 0x0000000d040972a4 */ /* 0x000fe4000f8e0209 */
[----:B------:R-:W-:Y:S01]  /*fae0*/  USHF.R.S32.HI UR4, URZ, 0x1f, UR8 ;  /* 0x0000001f3f047899 */ /* 0x000fe20008011408 */
[----:B------:R-:W1:Y:S01]  /*faf0*/  @P1 LDC R5, c[0x0][0xbf0] ;  /* 0x0002fc00ff051b82 */ /* 0x000e620000000800 */
[----:B------:R-:W-:Y:S01]  /*fb00*/  UIADD3 UR11, UR11, UR9, URZ ;  /* 0x000000090b0b7290 */ /* 0x000fe2000fffe03f */
[----:B------:R-:W-:-:S03]  /*fb10*/  ULDC.64 UR12, c[0x0][0xb38] ;  /* 0x0002ce00000c7ab9 */ /* 0x000fc60000000a00 */
[----:B------:R-:W-:-:S04]  /*fb20*/  UIMAD.WIDE.U32 UR10, UR55, UR12, UR10 ;  /* 0x0000000c370a72a5 */ /* 0x000fc8000f8e000a */
[----:B------:R-:W-:-:S03]  /*fb30*/  UIMAD UR11, UR55, UR13, UR11 ;  /* 0x0000000d370b72a4 */ /* 0x000fc6000f8e020b */
[----:B------:R-:W-:Y:S02]  /*fb40*/  ULDC.64 UR12, c[0x0][0xb40] ;  /* 0x0002d000000c7ab9 */ /* 0x000fe40000000a00 */
[----:B------:R-:W-:Y:S01]  /*fb50*/  UIMAD UR4, UR4, UR12, URZ ;  /* 0x0000000c040472a4 */ /* 0x000fe2000f8e023f */
[----:B0-----:R-:W-:-:S03]  /*fb60*/  @P1 IMAD.HI.U32 R4, R13, R4, RZ ;  /* 0x000000040d041227 */ /* 0x001fc600078e00ff */
[----:B------:R-:W-:Y:S02]  /*fb70*/  UIMAD UR4, UR8, UR13, UR4 ;  /* 0x0000000d080472a4 */ /* 0x000fe4000f8e0204 */
[----:B------:R-:W-:-:S03]  /*fb80*/  UIMAD.WIDE.U32 UR8, UR8, UR12, UR10 ;  /* 0x0000000c080872a5 */ /* 0x000fc6000f8e000a */
[----:B------:R-:W-:Y:S01]  /*fb90*/  ULDC.64 UR10, c[0x0][0xb48] ;  /* 0x0002d200000a7ab9 */ /* 0x000fe20000000a00 */
[----:B------:R-:W-:Y:S01]  /*fba0*/  UIADD3 UR9, UR9, UR4, URZ ;  /* 0x0000000409097290 */ /* 0x000fe2000fffe03f */
[----:B-1----:R-:W-:-:S03]  /*fbb0*/  @P1 SHF.R.U32.HI R7, RZ, R5, R4 ;  /* 0x00000005ff071219 */ /* 0x002fc60000011604 */
[----:B------:R-:W-:Y:S01]  /*fbc0*/  UIMAD.WIDE.U32 UR8, UR56, UR10, UR8 ;  /* 0x0000000a380872a5 */ /* 0x000fe2000f8e0008 */
[--C-:B------:R-:W-:Y:S01]  /*fbd0*/  SHF.R.S32.HI R4, RZ, 0x1f, R7.reuse ;  /* 0x0000001fff047819 */ /* 0x100fe20000011407 */
[----:B------:R-:W-:Y:S02]  /*fbe0*/  IMAD.MOV R6, RZ, RZ, -R7 ;  /* 0x000000ffff067224 */ /* 0x000fe400078e0a07 */
[----:B------:R-:W-:Y:S02]  /*fbf0*/  UIMAD UR56, UR56, UR11, UR9 ;  /* 0x0000000b383872a4 */ /* 0x000fe4000f8e0209 */
[----:B------:R-:W-:Y:S01]  /*fc00*/  IMAD R45, R45, R6, R13 ;  /* 0x000000062d2d7224 */ /* 0x000fe200078e020d */
[----:B------:R-:W-:Y:S01]  /*fc10*/  ULDC.64 UR10, c[0x0][0xb30] ;  /* 0x0002cc00000a7ab9 */ /* 0x000fe20000000a00 */
[----:B------:R-:W-:Y:S02]  /*fc20*/  IMAD.U32 R5, RZ, RZ, UR9 ;  /* 0x00000009ff057e24 */ /* 0x000fe4000f8e00ff */
[----:B------:R-:W-:-:S02]  /*fc30*/  IMAD R6, R4, UR10, RZ ;  /* 0x0000000a04067c24 */ /* 0x000fc4000f8e02ff */
[----:B------:R-:W-:Y:S01]  /*fc40*/  IMAD.U32 R4, RZ, RZ, UR8 ;  /* 0x00000008ff047e24 */ /* 0x000fe2000f8e00ff */
[----:B------:R-:W-:Y:S01]  /*fc50*/  ULDC.64 UR8, c[0x0][0xb28] ;  /* 0x0002ca0000087ab9 */ /* 0x000fe20000000a00 */
[----:B------:R-:W-:Y:S02]  /*fc60*/  IMAD.U32 R5, RZ, RZ, UR56 ;  /* 0x00000038ff057e24 */ /* 0x000fe4000f8e00ff */
[C---:B------:R-:W-:Y:S01]  /*fc70*/  IMAD R9, R7.reuse, UR11, R6 ;  /* 0x0000000b07097c24 */ /* 0x040fe2000f8e0206 */
[----:B------:R-:W-:Y:S01]  /*fc80*/  SHF.R.S32.HI R6, RZ, 0x1f, R45 ;  /* 0x0000001fff067819 */ /* 0x000fe2000001142d */
        /* <DEDUP_REMOVED lines=9> */
[----:B------:R-:W-:Y:S01]  /*fd20*/  PRMT R6, RZ, 0x654, R6 ;  /* 0x00000654ff067816 */ /* 0x000fe20000000006 */
[----:B------:R0:W1:Y:S01]  /*fd30*/  SHFL.IDX PT, R14, R0, RZ, 0x1c1f ;  /* 0x001c1fff000e7589 */ /* 0x00006200000e0000 */
[----:B------:R-:W-:Y:S02]  /*fd40*/  LEA.HI.X R20, R4, UR9, R5, 0x2, P1 ;  /* 0x0000000904147c11 */ /* 0x000fe400088f1405 */
[----:B------:R0:W-:Y:S03]  /*fd50*/  SYNCS.ARRIVE.TRANS64.RED.A1T0 RZ, [R6+URZ], RZ ;  /* 0x000000ff06ff79a7 */ /* 0x0001e6000810043f */
[----:B------:R0:W2:Y:S01]  /*fd60*/  SHFL.IDX PT, R15, R20, RZ, 0x1c1f ;  /* 0x001c1fff140f7589 */ /* 0x0000a200000e0000 */
[----:B------:R-:W-:Y:S05]  /*fd70*/  @P2 BRA `(.L_x_1424) ;  /* 0x0000000400042947 */ /* 0x000fea0003800000 */
[----:B------:R-:W-:Y:S02]  /*fd80*/  ULDC UR4, c[0x0][0xac8] ;  /* 0x0002b20000047ab9 */ /* 0x000fe40000000800 */
[----:B------:R-:W-:Y:S02]  /*fd90*/  ISETP.GE.AND P1, PT, R16, UR4, PT ;  /* 0x0000000410007c0c */ /* 0x000fe4000bf26270 */
[----:B------:R-:W-:Y:S02]  /*fda0*/  ISETP.GE.AND P3, PT, R197, UR4, PT ;  /* 0x00000004c5007c0c */ /* 0x000fe4000bf66270 */
[----:B------:R-:W-:Y:S02]  /*fdb0*/  ISETP.GE.AND P4, PT, R196, UR4, PT ;  /* 0x00000004c4007c0c */ /* 0x000fe4000bf86270 */
[----:B------:R-:W-:-:S07]  /*fdc0*/  ISETP.GE.AND P2, PT, R195, UR4, PT ;  /* 0x00000004c3007c0c */ /* 0x000fce000bf46270 */
[CC--:B-1----:R-:W-:Y:S02]  /*fdd0*/  @!P1 LEA R4, P5, R16.reuse, R14.reuse, 0x2 ;  /* 0x0000000e10049211 */ /* 0x0c2fe400078a10ff */
[CC--:B0-----:R-:W-:Y:S02]  /*fde0*/  @!P3 LEA R6, P6, R197.reuse, R14.reuse, 0x2 ;  /* 0x0000000ec506b211 */ /* 0x0c1fe400078c10ff */
[-C--:B--2---:R-:W-:Y:S02]  /*fdf0*/  @!P1 LEA.HI.X R5, R16, R15.reuse, R215, 0x2, P5 ;  /* 0x0000000f10059211 */ /* 0x084fe400028f14d7 */
[----:B------:R-:W-:Y:S02]  /*fe00*/  @!P3 LEA.HI.X R7, R197, R15, R214, 0x2, P6 ;  /* 0x0000000fc507b211 */ /* 0x000fe400030f14d6 */
[----:B------:R-:W-:Y:S01]  /*fe10*/  @!P4 LEA R8, P5, R196, R14, 0x2 ;  /* 0x0000000ec408c211 */ /* 0x000fe200078a10ff */
[----:B------:R0:W-:Y:S01]  /*fe20*/  @!P1 ST.E.64 desc[UR36][R4.64], R88 ;  /* 0x0000005804009985 */ /* 0x0001e2000c101b24 */
[----:B------:R-:W-:-:S02]  /*fe30*/  ISETP.GE.AND P1, PT, R194, UR4, PT ;  /* 0x00000004c2007c0c */ /* 0x000fc4000bf26270 */
[-C--:B------:R-:W-:Y:S01]  /*fe40*/  @!P2 LEA R10, P6, R195, R14.reuse, 0x2 ;  /* 0x0000000ec30aa211 */ /* 0x080fe200078c10ff */
[----:B------:R1:W-:Y:S01]  /*fe50*/  @!P3 ST.E.64 desc[UR36][R6.64], R92 ;  /* 0x0000005c0600b985 */ /* 0x0003e2000c101b24 */
[----:B------:R-:W-:Y:S02]  /*fe60*/  ISETP.GE.AND P3, PT, R193, UR4, PT ;  /* 0x00000004c1007c0c */ /* 0x000fe4000bf66270 */
[-C--:B------:R-:W-:Y:S02]  /*fe70*/  @!P4 LEA.HI.X R9, R196, R15.reuse, R213, 0x2, P5 ;  /* 0x0000000fc409c211 */ /* 0x080fe400028f14d5 */
[----:B------:R-:W-:Y:S02]  /*fe80*/  @!P2 LEA.HI.X R11, R195, R15, R212, 0x2, P6 ;  /* 0x0000000fc30ba211 */ /* 0x000fe400030f14d4 */
[----:B------:R-:W-:Y:S01]  /*fe90*/  ISETP.GE.AND P5, PT, R192, UR4, PT ;  /* 0x00000004c0007c0c */ /* 0x000fe2000bfa6270 */
[----:B------:R2:W-:Y:S02]  /*fea0*/  @!P4 ST.E.64 desc[UR36][R8.64], R96 ;  /* 0x000000600800c985 */ /* 0x0005e4000c101b24 */
[----:B------:R-:W-:-:S02]  /*feb0*/  @!P1 LEA R12, P4, R194, R14, 0x2 ;  /* 0x0000000ec20c9211 */ /* 0x000fc400078810ff */
[----:B------:R3:W-:Y:S01]  /*fec0*/  @!P2 ST.E.64 desc[UR36][R10.64], R100 ;  /* 0x000000640a00a985 */ /* 0x0007e2000c101b24 */
[----:B------:R-:W-:Y:S02]  /*fed0*/  ISETP.GE.AND P2, PT, R191, UR4, PT ;  /* 0x00000004bf007c0c */ /* 0x000fe4000bf46270 */
[CC--:B0-----:R-:W-:Y:S02]  /*fee0*/  @!P3 LEA R4, P6, R193.reuse, R14.reuse, 0x2 ;  /* 0x0000000ec104b211 */ /* 0x0c1fe400078c10ff */
[-C--:B------:R-:W-:Y:S02]  /*fef0*/  @!P1 LEA.HI.X R13, R194, R15.reuse, R211, 0x2, P4 ;  /* 0x0000000fc20d9211 */ /* 0x080fe400020f14d3 */
[----:B------:R-:W-:Y:S02]  /*ff00*/  @!P3 LEA.HI.X R5, R193, R15, R210, 0x2, P6 ;  /* 0x0000000fc105b211 */ /* 0x000fe400030f14d2 */
[----:B------:R-:W-:Y:S01]  /*ff10*/  ISETP.GE.AND P4, PT, R190, UR4, PT ;  /* 0x00000004be007c0c */ /* 0x000fe2000bf86270 */
[----:B------:R0:W-:Y:S01]  /*ff20*/  @!P1 ST.E.64 desc[UR36][R12.64], R104 ;  /* 0x000000680c009985 */ /* 0x0001e2000c101b24 */
[----:B-1----:R-:W-:-:S03]  /*ff30*/  @!P5 LEA R6, P1, R192, R14, 0x2 ;  /* 0x0000000ec006d211 */ /* 0x002fc600078210ff */
[----:B------:R1:W-:Y:S01]  /*ff40*/  @!P3 ST.E.64 desc[UR36][R4.64], R108 ;  /* 0x0000006c0400b985 */ /* 0x0003e2000c101b24 */
[-C--:B--2---:R-:W-:Y:S02]  /*ff50*/  @!P2 LEA R8, P6, R191, R14.reuse, 0x2 ;  /* 0x0000000ebf08a211 */ /* 0x084fe400078c10ff */
[----:B------:R-:W-:Y:S02]  /*ff60*/  ISETP.GE.AND P3, PT, R189, UR4, PT ;  /* 0x00000004bd007c0c */ /* 0x000fe4000bf66270 */
[-C--:B------:R-:W-:Y:S02]  /*ff70*/  @!P5 LEA.HI.X R7, R192, R15.reuse, R209, 0x2, P1 ;  /* 0x0000000fc007d211 */ /* 0x080fe400008f14d1 */
[----:B------:R-:W-:Y:S02]  /*ff80*/  ISETP.GE.AND P1, PT, R188, UR4, PT ;  /* 0x00000004bc007c0c */ /* 0x000fe4000bf26270 */
[----:B------:R-:W-:Y:S01]  /*ff90*/  @!P2 LEA.HI.X R9, R191, R15, R208, 0x2, P6 ;  /* 0x0000000fbf09a211 */ /* 0x000fe200030f14d0 */
[----:B------:R2:W-:Y:S01]  /*ffa0*/  @!P5 ST.E.64 desc[UR36][R6.64], R112 ;  /* 0x000000700600d985 */ /* 0x0005e2000c101b24 */
[----:B---3--:R-:W-:-:S03]  /*ffb0*/  @!P4 LEA R10, P6, R190, R14, 0x2 ;  /* 0x0000000ebe0ac211 */ /* 0x008fc600078c10ff */
[----:B------:R3:W-:Y:S01]  /*ffc0*/  @!P2 ST.E.64 desc[UR36][R8.64], R116 ;  /* 0x000000740800a985 */ /* 0x0007e2000c101b24 */
[----:B------:R-:W-:Y:S02]  /*ffd0*/  ISETP.GE.AND P2, PT, R187, UR4, PT ;  /* 0x00000004bb007c0c */ /* 0x000fe4000bf46270 */
[-C--:B------:R-:W-:Y:S02]  /*ffe0*/  @!P4 LEA.HI.X R11, R190, R15.reuse, R207, 0x2, P6 ;  /* 0x0000000fbe0bc211 */ /* 0x080fe400030f14cf */
[CC--:B0-----:R-:W-:Y:S02]  /*fff0*/  @!P3 LEA R12, P5, R189.reuse, R14.reuse, 0x2 ;  /* 0x0000000ebd0cb211 */ /* 0x0c1fe400078a10ff */
        /* <DEDUP_REMOVED lines=14> */
[CC--:B0-----:R-:W-:Y:S02]  /*100e0*/  @!P5 LEA R10, P2, R185.reuse, R14.reuse, 0x2 ;  /* 0x0000000eb90ad211 */ /* 0x0c1fe400078410ff */
[-C--:B------:R-:W-:Y:S02]  /*100f0*/  @!P4 LEA.HI.X R9, R186, R15.reuse, R203, 0x2, P6 ;  /* 0x0000000fba09c211 */ /* 0x080fe400030f14cb */
[CC--:B-1----:R-:W-:Y:S02]  /*10100*/  @!P3 LEA R12, P6, R184.reuse, R14.reuse, 0x2 ;  /* 0x0000000eb80cb211 */ /* 0x0c2fe400078c10ff */
        /* <DEDUP_REMOVED lines=8> */
.L_x_1424:
[----:B------:R-:W-:Y:S05]  /*10190*/  BSYNC B1 ;  /* 0x0000000000017941 */ /* 0x000fea0003800000 */
.L_x_1423:
[----:B0-----:R-:W0:Y:S04]  /*101a0*/  SHFL.IDX PT, R20, R20, 0x1, 0x1c1f ;  /* 0x003c1f0014147f89 */ /* 0x001e2800000e0000 */
[----:B------:R-:W3:Y:S01]  /*101b0*/  SHFL.IDX PT, R0, R0, 0x1, 0x1c1f ;  /* 0x003c1f0000007f89 */ /* 0x000ee200000e0000 */
[----:B------:R-:W-:Y:S05]  /*101c0*/  @P0 BRA `(.L_x_1422) ;  /* 0x0000001000240947 */ /* 0x000fea0003800000 */
[----:B------:R-:W-:Y:S02]  /*101d0*/  ULDC UR4, c[0x0][0xac8] ;  /* 0x0002b20000047ab9 */ /* 0x000fe40000000800 */
[----:B------:R-:W-:Y:S02]  /*101e0*/  ISETP.GE.AND P2, PT, R16, UR4, PT ;  /* 0x0000000410007c0c */ /* 0x000fe4000bf46270 */
[----:B------:R-:W-:Y:S02]  /*101f0*/  ISETP.GE.AND P1, PT, R197, UR4, PT ;  /* 0x00000004c5007c0c */ /* 0x000fe4000bf26270 */
[----:B------:R-:W-:Y:S02]  /*10200*/  ISETP.GE.AND P0, PT, R196, UR4, PT ;  /* 0x00000004c4007c0c */ /* 0x000fe4000bf06270 */
[----:B------:R-:W-:Y:S02]  /*10210*/  ISETP.GE.AND P4, PT, R194, UR4, PT ;  /* 0x00000004c2007c0c */ /* 0x000fe4000bf86270 */
[----:B------:R-:W-:-:S05]  /*10220*/  ISETP.GE.AND P3, PT, R195, UR4, PT ;  /* 0x00000004c3007c0c */ /* 0x000fca000bf66270 */
[CC--:B---34-:R-:W-:Y:S02]  /*10230*/  @!P2 LEA R4, P6, R16.reuse, R0.reuse, 0x2 ;  /* 0x000000001004a211 */ /* 0x0d8fe400078c10ff */
[C---:B------:R-:W-:Y:S02]  /*10240*/  @!P1 LEA R6, P5, R197.reuse, R0, 0x2 ;  /* 0x00000000c5069211 */ /* 0x040fe400078a10ff */
[----:B0-----:R-:W-:Y:S02]  /*10250*/  @!P2 LEA.HI.X R5, R16, R20, R215, 0x2, P6 ;  /* 0x000000141005a211 */ /* 0x001fe400030f14d7 */
[----:B------:R-:W-:Y:S02]  /*10260*/  @!P0 LEA R8, P6, R196, R0, 0x2 ;  /* 0x00000000c4088211 */ /* 0x000fe400078c10ff */
[----:B------:R-:W-:Y:S01]  /*10270*/  @!P1 LEA.HI.X R7, R197, R20, R214, 0x2, P5 ;  /* 0x00000014c5079211 */ /* 0x000fe200028f14d6 */
[----:B------:R0:W-:Y:S01]  /*10280*/  @!P2 ST.E.64 desc[UR36][R4.64], R2 ;  /* 0x000000020400a985 */ /* 0x0001e2000c101b24 */
[----:B------:R-:W-:-:S02]  /*10290*/  ISETP.GE.AND P5, PT, R193, UR4, PT ;  /* 0x00000004c1007c0c */ /* 0x000fc4000bfa6270 */
[----:B------:R-:W-:Y:S01]  /*102a0*/  @!P0 LEA.HI.X R9, R196, R20, R213, 0x2, P6 ;  /* 0x00000014c4098211 */ /* 0x000fe200030f14d5 */
[----:B------:R3:W-:Y:S01]  /*102b0*/  @!P1 ST.E.64 desc[UR36][R6.64], R94 ;  /* 0x0000005e06009985 */ /* 0x0007e2000c101b24 */
[----:B------:R-:W-:Y:S02]  /*102c0*/  ISETP.GE.AND P2, PT, R192, UR4, PT ;  /* 0x00000004c0007c0c */ /* 0x000fe4000bf46270 */
[-C--:B------:R-:W-:Y:S01]  /*102d0*/  @!P3 LEA R10, P6, R195, R0.reuse, 0x2 ;  /* 0x00000000c30ab211 */ /* 0x080fe200078c10ff */
[----:B------:R4:W-:Y:S01]  /*102e0*/  @!P0 ST.E.64 desc[UR36][R8.64], R98 ;  /* 0x0000006208008985 */ /* 0x0009e2000c101b24 */
[C---:B------:R-:W-:Y:S02]  /*102f0*/  @!P4 LEA R12, P0, R194.reuse, R0, 0x2 ;  /* 0x00000000c20cc211 */ /* 0x040fe400078010ff */
[----:B------:R-:W-:Y:S02]  /*10300*/  ISETP.GE.AND P1, PT, R191, UR4, PT ;  /* 0x00000004bf007c0c */ /* 0x000fe4000bf26270 */
[----:B------:R-:W-:-:S02]  /*10310*/  @!P4 LEA.HI.X R13, R194, R20, R211, 0x2, P0 ;  /* 0x00000014c20dc211 */ /* 0x000fc400000f14d3 */
[----:B------:R-:W-:Y:S02]  /*10320*/  @!P3 LEA.HI.X R11, R195, R20, R212, 0x2, P6 ;  /* 0x00000014c30bb211 */ /* 0x000fe400030f14d4 */
[----:B------:R-:W-:Y:S02]  /*10330*/  ISETP.GE.AND P0, PT, R190, UR4, PT ;  /* 0x00000004be007c0c */ /* 0x000fe4000bf06270 */
[----:B-1----:R-:W-:Y:S01]  /*10340*/  @!P5 LEA R14, P6, R193, R0, 0x2 ;  /* 0x00000000c10ed211 */ /* 0x002fe200078c10ff */
[----:B------:R1:W-:Y:S01]  /*10350*/  @!P3 ST.E.64 desc[UR36][R10.64], R102 ;  /* 0x000000660a00b985 */ /* 0x0003e2000c101b24 */
[----:B------:R-:W-:Y:S02]  /*10360*/  ISETP.GE.AND P3, PT, R189, UR4, PT ;  /* 0x00000004bd007c0c */ /* 0x000fe4000bf66270 */
[----:B--2---:R-:W-:Y:S01]  /*10370*/  @!P5 LEA.HI.X R15, R193, R20, R210, 0x2, P6 ;  /* 0x00000014c10fd211 */ /* 0x004fe200030f14d2 */
[----:B------:R-:W-:Y:S01]  /*10380*/  @!P4 ST.E.64 desc[UR36][R12.64], R106 ;  /* 0x0000006a0c00c985 */ /* 0x000fe2000c101b24 */
[----:B0-----:R-:W-:-:S03]  /*10390*/  @!P2 LEA R2, P4, R192, R0, 0x2 ;  /* 0x00000000c002a211 */ /* 0x001fc600078810ff */
[----:B------:R-:W-:Y:S01]  /*103a0*/  @!P5 ST.E.64 desc[UR36][R14.64], R110 ;  /* 0x0000006e0e00d985 */ /* 0x000fe2000c101b24 */
[C---:B------:R-:W-:Y:S02]  /*103b0*/  @!P1 LEA R4, P5, R191.reuse, R0, 0x2 ;  /* 0x00000000bf049211 */ /* 0x040fe400078a10ff */
[----:B------:R-:W-:Y:S02]  /*103c0*/  @!P2 LEA.HI.X R3, R192, R20, R209, 0x2, P4 ;  /* 0x00000014c003a211 */ /* 0x000fe400020f14d1 */
[----:B---3--:R-:W-:Y:S02]  /*103d0*/  @!P0 LEA R6, P6, R190, R0, 0x2 ;  /* 0x00000000be068211 */ /* 0x008fe400078c10ff */
[----:B------:R-:W-:Y:S01]  /*103e0*/  ISETP.GE.AND P4, PT, R188, UR4, PT ;  /* 0x00000004bc007c0c */ /* 0x000fe2000bf86270 */
[----:B------:R0:W-:Y:S01]  /*103f0*/  @!P2 ST.E.64 desc[UR36][R2.64], R114 ;  /* 0x000000720200a985 */ /* 0x0001e2000c101b24 */
[-C--:B------:R-:W-:Y:S02]  /*10400*/  @!P1 LEA.HI.X R5, R191, R20.reuse, R208, 0x2, P5 ;  /* 0x00000014bf059211 */ /* 0x080fe400028f14d0 */
[----:B------:R-:W-:-:S02]  /*10410*/  @!P0 LEA.HI.X R7, R190, R20, R207, 0x2, P6 ;  /* 0x00000014be078211 */ /* 0x000fc400030f14cf */
[----:B------:R-:W-:Y:S01]  /*10420*/  ISETP.GE.AND P2, PT, R187, UR4, PT ;  /* 0x00000004bb007c0c */ /* 0x000fe2000bf46270 */
[----:B------:R2:W-:Y:S01]  /*10430*/  @!P1 ST.E.64 desc[UR36][R4.64], R118 ;  /* 0x0000007604009985 */ /* 0x0005e2000c101b24 */
[----:B----4-:R-:W-:Y:S02]  /*10440*/  @!P3 LEA R8, P5, R189, R0, 0x2 ;  /* 0x00000000bd08b211 */ /* 0x010fe400078a10ff */
[----:B------:R-:W-:Y:S01]  /*10450*/  ISETP.GE.AND P1, PT, R186, UR4, PT ;  /* 0x00000004ba007c0c */ /* 0x000fe2000bf26270 */
[----:B------:R3:W-:Y:S01]  /*10460*/  @!P0 ST.E.64 desc[UR36][R6.64], R122 ;  /* 0x0000007a06008985 */ /* 0x0007e2000c101b24 */
[----:B------:R-:W-:Y:S02]  /*10470*/  ISETP.GE.AND P0, PT, R185, UR4, PT ;  /* 0x00000004b9007c0c */ /* 0x000fe4000bf06270 */
[----:B------:R-:W-:Y:S02]  /*10480*/  @!P3 LEA.HI.X R9, R189, R20, R206, 0x2, P5 ;  /* 0x00000014bd09b211 */ /* 0x000fe400028f14ce */
[----:B------:R-:W-:-:S02]  /*10490*/  ISETP.GE.AND P5, PT, R184, UR4, PT ;  /* 0x00000004b8007c0c */ /* 0x000fc4000bfa6270 */
[CC--:B-1----:R-:W-:Y:S01]  /*104a0*/  @!P4 LEA R10, P6, R188.reuse, R0.reuse, 0x2 ;  /* 0x00000000bc0ac211 */ /* 0x0c2fe200078c10ff */
[----:B------:R1:W-:Y:S01]  /*104b0*/  @!P3 ST.E.64 desc[UR36][R8.64], R126 ;  /* 0x0000007e0800b985 */ /* 0x0003e2000c101b24 */
[C---:B0-----:R-:W-:Y:S02]  /*104c0*/  @!P2 LEA R2, P3, R187.reuse, R0, 0x2 ;  /* 0x00000000bb02a211 */ /* 0x041fe400078610ff */
[----:B------:R-:W-:Y:S02]  /*104d0*/  @!P4 LEA.HI.X R11, R188, R20, R205, 0x2, P6 ;  /* 0x00000014bc0bc211 */ /* 0x000fe400030f14cd */
[----:B--2---:R-:W-:Y:S02]  /*104e0*/  @!P1 LEA R4, P6, R186, R0, 0x2 ;  /* 0x00000000ba049211 */ /* 0x004fe400078c10ff */
[----:B------:R-:W-:Y:S01]  /*104f0*/  @!P2 LEA.HI.X R3, R187, R20, R204, 0x2, P3 ;  /* 0x00000014bb03a211 */ /* 0x000fe200018f14cc */
[----:B------:R1:W-:Y:S01]  /*10500*/  @!P4 ST.E.64 desc[UR36][R10.64], R130 ;  /* 0x000000820a00c985 */ /* 0x0003e2000c101b24 */
[----:B---3--:R-:W-:-:S02]  /*10510*/  @!P0 LEA R6, P4, R185, R0, 0x2 ;  /* 0x00000000b9068211 */ /* 0x008fc400078810ff */
[----:B------:R-:W-:Y:S01]  /*10520*/  @!P5 LEA R12, P3, R184, R0, 0x2 ;  /* 0x00000000b80cd211 */ /* 0x000fe200078610ff */
[----:B------:R1:W-:Y:S01]  /*10530*/  @!P2 ST.E.64 desc[UR36][R2.64], R134 ;  /* 0x000000860200a985 */ /* 0x0003e2000c101b24 */
[-C--:B------:R-:W-:Y:S02]  /*10540*/  @!P1 LEA.HI.X R5, R186, R20.reuse, R203, 0x2, P6 ;  /* 0x00000014ba059211 */ /* 0x080fe400030f14cb */
[-C--:B------:R-:W-:Y:S02]  /*10550*/  @!P0 LEA.HI.X R7, R185, R20.reuse, R202, 0x2, P4 ;  /* 0x00000014b9078211 */ /* 0x080fe400020f14ca */
[----:B------:R-:W-:Y:S01]  /*10560*/  @!P5 LEA.HI.X R13, R184, R20, R201, 0x2, P3 ;  /* 0x00000014b80dd211 */ /* 0x000fe200018f14c9 */
[----:B------:R1:W-:Y:S04]  /*10570*/  @!P1 ST.E.64 desc[UR36][R4.64], R138 ;  /* 0x0000008a04009985 */ /* 0x0003e8000c101b24 */
[----:B------:R1:W-:Y:S01]  /*10580*/  @!P0 ST.E.64 desc[UR36][R6.64], R142 ;  /* 0x0000008e06008985 */ /* 0x0003e2000c101b24 */
[----:B------:R-:W-:-:S03]  /*10590*/  ISETP.GE.AND P0, PT, R23, UR4, PT ;  /* 0x0000000417007c0c */ /* 0x000fc6000bf06270 */
[----:B------:R1:W-:Y:S10]  /*105a0*/  @!P5 ST.E.64 desc[UR36][R12.64], R146 ;  /* 0x000000920c00d985 */ /* 0x0003f4000c101b24 */
[----:B------:R-:W-:Y:S05]  /*105b0*/  @P0 BRA `(.L_x_1422) ;  /* 0x0000000c00280947 */ /* 0x000fea0003800000 */
[----:B-1----:R-:W-:-:S04]  /*105c0*/  LEA R2, P0, R23, R0, 0x2 ;  /* 0x0000000017027211 */ /* 0x002fc800078010ff */
[----:B------:R-:W-:-:S05]  /*105d0*/  LEA.HI.X R3, R23, R20, R200, 0x2, P0 ;  /* 0x0000001417037211 */ /* 0x000fca00000f14c8 */
[----:B------:R0:W-:Y:S01]  /*105e0*/  ST.E.64 desc[UR36][R2.64], R150 ;  /* 0x0000009602007985 */ /* 0x0001e2000c101b24 */
[----:B------:R-:W-:Y:S05]  /*105f0*/  BRA `(.L_x_1422) ;  /* 0x0000000c00187947 */ /* 0x000fea0003800000 */
.L_x_1413:
[----:B------:R-:W-:Y:S02]  /*10600*/  ULDC.64 UR8, c[0x0][0xc00] ;  /* 0x0003000000087ab9 */ /* 0x000fe40000000a00 */
[----:B------:R-:W-:-:S04]  /*10610*/  UISETP.NE.U32.AND UP0, UPT, UR8, URZ, UPT ;  /* 0x0000003f0800728c */ /* 0x000fc8000bf05070 */
[----:B------:R-:W-:-:S03]  /*10620*/  UISETP.NE.AND.EX UP0, UPT, UR9, URZ, UPT, UP0 ;  /* 0x0000003f0900728c */ /* 0x000fc6000bf05300 */
[----:B------:R-:W-:Y:S02]  /*10630*/  ULDC.64 UR8, c[0x0][0xc00] ;  /* 0x0003000000087ab9 */ /* 0x000fe40000000a00 */
[----:B------:R-:W-:Y:S01]  /*10640*/  UIMAD.WIDE UR8, UR57, 0x4, UR8 ;  /* 0x00000004390878a5 */ /* 0x000fe2000f8e0208 */
[----:B------:R-:W-:-:S05]  /*10650*/  PLOP3.LUT P1, PT, PT, PT, UP0, 0x80, 0x0 ;  /* 0x000000000000781c */ /* 0x000fca0003f2f008 */
[----:B------:R-:W-:Y:S02]  /*10660*/  IMAD.U32 R2, RZ, RZ, UR8 ;  /* 0x00000008ff027e24 */ /* 0x000fe4000f8e00ff */
[----:B------:R-:W-:Y:S01]  /*10670*/  IMAD.U32 R3, RZ, RZ, UR9 ;  /* 0x00000009ff037e24 */ /* 0x000fe2000f8e00ff */
[----:B------:R-:W-:Y:S02]  /*10680*/  ULDC.64 UR8, c[0x0][0xc08] ;  /* 0x0003020000087ab9 */ /* 0x000fe40000000a00 */
[----:B------:R-:W-:Y:S01]  /*10690*/  UISETP.NE.U32.AND UP1, UPT, UR8, URZ, UPT ;  /* 0x0000003f0800728c */ /* 0x000fe2000bf25070 */
[----:B------:R-:W-:Y:S02]  /*106a0*/  ULDC UR4, c[0x0][0xa88] ;  /* 0x0002a20000047ab9 */ /* 0x000fe40000000800 */
[----:B------:R-:W2:Y:S01]  /*106b0*/  @P1 LDG.E R6, desc[UR36][R2.64] ;  /* 0x0000002402061981 */ /* 0x000ea2000c1e1900 */
[----:B------:R-:W-:Y:S01]  /*106c0*/  UISETP.NE.AND.EX UP1, UPT, UR9, URZ, UPT, UP1 ;  /* 0x0000003f0900728c */ /* 0x000fe2000bf25310 */
[----:B------:R-:W-:-:S05]  /*106d0*/  IMAD.U32 R0, RZ, RZ, UR4 ;  /* 0x00000004ff007e24 */ /* 0x000fca000f8e00ff */
[----:B------:R-:W-:-:S05]  /*106e0*/  PLOP3.LUT P2, PT, PT, PT, UP1, 0x80, 0x0 ;  /* 0x000000000000781c */ /* 0x000fca0003f4f018 */
[----:B------:R-:W-:Y:S02]  /*106f0*/  @UP1 ULDC.64 UR8, c[0x0][0xc08] ;  /* 0x0003020000081ab9 */ /* 0x000fe40000000a00 */
[----:B------:R-:W-:-:S06]  /*10700*/  @UP1 UIMAD.WIDE UR8, UR57, 0x4, UR8 ;  /* 0x00000004390818a5 */ /* 0x000fcc000f8e0208 */
[----:B------:R-:W-:Y:S02]  /*10710*/  IMAD.U32 R4, RZ, RZ, UR8 ;  /* 0x00000008ff047e24 */ /* 0x000fe4000f8e00ff */
[----:B------:R-:W-:-:S05]  /*10720*/  IMAD.U32 R5, RZ, RZ, UR9 ;  /* 0x00000009ff057e24 */ /* 0x000fca000f8e00ff */
[----:B------:R0:W5:Y:S01]  /*10730*/  @P2 LDG.E R0, desc[UR36][R4.64] ;  /* 0x0000002404002981 */ /* 0x000162000c1e1900 */
[----:B------:R-:W-:Y:S01]  /*10740*/  UISETP.NE.AND UP1, UPT, UR54, URZ, UPT ;  /* 0x0000003f3600728c */ /* 0x000fe2000bf25270 */
[----:B------:R-:W-:Y:S01]  /*10750*/  ISETP.GT.AND P0, PT, R222, 0x7f, PT ;  /* 0x0000007fde00780c */ /* 0x000fe20003f04270 */
[----:B------:R-:W-:-:S09]  /*10760*/  UMOV UR4, URZ ;  /* 0x0000003f00047c82 */ /* 0x000fd20008000000 */
[----:B------:R-:W-:Y:S01]  /*10770*/  @!UP1 ULDC UR54, c[0x0][0xad4] ;  /* 0x0002b50000369ab9 */ /* 0x000fe20000000800 */
[----:B--2---:R-:W-:Y:S01]  /*10780*/  @P1 R2UR UR4, R6 ;  /* 0x00000000060412ca */ /* 0x004fe200000e0000 */
[----:B0-----:R-:W-:-:S14]  /*10790*/  @P2 BRA `(.L_x_1425) ;  /* 0x0000000000102947 */ /* 0x001fdc0003800000 */
[----:B------:R-:W-:Y:S05]  /*107a0*/  @!P1 BRA `(.L_x_1425) ;  /* 0x00000000000c9947 */ /* 0x000fea0003800000 */
[----:B------:R-:W2:Y:S04]  /*107b0*/  LDG.E R5, desc[UR36][R2.64] ;  /* 0x0000002402057981 */ /* 0x000ea8000c1e1900 */
[----:B-----5:R-:W2:Y:S02]  /*107c0*/  LDG.E R0, desc[UR36][R2.64+0x4] ;  /* 0x0000042402007981 */ /* 0x020ea4000c1e1900 */
[----:B--2---:R-:W-:-:S07]  /*107d0*/  IMAD.IADD R0, R0, 0x1, -R5 ;  /* 0x0000000100007824 */ /* 0x004fce00078e0a05 */
.L_x_1425:
[----:B------:R-:W-:Y:S01]  /*107e0*/  USHF.R.S32.HI UR13, URZ, 0x1f, UR57 ;  /* 0x0000001f3f0d7899 */ /* 0x000fe20008011439 */
[----:B------:R-:W-:Y:S01]  /*107f0*/  BSSY B1, `(.L_x_1426) ;  /* 0x000003a000017945 */ /* 0x000fe20003800000 */
[----:B------:R-:W-:Y:S02]  /*10800*/  USHF.R.S32.HI UR21, URZ, 0x1f, UR4 ;  /* 0x0000001f3f157899 */ /* 0x000fe40008011404 */
[----:B------:R-:W-:Y:S02]  /*10810*/  USEL UR12, UR57, URZ, !UP0 ;  /* 0x0000003f390c7287 */ /* 0x000fe4000c000000 */
[----:B------:R-:W-:Y:S01]  /*10820*/  USEL UR13, UR13, URZ, !UP0 ;  /* 0x0000003f0d0d7287 */ /* 0x000fe2000c000000 */
[----:B------:R-:W-:Y:S11]  /*10830*/  @P0 BRA `(.L_x_1427) ;  /* 0x0000000000d40947 */ /* 0x000ff60003800000 */
[----:B------:R-:W0:Y:S01]  /*10840*/  S2R R4, SR_TID.X ;  /* 0x0000000000047919 */ /* 0x000e220000002100 */
[----:B------:R-:W1:Y:S01]  /*10850*/  LDC R9, c[0x0][0xbe8] ;  /* 0x0002fa00ff097b82 */ /* 0x000e620000000800 */
[----:B------:R-:W-:Y:S02]  /*10860*/  IMAD.U32 R3, RZ, RZ, UR46 ;  /* 0x0000002eff037e24 */ /* 0x000fe4000f8e00ff */
[----:B-1---5:R-:W-:-:S03]  /*10870*/  IMAD R2, R0, R9, RZ ;  /* 0x0000000900027224 */ /* 0x022fc600078e02ff */
[----:B0-----:R-:W-:-:S04]  /*10880*/  IADD3 R4, R3, -0x80, R4 ;  /* 0xffffff8003047810 */ /* 0x001fc80007ffe004 */
[----:B------:R-:W-:-:S13]  /*10890*/  ISETP.GE.AND P0, PT, R4, R2, PT ;  /* 0x000000020400720c */ /* 0x000fda0003f06270 */
[----:B------:R-:W-:Y:S05]  /*108a0*/  @P0 BRA `(.L_x_1427) ;  /* 0x0000000000b80947 */ /* 0x000fea0003800000 */
[----:B------:R-:W-:Y:S01]  /*108b0*/  ISETP.NE.AND P0, PT, R9, 0x1, PT ;  /* 0x000000010900780c */ /* 0x000fe20003f05270 */
[----:B------:R-:W-:Y:S01]  /*108c0*/  UISETP.GT.AND UP0, UPT, UR54, 0x1, UPT ;  /* 0x000000013600788c */ /* 0x000fe2000bf04270 */
[----:B------:R-:W-:Y:S01]  /*108d0*/  IMAD.MOV.U32 R5, RZ, RZ, R4 ;  /* 0x000000ffff057224 */ /* 0x000fe200078e0004 */
[----:B------:R-:W-:Y:S02]  /*108e0*/  UMOV UR19, 0x9b8 ;  /* 0x000009b800137882 */ /* 0x000fe40000000000 */
[----:B------:R-:W-:Y:S02]  /*108f0*/  USEL UR19, UR19, 0x978, UP0 ;  /* 0x0000097813137887 */ /* 0x000fe40008000000 */
[----:B------:R-:W-:-:S06]  /*10900*/  USEL UR18, UR56, URZ, UP0 ;  /* 0x0000003f38127287 */ /* 0x000fcc0008000000 */
[----:B------:R-:W0:Y:S04]  /*10910*/  @P0 LDC R3, c[0x0][0xbec] ;  /* 0x0002fb00ff030b82 */ /* 0x000e280000000800 */
[----:B------:R-:W-:Y:S01]  /*10920*/  ULDC.64 UR8, c[0x0][UR19+0x218] ;  /* 0x0000860013087abb */ /* 0x000fe20008000a00 */
[----:B------:R-:W-:Y:S01]  /*10930*/  ULDC.64 UR14, c[0x0][UR19+0x220] ;  /* 0x00008800130e7abb */ /* 0x000fe20008000a00 */
[----:B------:R-:W-:Y:S01]  /*10940*/  ULDC.64 UR16, c[0x0][UR19+0x228] ;  /* 0x00008a0013107abb */ /* 0x000fe20008000a00 */
[----:B------:R-:W-:Y:S01]  /*10950*/  UIMAD.WIDE.U32 UR10, UR8, UR55, URZ ;  /* 0x00000037080a72a5 */ /* 0x000fe2000f8e003f */
[----:B------:R-:W1:Y:S01]  /*10960*/  @P0 LDC R7, c[0x0][0xbf0] ;  /* 0x0002fc00ff070b82 */ /* 0x000e620000000800 */
[----:B------:R-:W-:Y:S02]  /*10970*/  UIMAD UR20, UR9, UR55, URZ ;  /* 0x00000037091472a4 */ /* 0x000fe4000f8e023f */
[----:B------:R-:W-:-:S02]  /*10980*/  UIMAD UR15, UR15, UR12, URZ ;  /* 0x0000000c0f0f72a4 */ /* 0x000fc4000f8e023f */
[----:B------:R-:W-:Y:S02]  /*10990*/  UIMAD.WIDE.U32 UR22, UR16, UR18, URZ ;  /* 0x00000012101672a5 */ /* 0x000fe4000f8e003f */
[----:B------:R-:W-:Y:S02]  /*109a0*/  UIMAD.WIDE.U32 UR8, UR14, UR12, URZ ;  /* 0x0000000c0e0872a5 */ /* 0x000fe4000f8e003f */
[----:B------:R-:W-:Y:S02]  /*109b0*/  UIMAD UR16, UR17, UR18, URZ ;  /* 0x00000012111072a4 */ /* 0x000fe4000f8e023f */
[----:B------:R-:W-:Y:S02]  /*109c0*/  UIMAD UR15, UR14, UR13, UR15 ;  /* 0x0000000d0e0f72a4 */ /* 0x000fe4000f8e020f */
[----:B------:R-:W-:Y:S02]  /*109d0*/  UIADD3 UR10, UP1, UP2, UR8, UR10, UR4 ;  /* 0x0000000a080a7290 */ /* 0x000fe4000fa3e004 */
[----:B------:R-:W-:Y:S01]  /*109e0*/  UIADD3 UR16, UR23, UR16, URZ ;  /* 0x0000001017107290 */ /* 0x000fe2000fffe03f */
[----:B0-----:R-:W-:Y:S01]  /*109f0*/  @P0 IMAD.HI.U32 R2, R4, R3, RZ ;  /* 0x0000000304020227 */ /* 0x001fe200078e00ff */
[----:B------:R-:W-:-:S02]  /*10a00*/  UIADD3 UR20, UR11, UR20, URZ ;  /* 0x000000140b147290 */ /* 0x000fc4000fffe03f */
[----:B------:R-:W-:Y:S01]  /*10a10*/  UIADD3 UR15, UR9, UR15, URZ ;  /* 0x0000000f090f7290 */ /* 0x000fe2000fffe03f */
[----:B------:R-:W-:Y:S02]  /*10a20*/  IMAD.U32 R3, RZ, RZ, UR23 ;  /* 0x00000017ff037e24 */ /* 0x000fe4000f8e00ff */
[----:B------:R-:W-:Y:S01]  /*10a30*/  IMAD.U32 R6, RZ, RZ, UR16 ;  /* 0x00000010ff067e24 */ /* 0x000fe2000f8e00ff */
[----:B------:R-:W-:Y:S01]  /*10a40*/  ULDC.64 UR8, c[0x0][UR19+0x210] ;  /* 0x0000840013087abb */ /* 0x000fe20008000a00 */
[----:B-1----:R-:W-:Y:S01]  /*10a50*/  @P0 SHF.R.U32.HI R5, RZ, R7, R2 ;  /* 0x00000007ff050219 */ /* 0x002fe20000011602 */
[----:B------:R-:W-:-:S04]  /*10a60*/  IMAD.U32 R2, RZ, RZ, UR22 ;  /* 0x00000016ff027e24 */ /* 0x000fc8000f8e00ff */
[--C-:B------:R-:W-:Y:S01]  /*10a70*/  IMAD.MOV R7, RZ, RZ, -R5.reuse ;  /* 0x000000ffff077224 */ /* 0x100fe200078e0a05 */
[----:B------:R-:W-:Y:S01]  /*10a80*/  IADD3 R2, P0, P1, R5, UR10, R2 ;  /* 0x0000000a05027c10 */ /* 0x000fe2000f91e002 */
[----:B------:R-:W-:Y:S01]  /*10a90*/  UIADD3.X UR10, UR15, UR20, UR21, UP1, UP2 ;  /* 0x000000140f0a7290 */ /* 0x000fe20008fe4415 */
[----:B------:R-:W-:Y:S01]  /*10aa0*/  SHF.R.S32.HI R5, RZ, 0x1f, R5 ;  /* 0x0000001fff057819 */ /* 0x000fe20000011405 */
[----:B------:R-:W-:-:S04]  /*10ab0*/  IMAD R7, R9, R7, R4 ;  /* 0x0000000709077224 */ /* 0x000fc800078e0204 */
[----:B------:R-:W-:Y:S01]  /*10ac0*/  IADD3.X R3, R5, UR10, R6, P0, P1 ;  /* 0x0000000a05037c10 */ /* 0x000fe200087e2406 */
[C---:B------:R-:W-:Y:S01]  /*10ad0*/  IMAD R9, R7.reuse, UR9, RZ ;  /* 0x0000000907097c24 */ /* 0x040fe2000f8e02ff */
[----:B------:R-:W-:Y:S01]  /*10ae0*/  SHF.R.S32.HI R4, RZ, 0x1f, R7 ;  /* 0x0000001fff047819 */ /* 0x000fe20000011407 */
[----:B------:R-:W-:Y:S01]  /*10af0*/  ULDC.64 UR10, c[0x0][0xba8] ;  /* 0x0002ea00000a7ab9 */ /* 0x000fe20000000a00 */
[----:B------:R-:W-:Y:S01]  /*10b00*/  @!UP0 ULDC UR10, c[0x0][0xb50] ;  /* 0x0002d400000a8ab9 */ /* 0x000fe20000000800 */
[----:B------:R-:W-:Y:S01]  /*10b10*/  IMAD.WIDE.U32 R2, R7, UR8, R2 ;  /* 0x0000000807027c25 */ /* 0x000fe2000f8e0002 */
[----:B------:R-:W-:-:S03]  /*10b20*/  @!UP0 ULDC UR11, c[0x0][0xb54] ;  /* 0x0002d500000b8ab9 */ /* 0x000fc60000000800 */
[----:B------:R-:W-:Y:S01]  /*10b30*/  IMAD R9, R4, UR8, R9 ;  /* 0x0000000804097c24 */ /* 0x000fe2000f8e0209 */
[----:B------:R-:W-:-:S03]  /*10b40*/  LEA R4, P0, R2, UR10, 0x2 ;  /* 0x0000000a02047c11 */ /* 0x000fc6000f8010ff */
[----:B------:R-:W-:-:S05]  /*10b50*/  IMAD.IADD R3, R3, 0x1, R9 ;  /* 0x0000000103037824 */ /* 0x000fca00078e0209 */
[----:B------:R-:W-:Y:S01]  /*10b60*/  LEA.HI.X R5, R2, UR11, R3, 0x2, P0 ;  /* 0x0000000b02057c11 */ /* 0x000fe200080f1403 */
[----:B------:R-:W-:-:S05]  /*10b70*/  IMAD.MOV.U32 R3, RZ, RZ, -0x800000 ;  /* 0xff800000ff037424 */ /* 0x000fca00078e00ff */
[----:B------:R0:W-:Y:S02]  /*10b80*/  STG.E desc[UR36][R4.64], R3 ;  /* 0x0000000304007986 */ /* 0x0001e4000c101924 */
.L_x_1427:
[----:B------:R-:W-:Y:S05]  /*10b90*/  BSYNC B1 ;  /* 0x0000000000017941 */ /* 0x000fea0003800000 */
.L_x_1426:
[----:B------:R-:W-:-:S06]  /*10ba0*/  UISETP.GT.AND UP0, UPT, UR54, 0x1, UPT ;  /* 0x000000013600788c */ /* 0x000fcc000bf04270 */
[----:B------:R-:W-:-:S13]  /*10bb0*/  PLOP3.LUT P0, PT, PT, PT, UP0, 0x80, 0x0 ;  /* 0x000000000000781c */ /* 0x000fda0003f0f008 */
[----:B------:R-:W-:Y:S05]  /*10bc0*/  @P0 BRA `(.L_x_1422) ;  /* 0x0000000400a40947 */ /* 0x000fea0003800000 */
[----:B------:R-:W1:Y:S01]  /*10bd0*/  LDC R11, c[0x0][0xbe8] ;  /* 0x0002fa00ff0b7b82 */ /* 0x000e620000000800 */
[----:B------:R-:W-:Y:S01]  /*10be0*/  ULDC.64 UR14, c[0x0][0xaa0] ;  /* 0x0002a800000e7ab9 */ /* 0x000fe20000000a00 */
[----:B------:R-:W-:Y:S01]  /*10bf0*/  IMAD R2, R22, 0x20, R198 ;  /* 0x0000002016027824 */ /* 0x000fe200078e02c6 */
[----:B------:R-:W-:Y:S01]  /*10c00*/  UIMAD UR10, UR21, UR14, URZ ;  /* 0x0000000e150a72a4 */ /* 0x000fe2000f8e023f */
[----:B------:R-:W-:Y:S01]  /*10c10*/  BSSY B1, `(.L_x_1428) ;  /* 0x000003a000017945 */ /* 0x000fe20003800000 */
[----:B------:R-:W-:Y:S01]  /*10c20*/  UIMAD.WIDE.U32 UR8, UR4, UR14, URZ ;  /* 0x0000000e040872a5 */ /* 0x000fe2000f8e003f */
[----:B------:R-:W-:Y:S01]  /*10c30*/  VIADD R6, R2, UR46 ;  /* 0x0000002e02067c36 */ /* 0x000fe20008000000 */
[----:B------:R-:W-:-:S03]  /*10c40*/  UIMAD UR10, UR4, UR15, UR10 ;  /* 0x0000000f040a72a4 */ /* 0x000fc6000f8e020a */
[----:B0-----:R-:W-:Y:S01]  /*10c50*/  IMAD.MOV.U32 R5, RZ, RZ, R6 ;  /* 0x000000ffff057224 */ /* 0x001fe200078e0006 */
[----:B------:R-:W-:-:S03]  /*10c60*/  UIADD3 UR9, UR9, UR10, URZ ;  /* 0x0000000a09097290 */ /* 0x000fc6000fffe03f */
[----:B------:R-:W-:Y:S02]  /*10c70*/  ULDC.64 UR10, c[0x0][0xae8] ;  /* 0x0002ba00000a7ab9 */ /* 0x000fe40000000a00 */
[----:B------:R-:W-:-:S04]  /*10c80*/  UIMAD.WIDE.U32 UR8, UR55, UR10, UR8 ;  /* 0x0000000a370872a5 */ /* 0x000fc8000f8e0008 */
[----:B------:R-:W-:-:S03]  /*10c90*/  UIMAD UR9, UR55, UR11, UR9 ;  /* 0x0000000b370972a4 */ /* 0x000fc6000f8e0209 */
[----:B------:R-:W-:Y:S01]  /*10ca0*/  ULDC.64 UR10, c[0x0][0xaf0] ;  /* 0x0002bc00000a7ab9 */ /* 0x000fe20000000a00 */
[----:B-1----:R-:W-:Y:S01]  /*10cb0*/  ISETP.NE.AND P0, PT, R11, 0x1, PT ;  /* 0x000000010b00780c */ /* 0x002fe20003f05270 */
[----:B------:R-:W-:-:S04]  /*10cc0*/  UIMAD UR13, UR13, UR10, URZ ;  /* 0x0000000a0d0d72a4 */ /* 0x000fc8000f8e023f */
[----:B------:R-:W-:Y:S02]  /*10cd0*/  UIMAD UR4, UR12, UR11, UR13 ;  /* 0x0000000b0c0472a4 */ /* 0x000fe4000f8e020d */
[----:B------:R-:W-:-:S03]  /*10ce0*/  UIMAD.WIDE.U32 UR12, UR12, UR10, UR8 ;  /* 0x0000000a0c0c72a5 */ /* 0x000fc6000f8e0008 */
[----:B------:R-:W-:Y:S01]  /*10cf0*/  ULDC.64 UR8, c[0x0][0xae0] ;  /* 0x0002b80000087ab9 */ /* 0x000fe20000000a00 */
[----:B------:R-:W-:Y:S02]  /*10d00*/  UIADD3 UR4, UR13, UR4, URZ ;  /* 0x000000040d047290 */ /* 0x000fe4000fffe03f */
[----:B------:R-:W0:Y:S08]  /*10d10*/  @P0 LDC R3, c[0x0][0xbec] ;  /* 0x0002fb00ff030b82 */ /* 0x000e300000000800 */
[----:B------:R-:W1:Y:S01]  /*10d20*/  @P0 LDC R7, c[0x0][0xbf0] ;  /* 0x0002fc00ff070b82 */ /* 0x000e620000000800 */
[----:B0-----:R-:W-:-:S04]  /*10d30*/  @P0 IMAD.HI.U32 R2, R6, R3, RZ ;  /* 0x0000000306020227 */ /* 0x001fc800078e00ff */
[----:B------:R-:W-:Y:S02]  /*10d40*/  IMAD.U32 R3, RZ, RZ, UR13 ;  /* 0x0000000dff037e24 */ /* 0x000fe4000f8e00ff */
[----:B------:R-:W-:Y:S01]  /*10d50*/  IMAD.U32 R3, RZ, RZ, UR4 ;  /* 0x00000004ff037e24 */ /* 0x000fe2000f8e00ff */
[----:B-1----:R-:W-:-:S04]  /*10d60*/  @P0 SHF.R.U32.HI R5, RZ, R7, R2 ;  /* 0x00000007ff050219 */ /* 0x002fc80000011602 */
[--C-:B------:R-:W-:Y:S01]  /*10d70*/  SHF.R.S32.HI R2, RZ, 0x1f, R5.reuse ;  /* 0x0000001fff027819 */ /* 0x100fe20000011405 */
[----:B------:R-:W-:-:S04]  /*10d80*/  IMAD.MOV R7, RZ, RZ, -R5 ;  /* 0x000000ffff077224 */ /* 0x000fc800078e0a05 */
[----:B------:R-:W-:Y:S02]  /*10d90*/  IMAD R4, R2, UR8, RZ ;  /* 0x0000000802047c24 */ /* 0x000fe4000f8e02ff */
[----:B------:R-:W-:Y:S02]  /*10da0*/  IMAD R7, R11, R7, R6 ;  /* 0x000000070b077224 */ /* 0x000fe400078e0206 */
[----:B------:R-:W-:Y:S02]  /*10db0*/  IMAD.U32 R2, RZ, RZ, UR12 ;  /* 0x0000000cff027e24 */ /* 0x000fe4000f8e00ff */
[C---:B------:R-:W-:Y:S01]  /*10dc0*/  IMAD R9, R5.reuse, UR9, R4 ;  /* 0x0000000905097c24 */ /* 0x040fe2000f8e0204 */
[----:B------:R-:W-:Y:S01]  /*10dd0*/  SHF.R.S32.HI R4, RZ, 0x1f, R7 ;  /* 0x0000001fff047819 */ /* 0x000fe20000011407 */
[----:B------:R-:W-:Y:S01]  /*10de0*/  IMAD.WIDE.U32 R2, R5, UR8, R2 ;  /* 0x0000000805027c25 */ /* 0x000fe2000f8e0002 */
[----:B------:R-:W-:-:S03]  /*10df0*/  ULDC.64 UR8, c[0x0][0xad8] ;  /* 0x0002b60000087ab9 */ /* 0x000fc60000000a00 */
[----:B------:R-:W-:Y:S02]  /*10e00*/  IMAD.IADD R3, R3, 0x1, R9 ;  /* 0x0000000103037824 */ /* 0x000fe400078e0209 */
[----:B------:R-:W-:Y:S02]  /*10e10*/  IMAD R4, R4, UR8, RZ ;  /* 0x0000000804047c24 */ /* 0x000fe4000f8e02ff */
[----:B------:R-:W-:Y:S02]  /*10e20*/  VIADD R6, R198, UR46 ;  /* 0x0000002ec6067c36 */ /* 0x000fe40008000000 */
[----:B-----5:R-:W-:Y:S02]  /*10e30*/  IMAD R11, R0, R11, RZ ;  /* 0x0000000b000b7224 */ /* 0x020fe400078e02ff */
        /* <DEDUP_REMOVED lines=17> */
[CC--:B-1----:R-:W-:Y:S02]  /*10f50*/  @!P4 LEA R8, P2, R18.reuse, R2.reuse, 0x1 ;  /* 0x000000021208c211 */ /* 0x0c2fe400078408ff */
[C---:B------:R-:W-:Y:S02]  /*10f60*/  @!P5 LEA R2, P3, R19.reuse, R2, 0x1 ;  /* 0x000000021302d211 */ /* 0x040fe400078608ff */
[-C--:B--2---:R-:W-:Y:S02]  /*10f70*/  @!P4 LEA.HI.X R9, R18, R0.reuse, R221, 0x1, P2 ;  /* 0x000000001209c211 */ /* 0x084fe400010f0cdd */
[----:B------:R-:W-:-:S03]  /*10f80*/  @!P5 LEA.HI.X R3, R19, R0, R220, 0x1, P3 ;  /* 0x000000001303d211 */ /* 0x000fc600018f0cdc */
[----:B------:R3:W-:Y:S04]  /*10f90*/  @!P4 ST.E.128 desc[UR36][R8.64], RZ ;  /* 0x000000ff0800c985 */ /* 0x0007e8000c101d24 */
[----:B------:R3:W-:Y:S02]  /*10fa0*/  @!P5 ST.E.128 desc[UR36][R2.64], RZ ;  /* 0x000000ff0200d985 */ /* 0x0007e4000c101d24 */
.L_x_1429:
[----:B------:R-:W-:Y:S05]  /*10fb0*/  BSYNC B1 ;  /* 0x0000000000017941 */ /* 0x000fea0003800000 */
.L_x_1428:
[----:B--2---:R2:W4:Y:S01]  /*10fc0*/  SHFL.IDX PT, R0, R5, 0x1, 0x181f ;  /* 0x00381f0005007f89 */ /* 0x00452200000e0000 */
[----:B------:R-:W-:Y:S03]  /*10fd0*/  BSSY B1, `(.L_x_1430) ;  /* 0x000000c000017945 */ /* 0x000fe60003800000 */
[----:B-1-3--:R2:W1:Y:S01]  /*10fe0*/  SHFL.IDX PT, R2, R4, 0x1, 0x181f ;  /* 0x00381f0004027f89 */ /* 0x00a46200000e0000 */
[----:B------:R-:W-:Y:S05]  /*10ff0*/  @P1 BRA `(.L_x_1431) ;  /* 0x0000000000241947 */ /* 0x000fea0003800000 */
[----:B------:R-:W-:Y:S02]  /*11000*/  ULDC UR4, c[0x0][0xac8] ;  /* 0x0002b20000047ab9 */ /* 0x000fe40000000800 */
[----:B------:R-:W-:Y:S02]  /*11010*/  ISETP.GE.AND P3, PT, R18, UR4, PT ;  /* 0x0000000412007c0c */ /* 0x000fe4000bf66270 */
[----:B------:R-:W-:-:S11]  /*11020*/  ISETP.GE.AND P4, PT, R19, UR4, PT ;  /* 0x0000000413007c0c */ /* 0x000fd6000bf86270 */
[CC--:B-1----:R-:W-:Y:S02]  /*11030*/  @!P3 LEA R8, P1, R18.reuse, R2.reuse, 0x1 ;  /* 0x000000021208b211 */ /* 0x0c2fe400078208ff */
[C---:B------:R-:W-:Y:S02]  /*11040*/  @!P4 LEA R2, P2, R19.reuse, R2, 0x1 ;  /* 0x000000021302c211 */ /* 0x040fe400078408ff */
[-C--:B----4-:R-:W-:Y:S02]  /*11050*/  @!P3 LEA.HI.X R9, R18, R0.reuse, R221, 0x1, P1 ;  /* 0x000000001209b211 */ /* 0x090fe400008f0cdd */
[----:B------:R-:W-:-:S03]  /*11060*/  @!P4 LEA.HI.X R3, R19, R0, R220, 0x1, P2 ;  /* 0x000000001303c211 */ /* 0x000fc600010f0cdc */
[----:B------:R3:W-:Y:S04]  /*11070*/  @!P3 ST.E.128 desc[UR36][R8.64], RZ ;  /* 0x000000ff0800b985 */ /* 0x0007e8000c101d24 */
[----:B------:R3:W-:Y:S02]  /*11080*/  @!P4 ST.E.128 desc[UR36][R2.64], RZ ;  /* 0x000000ff0200c985 */ /* 0x0007e4000c101d24 */
.L_x_1431:
[----:B------:R-:W-:Y:S05]  /*11090*/  BSYNC B1 ;  /* 0x0000000000017941 */ /* 0x000fea0003800000 */
.L_x_1430:
[----:B----4-:R4:W0:Y:S01]  /*110a0*/  SHFL.IDX PT, R0, R5, 0x2, 0x181f ;  /* 0x00581f0005007f89 */ /* 0x01082200000e0000 */
        /* <DEDUP_REMOVED lines=8> */
[-C--:B0-----:R-:W-:Y:S02]  /*11130*/  @!P2 LEA.HI.X R9, R18, R0.reuse, R221, 0x1, P0 ;  /* 0x000000001209a211 */ /* 0x081fe400000f0cdd */
[----:B------:R-:W-:-:S03]  /*11140*/  @!P3 LEA.HI.X R3, R19, R0, R220, 0x1, P1 ;  /* 0x000000001303b211 */ /* 0x000fc600008f0cdc */
[----:B------:R3:W-:Y:S04]  /*11150*/  @!P2 ST.E.128 desc[UR36][R8.64], RZ ;  /* 0x000000ff0800a985 */ /* 0x0007e8000c101d24 */
[----:B------:R3:W-:Y:S02]  /*11160*/  @!P3 ST.E.128 desc[UR36][R2.64], RZ ;  /* 0x000000ff0200b985 */ /* 0x0007e4000c101d24 */
.L_x_1433:
[----:B------:R-:W-:Y:S05]  /*11170*/  BSYNC B1 ;  /* 0x0000000000017941 */ /* 0x000fea0003800000 */
.L_x_1432:
        /* <DEDUP_REMOVED lines=8> */
[CC--:B--2---:R-:W-:Y:S02]  /*11200*/  @!P2 LEA R6, P0, R18.reuse, R2.reuse, 0x1 ;  /* 0x000000021206a211 */ /* 0x0c4fe400078008ff */
[C---:B------:R-:W-:Y:S02]  /*11210*/  @!P3 LEA R2, P1, R19.reuse, R2, 0x1 ;  /* 0x000000021302b211 */ /* 0x040fe400078208ff */
[-C--:B0-----:R-:W-:Y:S02]  /*11220*/  @!P2 LEA.HI.X R7, R18, R5.reuse, R221, 0x1, P0 ;  /* 0x000000051207a211 */ /* 0x081fe400000f0cdd */
[----:B------:R-:W-:-:S03]  /*11230*/  @!P3 LEA.HI.X R3, R19, R5, R220, 0x1, P1 ;  /* 0x000000051303b211 */ /* 0x000fc600008f0cdc */
[----:B------:R0:W-:Y:S04]  /*11240*/  @!P2 ST.E.128 desc[UR36][R6.64], RZ ;  /* 0x000000ff0600a985 */ /* 0x0001e8000c101d24 */
[----:B------:R0:W-:Y:S02]  /*11250*/  @!P3 ST.E.128 desc[UR36][R2.64], RZ ;  /* 0x000000ff0200b985 */ /* 0x0001e4000c101d24 */
.L_x_1422:
[----:B------:R-:W-:Y:S05]  /*11260*/  BSYNC B0 ;  /* 0x0000000000007941 */ /* 0x000fea0003800000 */
.L_x_1412:
[----:B------:R-:W-:Y:S02]  /*11270*/  ULDC UR4, c[0x0][0xc3c] ;  /* 0x00030f0000047ab9 */ /* 0x000fe40000000800 */
[----:B------:R-:W-:-:S06]  /*11280*/  UISETP.GE.AND UP0, UPT, UR7, UR4, UPT ;  /* 0x000000040700728c */ /* 0x000fcc000bf06270 */
[----:B------:R-:W-:-:S13]  /*11290*/  PLOP3.LUT P0, PT, PT, PT, UP0, 0x80, 0x0 ;  /* 0x000000000000781c */ /* 0x000fda0003f0f008 */
[----:B------:R-:W-:Y:S05]  /*112a0*/  @!P0 BRA `(.L_x_1434) ;  /* 0xfffffefc00348947 */ /* 0x000fea000383ffff */
[----:B------:R-:W-:Y:S05]  /*112b0*/  EXIT ;  /* 0x000000000000794d */ /* 0x000fea0003800000 */
.L_x_1321:
[----:B------:R-:W-:-:S08]  /*112c0*/  NOP ;  /* 0x0000000000007918 */ /* 0x000fd00000000000 */
[----:B0-----:R-:W0:-:S00]  /*112d0*/  USETMAXREG.DEALLOC.CTAPOOL 0x28 ;  /* 0x00000028000079c8 */ /* 0x001e0000080e0500 */
[----:B0-----:R-:W-:Y:S01]  /*112e0*/  LOP3.LUT R2, R2, 0x3, RZ, 0xc0, !PT ;  /* 0x0000000302027812 */ /* 0x001fe200078ec0ff */
[----:B------:R-:W-:Y:S01]  /*112f0*/  IMAD.MOV.U32 R6, RZ, RZ, RZ ;  /* 0x000000ffff067224 */ /* 0x000fe200078e00ff */
[----:B------:R-:W-:-:S04]  /*11300*/  LOP3.LUT R23, R23, 0xffffffbf, RZ, 0xc0, !PT ;  /* 0xffffffbf17177812 */ /* 0x000fc800078ec0ff */
        /* <DEDUP_REMOVED lines=8> */
[----:B------:R-:W0:Y:S01]  /*11390*/  LDS.128 R16, [UR4+0x288d0] ;  /* 0x0288d004ff107984 */ /* 0x000e220008000c00 */
[----:B------:R-:W-:Y:S06]  /*113a0*/  BAR.ARV 0x4, 0x180 ;  /* 0x0106000000007b1d */ /* 0x000fec0000002000 */
[----:B------:R-:W-:Y:S05]  /*113b0*/  BRA `(.L_x_1436) ;  /* 0x0000000c00907947 */ /* 0x000fea0003800000 */
.L_x_1435:
        /* <DEDUP_REMOVED lines=40> */
[----:B------:R-:W-:Y:S01]  /*11640*/  IMAD.MOV.U32 R8, RZ, RZ, R3 ;  /* 0x000000ffff087224 */ /* 0x000fe200078e0003 */
[----:B------:R-:W-:Y:S01]  /*11650*/  UMOV UR4, URZ ;  /* 0x0000003f00047c82 */ /* 0x000fe20008000000 */
[----:B------:R-:W-:-:S05]  /*11660*/  ULDC UR5, c[0x0][0xc38] ;  /* 0x00030e0000057ab9 */ /* 0x000fca0000000800 */
.L_x_1439:
[----:B------:R-:W0:Y:S01]  /*11670*/  LDC R2, c[0x0][0xc3c] ;  /* 0x00030f00ff027b82 */ /* 0x000e220000000800 */
[----:B------:R-:W-:-:S06]  /*11680*/  UIADD3 UR4, UR4, 0x1f, URZ ;  /* 0x0000001f04047890 */ /* 0x000fcc000fffe03f */
        /* <DEDUP_REMOVED lines=33> */
.L_x_1437:
        /* <DEDUP_REMOVED lines=9> */
[----:B0-----:R-:W-:-:S07]  /*11930*/  ISETP.NE.AND P1, PT, R9, 0x1, PT ;  /* 0x000000010900780c */ /* 0x001fce0003f25270 */
[----:B-1----:R-:W-:Y:S06]  /*11940*/  @!P0 BRA `(.L_x_1440) ;  /* 0x0000000000088947 */ /* 0x002fec0003800000 */
[----:B------:R-:W-:-:S06]  /*11950*/  VIADD R16, R19, 0xffffffff ;  /* 0xffffffff13107836 */ /* 0x000fcc0000000000 */
[----:B------:R0:W1:Y:S02]  /*11960*/  SHFL.IDX PT, R16, R5, R16, 0x1f ;  /* 0x00001f1005107589 */ /* 0x00006400000e0000 */
.L_x_1440:
[----:B-1----:R-:W-:Y:S02]  /*11970*/  IMAD R16, R16, UR5, R3 ;  /* 0x0000000510107c24 */ /* 0x002fe4000f8e0203 */
[----:B------:R-:W-:-:S03]  /*11980*/  VIADD R19, R19, UR4 ;  /* 0x0000000413137c36 */ /* 0x000fc60008000000 */
[----:B0-----:R-:W-:Y:S01]  /*11990*/  IADD3 R5, -R16, UR6, RZ ;  /* 0x0000000610057c10 */ /* 0x001fe2000fffe1ff */
[----:B------:R-:W-:Y:S06]  /*119a0*/  @!P1 BRA `(.L_x_1441) ;  /* 0x0000000000e89947 */ /* 0x000fec0003800000 */
[-C--:B--2---:R-:W-:Y:S02]  /*119b0*/  IABS R12, R6.reuse ;  /* 0x00000006000c7213 */ /* 0x084fe40000000000 */
[----:B------:R-:W-:Y:S02]  /*119c0*/  IABS R4, R9 ;  /* 0x0000000900047213 */ /* 0x000fe40000000000 */
[----:B------:R-:W0:Y:S01]  /*119d0*/  I2F.RP R8, R12 ;  /* 0x0000000c00087306 */ /* 0x000e220000209400 */
[----:B------:R-:W-:-:S07]  /*119e0*/  IABS R13, R6 ;  /* 0x00000006000d7213 */ /* 0x000fce0000000000 */
[----:B------:R-:W1:Y:S08]  /*119f0*/  I2F.RP R10, R4 ;  /* 0x00000004000a7306 */ /* 0x000e700000209400 */
[----:B0-----:R-:W0:Y:S08]  /*11a00*/  MUFU.RCP R8, R8 ;  /* 0x0000000800087308 */ /* 0x001e300000001000 */
[----:B-1----:R-:W-:Y:S01]  /*11a10*/  MUFU.RCP R10, R10 ;  /* 0x0000000a000a7308 */ /* 0x002fe20000001000 */
[----:B0-----:R-:W-:Y:S01]  /*11a20*/  VIADD R2, R8, 0xffffffe ;  /* 0x0ffffffe08027836 */ /* 0x001fe20000000000 */
[----:B------:R-:W-:-:S06]  /*11a30*/  IABS R8, R5 ;  /* 0x0000000500087213 */ /* 0x000fcc0000000000 */
[----:B------:R0:W1:Y:S02]  /*11a40*/  F2I.FTZ.U32.TRUNC.NTZ R3, R2 ;  /* 0x0000000200037305 */ /* 0x000064000021f000 */
[----:B0-----:R-:W-:Y:S02]  /*11a50*/  IMAD.MOV.U32 R2, RZ, RZ, RZ ;  /* 0x000000ffff027224 */ /* 0x001fe400078e00ff */
[----:B-1----:R-:W-:-:S04]  /*11a60*/  IMAD.MOV R11, RZ, RZ, -R3 ;  /* 0x000000ffff0b7224 */ /* 0x002fc800078e0a03 */
[----:B------:R-:W-:-:S04]  /*11a70*/  IMAD R11, R11, R12, RZ ;  /* 0x0000000c0b0b7224 */ /* 0x000fc800078e02ff */
[----:B------:R-:W-:-:S04]  /*11a80*/  IMAD.HI.U32 R3, R3, R11, R2 ;  /* 0x0000000b03037227 */ /* 0x000fc800078e0002 */
[----:B------:R-:W-:Y:S02]  /*11a90*/  IMAD.MOV R11, RZ, RZ, -R13 ;  /* 0x000000ffff0b7224 */ /* 0x000fe400078e0a0d */
[----:B------:R-:W-:-:S04]  /*11aa0*/  IMAD.HI.U32 R2, R3, R8, RZ ;  /* 0x0000000803027227 */ /* 0x000fc800078e00ff */
[----:B------:R-:W-:Y:S01]  /*11ab0*/  IMAD R3, R2, R11, R8 ;  /* 0x0000000b02037224 */ /* 0x000fe200078e0208 */
[----:B------:R-:W-:Y:S01]  /*11ac0*/  LOP3.LUT R8, R5, R6, RZ, 0x3c, !PT ;  /* 0x0000000605087212 */ /* 0x000fe200078e3cff */
[----:B------:R-:W-:-:S03]  /*11ad0*/  VIADD R11, R10, 0xffffffe ;  /* 0x0ffffffe0a0b7836 */ /* 0x000fc60000000000 */
[----:B------:R-:W-:Y:S02]  /*11ae0*/  ISETP.GT.U32.AND P1, PT, R12, R3, PT ;  /* 0x000000030c00720c */ /* 0x000fe40003f24070 */
[----:B------:R-:W-:-:S11]  /*11af0*/  ISETP.GE.AND P2, PT, R8, RZ, PT ;  /* 0x000000ff0800720c */ /* 0x000fd60003f46270 */
[----:B------:R-:W-:Y:S02]  /*11b00*/  @!P1 IMAD.IADD R3, R3, 0x1, -R12 ;  /* 0x0000000103039824 */ /* 0x000fe400078e0a0c */
[----:B------:R-:W-:Y:S01]  /*11b10*/  @!P1 VIADD R2, R2, 0x1 ;  /* 0x0000000102029836 */ /* 0x000fe20000000000 */
[----:B------:R-:W-:Y:S02]  /*11b20*/  ISETP.NE.AND P1, PT, R6, RZ, PT ;  /* 0x000000ff0600720c */ /* 0x000fe40003f25270 */
[----:B------:R-:W-:Y:S02]  /*11b30*/  ISETP.GE.U32.AND P0, PT, R3, R12, PT ;  /* 0x0000000c0300720c */ /* 0x000fe40003f06070 */
[----:B------:R-:W0:Y:S11]  /*11b40*/  F2I.FTZ.U32.TRUNC.NTZ R3, R11 ;  /* 0x0000000b00037305 */ /* 0x000e36000021f000 */
[----:B------:R-:W-:-:S04]  /*11b50*/  @P0 VIADD R2, R2, 0x1 ;  /* 0x0000000102020836 */ /* 0x000fc80000000000 */
[----:B------:R-:W-:Y:S01]  /*11b60*/  IMAD.MOV.U32 R10, RZ, RZ, R2 ;  /* 0x000000ffff0a7224 */ /* 0x000fe200078e0002 */
[----:B------:R-:W-:Y:S01]  /*11b70*/  IABS R2, R9 ;  /* 0x0000000900027213 */ /* 0x000fe20000000000 */
[----:B0-----:R-:W-:Y:S02]  /*11b80*/  IMAD.MOV R13, RZ, RZ, -R3 ;  /* 0x000000ffff0d7224 */ /* 0x001fe400078e0a03 */
[----:B------:R-:W-:Y:S01]  /*11b90*/  @!P2 IMAD.MOV R10, RZ, RZ, -R10 ;  /* 0x000000ffff0aa224 */ /* 0x000fe200078e0a0a */
[----:B------:R-:W-:Y:S01]  /*11ba0*/  @!P1 LOP3.LUT R10, RZ, R6, RZ, 0x33, !PT ;  /* 0x00000006ff0a9212 */ /* 0x000fe200078e33ff */
[----:B------:R-:W-:Y:S02]  /*11bb0*/  IMAD.MOV R12, RZ, RZ, -R2 ;  /* 0x000000ffff0c7224 */ /* 0x000fe400078e0a02 */
[----:B------:R-:W-:Y:S01]  /*11bc0*/  IMAD R11, R13, R4, RZ ;  /* 0x000000040d0b7224 */ /* 0x000fe200078e02ff */
[----:B------:R-:W-:Y:S01]  /*11bd0*/  IABS R8, R10 ;  /* 0x0000000a00087213 */ /* 0x000fe20000000000 */
[----:B------:R-:W-:-:S04]  /*11be0*/  IMAD.MOV.U32 R2, RZ, RZ, RZ ;  /* 0x000000ffff027224 */ /* 0x000fc800078e00ff */
[----:B------:R-:W-:-:S04]  /*11bf0*/  IMAD.HI.U32 R2, R3, R11, R2 ;  /* 0x0000000b03027227 */ /* 0x000fc800078e0002 */
[----:B------:R-:W-:Y:S02]  /*11c00*/  IMAD.MOV.U32 R3, RZ, RZ, R8 ;  /* 0x000000ffff037224 */ /* 0x000fe400078e0008 */
[----:B------:R-:W-:Y:S02]  /*11c10*/  IMAD.MOV.U32 R8, RZ, RZ, R12 ;  /* 0x000000ffff087224 */ /* 0x000fe400078e000c */
[----:B------:R-:W-:-:S04]  /*11c20*/  IMAD.HI.U32 R2, R2, R3, RZ ;  /* 0x0000000302027227 */ /* 0x000fc800078e00ff */
[----:B------:R-:W-:-:S05]  /*11c30*/  IMAD R3, R2, R8, R3 ;  /* 0x0000000802037224 */ /* 0x000fca00078e0203 */
[----:B------:R-:W-:-:S13]  /*11c40*/  ISETP.GT.U32.AND P1, PT, R4, R3, PT ;  /* 0x000000030400720c */ /* 0x000fda0003f24070 */
[----:B------:R-:W-:Y:S02]  /*11c50*/  @!P1 IMAD.IADD R3, R3, 0x1, -R4 ;  /* 0x0000000103039824 */ /* 0x000fe400078e0a04 */
[----:B------:R-:W-:Y:S01]  /*11c60*/  @!P1 VIADD R2, R2, 0x1 ;  /* 0x0000000102029836 */ /* 0x000fe20000000000 */
[----:B------:R-:W-:Y:S02]  /*11c70*/  ISETP.NE.AND P1, PT, R9, RZ, PT ;  /* 0x000000ff0900720c */ /* 0x000fe40003f25270 */
[----:B------:R-:W-:Y:S02]  /*11c80*/  ISETP.GE.U32.AND P0, PT, R3, R4, PT ;  /* 0x000000040300720c */ /* 0x000fe40003f06070 */
[----:B------:R-:W-:-:S04]  /*11c90*/  LOP3.LUT R3, R10, R9, RZ, 0x3c, !PT ;  /* 0x000000090a037212 */ /* 0x000fc800078e3cff */
[----:B------:R-:W-:Y:S01]  /*11ca0*/  ISETP.GE.AND P2, PT, R3, RZ, PT ;  /* 0x000000ff0300720c */ /* 0x000fe20003f46270 */
[----:B------:R-:W-:-:S06]  /*11cb0*/  IMAD.MOV R3, RZ, RZ, -R10 ;  /* 0x000000ffff037224 */ /* 0x000fcc00078e0a0a */
[----:B------:R-:W-:-:S06]  /*11cc0*/  @P0 VIADD R2, R2, 0x1 ;  /* 0x0000000102020836 */ /* 0x000fcc0000000000 */
[----:B------:R-:W-:Y:S01]  /*11cd0*/  @!P2 IMAD.MOV R2, RZ, RZ, -R2 ;  /* 0x000000ffff02a224 */ /* 0x000fe200078e0a02 */
[----:B------:R-:W-:-:S05]  /*11ce0*/  @!P1 LOP3.LUT R2, RZ, R9, RZ, 0x33, !PT ;  /* 0x00000009ff029212 */ /* 0x000fca00078e33ff */
[----:B------:R-:W-:-:S04]  /*11cf0*/  IMAD.MOV R18, RZ, RZ, -R2 ;  /* 0x000000ffff127224 */ /* 0x000fc800078e0a02 */
[C---:B------:R-:W-:Y:S02]  /*11d00*/  IMAD R18, R9.reuse, R18, R10 ;  /* 0x0000001209127224 */ /* 0x040fe400078e020a */
[----:B------:R-:W-:Y:S02]  /*11d10*/  IMAD R9, R9, 0x1000000, R2 ;  /* 0x0100000009097824 */ /* 0x000fe400078e0202 */
[----:B------:R-:W-:Y:S02]  /*11d20*/  IMAD R2, R6, R3, R5 ;  /* 0x0000000306027224 */ /* 0x000fe400078e0205 */
[----:B------:R-:W-:Y:S01]  /*11d30*/  IMAD R18, R18, 0x10000, R9 ;  /* 0x0001000012127824 */ /* 0x000fe200078e0209 */
[----:B------:R-:W-:Y:S06]  /*11d40*/  BRA `(.L_x_1442) ;  /* 0x0000000000f47947 */ /* 0x000fec0003800000 */
.L_x_1441:
[----:B------:R-:W0:Y:S02]  /*11d50*/  LDC.64 R2, c[0x0][0xc90] ;  /* 0x00032400ff027b82 */ /* 0x000e240000000a00 */
[----:B0-----:R-:W-:-:S05]  /*11d60*/  IMAD.WIDE R2, R19, 0x4, R2 ;  /* 0x0000000413027825 */ /* 0x001fca00078e0202 */
[----:B------:R0:W2:Y:S01]  /*11d70*/  LDG.E R13, desc[UR36][R2.64] ;  /* 0x00000024020d7981 */ /* 0x0000a2000c1e1900 */
[----:B------:R-:W-:Y:S01]  /*11d80*/  IABS R15, R5 ;  /* 0x00000005000f7213 */ /* 0x000fe20000000000 */
[----:B0-----:R-:W-:Y:S02]  /*11d90*/  IMAD.MOV.U32 R2, RZ, RZ, RZ ;  /* 0x000000ffff027224 */ /* 0x001fe400078e00ff */
[----:B--2---:R-:W-:-:S05]  /*11da0*/  IMAD R4, R6, R13, RZ ;  /* 0x0000000d06047224 */ /* 0x004fca00078e02ff */
[-C--:B------:R-:W-:Y:S02]  /*11db0*/  IABS R10, R4.reuse ;  /* 0x00000004000a7213 */ /* 0x080fe40000000000 */
[----:B------:R-:W-:Y:S02]  /*11dc0*/  IABS R12, R4 ;  /* 0x00000004000c7213 */ /* 0x000fe40000000000 */
[----:B------:R-:W0:Y:S08]  /*11dd0*/  I2F.RP R8, R10 ;  /* 0x0000000a00087306 */ /* 0x000e300000209400 */
[----:B0-----:R-:W0:Y:S02]  /*11de0*/  MUFU.RCP R8, R8 ;  /* 0x0000000800087308 */ /* 0x001e240000001000 */
[----:B0-----:R-:W-:-:S06]  /*11df0*/  VIADD R9, R8, 0xffffffe ;  /* 0x0ffffffe08097836 */ /* 0x001fcc0000000000 */
[----:B------:R-:W0:Y:S02]  /*11e00*/  F2I.FTZ.U32.TRUNC.NTZ R3, R9 ;  /* 0x0000000900037305 */ /* 0x000e24000021f000 */
[----:B0-----:R-:W-:-:S04]  /*11e10*/  IMAD.MOV R11, RZ, RZ, -R3 ;  /* 0x000000ffff0b7224 */ /* 0x001fc800078e0a03 */
[----:B------:R-:W-:-:S04]  /*11e20*/  IMAD R11, R11, R10, RZ ;  /* 0x0000000a0b0b7224 */ /* 0x000fc800078e02ff */
[----:B------:R-:W-:-:S04]  /*11e30*/  IMAD.HI.U32 R2, R3, R11, R2 ;  /* 0x0000000b03027227 */ /* 0x000fc800078e0002 */
[----:B------:R-:W-:Y:S02]  /*11e40*/  IMAD.MOV R3, RZ, RZ, -R12 ;  /* 0x000000ffff037224 */ /* 0x000fe400078e0a0c */
        /* <DEDUP_REMOVED lines=11> */
[----:B------:R-:W-:-:S05]  /*11f00*/  @!P1 LOP3.LUT R2, RZ, R4, RZ, 0x33, !PT ;  /* 0x00000004ff029212 */ /* 0x000fca00078e33ff */
[----:B------:R-:W-:Y:S02]  /*11f10*/  IMAD R11, R13, R2, RZ ;  /* 0x000000020d0b7224 */ /* 0x000fe400078e02ff */
[----:B------:R-:W-:Y:S02]  /*11f20*/  IMAD.MOV R2, RZ, RZ, -R2 ;  /* 0x000000ffff027224 */ /* 0x000fe400078e0a02 */
[----:B------:R-:W-:Y:S02]  /*11f30*/  IMAD.MOV R3, RZ, RZ, -R11 ;  /* 0x000000ffff037224 */ /* 0x000fe400078e0a0b */
[----:B------:R-:W-:Y:S02]  /*11f40*/  IMAD R4, R4, R2, R5 ;  /* 0x0000000204047224 */ /* 0x000fe400078e0205 */
[----:B------:R-:W-:Y:S01]  /*11f50*/  IMAD.MOV.U32 R2, RZ, RZ, RZ ;  /* 0x000000ffff027224 */ /* 0x000fe200078e00ff */
[----:B------:R-:W-:-:S04]  /*11f60*/  VIADDMNMX R13, R3, UR5, R13, PT ;  /* 0x00000005030d7c46 */ /* 0x000fc8000b80010d */
[-C--:B------:R-:W-:Y:S01]  /*11f70*/  IABS R10, R13.reuse ;  /* 0x0000000d000a7213 */ /* 0x080fe20000000000 */
[----:B------:R-:W-:Y:S01]  /*11f80*/  IMAD.MOV R18, RZ, RZ, -R13 ;  /* 0x000000ffff127224 */ /* 0x000fe200078e0a0d */
[----:B------:R-:W-:Y:S02]  /*11f90*/  IABS R12, R13 ;  /* 0x0000000d000c7213 */ /* 0x000fe40000000000 */
[----:B------:R-:W0:Y:S08]  /*11fa0*/  I2F.RP R8, R10 ;  /* 0x0000000a00087306 */ /* 0x000e300000209400 */
[----:B0-----:R-:W0:Y:S02]  /*11fb0*/  MUFU.RCP R8, R8 ;  /* 0x0000000800087308 */ /* 0x001e240000001000 */
[----:B0-----:R-:W-:-:S06]  /*11fc0*/  VIADD R3, R8, 0xffffffe ;  /* 0x0ffffffe08037836 */ /* 0x001fcc0000000000 */
[----:B------:R-:W0:Y:S02]  /*11fd0*/  F2I.FTZ.U32.TRUNC.NTZ R3, R3 ;  /* 0x0000000300037305 */ /* 0x000e24000021f000 */
[----:B0-----:R-:W-:-:S04]  /*11fe0*/  IMAD.MOV R9, RZ, RZ, -R3 ;  /* 0x000000ffff097224 */ /* 0x001fc800078e0a03 */
[----:B------:R-:W-:Y:S01]  /*11ff0*/  IMAD.MOV.U32 R5, RZ, RZ, R9 ;  /* 0x000000ffff057224 */ /* 0x000fe200078e0009 */
[----:B------:R-:W-:-:S03]  /*12000*/  IABS R9, R4 ;  /* 0x0000000400097213 */ /* 0x000fc60000000000 */
        /* <DEDUP_REMOVED lines=11> */
[----:B------:R-:W-:Y:S02]  /*120c0*/  ISETP.GE.AND P2, PT, R3, RZ, PT ;  /* 0x000000ff0300720c */ /* 0x000fe40003f46270 */
[----:B------:R-:W-:-:S05]  /*120d0*/  IADD3 R3, R11, 0x1000000, R4 ;  /* 0x010000000b037810 */ /* 0x000fca0007ffe004 */
[----:B------:R-:W-:-:S06]  /*120e0*/  @P0 VIADD R2, R2, 0x1 ;  /* 0x0000000102020836 */ /* 0x000fcc0000000000 */
[----:B------:R-:W-:Y:S01]  /*120f0*/  @!P2 IMAD.MOV R2, RZ, RZ, -R2 ;  /* 0x000000ffff02a224 */ /* 0x000fe200078e0a02 */
[----:B------:R-:W-:-:S05]  /*12100*/  @!P1 LOP3.LUT R2, RZ, R13, RZ, 0x33, !PT ;  /* 0x0000000dff029212 */ /* 0x000fca00078e33ff */
[----:B------:R-:W-:-:S07]  /*12110*/  IMAD R18, R2, R18, R3 ;  /* 0x0000001202127224 */ /* 0x000fce00078e0203 */
.L_x_1442:
[----:B------:R-:W-:-:S05]  /*12120*/  LOP3.LUT R17, RZ, R2, RZ, 0x33, !PT ;  /* 0x00000002ff117212 */ /* 0x000fca00078e33ff */
[----:B------:R-:W-:Y:S01]  /*12130*/  IMAD.IADD R17, R6, 0x1, R17 ;  /* 0x0000000106117824 */ /* 0x000fe200078e0211 */
[----:B------:R-:W-:Y:S06]  /*12140*/  BRA `(.L_x_1443) ;  /* 0x0000000000147947 */ /* 0x000fec0003800000 */
.L_x_1438:
[----:B------:R-:W-:Y:S01]  /*12150*/  ULDC UR4, c[0x0][0xc3c] ;  /* 0x00030f0000047ab9 */ /* 0x000fe20000000800 */
[----:B------:R-:W-:Y:S02]  /*12160*/  IMAD.MOV.U32 R17, RZ, RZ, RZ ;  /* 0x000000ffff117224 */ /* 0x000fe400078e00ff */
[----:B------:R-:W-:Y:S02]  /*12170*/  IMAD.U32 R16, RZ, RZ, UR6 ;  /* 0x00000006ff107e24 */ /* 0x000fe4000f8e00ff */
[----:B------:R-:W-:Y:S02]  /*12180*/  IMAD.MOV.U32 R18, RZ, RZ, RZ ;  /* 0x000000ffff127224 */ /* 0x000fe400078e00ff */
[----:B------:R-:W-:-:S07]  /*12190*/  IMAD.U32 R19, RZ, RZ, UR4 ;  /* 0x00000004ff137e24 */ /* 0x000fce000f8e00ff */
.L_x_1443:
[----:B------:R-:W-:-:S13]  /*121a0*/  ISETP.NE.AND P0, PT, R7, RZ, PT ;  /* 0x000000ff0700720c */ /* 0x000fda0003f05270 */
[----:B------:R-:W0:Y:S01]  /*121b0*/  @!P0 S2R R3, SR_CgaCtaId ;  /* 0x0000000000038919 */ /* 0x000e220000008800 */
[----:B------:R-:W-:-:S04]  /*121c0*/  @!P0 MOV R2, 0x400 ;  /* 0x0000040000028802 */ /* 0x000fc80000000f00 */
[----:B0-----:R-:W-:-:S05]  /*121d0*/  @!P0 LEA R2, R3, R2, 0x18 ;  /* 0x0000000203028211 */ /* 0x001fca00078ec0ff */
[----:B------:R1:W-:Y:S01]  /*121e0*/  @!P0 STS.128 [R2+0x288d0], R16 ;  /* 0x0288d01002008388 */ /* 0x0003e20000000c00 */
[----:B------:R-:W-:Y:S06]  /*121f0*/  BAR.ARV 0x5, 0x180 ;  /* 0x0146000000007b1d */ /* 0x000fec0000002000 */
.L_x_1436:
[----:B------:R2:W-:Y:S01]  /*12200*/  STL [R1+0x14], RZ ;  /* 0x000014ff01007387 */ /* 0x0005e20000100800 */
[----:B------:R-:W-:Y:S01]  /*12210*/  ULDC UR4, c[0x0][0xc3c] ;  /* 0x00030f0000047ab9 */ /* 0x000fe20000000800 */
[----:B------:R-:W-:Y:S01]  /*12220*/  IMAD.MOV.U32 R28, RZ, RZ, 0x1 ;  /* 0x00000001ff1c7424 */ /* 0x000fe200078e00ff */
[----:B0-----:R-:W-:Y:S01]  /*12230*/  ISETP.GE.AND P0, PT, R19, UR4, PT ;  /* 0x0000000413007c0c */ /* 0x001fe2000bf06270 */
[----:B------:R-:W-:-:S12]  /*12240*/  IMAD.MOV.U32 R25, RZ, RZ, RZ ;  /* 0x000000ffff197224 */ /* 0x000fd800078e00ff */
[----:B--2---:R-:W-:Y:S05]  /*12250*/  @P0 BRA `(.L_x_1444) ;  /* 0x0000005000cc0947 */ /* 0x004fea0003800000 */
[----:B-1----:R-:W2:Y:S01]  /*12260*/  LDL R2, [R1+0x18] ;  /* 0x0000180001027983 */ /* 0x002ea20000100800 */
[----:B------:R-:W0:Y:S01]  /*12270*/  S2UR UR5, SR_CgaCtaId ;  /* 0x00000000000579c3 */ /* 0x000e220000008800 */
[----:B------:R-:W-:Y:S01]  /*12280*/  IMAD.SHL.U32 R30, R0, 0x8, RZ ;  /* 0x00000008001e7824 */ /* 0x000fe200078e00ff */
[----:B------:R-:W-:Y:S01]  /*12290*/  BSSY B8, `(.L_x_1444) ;  /* 0x000052f000087945 */ /* 0x000fe20003800000 */
[----:B------:R1:W-:Y:S01]  /*122a0*/  STL [R1+0x14], RZ ;  /* 0x000014ff01007387 */ /* 0x0003e20000100800 */
[----:B------:R-:W-:Y:S01]  /*122b0*/  IMAD.MOV.U32 R28, RZ, RZ, 0x1 ;  /* 0x00000001ff1c7424 */ /* 0x000fe200078e00ff */
[----:B------:R-:W-:Y:S01]  /*122c0*/  ULDC UR39, c[0x0][0xc] ;  /* 0x0000030000277ab9 */ /* 0x000fe20000000800 */
[----:B------:R-:W-:Y:S01]  /*122d0*/  LOP3.LUT R3, R30, 0x1f8, RZ, 0xc0, !PT ;  /* 0x000001f81e037812 */ /* 0x000fe200078ec0ff */
[----:B------:R-:W-:-:S03]  /*122e0*/  IMAD.MOV.U32 R25, RZ, RZ, RZ ;  /* 0x000000ffff197224 */ /* 0x000fc600078e00ff */
[----:B------:R-:W-:-:S04]  /*122f0*/  LOP3.LUT R3, R3, 0x38, R0, 0x78, !PT ;  /* 0x0000003803037812 */ /* 0x000fc800078e7800 */
[----:B------:R-:W-:Y:S02]  /*12300*/  LOP3.LUT R33, R3, 0x200, R30, 0xf8, !PT ;  /* 0x0000020003217812 */ /* 0x000fe400078ef81e */
[----:B------:R-:W-:-:S04]  /*12310*/  LOP3.LUT R30, R30, 0x38, RZ, 0xc0, !PT ;  /* 0x000000381e1e7812 */ /* 0x000fc800078ec0ff */
[----:B------:R-:W-:Y:S02]  /*12320*/  LOP3.LUT R29, R30, 0x40, RZ, 0xfc, !PT ;  /* 0x000000401e1d7812 */ /* 0x000fe400078efcff */
[----:B--2---:R-:W-:Y:S02]  /*12330*/  R2UR UR4, R2 ;  /* 0x00000000020472ca */ /* 0x004fe400000e0000 */
[C---:B------:R-:W-:Y:S01]  /*12340*/  LOP3.LUT R2, R0.reuse, 0x7f, RZ, 0xc0, !PT ;  /* 0x0000007f00027812 */ /* 0x040fe200078ec0ff */
[----:B------:R-:W-:-:S03]  /*12350*/  IMAD.SHL.U32 R0, R0, 0x10, RZ ;  /* 0x0000001000007824 */ /* 0x000fc600078e00ff */
[----:B------:R-:W-:Y:S02]  /*12360*/  SHF.R.U32.HI R2, RZ, 0x3, R2 ;  /* 0x00000003ff027819 */ /* 0x000fe40000011602 */
[----:B------:R-:W-:-:S04]  /*12370*/  LOP3.LUT R0, R0, 0x70, RZ, 0xc0, !PT ;  /* 0x0000007000007812 */ /* 0x000fc800078ec0ff */
[----:B------:R-:W-:Y:S01]  /*12380*/  LOP3.LUT R2, R2, R0, RZ, 0xfc, !PT ;  /* 0x0000000002027212 */ /* 0x000fe200078efcff */
[----:B------:R-:W-:-:S03]  /*12390*/  ULOP3.LUT UR38, UR4, 0x2, URZ, 0xfc, !UPT ;  /* 0x0000000204267892 */ /* 0x000fc6000f8efc3f */
[----:B------:R-:W-:Y:S02]  /*123a0*/  UMOV UR4, 0x400 ;  /* 0x0000040000047882 */ /* 0x000fe40000000000 */
[----:B0-----:R-:W-:-:S06]  /*123b0*/  ULEA UR4, UR5, UR4, 0x18 ;  /* 0x0000000405047291 */ /* 0x001fcc000f8ec03f */
[----:B------:R-:W-:-:S04]  /*123c0*/  IMAD.U32 R22, RZ, RZ, UR4 ;  /* 0x00000004ff167e24 */ /* 0x000fc8000f8e00ff */
[----:B------:R-:W-:-:S05]  /*123d0*/  IMAD R0, R33, 0x2, R22 ;  /* 0x0000000221007824 */ /* 0x000fca00078e0216 */
[----:B------:R1:W-:Y:S02]  /*123e0*/  STL [R1], R0 ;  /* 0x0000000001007387 */ /* 0x0003e40000100800 */
.L_x_1517:
[----:B------:R-:W-:Y:S05]  /*123f0*/  YIELD ;  /* 0x0000000000007946 */ /* 0x000fea0003800000 */
[----:B------:R-:W-:Y:S01]  /*12400*/  ULDC.64 UR4, c[0x0][0xa28] ;  /* 0x00028a0000047ab9 */ /* 0x000fe20000000a00 */
[----:B------:R-:W-:Y:S01]  /*12410*/  IMAD.MOV.U32 R36, RZ, RZ, RZ ;  /* 0x000000ffff247224 */ /* 0x000fe200078e00ff */
[----:B------:R-:W-:-:S04]  /*12420*/  ISETP.NE.U32.AND P0, PT, RZ, UR4, PT ;  /* 0x00000004ff007c0c */ /* 0x000fc8000bf05070 */
[----:B------:R-:W-:Y:S01]  /*12430*/  ISETP.NE.AND.EX P0, PT, RZ, UR5, PT, P0 ;  /* 0x00000005ff007c0c */ /* 0x000fe2000bf05300 */
[----:B------:R-:W-:-:S12]  /*12440*/  ULDC.64 UR4, c[0x0][0xa18] ;  /* 0x0002860000047ab9 */ /* 0x000fd80000000a00 */
[----:B0-----:R-:W0:Y:S02]  /*12450*/  @P0 LDC.64 R2, c[0x0][0xa28] ;  /* 0x00028a00ff020b82 */ /* 0x001e240000000a00 */
[----:B0-----:R-:W-:-:S05]  /*12460*/  @P0 IMAD.WIDE R2, R19, 0x4, R2 ;  /* 0x0000000413020825 */ /* 0x001fca00078e0202 */
[----:B------:R0:W5:Y:S01]  /*12470*/  @P0 LDG.E R36, desc[UR36][R2.64] ;  /* 0x0000002402240981 */ /* 0x000162000c1e1900 */
[----:B------:R-:W-:Y:S01]  /*12480*/  ISETP.NE.U32.AND P0, PT, RZ, UR4, PT ;  /* 0x00000004ff007c0c */ /* 0x000fe2000bf05070 */
[----:B-1----:R-:W-:Y:S01]  /*12490*/  IMAD.MOV.U32 R0, RZ, RZ, RZ ;  /* 0x000000ffff007224 */ /* 0x002fe200078e00ff */
[----:B------:R-:W-:Y:S02]  /*124a0*/  LOP3.LUT R23, R23, 0xffffffdf, RZ, 0xc0, !PT ;  /* 0xffffffdf17177812 */ /* 0x000fe400078ec0ff */
[----:B------:R-:W-:Y:S01]  /*124b0*/  ISETP.NE.AND.EX P1, PT, RZ, UR5, PT, P0 ;  /* 0x00000005ff007c0c */ /* 0x000fe2000bf25300 */
[----:B------:R-:W-:Y:S02]  /*124c0*/  ULDC.64 UR4, c[0x0][0xa00] ;  /* 0x0002800000047ab9 */ /* 0x000fe40000000a00 */
[----:B------:R-:W-:Y:S01]  /*124d0*/  ISETP.NE.U32.AND P0, PT, RZ, UR4, PT ;  /* 0x00000004ff007c0c */ /* 0x000fe2000bf05070 */
[----:B0-----:R-:W0:Y:S03]  /*124e0*/  LDC.64 R2, c[0x0][0xa00] ;  /* 0x00028000ff027b82 */ /* 0x001e260000000a00 */
[----:B------:R-:W-:Y:S01]  /*124f0*/  ISETP.NE.AND.EX P2, PT, RZ, UR5, PT, P0 ;  /* 0x00000005ff007c0c */ /* 0x000fe2000bf45300 */
[----:B------:R-:W-:-:S05]  /*12500*/  ULDC.64 UR4, c[0x0][0x418] ;  /* 0x0001060000047ab9 */ /* 0x000fca0000000a00 */
[----:B------:R-:W1:Y:S07]  /*12510*/  @P1 LDC.64 R4, c[0x0][0xa18] ;  /* 0x00028600ff041b82 */ /* 0x000e6e0000000a00 */
[----:B------:R-:W-:Y:S01]  /*12520*/  @P2 LOP3.LUT R23, R23, 0x20, RZ, 0xfc, !PT ;  /* 0x0000002017172812 */ /* 0x000fe200078efcff */
[----:B0-----:R-:W-:-:S05]  /*12530*/  IMAD.WIDE R2, R19, 0x4, R2 ;  /* 0x0000000413027825 */ /* 0x001fca00078e0202 */
[----:B--2---:R-:W2:Y:S01]  /*12540*/  @P2 LDG.E R0, desc[UR36][R2.64] ;  /* 0x0000002402002981 */ /* 0x004ea2000c1e1900 */
[----:B-1----:R-:W-:-:S05]  /*12550*/  @P1 IMAD.WIDE R4, R19, 0x4, R4 ;  /* 0x0000000413041825 */ /* 0x002fca00078e0204 */
[----:B------:R0:W5:Y:S01]  /*12560*/  @P1 LDG.E R31, desc[UR36][R4.64] ;  /* 0x00000024041f1981 */ /* 0x000162000c1e1900 */
[----:B------:R-:W-:-:S03]  /*12570*/  UISETP.NE.U32.AND UP0, UPT, UR4, URZ, UPT ;  /* 0x0000003f0400728c */ /* 0x000fc6000bf05070 */
[----:B------:R-:W-:Y:S01]  /*12580*/  ULDC UR4, c[0x0][0x424] ;  /* 0x0001090000047ab9 */ /* 0x000fe20000000800 */
[----:B------:R-:W-:-:S03]  /*12590*/  UISETP.NE.AND.EX UP0, UPT, UR5, URZ, UPT, UP0 ;  /* 0x0000003f0500728c */ /* 0x000fc6000bf05300 */
[----:B------:R-:W-:Y:S01]  /*125a0*/  ULDC UR5, c[0x0][0x2f0] ;  /* 0x0000bc0000057ab9 */ /* 0x000fe20000000800 */
[----:B------:R-:W-:-:S04]  /*125b0*/  USEL UR4, UR4, 0x1, UP0 ;  /* 0x0000000104047887 */ /* 0x000fc80008000000 */
[----:B------:R-:W-:-:S06]  /*125c0*/  UIMAD UR4, UR4, UR5, URZ ;  /* 0x00000005040472a4 */ /* 0x000fcc000f8e023f */
[----:B------:R-:W-:Y:S01]  /*125d0*/  IMAD.U32 R7, RZ, RZ, UR4 ;  /* 0x00000004ff077e24 */ /* 0x000fe2000f8e00ff */
[----:B--2---:R0:W-:Y:S01]  /*125e0*/  STL [R1+0x4], R0 ;  /* 0x0000040001007387 */ /* 0x0041e20000100800 */
[----:B------:R-:W-:Y:S05]  /*125f0*/  @P1 BRA `(.L_x_1445) ;  /* 0x0000000000181947 */ /* 0x000fea0003800000 */
[----:B------:R-:W-:Y:S02]  /*12600*/  ULDC UR4, c[0x0][0x288] ;  /* 0x0000a20000047ab9 */ /* 0x000fe40000000800 */
[----:B-----5:R-:W-:Y:S01]  /*12610*/  IMAD.U32 R31, RZ, RZ, UR4 ;  /* 0x00000004ff1f7e24 */ /* 0x020fe2000f8e00ff */
[----:B------:R-:W-:Y:S06]  /*12620*/  @!P2 BRA `(.L_x_1445) ;  /* 0x00000000000ca947 */ /* 0x000fec0003800000 */
[----:B0-----:R-:W2:Y:S04]  /*12630*/  LDG.E R0, desc[UR36][R2.64] ;  /* 0x0000002402007981 */ /* 0x001ea8000c1e1900 */
[----:B------:R-:W2:Y:S02]  /*12640*/  LDG.E R31, desc[UR36][R2.64+0x4] ;  /* 0x00000424021f7981 */ /* 0x000ea4000c1e1900 */
[----:B--2---:R-:W-:-:S07]  /*12650*/  IMAD.IADD R31, R31, 0x1, -R0 ;  /* 0x000000011f1f7824 */ /* 0x004fce00078e0a00 */
.L_x_1445:
[----:B------:R-:W-:Y:S02]  /*12660*/  ULDC.64 UR4, c[0x0][0xa20] ;  /* 0x0002880000047ab9 */ /* 0x000fe40000000a00 */
[----:B------:R-:W-:-:S04]  /*12670*/  ISETP.NE.U32.AND P0, PT, RZ, UR4, PT ;  /* 0x00000004ff007c0c */ /* 0x000fc8000bf05070 */
[----:B------:R-:W-:-:S13]  /*12680*/  ISETP.NE.AND.EX P0, PT, RZ, UR5, PT, P0 ;  /* 0x00000005ff007c0c */ /* 0x000fda000bf05300 */
[----:B------:R-:W-:Y:S05]  /*12690*/  @!P0 BRA `(.L_x_1446) ;  /* 0x0000000000108947 */ /* 0x000fea0003800000 */
[----:B------:R-:W1:Y:S02]  /*126a0*/  LDC.64 R2, c[0x0][0xa20] ;  /* 0x00028800ff027b82 */ /* 0x000e640000000a00 */
[----:B-1----:R-:W-:-:S05]  /*126b0*/  IMAD.WIDE R2, R19, 0x4, R2 ;  /* 0x0000000413027825 */ /* 0x002fca00078e0202 */
[----:B------:R1:W5:Y:S01]  /*126c0*/  LDG.E R7, desc[UR36][R2.64] ;  /* 0x0000002402077981 */ /* 0x000362000c1e1900 */
[----:B------:R-:W-:Y:S05]  /*126d0*/  BRA `(.L_x_1447) ;  /* 0x0000000000247947 */ /* 0x000fea0003800000 */
.L_x_1446:
[----:B------:R-:W-:Y:S02]  /*126e0*/  ULDC.64 UR4, c[0x0][0xa08] ;  /* 0x0002820000047ab9 */ /* 0x000fe40000000a00 */
[----:B------:R-:W-:-:S04]  /*126f0*/  ISETP.NE.U32.AND P0, PT, RZ, UR4, PT ;  /* 0x00000004ff007c0c */ /* 0x000fc8000bf05070 */
[----:B------:R-:W-:-:S13]  /*12700*/  ISETP.NE.AND.EX P0, PT, RZ, UR5, PT, P0 ;  /* 0x00000005ff007c0c */ /* 0x000fda000bf05300 */
[----:B------:R-:W-:Y:S05]  /*12710*/  @!P0 BRA `(.L_x_1447) ;  /* 0x0000000000148947 */ /* 0x000fea0003800000 */
[----:B------:R-:W1:Y:S02]  /*12720*/  LDC.64 R2, c[0x0][0xa08] ;  /* 0x00028200ff027b82 */ /* 0x000e640000000a00 */
[----:B-1----:R-:W-:-:S05]  /*12730*/  IMAD.WIDE R2, R19, 0x4, R2 ;  /* 0x0000000413027825 */ /* 0x002fca00078e0202 */
[----:B------:R-:W2:Y:S04]  /*12740*/  LDG.E R7, desc[UR36][R2.64] ;  /* 0x0000002402077981 */ /* 0x000ea8000c1e1900 */
[----:B0-----:R-:W2:Y:S02]  /*12750*/  LDG.E R0, desc[UR36][R2.64+0x4] ;  /* 0x0000042402007981 */ /* 0x001ea4000c1e1900 */
[----:B--2---:R-:W-:-:S07]  /*12760*/  IMAD.IADD R7, R0, 0x1, -R7 ;  /* 0x0000000100077824 */ /* 0x004fce00078e0a07 */
.L_x_1447:
[----:B0-----:R-:W0:Y:S01]  /*12770*/  LDC R0, c[0x0][0x448] ;  /* 0x00011200ff007b82 */ /* 0x001e220000000800 */
[----:B------:R-:W-:Y:S01]  /*12780*/  IMAD.SHL.U32 R27, R17, 0x80, RZ ;  /* 0x00000080111b7824 */ /* 0x000fe200078e00ff */
[----:B------:R-:W-:Y:S01]  /*12790*/  LOP3.LUT R23, R23, 0xffffffef, RZ, 0xc0, !PT ;  /* 0xffffffef17177812 */ /* 0x000fe200078ec0ff */
[----:B-----5:R-:W-:-:S05]  /*127a0*/  IMAD.IADD R34, R7, 0x1, -R36 ;  /* 0x0000000107227824 */ /* 0x020fca00078e0a24 */
[----:B-1----:R-:W1:Y:S01]  /*127b0*/  LDC.64 R2, c[0x0][0x9e0] ;  /* 0x00027800ff027b82 */ /* 0x002e620000000a00 */
[----:B0-----:R-:W-:Y:S01]  /*127c0*/  ISETP.NE.AND P2, PT, R0, 0x1, PT ;  /* 0x000000010000780c */ /* 0x001fe20003f45270 */
[----:B------:R-:W-:Y:S01]  /*127d0*/  VIADD R0, R27, 0x7f ;  /* 0x0000007f1b007836 */ /* 0x000fe20000000000 */
[----:B-1----:R-:W-:-:S11]  /*127e0*/  ISETP.GE.AND P1, PT, R3, 0x1, PT ;  /* 0x000000010300780c */ /* 0x002fd60003f26270 */
[----:B------:R-:W0:Y:S01]  /*127f0*/  @P2 LDC R5, c[0x0][0x44c] ;  /* 0x00011300ff052b82 */ /* 0x000e220000000800 */
[----:B------:R-:W-:-:S07]  /*12800*/  @P2 LOP3.LUT R23, R23, 0x10, RZ, 0xfc, !PT ;  /* 0x0000001017172812 */ /* 0x000fce00078efcff */
[----:B------:R-:W1:Y:S01]  /*12810*/  @P2 LDC R9, c[0x0][0x450] ;  /* 0x00011400ff092b82 */ /* 0x000e620000000800 */
[----:B0-----:R-:W-:Y:S01]  /*12820*/  @P2 IMAD.HI.U32 R4, R0, R5, RZ ;  /* 0x0000000500042227 */ /* 0x001fe200078e00ff */
[----:B------:R-:W-:-:S04]  /*12830*/  IADD3 R5, R34, 0x1, -R31 ;  /* 0x0000000122057810 */ /* 0x000fc80007ffe81f */
[----:B-1----:R-:W-:-:S05]  /*12840*/  @P2 SHF.R.U32.HI R0, RZ, R9, R4 ;  /* 0x00000009ff002219 */ /* 0x002fca0000011604 */
[----:B------:R-:W-:-:S04]  /*12850*/  IMAD.IADD R7, R5, 0x1, R0 ;  /* 0x0000000105077824 */ /* 0x000fc800078e0200 */
[----:B------:R-:W-:Y:S01]  /*12860*/  IMAD.IADD R2, R7, 0x1, R2 ;  /* 0x0000000107027824 */ /* 0x000fe200078e0202 */
[----:B------:R-:W-:Y:S06]  /*12870*/  @!P1 BRA `(.L_x_1448) ;  /* 0x0000000000489947 */ /* 0x000fec0003800000 */
[C---:B------:R-:W-:Y:S01]  /*12880*/  ISETP.GT.AND P0, PT, R7.reuse, RZ, PT ;  /* 0x000000ff0700720c */ /* 0x040fe20003f04270 */
[----:B------:R-:W-:Y:S01]  /*12890*/  BSSY B0, `(.L_x_1449) ;  /* 0x000000e000007945 */ /* 0x000fe20003800000 */
[----:B------:R-:W-:-:S11]  /*128a0*/  VIADD R0, R7, 0xffffffff ;  /* 0xffffffff07007836 */ /* 0x000fd60000000000 */
[----:B------:R-:W-:Y:S05]  /*128b0*/  @P0 BRA `(.L_x_1450) ;  /* 0x00000000001c0947 */ /* 0x000fea0003800000 */
[----:B------:R-:W-:Y:S01]  /*128c0*/  ISETP.NE.AND P0, PT, R3, 0x1, PT ;  /* 0x000000010300780c */ /* 0x000fe20003f05270 */
[----:B------:R-:W-:-:S12]  /*128d0*/  IMAD.MOV R7, RZ, RZ, -R7 ;  /* 0x000000ffff077224 */ /* 0x000fd800078e0a07 */
[----:B------:R-:W0:Y:S02]  /*128e0*/  @P0 LDC.64 R4, c[0x0][0x9e8] ;  /* 0x00027a00ff040b82 */ /* 0x000e240000000a00 */
[----:B0-----:R-:W-:-:S05]  /*128f0*/  @P0 IMAD.HI.U32 R4, R7, R4, RZ ;  /* 0x0000000407040227 */ /* 0x001fca00078e00ff */
[----:B------:R-:W-:-:S04]  /*12900*/  @P0 SHF.R.U32.HI R7, RZ, R5, R4 ;  /* 0x00000005ff070219 */ /* 0x000fc80000011604 */
[----:B------:R-:W-:Y:S01]  /*12910*/  LOP3.LUT R0, RZ, R7, RZ, 0x33, !PT ;  /* 0x00000007ff007212 */ /* 0x000fe200078e33ff */
[----:B------:R-:W-:Y:S06]  /*12920*/  BRA `(.L_x_1451) ;  /* 0x0000000000107947 */ /* 0x000fec0003800000 */
.L_x_1450:
[----:B------:R-:W-:-:S13]  /*12930*/  ISETP.NE.AND P0, PT, R3, 0x1, PT ;  /* 0x000000010300780c */ /* 0x000fda0003f05270 */
[----:B------:R-:W0:Y:S02]  /*12940*/  @P0 LDC.64 R4, c[0x0][0x9e8] ;  /* 0x00027a00ff040b82 */ /* 0x000e240000000a00 */
[----:B0-----:R-:W-:-:S05]  /*12950*/  @P0 IMAD.HI.U32 R4, R0, R4, RZ ;  /* 0x0000000400040227 */ /* 0x001fca00078e00ff */
[----:B------:R-:W-:-:S07]  /*12960*/  @P0 SHF.R.U32.HI R0, RZ, R5, R4 ;  /* 0x00000005ff000219 */ /* 0x000fce0000011604 */
.L_x_1451:
[----:B------:R-:W-:Y:S05]  /*12970*/  BSYNC B0 ;  /* 0x0000000000007941 */ /* 0x000fea0003800000 */
.L_x_1449:
[----:B------:R-:W-:-:S05]  /*12980*/  IMAD R5, R0, R3, R3 ;  /* 0x0000000300057224 */ /* 0x000fca00078e0203 */
[----:B------:R-:W-:-:S07]  /*12990*/  VIMNMX R2, R2, R5, PT ;  /* 0x0000000502027248 */ /* 0x000fce0003fe0100 */
.L_x_1448:
[----:B------:R-:W0:Y:S01]  /*129a0*/  @P2 LDC R0, c[0x0][0x44c] ;  /* 0x00011300ff002b82 */ /* 0x000e220000000800 */
[----:B------:R-:W-:Y:S01]  /*129b0*/  VIADD R2, R2, 0x7f ;  /* 0x0000007f02027836 */ /* 0x000fe20000000000 */
[----:B------:R-:W-:Y:S01]  /*129c0*/  ULDC UR4, c[0x0][0x9dc] ;  /* 0x0002770000047ab9 */ /* 0x000fe20000000800 */
[----:B------:R-:W-:-:S05]  /*129d0*/  IMAD.MOV.U32 R4, RZ, RZ, R27 ;  /* 0x000000ffff047224 */ /* 0x000fca00078e001b */
[----:B------:R-:W1:Y:S01]  /*129e0*/  @P2 LDC R5, c[0x0][0x450] ;  /* 0x00011400ff052b82 */ /* 0x000e620000000800 */
[----:B0-----:R-:W-:-:S05]  /*129f0*/  @P2 IMAD.HI.U32 R0, R27, R0, RZ ;  /* 0x000000001b002227 */ /* 0x001fca00078e00ff */
[----:B-1----:R-:W-:Y:S01]  /*12a00*/  @P2 SHF.R.U32.HI R4, RZ, R5, R0 ;  /* 0x00000005ff042219 */ /* 0x002fe20000011600 */
[----:B------:R-:W-:Y:S01]  /*12a10*/  VIADD R0, R34, 0x7f ;  /* 0x0000007f22007836 */ /* 0x000fe20000000000 */
[----:B------:R-:W-:Y:S02]  /*12a20*/  SHF.R.S32.HI R5, RZ, 0x1f, R2 ;  /* 0x0000001fff057819 */ /* 0x000fe40000011402 */
[----:B------:R-:W-:Y:S02]  /*12a30*/  IADD3 R4, R4, R34, -R31 ;  /* 0x0000002204047210 */ /* 0x000fe40007ffe81f */
[----:B------:R-:W-:Y:S02]  /*12a40*/  LEA.HI R2, R5, R2, RZ, 0x7 ;  /* 0x0000000205027211 */ /* 0x000fe400078f38ff */
[----:B------:R-:W-:Y:S02]  /*12a50*/  SHF.R.S32.HI R5, RZ, 0x1f, R0 ;  /* 0x0000001fff057819 */ /* 0x000fe40000011400 */
[----:B------:R-:W-:Y:S01]  /*12a60*/  SHF.R.S32.HI R7, RZ, 0x7, R2 ;  /* 0x00000007ff077819 */ /* 0x000fe20000011402 */
[----:B------:R-:W-:Y:S01]  /*12a70*/  VIADD R2, R4, -UR4 ;  /* 0x8000000404027c36 */ /* 0x000fe20008000000 */
[----:B------:R-:W-:-:S04]  /*12a80*/  LEA.HI R5, R5, R0, RZ, 0x7 ;  /* 0x0000000005057211 */ /* 0x000fc800078f38ff */
[----:B------:R-:W-:-:S04]  /*12a90*/  SHF.R.S32.HI R0, RZ, 0x7, R5 ;  /* 0x00000007ff007819 */ /* 0x000fc80000011405 */
[----:B------:R-:W-:Y:S01]  /*12aa0*/  VIMNMX R0, R0, R7, PT ;  /* 0x0000000700007248 */ /* 0x000fe20003fe0100 */
[----:B------:R-:W-:Y:S06]  /*12ab0*/  @!P1 BRA `(.L_x_1452) ;  /* 0x0000000000489947 */ /* 0x000fec0003800000 */
[----:B------:R-:W-:Y:S01]  /*12ac0*/  IMAD.MOV.U32 R6, RZ, RZ, R4 ;  /* 0x000000ffff067224 */ /* 0x000fe200078e0004 */
[----:B------:R-:W-:Y:S04]  /*12ad0*/  BSSY B0, `(.L_x_1453) ;  /* 0x000000e000007945 */ /* 0x000fe80003800000 */
[----:B------:R-:W-:-:S13]  /*12ae0*/  ISETP.GT.AND P0, PT, R6, -0x1, PT ;  /* 0xffffffff0600780c */ /* 0x000fda0003f04270 */
[----:B------:R-:W-:Y:S05]  /*12af0*/  @P0 BRA `(.L_x_1454) ;  /* 0x00000000001c0947 */ /* 0x000fea0003800000 */
[----:B------:R-:W-:Y:S02]  /*12b00*/  ISETP.NE.AND P0, PT, R3, 0x1, PT ;  /* 0x000000010300780c */ /* 0x000fe40003f05270 */
[----:B------:R-:W-:-:S11]  /*12b10*/  LOP3.LUT R7, RZ, R6, RZ, 0x33, !PT ;  /* 0x00000006ff077212 */ /* 0x000fd600078e33ff */
[----:B------:R-:W0:Y:S02]  /*12b20*/  @P0 LDC.64 R4, c[0x0][0x9e8] ;  /* 0x00027a00ff040b82 */ /* 0x000e240000000a00 */
[----:B0-----:R-:W-:-:S05]  /*12b30*/  @P0 IMAD.HI.U32 R4, R7, R4, RZ ;  /* 0x0000000407040227 */ /* 0x001fca00078e00ff */
[----:B------:R-:W-:-:S04]  /*12b40*/  @P0 SHF.R.U32.HI R7, RZ, R5, R4 ;  /* 0x00000005ff070219 */ /* 0x000fc80000011604 */
[----:B------:R-:W-:Y:S01]  /*12b50*/  LOP3.LUT R6, RZ, R7, RZ, 0x33, !PT ;  /* 0x00000007ff067212 */ /* 0x000fe200078e33ff */
[----:B------:R-:W-:Y:S06]  /*12b60*/  BRA `(.L_x_1455) ;  /* 0x0000000000107947 */ /* 0x000fec0003800000 */
.L_x_1454:
[----:B------:R-:W-:-:S13]  /*12b70*/  ISETP.NE.AND P0, PT, R3, 0x1, PT ;  /* 0x000000010300780c */ /* 0x000fda0003f05270 */
[----:B------:R-:W0:Y:S02]  /*12b80*/  @P0 LDC.64 R4, c[0x0][0x9e8] ;  /* 0x00027a00ff040b82 */ /* 0x000e240000000a00 */
[----:B0-----:R-:W-:-:S05]  /*12b90*/  @P0 IMAD.HI.U32 R4, R6, R4, RZ ;  /* 0x0000000406040227 */ /* 0x001fca00078e00ff */
[----:B------:R-:W-:-:S07]  /*12ba0*/  @P0 SHF.R.U32.HI R6, RZ, R5, R4 ;  /* 0x00000005ff060219 */ /* 0x000fce0000011604 */
.L_x_1455:
[----:B------:R-:W-:Y:S05]  /*12bb0*/  BSYNC B0 ;  /* 0x0000000000007941 */ /* 0x000fea0003800000 */
.L_x_1453:
[----:B------:R-:W-:-:S05]  /*12bc0*/  IMAD R3, R6, R3, RZ ;  /* 0x0000000306037224 */ /* 0x000fca00078e02ff */
[----:B------:R-:W-:-:S07]  /*12bd0*/  VIMNMX R2, R2, R3, !PT ;  /* 0x0000000302027248 */ /* 0x000fce0007fe0100 */
.L_x_1452:
[----:B------:R-:W-:Y:S01]  /*12be0*/  SHF.R.S32.HI R3, RZ, 0x1f, R2 ;  /* 0x0000001fff037819 */ /* 0x000fe20000011402 */
[----:B------:R-:W-:Y:S03]  /*12bf0*/  BSSY B0, `(.L_x_1456) ;  /* 0x000002a000007945 */ /* 0x000fe60003800000 */
[----:B------:R-:W-:Y:S02]  /*12c00*/  LEA.HI R3, R3, R2, RZ, 0x7 ;  /* 0x0000000203037211 */ /* 0x000fe400078f38ff */
[----:B------:R-:W-:Y:S02]  /*12c10*/  LOP3.LUT R2, R18, 0xff000000, RZ, 0xc0, !PT ;  /* 0xff00000012027812 */ /* 0x000fe400078ec0ff */
[----:B------:R-:W-:-:S04]  /*12c20*/  SHF.R.S32.HI R3, RZ, 0x7, R3 ;  /* 0x00000007ff037819 */ /* 0x000fc80000011403 */
[----:B------:R-:W-:Y:S02]  /*12c30*/  VIMNMX R35, RZ, R3, !PT ;  /* 0x00000003ff237248 */ /* 0x000fe40007fe0100 */
[----:B------:R-:W-:Y:S02]  /*12c40*/  SHF.R.U32.HI R3, RZ, 0x8, R2 ;  /* 0x00000008ff037819 */ /* 0x000fe40000011602 */
[----:B------:R-:W-:Y:S02]  /*12c50*/  ISETP.GT.AND P0, PT, R0, R35, PT ;  /* 0x000000230000720c */ /* 0x000fe40003f04270 */
[----:B------:R-:W-:-:S04]  /*12c60*/  LOP3.LUT R2, R18, 0xff0000, RZ, 0xc0, !PT ;  /* 0x00ff000012027812 */ /* 0x000fc800078ec0ff */
[----:B------:R-:W-:Y:S01]  /*12c70*/  LEA.HI R3, R2, R3, RZ, 0x10 ;  /* 0x0000000302037211 */ /* 0x000fe200078f80ff */
[----:B------:R-:W-:-:S03]  /*12c80*/  IMAD.MOV.U32 R2, RZ, RZ, RZ ;  /* 0x000000ffff027224 */ /* 0x000fc600078e00ff */
[----:B------:R-:W-:-:S03]  /*12c90*/  LOP3.LUT R4, R3, 0xff, RZ, 0xc0, !PT ;  /* 0x000000ff03047812 */ /* 0x000fc600078ec0ff */
[----:B------:R-:W-:Y:S05]  /*12ca0*/  @!P0 BRA `(.L_x_1457) ;  /* 0x0000000000788947 */ /* 0x000fea0003800000 */
[----:B------:R-:W-:Y:S01]  /*12cb0*/  SHF.R.U32.HI R5, RZ, 0x10, R3 ;  /* 0x00000010ff057819 */ /* 0x000fe20000011603 */
[----:B------:R-:W-:-:S03]  /*12cc0*/  IMAD.MOV.U32 R2, RZ, RZ, RZ ;  /* 0x000000ffff027224 */ /* 0x000fc600078e00ff */
[----:B------:R-:W-:-:S13]  /*12cd0*/  ISETP.NE.AND P0, PT, R5, RZ, PT ;  /* 0x000000ff0500720c */ /* 0x000fda0003f05270 */
[----:B------:R-:W0:Y:S02]  /*12ce0*/  @!P0 LDC R5, c[0x0][0x9f0] ;  /* 0x00027c00ff058b82 */ /* 0x000e240000000800 */
[----:B0-----:R-:W-:-:S04]  /*12cf0*/  IABS R6, R5 ;  /* 0x0000000500067213 */ /* 0x001fc80000000000 */
[----:B------:R-:W0:Y:S08]  /*12d00*/  I2F.RP R7, R6 ;  /* 0x0000000600077306 */ /* 0x000e300000209400 */
[----:B0-----:R-:W0:Y:S02]  /*12d10*/  MUFU.RCP R7, R7 ;  /* 0x0000000700077308 */ /* 0x001e240000001000 */
[----:B0-----:R-:W-:-:S06]  /*12d20*/  VIADD R8, R7, 0xffffffe ;  /* 0x0ffffffe07087836 */ /* 0x001fcc0000000000 */
[----:B------:R-:W0:Y:S02]  /*12d30*/  F2I.FTZ.U32.TRUNC.NTZ R3, R8 ;  /* 0x0000000800037305 */ /* 0x000e24000021f000 */
[----:B0-----:R-:W-:-:S04]  /*12d40*/  IMAD.MOV R9, RZ, RZ, -R3 ;  /* 0x000000ffff097224 */ /* 0x001fc800078e0a03 */
[----:B------:R-:W-:-:S04]  /*12d50*/  IMAD R9, R9, R6, RZ ;  /* 0x0000000609097224 */ /* 0x000fc800078e02ff */
[----:B------:R-:W-:Y:S01]  /*12d60*/  IMAD.HI.U32 R3, R3, R9, R2 ;  /* 0x0000000903037227 */ /* 0x000fe200078e0002 */
[----:B------:R-:W-:Y:S02]  /*12d70*/  IADD3 R2, R5, -0x1, R0 ;  /* 0xffffffff05027810 */ /* 0x000fe40007ffe000 */
[----:B------:R-:W-:-:S03]  /*12d80*/  IABS R9, R5 ;  /* 0x0000000500097213 */ /* 0x000fc60000000000 */
[----:B------:R-:W-:Y:S02]  /*12d90*/  IMAD.IADD R2, R2, 0x1, -R35 ;  /* 0x0000000102027824 */ /* 0x000fe400078e0a23 */
[----:B------:R-:W-:-:S03]  /*12da0*/  IMAD.MOV R7, RZ, RZ, -R9 ;  /* 0x000000ffff077224 */ /* 0x000fc600078e0a09 */
[----:B------:R-:W-:Y:S02]  /*12db0*/  IABS R8, R2 ;  /* 0x0000000200087213 */ /* 0x000fe40000000000 */
[----:B------:R-:W-:-:S03]  /*12dc0*/  LOP3.LUT R2, R2, R5, RZ, 0x3c, !PT ;  /* 0x0000000502027212 */ /* 0x000fc600078e3cff */
        /* <DEDUP_REMOVED lines=8> */
[----:B------:R-:W-:-:S04]  /*12e50*/  @P0 VIADD R3, R3, 0x1 ;  /* 0x0000000103030836 */ /* 0x000fc80000000000 */
[----:B------:R-:W-:-:S04]  /*12e60*/  IMAD.MOV.U32 R2, RZ, RZ, R3 ;  /* 0x000000ffff027224 */ /* 0x000fc800078e0003 */
[----:B------:R-:W-:Y:S01]  /*12e70*/  @!P2 IMAD.MOV R2, RZ, RZ, -R2 ;  /* 0x000000ffff02a224 */ /* 0x000fe200078e0a02 */
[----:B------:R-:W-:-:S07]  /*12e80*/  @!P1 LOP3.LUT R2, RZ, R5, RZ, 0x33, !PT ;  /* 0x00000005ff029212 */ /* 0x000fce00078e33ff */
.L_x_1457:
[----:B------:R-:W-:Y:S05]  /*12e90*/  BSYNC B0 ;  /* 0x0000000000007941 */ /* 0x000fea0003800000 */
.L_x_1456:
[-C--:B------:R-:W-:Y:S01]  /*12ea0*/  IMAD R35, R4, R2.reuse, R35 ;  /* 0x0000000204237224 */ /* 0x080fe200078e0223 */
        /* <DEDUP_REMOVED lines=12> */
[----:B------:R-:W0:Y:S08]  /*12f70*/  FLO.U32 R0, UR4 ;  /* 0x0000000400007d00 */ /* 0x000e3000080e0000 */
[----:B------:R-:W1:Y:S01]  /*12f80*/  POPC R5, UR4 ;  /* 0x0000000400057d09 */ /* 0x000e620008000000 */
[----:B0-----:R-:W-:-:S13]  /*12f90*/  ISETP.EQ.U32.AND P0, PT, R0, R7, PT ;  /* 0x000000070000720c */ /* 0x001fda0003f02070 */
[----:B-1----:R-:W2:Y:S01]  /*12fa0*/  @P0 ATOMG.E.ADD.STRONG.GPU PT, R3, desc[UR36][R2.64], R5 ;  /* 0x00000005020309a8 */ /* 0x002ea200081ee1e4 */
[----:B------:R-:W0:Y:S02]  /*12fb0*/  S2R R4, SR_LTMASK ;  /* 0x0000000000047919 */ /* 0x000e240000003900 */
[----:B0-----:R-:W-:-:S04]  /*12fc0*/  LOP3.LUT R4, R4, UR4, RZ, 0xc0, !PT ;  /* 0x0000000404047c12 */ /* 0x001fc8000f8ec0ff */
[----:B------:R-:W0:Y:S01]  /*12fd0*/  POPC R7, R4 ;  /* 0x0000000400077309 */ /* 0x000e220000000000 */
[----:B--2---:R-:W0:Y:S02]  /*12fe0*/  SHFL.IDX PT, R0, R3, R0, 0x1f ;  /* 0x00001f0003007589 */ /* 0x004e2400000e0000 */
[----:B0-----:R-:W-:Y:S01]  /*12ff0*/  IADD3 R16, R0, UR39, R7 ;  /* 0x0000002700107c10 */ /* 0x001fe2000fffe007 */
[----:B------:R-:W-:Y:S06]  /*13000*/  BRA `(.L_x_1460) ;  /* 0x00000034004c7947 */ /* 0x000fec0003800000 */
.L_x_1459:
        /* <DEDUP_REMOVED lines=20> */
.L_x_1462:
[----:B------:R-:W-:Y:S05]  /*13150*/  BSYNC B6 ;  /* 0x0000000000067941 */ /* 0x000fea0003800000 */
.L_x_1461:
        /* <DEDUP_REMOVED lines=20> */
.L_x_1465:
        /* <DEDUP_REMOVED lines=15> */
.L_x_1464:
[----:B------:R-:W-:Y:S05]  /*13390*/  BSYNC B6 ;  /* 0x0000000000067941 */ /* 0x000fea0003800000 */
.L_x_1463:
[----:B------:R-:W-:Y:S01]  /*133a0*/  ULDC.64 UR4, c[0x0][0x9f8] ;  /* 0x00027e0000047ab9 */ /* 0x000fe20000000a00 */
[----:B------:R-:W-:Y:S01]  /*133b0*/  IMAD.MOV.U32 R32, RZ, RZ, R19 ;  /* 0x000000ffff207224 */ /* 0x000fe200078e0013 */
[----:B------:R-:W-:Y:S01]  /*133c0*/  ISETP.NE.U32.AND P0, PT, RZ, UR4, PT ;  /* 0x00000004ff007c0c */ /* 0x000fe2000bf05070 */
[----:B------:R-:W0:Y:S01]  /*133d0*/  S2R R20, SR_TID.X ;  /* 0x0000000000147919 */ /* 0x000e220000002100 */
[----:B------:R-:W1:Y:S01]  /*133e0*/  LDC R6, c[0x0][0x430] ;  /* 0x00010c00ff067b82 */ /* 0x000e620000000800 */
[----:B------:R-:W2:Y:S01]  /*133f0*/  S2R R17, SR_TID.X ;  /* 0x0000000000117919 */ /* 0x000ea20000002100 */
[----:B------:R-:W-:Y:S01]  /*13400*/  ISETP.NE.AND.EX P0, PT, RZ, UR5, PT, P0 ;  /* 0x00000005ff007c0c */ /* 0x000fe2000bf05300 */
[----:B------:R-:W-:Y:S01]  /*13410*/  VIADD R26, R24, 0xffffffff ;  /* 0xffffffff181a7836 */ /* 0x000fe20000000000 */
[----:B------:R-:W-:Y:S01]  /*13420*/  LOP3.LUT R23, R23, 0xfffffff7, RZ, 0xc0, !PT ;  /* 0xfffffff717177812 */ /* 0x000fe200078ec0ff */
[----:B------:R-:W-:-:S10]  /*13430*/  ULDC UR4, c[0x0][0x2f4] ;  /* 0x0000bd0000047ab9 */ /* 0x000fd40000000800 */
[----:B------:R-:W3:Y:S02]  /*13440*/  @P0 LDC.64 R2, c[0x0][0x9f8] ;  /* 0x00027e00ff020b82 */ /* 0x000ee40000000a00 */
[----:B---3--:R-:W-:-:S05]  /*13450*/  @P0 IMAD.WIDE R2, R19, 0x4, R2 ;  /* 0x0000000413020825 */ /* 0x008fca00078e0202 */
[----:B------:R3:W4:Y:S01]  /*13460*/  @P0 LDG.E R32, desc[UR36][R2.64] ;  /* 0x0000002402200981 */ /* 0x000722000c1e1900 */
[----:B-1----:R-:W-:Y:S01]  /*13470*/  ISETP.NE.AND P1, PT, R6, 0x1, PT ;  /* 0x000000010600780c */ /* 0x002fe20003f25270 */
[----:B0-----:R-:W-:Y:S01]  /*13480*/  IMAD.SHL.U32 R20, R20, 0x10, RZ ;  /* 0x0000001014147824 */ /* 0x001fe200078e00ff */
[----:B--2---:R-:W-:Y:S01]  /*13490*/  LOP3.LUT R17, R17, 0x7f, RZ, 0xc0, !PT ;  /* 0x0000007f11117812 */ /* 0x004fe200078ec0ff */
[----:B------:R-:W-:-:S03]  /*134a0*/  IMAD.SHL.U32 R8, R26, 0x80, RZ ;  /* 0x000000801a087824 */ /* 0x000fc600078e00ff */
[----:B------:R-:W-:Y:S02]  /*134b0*/  SHF.R.U32.HI R17, RZ, 0x3, R17 ;  /* 0x00000003ff117819 */ /* 0x000fe40000011611 */
[----:B------:R-:W-:-:S04]  /*134c0*/  LOP3.LUT R20, R20, 0x70, RZ, 0xc0, !PT ;  /* 0x0000007014147812 */ /* 0x000fc800078ec0ff */
[----:B------:R-:W-:Y:S01]  /*134d0*/  LOP3.LUT R5, R8, R17, R20, 0xfe, !PT ;  /* 0x0000001108057212 */ /* 0x000fe200078efe14 */
[----:B------:R-:W0:Y:S01]  /*134e0*/  @P1 LDC R4, c[0x0][0x434] ;  /* 0x00010d00ff041b82 */ /* 0x000e220000000800 */
[----:B------:R-:W-:Y:S02]  /*134f0*/  @P1 LOP3.LUT R23, R23, 0x8, RZ, 0xfc, !PT ;  /* 0x0000000817171812 */ /* 0x000fe400078efcff */
[C---:B------:R-:W-:Y:S01]  /*13500*/  ISETP.GE.AND P0, PT, R5.reuse, R34, PT ;  /* 0x000000220500720c */ /* 0x040fe20003f06270 */
[----:B------:R-:W-:-:S04]  /*13510*/  IMAD.IADD R5, R5, 0x1, R36 ;  /* 0x0000000105057824 */ /* 0x000fc800078e0224 */
[----:B------:R-:W1:Y:S08]  /*13520*/  @P1 LDC R0, c[0x0][0x438] ;  /* 0x00010e00ff001b82 */ /* 0x000e700000000800 */
[----:B---3--:R-:W2:Y:S01]  /*13530*/  @!P0 LDC.64 R2, c[0x0][0x428] ;  /* 0x00010a00ff028b82 */ /* 0x008ea20000000a00 */
[----:B0-----:R-:W-:-:S04]  /*13540*/  @P1 IMAD.HI.U32 R7, R5, R4, RZ ;  /* 0x0000000405071227 */ /* 0x001fc800078e00ff */
[----:B------:R-:W-:Y:S01]  /*13550*/  IMAD.MOV.U32 R4, RZ, RZ, R5 ;  /* 0x000000ffff047224 */ /* 0x000fe200078e0005 */
[----:B-1----:R-:W-:-:S05]  /*13560*/  @P1 SHF.R.U32.HI R4, RZ, R0, R7 ;  /* 0x00000000ff041219 */ /* 0x002fca0000011607 */
[----:B------:R-:W-:-:S04]  /*13570*/  IMAD.MOV R0, RZ, RZ, -R4 ;  /* 0x000000ffff007224 */ /* 0x000fc800078e0a04 */
[----:B------:R-:W-:Y:S01]  /*13580*/  IMAD R0, R6, R0, R5 ;  /* 0x0000000006007224 */ /* 0x000fe200078e0205 */
[----:B------:R-:W-:Y:S02]  /*13590*/  @!P0 SHF.R.S32.HI R5, RZ, 0x1f, R4 ;  /* 0x0000001fff058819 */ /* 0x000fe40000011404 */
[----:B------:R-:W-:Y:S01]  /*135a0*/  LOP3.LUT R23, R23, 0xfffffffb, RZ, 0xc0, !PT ;  /* 0xfffffffb17177812 */ /* 0x000fe200078ec0ff */
[----:B------:R-:W-:Y:S01]  /*135b0*/  UMOV UR5, 0xffffffff ;  /* 0xffffffff00057882 */ /* 0x000fe20000000000 */
[----:B----4-:R-:W-:Y:S01]  /*135c0*/  SHF.R.S32.HI R37, RZ, 0x1f, R32 ;  /* 0x0000001fff257819 */ /* 0x010fe20000011420 */
[----:B--2---:R-:W-:-:S04]  /*135d0*/  @!P0 IMAD.WIDE.U32 R4, R32, R2, R4 ;  /* 0x0000000220048225 */ /* 0x004fc800078e0004 */
[----:B------:R-:W-:-:S04]  /*135e0*/  @!P0 IMAD R6, R37, R2, RZ ;  /* 0x0000000225068224 */ /* 0x000fc800078e02ff */
[----:B------:R-:W-:Y:S02]  /*135f0*/  @!P0 IMAD R6, R32, R3, R6 ;  /* 0x0000000320068224 */ /* 0x000fe400078e0206 */
[----:B------:R-:W0:Y:S02]  /*13600*/  @!P0 LDC.64 R2, c[0x0][0x418] ;  /* 0x00010600ff028b82 */ /* 0x000e240000000a00 */
[----:B------:R-:W-:Y:S01]  /*13610*/  @!P0 IMAD.IADD R5, R5, 0x1, R6 ;  /* 0x0000000105058824 */ /* 0x000fe200078e0206 */
[----:B0-----:R-:W-:-:S04]  /*13620*/  @!P0 LEA R2, P1, R4, R2, 0x2 ;  /* 0x0000000204028211 */ /* 0x001fc800078210ff */
[----:B------:R-:W-:Y:S01]  /*13630*/  @!P0 LEA.HI.X R3, R4, R3, R5, 0x2, P1 ;  /* 0x0000000304038211 */ /* 0x000fe200008f1405 */
[----:B------:R-:W-:Y:S02]  /*13640*/  IMAD.U32 R5, RZ, RZ, UR38 ;  /* 0x00000026ff057e24 */ /* 0x000fe4000f8e00ff */
[----:B------:R-:W-:-:S03]  /*13650*/  IMAD.MOV.U32 R4, RZ, RZ, RZ ;  /* 0x000000ffff047224 */ /* 0x000fc600078e00ff */
[----:B------:R-:W-:-:S03]  /*13660*/  ISETP.NE.AND P2, PT, R5, 0x3, PT ;  /* 0x000000030500780c */ /* 0x000fc60003f45270 */
[----:B------:R0:W5:Y:S01]  /*13670*/  @!P0 LDG.E R4, desc[UR36][R2.64] ;  /* 0x0000002402048981 */ /* 0x000162000c1e1900 */
[----:B------:R-:W-:-:S09]  /*13680*/  ISETP.GE.AND P0, PT, R30, UR4, PT ;  /* 0x000000041e007c0c */ /* 0x000fd2000bf06270 */
[----:B------:R-:W-:-:S04]  /*13690*/  @P2 LOP3.LUT R23, R23, 0x4, RZ, 0xfc, !PT ;  /* 0x0000000417172812 */ /* 0x000fc800078efcff */
[----:B------:R-:W-:-:S04]  /*136a0*/  LOP3.LUT R23, R23, 0xfffffffd, RZ, 0xc0, !PT ;  /* 0xfffffffd17177812 */ /* 0x000fc800078ec0ff */
[----:B------:R-:W-:Y:S02]  /*136b0*/  @P0 LOP3.LUT R23, R23, 0x2, RZ, 0xfc, !PT ;  /* 0x0000000217170812 */ /* 0x000fe400078efcff */
[----:B------:R-:W-:Y:S02]  /*136c0*/  ISETP.GE.AND P0, PT, R29, UR4, PT ;  /* 0x000000041d007c0c */ /* 0x000fe4000bf06270 */
[----:B------:R-:W-:-:S11]  /*136d0*/  LOP3.LUT R23, R23, 0xfffffffe, RZ, 0xc0, !PT ;  /* 0xfffffffe17177812 */ /* 0x000fd600078ec0ff */
[----:B------:R-:W-:Y:S01]  /*136e0*/  @P0 LOP3.LUT R23, R23, 0x1, RZ, 0xfc, !PT ;  /* 0x0000000117170812 */ /* 0x000fe200078efcff */
[----:B0-----:R-:W-:Y:S06]  /*136f0*/  BRA.DIV UR5, `(.L_x_1466) ;  /* 0x0000004605687947 */ /* 0x001fec000b800000 */
.L_x_1534:
[----:B------:R-:W-:Y:S01]  /*13700*/  LOP3.LUT R24, R18, 0xffff, RZ, 0xc0, !PT ;  /* 0x0000ffff12187812 */ /* 0x000fe200078ec0ff */
[----:B------:R-:W-:Y:S06]  /*13710*/  @!P2 BRA `(.L_x_1467) ;  /* 0x000000000004a947 */ /* 0x000fec0003800000 */
[----:B------:R-:W-:Y:S01]  /*13720*/  BPT.TRAP 0x1 ;  /* 0x000000040000795c */ /* 0x000fe20000300000 */
.L_x_1467:
[----:B------:R-:W-:Y:S01]  /*13730*/  SHF.R.S32.HI R6, RZ, 0x1f, R0 ;  /* 0x0000001fff067819 */ /* 0x000fe20000011400 */
[----:B------:R-:W-:Y:S01]  /*13740*/  ULDC.64 UR4, c[0x0][0x328] ;  /* 0x0000ca0000047ab9 */ /* 0x000fe20000000a00 */
[----:B------:R-:W-:Y:S01]  /*13750*/  ULDC.64 UR6, c[0x0][0x318] ;  /* 0x0000c60000067ab9 */ /* 0x000fe20000000a00 */
[----:B------:R-:W-:Y:S01]  /*13760*/  IMAD.WIDE.U32 R2, R0, UR4, RZ ;  /* 0x0000000400027c25 */ /* 0x000fe2000f8e00ff */
[----:B------:R-:W-:Y:S03]  /*13770*/  BSSY B0, `(.L_x_1468) ;  /* 0x0000013000007945 */ /* 0x000fe60003800000 */
[----:B------:R-:W-:-:S04]  /*13780*/  IMAD R5, R6, UR4, RZ ;  /* 0x0000000406057c24 */ /* 0x000fc8000f8e02ff */
[----:B------:R-:W-:Y:S01]  /*13790*/  IMAD R5, R0, UR5, R5 ;  /* 0x0000000500057c24 */ /* 0x000fe2000f8e0205 */
        /* <DEDUP_REMOVED lines=16> */
.L_x_1535:
[----:B------:R-:W-:Y:S05]  /*138a0*/  BSYNC B0 ;  /* 0x0000000000007941 */ /* 0x000fea0003800000 */
.L_x_1468:
        /* <DEDUP_REMOVED lines=105> */
.L_x_1553:
        /* <DEDUP_REMOVED lines=11> */
.L_x_1471:
[----:B------:R-:W-:Y:S02]  /*13ff0*/  PLOP3.LUT P1, PT, P1, P0, PT, 0xa2, 0x0 ;  /* 0x000000000000781c */ /* 0x000fe40000f21472 */
[----:B------:R-:W-:-:S08]  /*14000*/  @P0 R2UR P1, UR4, R7 ;  /* 0x00000000070402ca */ /* 0x000fd00000020000 */
[----:B------:R-:W-:-:S05]  /*14010*/  @P0 PLOP3.LUT P0, PT, P1, PT, PT, 0x80, 0x0 ;  /* 0x000000000000081c */ /* 0x000fca0000f0f070 */
[----:B------:R-:W-:Y:S01]  /*14020*/  @!P1 SYNCS.ARRIVE.TRANS64.RED.A0T1 RZ, [UR4+0x28830], RZ ;  /* 0x028830ffffff99a7 */ /* 0x000fe20008200404 */
[----:B------:R-:W-:Y:S07]  /*14030*/  @!P1 ARRIVES.LDGSTSBAR.64.TRANSCNT [UR4+0x28830] ;  /* 0x02883000ff0099b0 */ /* 0x000fee0008000a84 */
[----:B------:R-:W-:Y:S05]  /*14040*/  @P0 BRA.U.ANY `(.L_x_1471) ;  /* 0xfffffffd00e80947 */ /* 0x000fea000393ffff */
[----:B------:R-:W-:Y:S01]  /*14050*/  NOP ;  /* 0x0000000000007918 */ /* 0x000fe20000000000 */
[----:B------:R-:W-:-:S13]  /*14060*/  LOP3.LUT P2, RZ, R23, 0x4, RZ, 0xc0, !PT ;  /* 0x0000000417ff7812 */ /* 0x000fda000784c0ff */
[----:B------:R-:W-:Y:S05]  /*14070*/  @!P2 BRA `(.L_x_1472) ;  /* 0x000000000004a947 */ /* 0x000fea0003800000 */
[----:B------:R-:W-:Y:S01]  /*14080*/  BPT.TRAP 0x1 ;  /* 0x000000040000795c */ /* 0x000fe20000300000 */
.L_x_1472:
[----:B-1----:R1:W5:Y:S01]  /*14090*/  LDL.LU R2, [R1+0x4] ;  /* 0x0000040001027983 */ /* 0x0023620000300800 */
[----:B------:R1:W-:Y:S02]  /*140a0*/  SYNCS.ARRIVE.TRANS64.A1T0 RZ, [R7+URZ+0x28830], RZ ;  /* 0x028830ff07ff79a7 */ /* 0x0003e4000810003f */
[----:B------:R-:W-:Y:S05]  /*140b0*/  WARPSYNC.ALL ;  /* 0x0000000000007948 */ /* 0x000fea0003800000 */
[----:B------:R-:W-:Y:S01]  /*140c0*/  ULDC.64 UR4, c[0x0][0x298] ;  /* 0x0000a60000047ab9 */ /* 0x000fe20000000a00 */
[----:B------:R-:W-:Y:S01]  /*140d0*/  BSSY B6, `(.L_x_1473) ;  /* 0x000001c000067945 */ /* 0x000fe20003800000 */
[----:B------:R-:W-:Y:S01]  /*140e0*/  BAR.SYNC.DEFER_BLOCKING 0x8, 0x180 ;  /* 0x0206000000007b1d */ /* 0x000fe20000010000 */
[----:B-----5:R-:W-:Y:S01]  /*140f0*/  SHF.R.S32.HI R0, RZ, 0x1f, R2 ;  /* 0x0000001fff007819 */ /* 0x020fe20000011402 */
[----:B0-----:R-:W-:-:S04]  /*14100*/  IMAD.WIDE.U32 R4, R2, UR4, RZ ;  /* 0x0000000402047c25 */ /* 0x001fc8000f8e00ff */
[----:B------:R-:W-:Y:S01]  /*14110*/  IMAD R0, R0, UR4, RZ ;  /* 0x0000000400007c24 */ /* 0x000fe2000f8e02ff */
[----:B------:R0:W-:Y:S03]  /*14120*/  STL.64 [R1+0x8], R4 ;  /* 0x0000080401007387 */ /* 0x0001e60000100a00 */
[----:B------:R-:W-:Y:S02]  /*14130*/  IMAD R0, R2, UR5, R0 ;  /* 0x0000000502007c24 */ /* 0x000fe4000f8e0200 */
[----:B------:R-:W-:Y:S02]  /*14140*/  VIADD R2, R22, 0x10400 ;  /* 0x0001040016027836 */ /* 0x000fe40000000000 */
[----:B------:R-:W-:-:S03]  /*14150*/  IMAD.IADD R0, R5, 0x1, R0 ;  /* 0x0000000105007824 */ /* 0x000fc600078e0200 */
[----:B------:R-:W-:Y:S02]  /*14160*/  LOP3.LUT P0, RZ, R2, 0x3ff, RZ, 0xc0, !PT ;  /* 0x000003ff02ff7812 */ /* 0x000fe4000780c0ff */
[----:B------:R0:W-:Y:S11]  /*14170*/  STL [R1+0x4], R0 ;  /* 0x0000040001007387 */ /* 0x0001f60000100800 */
[----:B0-----:R-:W-:Y:S05]  /*14180*/  @!P0 BRA `(.L_x_1474) ;  /* 0x0000000000408947 */ /* 0x001fea0003800000 */
        /* <DEDUP_REMOVED lines=8> */
[----:B-1----:R-:W-:-:S02]  /*14210*/  IMAD.U32 R7, RZ, RZ, UR7 ;  /* 0x00000007ff077e24 */ /* 0x002fc4000f8e00ff */
[----:B------:R-:W-:Y:S02]  /*14220*/  IMAD.U32 R10, RZ, RZ, UR8 ;  /* 0x00000008ff0a7e24 */ /* 0x000fe4000f8e00ff */
[----:B------:R-:W-:Y:S02]  /*14230*/  IMAD.U32 R11, RZ, RZ, UR9 ;  /* 0x00000009ff0b7e24 */ /* 0x000fe4000f8e00ff */
[----:B------:R-:W-:Y:S02]  /*14240*/  IMAD.MOV.U32 R8, RZ, RZ, 0x70 ;  /* 0x00000070ff087424 */ /* 0x000fe400078e00ff */
[----:B------:R-:W-:Y:S02]  /*14250*/  IMAD.MOV.U32 R12, RZ, RZ, 0x1 ;  /* 0x00000001ff0c7424 */ /* 0x000fe400078e00ff */
[----:B------:R-:W-:-:S07]  /*14260*/  IMAD.MOV.U32 R13, RZ, RZ, RZ ;  /* 0x000000ffff0d7224 */ /* 0x000fce00078e00ff */
[----:B------:R-:W-:-:S07]  /*14270*/  LEPC R20, `(.L_x_1474) ;  /* 0x000000001014794e */ /* 0x000fce0000000000 */
[----:B0-----:R-:W-:Y:S05]  /*14280*/  CALL.ABS.NOINC R2 ;  /* 0x0000000002007343 */ /* 0x001fea0003c00000 */
.L_x_1474:
[----:B------:R-:W-:Y:S05]  /*14290*/  BSYNC B6 ;  /* 0x0000000000067941 */ /* 0x000fea0003800000 */
.L_x_1473:
[----:B------:R-:W2:Y:S01]  /*142a0*/  LDL.LU R2, [R1+0x4] ;  /* 0x0000040001027983 */ /* 0x000ea20000300800 */
[----:B------:R-:W-:Y:S01]  /*142b0*/  LOP3.LUT P6, RZ, R23, 0x20, RZ, 0xc0, !PT ;  /* 0x0000002017ff7812 */ /* 0x000fe200078cc0ff */
[----:B------:R-:W-:Y:S01]  /*142c0*/  ULDC.64 UR6, c[0x0][0x2e0] ;  /* 0x0000b80000067ab9 */ /* 0x000fe20000000a00 */
[----:B------:R-:W-:Y:S01]  /*142d0*/  SHF.R.S32.HI R0, RZ, 0x1f, R19 ;  /* 0x0000001fff007819 */ /* 0x000fe20000011413 */
[----:B------:R-:W3:Y:S01]  /*142e0*/  LDL.LU.64 R20, [R1+0x8] ;  /* 0x0000080001147983 */ /* 0x000ee20000300a00 */
[----:B------:R-:W-:Y:S02]  /*142f0*/  ULDC.64 UR4, c[0x0][0x2d8] ;  /* 0x0000b60000047ab9 */ /* 0x000fe40000000a00 */
[----:B------:R-:W-:Y:S01]  /*14300*/  SEL R0, R0, RZ, !P6 ;  /* 0x000000ff00007207 */ /* 0x000fe20007000000 */
[----:B------:R0:W5:Y:S04]  /*14310*/  LDL R8, [R1] ;  /* 0x0000000001087983 */ /* 0x0001680000100800 */
[----:B------:R-:W-:Y:S01]  /*14320*/  IMAD R4, R0, UR6, RZ ;  /* 0x0000000600047c24 */ /* 0x000fe2000f8e02ff */
[----:B------:R-:W-:-:S05]  /*14330*/  SEL R0, R19, RZ, !P6 ;  /* 0x000000ff13007207 */ /* 0x000fca0007000000 */
[----:B------:R-:W-:Y:S02]  /*14340*/  IMAD R4, R0, UR7, R4 ;  /* 0x0000000700047c24 */ /* 0x000fe4000f8e0204 */
[----:B--2---:R-:W-:Y:S01]  /*14350*/  IMAD.MOV.U32 R3, RZ, RZ, R2 ;  /* 0x000000ffff037224 */ /* 0x004fe200078e0002 */
[----:B---3--:R-:W2:Y:S01]  /*14360*/  LDC R21, c[0x0][0x448] ;  /* 0x00011200ff157b82 */ /* 0x008ea20000000800 */
[----:B------:R-:W-:Y:S02]  /*14370*/  IMAD.MOV.U32 R2, RZ, RZ, R20 ;  /* 0x000000ffff027224 */ /* 0x000fe400078e0014 */
[----:B------:R-:W3:Y:S02]  /*14380*/  S2R R20, SR_TID.X ;  /* 0x0000000000147919 */ /* 0x000ee40000002100 */
[----:B------:R-:W-:-:S04]  /*14390*/  IMAD.WIDE.U32 R2, R24, UR4, R2 ;  /* 0x0000000418027c25 */ /* 0x000fc8000f8e0002 */
[----:B------:R-:W-:Y:S01]  /*143a0*/  IMAD R3, R24, UR5, R3 ;  /* 0x0000000518037c24 */ /* 0x000fe2000f8e0203 */
[----:B------:R-:W-:Y:S01]  /*143b0*/  ULDC.64 UR4, c[0x0][0x2d0] ;  /* 0x0000b40000047ab9 */ /* 0x000fe20000000a00 */
[----:B------:R-:W-:-:S04]  /*143c0*/  IMAD.WIDE.U32 R2, R0, UR6, R2 ;  /* 0x0000000600027c25 */ /* 0x000fc8000f8e0002 */
[----:B------:R-:W-:Y:S01]  /*143d0*/  IMAD.IADD R3, R3, 0x1, R4 ;  /* 0x0000000103037824 */ /* 0x000fe200078e0204 */
[----:B--2---:R-:W-:Y:S02]  /*143e0*/  ISETP.NE.AND P6, PT, R21, 0x1, PT ;  /* 0x000000011500780c */ /* 0x004fe40003fc5270 */
[----:B------:R-:W2:Y:S01]  /*143f0*/  S2R R21, SR_TID.X ;  /* 0x0000000000157919 */ /* 0x000ea20000002100 */
[----:B---3--:R-:W-:-:S10]  /*14400*/  LOP3.LUT R20, R20, 0x7f, RZ, 0xc0, !PT ;  /* 0x0000007f14147812 */ /* 0x008fd400078ec0ff */
[----:B------:R-:W3:Y:S01]  /*14410*/  @P6 LDC R5, c[0x0][0x44c] ;  /* 0x00011300ff056b82 */ /* 0x000ee20000000800 */
[----:B------:R-:W-:-:S07]  /*14420*/  SHF.R.U32.HI R20, RZ, 0x3, R20 ;  /* 0x00000003ff147819 */ /* 0x000fce0000011614 */
[----:B------:R-:W4:Y:S01]  /*14430*/  @P6 LDC R0, c[0x0][0x450] ;  /* 0x00011400ff006b82 */ /* 0x000f220000000800 */
[----:B--2---:R-:W-:-:S05]  /*14440*/  IMAD.SHL.U32 R21, R21, 0x10, RZ ;  /* 0x0000001015157824 */ /* 0x004fca00078e00ff */
[----:B------:R-:W-:-:S04]  /*14450*/  LOP3.LUT R21, R21, 0x70, RZ, 0xc0, !PT ;  /* 0x0000007015157812 */ /* 0x000fc800078ec0ff */
[----:B------:R-:W-:-:S05]  /*14460*/  LOP3.LUT R20, R20, R21, RZ, 0xfc, !PT ;  /* 0x0000001514147212 */ /* 0x000fca00078efcff */
[----:B------:R-:W-:-:S04]  /*14470*/  IMAD.IADD R4, R20, 0x1, R27 ;  /* 0x0000000114047824 */ /* 0x000fc800078e021b */
[----:B---3--:R-:W-:-:S04]  /*14480*/  @P6 IMAD.HI.U32 R5, R4, R5, RZ ;  /* 0x0000000504056227 */ /* 0x008fc800078e00ff */
[----:B------:R-:W-:Y:S01]  /*14490*/  IMAD.MOV.U32 R6, RZ, RZ, R4 ;  /* 0x000000ffff067224 */ /* 0x000fe200078e0004 */
[----:B----4-:R-:W-:Y:S02]  /*144a0*/  @P6 SHF.R.U32.HI R6, RZ, R0, R5 ;  /* 0x00000000ff066219 */ /* 0x010fe40000011605 */
[----:B------:R-:W2:Y:S03]  /*144b0*/  LDC R5, c[0x0][0x448] ;  /* 0x00011200ff057b82 */ /* 0x000ea60000000800 */
[----:B------:R-:W-:Y:S01]  /*144c0*/  IMAD.MOV R0, RZ, RZ, -R6 ;  /* 0x000000ffff007224 */ /* 0x000fe200078e0a06 */
[----:B------:R-:W3:Y:S01]  /*144d0*/  S2R R20, SR_TID.X ;  /* 0x0000000000147919 */ /* 0x000ee20000002100 */
[----:B------:R-:W-:-:S04]  /*144e0*/  IMAD.WIDE.U32 R2, R6, UR4, R2 ;  /* 0x0000000406027c25 */ /* 0x000fc8000f8e0002 */
[----:B--2---:R-:W-:Y:S01]  /*144f0*/  IMAD R0, R5, R0, R4 ;  /* 0x0000000005007224 */ /* 0x004fe200078e0204 */
[----:B------:R-:W-:-:S05]  /*14500*/  SHF.R.S32.HI R4, RZ, 0x1f, R6 ;  /* 0x0000001fff047819 */ /* 0x000fca0000011406 */
[----:B-1----:R-:W-:-:S04]  /*14510*/  IMAD R7, R4, UR4, RZ ;  /* 0x0000000404077c24 */ /* 0x002fc8000f8e02ff */
        /* <DEDUP_REMOVED lines=14> */
[----:B------:R-:W-:Y:S01]  /*14600*/  UMOV UR4, 0xffffffff ;  /* 0xffffffff00047882 */ /* 0x000fe20000000000 */
[----:B---3--:R-:W-:-:S04]  /*14610*/  LOP3.LUT R20, R20, 0x7f, RZ, 0xc0, !PT ;  /* 0x0000007f14147812 */ /* 0x008fc800078ec0ff */
[----:B------:R-:W-:Y:S01]  /*14620*/  SHF.R.U32.HI R9, RZ, 0x3, R20 ;  /* 0x00000003ff097819 */ /* 0x000fe20000011614 */
[----:B0-----:R-:W-:Y:S06]  /*14630*/  BRA.DIV UR4, `(.L_x_1475) ;  /* 0x0000004204ac7947 */ /* 0x001fec000b800000 */
[----:B------:R-:W0:Y:S01]  /*14640*/  SHFL.IDX PT, R14, R0, RZ, 0x181f ;  /* 0x00181fff000e7589 */ /* 0x000e2200000e0000 */
[----:B------:R-:W-:Y:S02]  /*14650*/  IMAD R31, R31, R5, RZ ;  /* 0x000000051f1f7224 */ /* 0x000fe400078e02ff */
        /* <DEDUP_REMOVED lines=8> */
[----:B-----5:R-:W-:Y:S04]  /*146e0*/  @!P2 LDGSTS.E.BYPASS.LTC128B.128 [R8+0x10400], desc[UR36][R2.64], !P0 ;  /* 0x104000000208afae */ /* 0x020fe8000c101d64 */
[----:B------:R1:W-:Y:S01]  /*146f0*/  @!P2 LDGSTS.E.BYPASS.LTC128B.128 [R8+0x14400], desc[UR36][R2.64+0x80], !P1 ;  /* 0x144000800208afae */ /* 0x0003e2000c901d64 */
[----:B------:R-:W-:Y:S01]  /*14700*/  ISETP.GE.AND P2, PT, R6, R31, PT ;  /* 0x0000001f0600720c */ /* 0x000fe20003f46270 */
[----:B------:R-:W-:-:S02]  /*14710*/  VIADD R6, R27, 0x20 ;  /* 0x000000201b067836 */ /* 0x000fc40000000000 */
[----:B-1----:R-:W1:Y:S10]  /*14720*/  SHFL.IDX PT, R2, R4, 0x1, 0x181f ;  /* 0x00381f0004027f89 */ /* 0x002e7400000e0000 */
[----:B0-----:R-:W-:-:S05]  /*14730*/  @!P2 LEA R14, P3, R30, R14, 0x1 ;  /* 0x0000000e1e0ea211 */ /* 0x001fca00078608ff */
[----:B-1----:R-:W-:Y:S02]  /*14740*/  @!P2 IMAD.X R5, RZ, RZ, R2, P3 ;  /* 0x000000ffff05a224 */ /* 0x002fe400018e0602 */
[----:B------:R-:W-:Y:S02]  /*14750*/  @!P2 IMAD.MOV.U32 R2, RZ, RZ, R14 ;  /* 0x000000ffff02a224 */ /* 0x000fe400078e000e */
[----:B------:R-:W-:Y:S01]  /*14760*/  @!P2 IMAD.MOV.U32 R3, RZ, RZ, R5 ;  /* 0x000000ffff03a224 */ /* 0x000fe200078e0005 */
[----:B------:R-:W0:Y:S04]  /*14770*/  SHFL.IDX PT, R14, R0, 0x2, 0x181f ;  /* 0x00581f00000e7f89 */ /* 0x000e2800000e0000 */
[----:B------:R-:W-:Y:S04]  /*14780*/  @!P2 LDGSTS.E.BYPASS.LTC128B.128 [R8+0x10c00], desc[UR36][R2.64], !P0 ;  /* 0x10c000000208afae */ /* 0x000fe8000c101d64 */
        /* <DEDUP_REMOVED lines=51> */
.L_x_1570:
        /* <DEDUP_REMOVED lines=11> */
.L_x_1477:
[----:B------:R-:W-:Y:S05]  /*14b70*/  BSYNC B0 ;  /* 0x0000000000007941 */ /* 0x000fea0003800000 */
.L_x_1476:
[----:B------:R-:W-:Y:S01]  /*14b80*/  NOP ;  /* 0x0000000000007918 */ /* 0x000fe20000000000 */
[----:B------:R-:W-:-:S13]  /*14b90*/  PLOP3.LUT P0, PT, PT, PT, PT, 0x80, 0x0 ;  /* 0x000000000000781c */ /* 0x000fda0003f0f070 */
.L_x_1478:
        /* <DEDUP_REMOVED lines=21> */
.L_x_1571:
[----:B------:R-:W-:Y:S05]  /*14cf0*/  BSYNC B0 ;  /* 0x0000000000007941 */ /* 0x000fea0003800000 */
.L_x_1479:
        /* <DEDUP_REMOVED lines=8> */
.L_x_1495:
[----:B------:R-:W1:Y:S01]  /*14d80*/  LDC R0, c[0x0][0x430] ;  /* 0x00010c00ff007b82 */ /* 0x000e620000000800 */
[----:B------:R-:W3:Y:S01]  /*14d90*/  S2R R4, SR_TID.X ;  /* 0x0000000000047919 */ /* 0x000ee20000002100 */
[----:B------:R-:W-:Y:S05]  /*14da0*/  YIELD ;  /* 0x0000000000007946 */ /* 0x000fea0003800000 */
[----:B------:R-:W-:Y:S01]  /*14db0*/  ULDC.64 UR4, c[0x0][0x428] ;  /* 0x00010a0000047ab9 */ /* 0x000fe20000000a00 */
[----:B------:R-:W-:Y:S01]  /*14dc0*/  LOP3.LUT P3, RZ, R23, 0x4, RZ, 0xc0, !PT ;  /* 0x0000000417ff7812 */ /* 0x000fe2000786c0ff */
[----:B------:R-:W-:Y:S01]  /*14dd0*/  VIADD R25, R10, 0x1 ;  /* 0x000000010a197836 */ /* 0x000fe20000000000 */
[----:B-1----:R-:W-:-:S02]  /*14de0*/  ISETP.NE.AND P0, PT, R0, 0x1, PT ;  /* 0x000000010000780c */ /* 0x002fc40003f05270 */
[----:B------:R-:W1:Y:S01]  /*14df0*/  S2R R0, SR_TID.X ;  /* 0x0000000000007919 */ /* 0x000e620000002100 */
[----:B---3--:R-:W-:-:S10]  /*14e00*/  IMAD.SHL.U32 R4, R4, 0x10, RZ ;  /* 0x0000001004047824 */ /* 0x008fd400078e00ff */
[----:B0-----:R-:W0:Y:S01]  /*14e10*/  @P0 LDC R3, c[0x0][0x438] ;  /* 0x00010e00ff030b82 */ /* 0x001e220000000800 */
[----:B------:R-:W-:Y:S02]  /*14e20*/  LOP3.LUT R4, R4, 0x70, RZ, 0xc0, !PT ;  /* 0x0000007004047812 */ /* 0x000fe400078ec0ff */
[----:B-1----:R-:W-:-:S04]  /*14e30*/  LOP3.LUT R0, R0, 0x7f, RZ, 0xc0, !PT ;  /* 0x0000007f00007812 */ /* 0x002fc800078ec0ff */
[----:B------:R-:W-:Y:S02]  /*14e40*/  SHF.R.U32.HI R5, RZ, 0x3, R0 ;  /* 0x00000003ff057819 */ /* 0x000fe40000011600 */
[----:B------:R-:W1:Y:S03]  /*14e50*/  @P0 LDC R0, c[0x0][0x434] ;  /* 0x00010d00ff000b82 */ /* 0x000e660000000800 */
[----:B------:R-:W-:Y:S02]  /*14e60*/  IMAD R7, R6, 0x80, R5 ;  /* 0x0000008006077824 */ /* 0x000fe400078e0205 */
[----:B------:R-:W-:-:S03]  /*14e70*/  IMAD R5, R37, UR4, RZ ;  /* 0x0000000425057c24 */ /* 0x000fc6000f8e02ff */
[----:B------:R-:W-:Y:S01]  /*14e80*/  IADD3 R7, R4, R7, R36 ;  /* 0x0000000704077210 */ /* 0x000fe20007ffe024 */
[----:B------:R-:W-:-:S04]  /*14e90*/  IMAD R5, R32, UR5, R5 ;  /* 0x0000000520057c24 */ /* 0x000fc8000f8e0205 */
[----:B------:R-:W-:Y:S02]  /*14ea0*/  IMAD.MOV.U32 R8, RZ, RZ, R7 ;  /* 0x000000ffff087224 */ /* 0x000fe400078e0007 */
[----:B-1----:R-:W-:-:S05]  /*14eb0*/  @P0 IMAD.HI.U32 R0, R7, R0, RZ ;  /* 0x0000000007000227 */ /* 0x002fca00078e00ff */
[----:B0-----:R-:W-:-:S04]  /*14ec0*/  @P0 SHF.R.U32.HI R8, RZ, R3, R0 ;  /* 0x00000003ff080219 */ /* 0x001fc80000011600 */
[--C-:B------:R-:W-:Y:S01]  /*14ed0*/  SHF.R.S32.HI R3, RZ, 0x1f, R8.reuse ;  /* 0x0000001fff037819 */ /* 0x100fe20000011408 */
[----:B------:R-:W-:-:S04]  /*14ee0*/  IMAD.MOV.U32 R2, RZ, RZ, R8 ;  /* 0x000000ffff027224 */ /* 0x000fc800078e0008 */
[----:B------:R-:W-:Y:S01]  /*14ef0*/  IMAD.WIDE.U32 R2, R32, UR4, R2 ;  /* 0x0000000420027c25 */ /* 0x000fe2000f8e0002 */
[----:B------:R-:W-:-:S03]  /*14f00*/  ULDC.64 UR4, c[0x0][0x418] ;  /* 0x0001060000047ab9 */ /* 0x000fc60000000a00 */
[----:B------:R-:W-:Y:S01]  /*14f10*/  IMAD.IADD R3, R5, 0x1, R3 ;  /* 0x0000000105037824 */ /* 0x000fe200078e0203 */
[----:B------:R-:W-:Y:S01]  /*14f20*/  LEA R4, P0, R2, UR4, 0x2 ;  /* 0x0000000402047c11 */ /* 0x000fe2000f8010ff */
[----:B------:R-:W-:-:S03]  /*14f30*/  ULDC UR4, c[0x0][0x430] ;  /* 0x00010c0000047ab9 */ /* 0x000fc60000000800 */
[----:B------:R-:W-:Y:S01]  /*14f40*/  LEA.HI.X R5, R2, UR5, R3, 0x2, P0 ;  /* 0x0000000502057c11 */ /* 0x000fe200080f1403 */
[----:B------:R-:W-:Y:S01]  /*14f50*/  IMAD.MOV R2, RZ, RZ, -R8 ;  /* 0x000000ffff027224 */ /* 0x000fe200078e0a08 */
[----:B------:R-:W-:-:S03]  /*14f60*/  ISETP.NE.AND P0, PT, R25, 0x2, PT ;  /* 0x000000021900780c */ /* 0x000fc60003f05270 */
[----:B------:R0:W3:Y:S01]  /*14f70*/  LDG.E R0, desc[UR36][R4.64] ;  /* 0x0000002404007981 */ /* 0x0000e2000c1e1900 */
[----:B------:R-:W-:Y:S01]  /*14f80*/  SEL R28, RZ, 0x1, P0 ;  /* 0x00000001ff1c7807 */ /* 0x000fe20000000000 */
[----:B------:R-:W-:Y:S01]  /*14f90*/  IMAD.MOV.U32 R26, RZ, RZ, R6 ;  /* 0x000000ffff1a7224 */ /* 0x000fe200078e0006 */
[----:B------:R-:W-:Y:S02]  /*14fa0*/  SEL R25, R25, RZ, P0 ;  /* 0x000000ff19197207 */ /* 0x000fe40000000000 */
[----:B------:R-:W-:Y:S01]  /*14fb0*/  LOP3.LUT R28, R20, R28, RZ, 0x3c, !PT ;  /* 0x0000001c141c7212 */ /* 0x000fe200078e3cff */
[----:B0-----:R-:W-:Y:S01]  /*14fc0*/  IMAD R4, R2, UR4, R7 ;  /* 0x0000000402047c24 */ /* 0x001fe2000f8e0207 */
[----:B---3--:R-:W-:Y:S01]  /*14fd0*/  SHF.R.S32.HI R27, RZ, 0x1f, R0 ;  /* 0x0000001fff1b7819 */ /* 0x008fe20000011400 */
[----:B------:R-:W-:Y:S06]  /*14fe0*/  @!P3 BRA `(.L_x_1483) ;  /* 0x000000000004b947 */ /* 0x000fec0003800000 */
[----:B------:R-:W-:Y:S01]  /*14ff0*/  BPT.TRAP 0x1 ;  /* 0x000000040000795c */ /* 0x000fe20000300000 */
.L_x_1483:
[----:B------:R-:W-:Y:S01]  /*15000*/  IMAD R6, R25, 0x8, R22 ;  /* 0x0000000819067824 */ /* 0x000fe200078e0216 */
[----:B------:R-:W-:Y:S01]  /*15010*/  SHF.L.U32 R3, R28, 0x1f, RZ ;  /* 0x0000001f1c037819 */ /* 0x000fe200000006ff */
[----:B------:R-:W-:Y:S03]  /*15020*/  BSSY B1, `(.L_x_1484) ;  /* 0x0000003000017945 */ /* 0x000fe60003800000 */
[----:B------:R-:W0:Y:S02]  /*15030*/  SYNCS.PHASECHK.TRANS64.TRYWAIT P0, [R6+URZ+0x28840], R3 ;  /* 0x02884003060075a7 */ /* 0x000e24000800017f */
[----:B0-----:R-:W-:Y:S05]  /*15040*/  @!P0 BRA `(.L_x_1485) ;  /* 0x0000004000bc8947 */ /* 0x001fea0003800000 */
.L_x_1572:
[----:B------:R-:W-:Y:S05]  /*15050*/  BSYNC B1 ;  /* 0x0000000000017941 */ /* 0x000fea0003800000 */
.L_x_1484:
[----:B------:R-:W-:Y:S01]  /*15060*/  SHF.R.S32.HI R21, RZ, 0x1f, R4 ;  /* 0x0000001fff157819 */ /* 0x000fe20000011404 */
[----:B------:R-:W-:Y:S01]  /*15070*/  ULDC.64 UR4, c[0x0][0x300] ;  /* 0x0000c00000047ab9 */ /* 0x000fe20000000a00 */
[----:B------:R-:W-:Y:S01]  /*15080*/  ULDC.64 UR6, c[0x0][0x2e8] ;  /* 0x0000ba0000067ab9 */ /* 0x000fe20000000a00 */
[C---:B0-----:R-:W-:Y:S01]  /*15090*/  IMAD.WIDE.U32 R2, R4.reuse, UR4, RZ ;  /* 0x0000000404027c25 */ /* 0x041fe2000f8e00ff */
        /* <DEDUP_REMOVED lines=65> */
.L_x_1590:
        /* <DEDUP_REMOVED lines=9> */
.L_x_1487:
        /* <DEDUP_REMOVED lines=10> */
.L_x_1488:
[----:B------:R3:W-:Y:S01]  /*155e0*/  SYNCS.ARRIVE.TRANS64.A1T0 RZ, [R6+URZ+0x28830], RZ ;  /* 0x028830ff06ff79a7 */ /* 0x0007e2000810003f */
[----:B------:R-:W-:Y:S05]  /*155f0*/  @!P4 BRA `(.L_x_1489) ;  /* 0x000000000004c947 */ /* 0x000fea0003800000 */
[----:B------:R-:W-:Y:S01]  /*15600*/  BPT.TRAP 0x1 ;  /* 0x000000040000795c */ /* 0x000fe20000300000 */
.L_x_1489:
[----:B-1----:R-:W-:Y:S01]  /*15610*/  SHF.L.U32 R2, R20, 0x1f, RZ ;  /* 0x0000001f14027819 */ /* 0x002fe200000006ff */
[----:B---3--:R-:W-:Y:S01]  /*15620*/  IMAD R6, R10, 0x8, R22 ;  /* 0x000000080a067824 */ /* 0x008fe200078e0216 */
[----:B------:R-:W-:Y:S01]  /*15630*/  BSSY B1, `(.L_x_1490) ;  /* 0x0000004000017945 */ /* 0x000fe20003800000 */
[----:B------:R-:W-:Y:S02]  /*15640*/  IMAD R8, R31, -0x80, R34 ;  /* 0xffffff801f087824 */ /* 0x000fe400078e0222 */
[----:B------:R-:W1:Y:S02]  /*15650*/  SYNCS.PHASECHK.TRANS64.TRYWAIT P0, [R6+URZ+0x28860], R2 ;  /* 0x02886002060075a7 */ /* 0x000e64000800017f */
[----:B-1----:R-:W-:Y:S05]  /*15660*/  @!P0 BRA `(.L_x_1491) ;  /* 0x0000004400948947 */ /* 0x002fea0003800000 */
.L_x_1591:
[----:B------:R-:W-:Y:S05]  /*15670*/  BSYNC B1 ;  /* 0x0000000000017941 */ /* 0x000fea0003800000 */
.L_x_1490:
[----:B------:R-:W3:Y:S01]  /*15680*/  S2R R3, SR_TID.X ;  /* 0x0000000000037919 */ /* 0x000ee20000002100 */
[----:B------:R-:W-:Y:S01]  /*15690*/  UMOV UR4, 0xffffffff ;  /* 0xffffffff00047882 */ /* 0x000fe20000000000 */
[----:B0-----:R-:W-:Y:S01]  /*156a0*/  IMAD R7, R10, 0x4000, R33 ;  /* 0x000040000a077824 */ /* 0x001fe200078e0221 */
[----:B---3--:R-:W-:-:S04]  /*156b0*/  LOP3.LUT R3, R3, 0x7f, RZ, 0xc0, !PT ;  /* 0x0000007f03037812 */ /* 0x008fc800078ec0ff */
[----:B------:R-:W-:-:S05]  /*156c0*/  SHF.R.U32.HI R3, RZ, 0x3, R3 ;  /* 0x00000003ff037819 */ /* 0x000fca0000011603 */
[----:B------:R-:W-:Y:S01]  /*156d0*/  IMAD.IADD R8, R8, 0x1, -R3 ;  /* 0x0000000108087824 */ /* 0x000fe200078e0a03 */
[----:B------:R-:W-:Y:S06]  /*156e0*/  BRA.DIV UR4, `(.L_x_1492) ;  /* 0x0000004604887947 */ /* 0x000fec000b800000 */
[----:B-1----:R-:W0:Y:S01]  /*156f0*/  SHFL.IDX PT, R2, R17, RZ, 0x181f ;  /* 0x00181fff11027589 */ /* 0x002e2200000e0000 */
[----:B------:R-:W-:-:S03]  /*15700*/  IMAD R7, R7, 0x2, R22 ;  /* 0x0000000207077824 */ /* 0x000fc600078e0216 */
[----:B------:R-:W1:Y:S04]  /*15710*/  SHFL.IDX PT, R3, R18, RZ, 0x181f ;  /* 0x00181fff12037589 */ /* 0x000e6800000e0000 */
        /* <DEDUP_REMOVED lines=56> */
.L_x_1609:
        /* <DEDUP_REMOVED lines=15> */
[----:B------:R-:W-:Y:S02]  /*15b90*/  IMAD.IADD R3, R3, 0x1, R21 ;  /* 0x0000000103037824 */ /* 0x000fe400078e0215 */
[----:B------:R-:W-:Y:S02]  /*15ba0*/  IMAD R27, R27, UR4, RZ ;  /* 0x000000041b1b7c24 */ /* 0x000fe4000f8e02ff */
[----:B------:R-:W-:-:S04]  /*15bb0*/  IMAD.WIDE.U32 R2, R0, UR4, R2 ;  /* 0x0000000400027c25 */ /* 0x000fc8000f8e0002 */
[----:B------:R-:W-:Y:S01]  /*15bc0*/  IMAD R27, R0, UR5, R27 ;  /* 0x00000005001b7c24 */ /* 0x000fe2000f8e021b */
        /* <DEDUP_REMOVED lines=8> */
.L_x_1493:
        /* <DEDUP_REMOVED lines=10> */
.L_x_1494:
[C---:B------:R-:W-:Y:S01]  /*15cf0*/  ISETP.GT.AND P0, PT, R26.reuse, R35, PT ;  /* 0x000000231a00720c */ /* 0x040fe20003f04270 */
[----:B------:R0:W-:Y:S01]  /*15d00*/  SYNCS.ARRIVE.TRANS64.A1T0 RZ, [R6+URZ+0x28850], RZ ;  /* 0x028850ff06ff79a7 */ /* 0x0001e2000810003f */
[----:B------:R-:W-:Y:S02]  /*15d10*/  IMAD.MOV.U32 R10, RZ, RZ, R25 ;  /* 0x000000ffff0a7224 */ /* 0x000fe400078e0019 */
[----:B------:R-:W-:Y:S02]  /*15d20*/  IMAD.MOV.U32 R20, RZ, RZ, R28 ;  /* 0x000000ffff147224 */ /* 0x000fe400078e001c */
[----:B------:R-:W-:Y:S02]  /*15d30*/  IMAD.MOV.U32 R31, RZ, RZ, R26 ;  /* 0x000000ffff1f7224 */ /* 0x000fe400078e001a */
[----:B0-----:R-:W-:-:S05]  /*15d40*/  VIADD R6, R26, 0xffffffff ;  /* 0xffffffff1a067836 */ /* 0x001fca0000000000 */
[----:B------:R-:W-:Y:S05]  /*15d50*/  @P0 BRA `(.L_x_1495) ;  /* 0xfffffff000080947 */ /* 0x000fea000383ffff */
.L_x_1482:
[----:B------:R-:W-:Y:S05]  /*15d60*/  BSYNC B0 ;  /* 0x0000000000007941 */ /* 0x000fea0003800000 */
.L_x_1481:
        /* <DEDUP_REMOVED lines=17> */
.L_x_1497:
[----:B------:R-:W-:Y:S05]  /*15e80*/  BSYNC B0 ;  /* 0x0000000000007941 */ /* 0x000fea0003800000 */
.L_x_1496:
[----:B------:R-:W-:-:S13]  /*15e90*/  LOP3.LUT P0, RZ, R23, 0x4, RZ, 0xc0, !PT ;  /* 0x0000000417ff7812 */ /* 0x000fda000780c0ff */
[----:B------:R-:W-:Y:S05]  /*15ea0*/  @!P0 BRA `(.L_x_1498) ;  /* 0x0000000000048947 */ /* 0x000fea0003800000 */
[----:B------:R-:W-:Y:S01]  /*15eb0*/  BPT.TRAP 0x1 ;  /* 0x000000040000795c */ /* 0x000fe20000300000 */
.L_x_1498:
[----:B------:R-:W-:Y:S01]  /*15ec0*/  IMAD R0, R25, 0x8, R22 ;  /* 0x0000000819007824 */ /* 0x000fe200078e0216 */
[----:B0-----:R-:W-:Y:S01]  /*15ed0*/  SHF.L.U32 R3, R28, 0x1f, RZ ;  /* 0x0000001f1c037819 */ /* 0x001fe200000006ff */
[----:B------:R-:W-:Y:S01]  /*15ee0*/  BSSY B0, `(.L_x_1499) ;  /* 0x0000004000007945 */ /* 0x000fe20003800000 */
[----:B------:R-:W-:Y:S02]  /*15ef0*/  IMAD R6, R26, -0x80, R34 ;  /* 0xffffff801a067824 */ /* 0x000fe400078e0222 */
[----:B------:R-:W0:Y:S02]  /*15f00*/  SYNCS.PHASECHK.TRANS64.TRYWAIT P0, [R0+URZ+0x28860], R3 ;  /* 0x02886003000075a7 */ /* 0x000e24000800017f */
[----:B0-----:R-:W-:Y:S05]  /*15f10*/  @!P0 BRA `(.L_x_1500) ;  /* 0x0000004800048947 */ /* 0x001fea0003800000 */
.L_x_1610:
[----:B------:R-:W-:Y:S05]  /*15f20*/  BSYNC B0 ;  /* 0x0000000000007941 */ /* 0x000fea0003800000 */
.L_x_1499:
        /* <DEDUP_REMOVED lines=60> */
[----:B------:R0:W0:Y:S02]  /*162f0*/  SHFL.IDX PT, R14, R17, 0x7, 0x181f ;  /* 0x00f81f00110e7f89 */ /* 0x00002400000e0000 */
[----:B--2---:R-:W-:-:S05]  /*16300*/  IMAD.X R3, RZ, RZ, R7, P4 ;  /* 0x000000ffff037224 */ /* 0x004fca00020e0607 */
        /* <DEDUP_REMOVED lines=8> */
.L_x_1628:
        /* <DEDUP_REMOVED lines=11> */
.L_x_1502:
        /* <DEDUP_REMOVED lines=10> */
.L_x_1503:
[----:B------:R1:W-:Y:S01]  /*164e0*/  SYNCS.ARRIVE.TRANS64.A1T0 RZ, [R0+URZ+0x28850], RZ ;  /* 0x028850ff00ff79a7 */ /* 0x0003e2000810003f */
[----:B------:R-:W-:-:S05]  /*164f0*/  VIADD R25, R25, 0x1 ;  /* 0x0000000119197836 */ /* 0x000fca0000000000 */
[----:B------:R-:W-:-:S04]  /*16500*/  ISETP.NE.AND P0, PT, R25, 0x2, PT ;  /* 0x000000021900780c */ /* 0x000fc80003f05270 */
[----:B0-----:R-:W-:Y:S02]  /*16510*/  SEL R3, RZ, 0x1, P0 ;  /* 0x00000001ff037807 */ /* 0x001fe40000000000 */
[----:B------:R-:W-:Y:S02]  /*16520*/  SEL R25, R25, RZ, P0 ;  /* 0x000000ff19197207 */ /* 0x000fe40000000000 */
[----:B-1----:R-:W-:-:S07]  /*16530*/  LOP3.LUT R28, R28, R3, RZ, 0x3c, !PT ;  /* 0x000000031c1c7212 */ /* 0x002fce00078e3cff */
.L_x_1460:
[----:B------:R-:W-:Y:S05]  /*16540*/  BSYNC B7 ;  /* 0x0000000000077941 */ /* 0x000fea0003800000 */
.L_x_1458:
        /* <DEDUP_REMOVED lines=8> */
[----:B------:R0:W1:Y:S01]  /*165d0*/  LDS.128 R16, [R22+0x288d0] ;  /* 0x0288d00016107984 */ /* 0x0000620000000c00 */
[----:B------:R-:W-:Y:S06]  /*165e0*/  BAR.ARV 0x4, 0x180 ;  /* 0x0106000000007b1d */ /* 0x000fec0000002000 */
[----:B------:R-:W-:Y:S05]  /*165f0*/  BRA `(.L_x_1505) ;  /* 0x0000000c00d47947 */ /* 0x000fea0003800000 */
.L_x_1504:
        /* <DEDUP_REMOVED lines=10> */
[----:B0-----:R-:W-:-:S06]  /*166a0*/  @!P1 IMAD.WIDE R4, R7, 0x4, R4 ;  /* 0x0000000407049825 */ /* 0x001fcc00078e0204 */
[----:B------:R-:W2:Y:S01]  /*166b0*/  @!P1 LDG.E R4, desc[UR36][R4.64] ;  /* 0x0000002404049981 */ /* 0x000ea2000c1e1900 */
[----:B-1----:R-:W-:-:S06]  /*166c0*/  @!P1 IMAD.WIDE R2, R7, 0x4, R2 ;  /* 0x0000000407029825 */ /* 0x002fcc00078e0202 */
[----:B------:R-:W3:Y:S01]  /*166d0*/  @!P1 LDG.E R2, desc[UR36][R2.64] ;  /* 0x0000002402029981 */ /* 0x000ee2000c1e1900 */
[----:B------:R-:W-:Y:S02]  /*166e0*/  IMAD.MOV.U32 R17, RZ, RZ, RZ ;  /* 0x000000ffff117224 */ /* 0x000fe400078e00ff */
[----:B------:R-:W-:Y:S01]  /*166f0*/  IMAD.MOV.U32 R8, RZ, RZ, RZ ;  /* 0x000000ffff087224 */ /* 0x000fe200078e00ff */
[C---:B------:R-:W-:Y:S02]  /*16700*/  ISETP.GE.U32.AND P2, PT, R10.reuse, 0x2, PT ;  /* 0x000000020a00780c */ /* 0x040fe40003f46070 */
[C---:B------:R-:W-:Y:S02]  /*16710*/  ISETP.GE.U32.AND P3, PT, R10.reuse, 0x4, PT ;  /* 0x000000040a00780c */ /* 0x040fe40003f66070 */
[C---:B------:R-:W-:Y:S02]  /*16720*/  ISETP.GE.U32.AND P4, PT, R10.reuse, 0x8, PT ;  /* 0x000000080a00780c */ /* 0x040fe40003f86070 */
[----:B------:R-:W-:Y:S01]  /*16730*/  ISETP.GE.U32.AND P5, PT, R10, 0x10, PT ;  /* 0x000000100a00780c */ /* 0x000fe20003fa6070 */
[----:B------:R-:W-:Y:S04]  /*16740*/  SHFL.IDX PT, R0, R16, RZ, 0x1f ;  /* 0x00001fff10007589 */ /* 0x000fe800000e0000 */
[----:B------:R-:W-:Y:S01]  /*16750*/  SHFL.IDX PT, R7, R16, 0x1, 0x1f ;  /* 0x00201f0010077f89 */ /* 0x000fe200000e0000 */
[----:B--2---:R-:W-:-:S02]  /*16760*/  @!P1 IMAD.MOV.U32 R17, RZ, RZ, R4 ;  /* 0x000000ffff119224 */ /* 0x004fc400078e0004 */
[----:B---3--:R-:W-:-:S04]  /*16770*/  @!P1 IMAD.MOV.U32 R8, RZ, RZ, R2 ;  /* 0x000000ffff089224 */ /* 0x008fc800078e0002 */
[----:B------:R-:W-:-:S05]  /*16780*/  IMAD R13, R8, R17, RZ ;  /* 0x00000011080d7224 */ /* 0x000fca00078e02ff */
[----:B------:R-:W0:Y:S01]  /*16790*/  SHFL.UP PT, R14, R13, 0x1, RZ ;  /* 0x042000000d0e7989 */ /* 0x000e2200000e00ff */
[----:B------:R-:W-:-:S04]  /*167a0*/  ISETP.NE.AND P1, PT, R10, RZ, PT ;  /* 0x000000ff0a00720c */ /* 0x000fc80003f25270 */
        /* <DEDUP_REMOVED lines=14> */
[----:B------:R0:W1:Y:S01]  /*16890*/  SHFL.IDX PT, R14, R2, 0x1f, 0x1f ;  /* 0x03e01f00020e7f89 */ /* 0x00006200000e0000 */
[----:B------:R-:W-:-:S07]  /*168a0*/  IMAD.MOV.U32 R6, RZ, RZ, RZ ;  /* 0x000000ffff067224 */ /* 0x000fce00078e00ff */
.L_x_1638:
[----:B------:R-:W-:Y:S02]  /*168b0*/  ULDC UR4, c[0x0][0xc38] ;  /* 0x00030e0000047ab9 */ /* 0x000fe40000000800 */
[----:B------:R-:W-:-:S04]  /*168c0*/  IMAD.U32 R5, RZ, RZ, UR4 ;  /* 0x00000004ff057e24 */ /* 0x000fc8000f8e00ff */
[----:B-1----:R-:W-:-:S04]  /*168d0*/  IMAD R14, R14, R5, RZ ;  /* 0x000000050e0e7224 */ /* 0x002fc800078e02ff */
[----:B------:R-:W-:-:S05]  /*168e0*/  IMAD.IADD R7, R7, 0x1, R14 ;  /* 0x0000000107077824 */ /* 0x000fca00078e020e */
[----:B------:R-:W-:-:S13]  /*168f0*/  ISETP.GT.AND P6, PT, R7, R0, PT ;  /* 0x000000000700720c */ /* 0x000fda0003fc4270 */
[----:B------:R-:W-:Y:S05]  /*16900*/  @P6 BRA `(.L_x_1507) ;  /* 0x0000000000a46947 */ /* 0x000fea0003800000 */
.L_x_1510:
        /* <DEDUP_REMOVED lines=11> */
[----:B------:R-:W-:Y:S02]  /*169c0*/  IMAD.MOV.U32 R8, RZ, RZ, RZ ;  /* 0x000000ffff087224 */ /* 0x000fe400078e00ff */
[----:B0-----:R-:W-:-:S05]  /*169d0*/  @!P6 IMAD.WIDE R2, R9, 0x4, R2 ;  /* 0x000000040902e825 */ /* 0x001fca00078e0202 */
[----:B------:R1:W2:Y:S02]  /*169e0*/  @!P6 LDG.E R17, desc[UR36][R2.64] ;  /* 0x000000240211e981 */ /* 0x0002a4000c1e1900 */
[----:B-1----:R-:W-:-:S05]  /*169f0*/  @!P6 IMAD.WIDE R2, R9, 0x4, R4 ;  /* 0x000000040902e825 */ /* 0x002fca00078e0204 */
        /* <DEDUP_REMOVED lines=20> */
.L_x_1646:
[----:B------:R-:W-:Y:S02]  /*16b40*/  ULDC UR4, c[0x0][0xc38] ;  /* 0x00030e0000047ab9 */ /* 0x000fe40000000800 */
[----:B------:R-:W-:-:S04]  /*16b50*/  IMAD.U32 R5, RZ, RZ, UR4 ;  /* 0x00000004ff057e24 */ /* 0x000fc8000f8e00ff */
[----:B-1----:R-:W-:-:S04]  /*16b60*/  IMAD R14, R14, R5, RZ ;  /* 0x000000050e0e7224 */ /* 0x002fc800078e02ff */
[----:B------:R-:W-:-:S05]  /*16b70*/  IMAD.IADD R7, R14, 0x1, R7 ;  /* 0x000000010e077824 */ /* 0x000fca00078e0207 */
[----:B------:R-:W-:-:S13]  /*16b80*/  ISETP.GT.AND P6, PT, R7, R0, PT ;  /* 0x000000000700720c */ /* 0x000fda0003fc4270 */
[----:B------:R-:W-:Y:S05]  /*16b90*/  @!P6 BRA `(.L_x_1510) ;  /* 0xfffffffc005ce947 */ /* 0x000fea000383ffff */
.L_x_1507:
[----:B------:R-:W-:Y:S01]  /*16ba0*/  IMAD.IADD R7, R7, 0x1, -R14 ;  /* 0x0000000107077824 */ /* 0x000fe200078e0a0e */
[----:B------:R-:W-:-:S03]  /*16bb0*/  UMOV UR4, 0xffffffff ;  /* 0xffffffff00047882 */ /* 0x000fc60000000000 */
[----:B------:R-:W-:-:S05]  /*16bc0*/  IMAD R3, R2, R5, R7 ;  /* 0x0000000502037224 */ /* 0x000fca00078e0207 */
[----:B------:R-:W-:Y:S01]  /*16bd0*/  ISETP.GT.AND P6, PT, R3, R0, PT ;  /* 0x000000000300720c */ /* 0x000fe20003fc4270 */
[----:B------:R-:W-:-:S12]  /*16be0*/  BRA.DIV UR4, `(.L_x_1511) ;  /* 0x0000004e04547947 */ /* 0x000fd8000b800000 */
[----:B------:R-:W-:-:S04]  /*16bf0*/  VOTE.ANY R3, PT, !P6 ;  /* 0x0000000000037806 */ /* 0x000fc800070e0100 */
[----:B------:R-:W1:Y:S02]  /*16c00*/  POPC R12, R3 ;  /* 0x00000003000c7309 */ /* 0x000e640000000000 */
[----:B-1----:R1:W2:Y:S01]  /*16c10*/  SHFL.IDX PT, R17, R17, R12, 0x1f ;  /* 0x00001f0c11117589 */ /* 0x0022a200000e0000 */
[----:B------:R-:W-:-:S03]  /*16c20*/  IMAD.IADD R19, R12, 0x1, R19 ;  /* 0x000000010c137824 */ /* 0x000fc600078e0213 */
[----:B------:R1:W3:Y:S04]  /*16c30*/  SHFL.IDX PT, R8, R8, R12, 0x1f ;  /* 0x00001f0c08087589 */ /* 0x0002e800000e0000 */
.L_x_1651:
[----:B------:R-:W-:-:S13]  /*16c40*/  ISETP.NE.AND P0, PT, R3, RZ, PT ;  /* 0x000000ff0300720c */ /* 0x000fda0003f05270 */
[----:B------:R-:W-:Y:S05]  /*16c50*/  @!P0 BRA `(.L_x_1512) ;  /* 0x0000000000108947 */ /* 0x000fea0003800000 */
[----:B------:R-:W-:Y:S01]  /*16c60*/  UMOV UR4, 0xffffffff ;  /* 0xffffffff00047882 */ /* 0x000fe20000000000 */
[----:B-1----:R-:W-:Y:S02]  /*16c70*/  VIADD R12, R12, 0xffffffff ;  /* 0xffffffff0c0c7836 */ /* 0x002fe40000000000 */
[----:B------:R-:W-:Y:S05]  /*16c80*/  BRA.DIV UR4, `(.L_x_1513) ;  /* 0x0000004e04887947 */ /* 0x000fea000b800000 */
[----:B------:R4:W1:Y:S02]  /*16c90*/  SHFL.IDX PT, R6, R2, R12, 0x1f ;  /* 0x00001f0c02067589 */ /* 0x00086400000e0000 */
.L_x_1512:
[----:B---3--:R-:W-:Y:S01]  /*16ca0*/  ISETP.NE.AND P0, PT, R8, 0x1, PT ;  /* 0x000000010800780c */ /* 0x008fe20003f05270 */
[----:B-1----:R-:W-:-:S04]  /*16cb0*/  IMAD R16, R6, R5, R7 ;  /* 0x0000000506107224 */ /* 0x002fc800078e0207 */
[----:B------:R-:W-:-:S08]  /*16cc0*/  IMAD.IADD R0, R0, 0x1, -R16 ;  /* 0x0000000100007824 */ /* 0x000fd000078e0a10 */
[----:B------:R-:W-:Y:S05]  /*16cd0*/  @!P0 BRA `(.L_x_1514) ;  /* 0x0000000000dc8947 */ /* 0x000fea0003800000 */
[-C--:B--2---:R-:W-:Y:S02]  /*16ce0*/  IABS R5, R17.reuse ;  /* 0x0000001100057213 */ /* 0x084fe40000000000 */
[----:B------:R-:W-:Y:S02]  /*16cf0*/  IABS R4, R8 ;  /* 0x0000000800047213 */ /* 0x000fe40000000000 */
[----:B------:R-:W1:Y:S08]  /*16d00*/  I2F.RP R6, R5 ;  /* 0x0000000500067306 */ /* 0x000e700000209400 */
[----:B------:R-:W2:Y:S08]  /*16d10*/  I2F.RP R7, R4 ;  /* 0x0000000400077306 */ /* 0x000eb00000209400 */
[----:B-1----:R-:W0:Y:S08]  /*16d20*/  MUFU.RCP R6, R6 ;  /* 0x0000000600067308 */ /* 0x002e300000001000 */
[----:B--2---:R-:W-:Y:S01]  /*16d30*/  MUFU.RCP R7, R7 ;  /* 0x0000000700077308 */ /* 0x004fe20000001000 */
[----:B0---4-:R-:W-:Y:S01]  /*16d40*/  VIADD R2, R6, 0xffffffe ;  /* 0x0ffffffe06027836 */ /* 0x011fe20000000000 */
[----:B------:R-:W-:-:S06]  /*16d50*/  IABS R6, R17 ;  /* 0x0000001100067213 */ /* 0x000fcc0000000000 */
[----:B------:R0:W1:Y:S02]  /*16d60*/  F2I.FTZ.U32.TRUNC.NTZ R3, R2 ;  /* 0x0000000200037305 */ /* 0x000064000021f000 */
[----:B0-----:R-:W-:Y:S02]  /*16d70*/  IMAD.MOV.U32 R2, RZ, RZ, RZ ;  /* 0x000000ffff027224 */ /* 0x001fe400078e00ff */
[----:B-1----:R-:W-:-:S04]  /*16d80*/  IMAD.MOV R10, RZ, RZ, -R3 ;  /* 0x000000ffff0a7224 */ /* 0x002fc800078e0a03 */
[----:B------:R-:W-:-:S04]  /*16d90*/  IMAD R9, R10, R5, RZ ;  /* 0x000000050a097224 */ /* 0x000fc800078e02ff */
[----:B------:R-:W-:Y:S01]  /*16da0*/  IMAD.HI.U32 R3, R3, R9, R2 ;  /* 0x0000000903037227 */ /* 0x000fe200078e0002 */
[----:B------:R-:W-:-:S03]  /*16db0*/  IABS R2, R0 ;  /* 0x0000000000027213 */ /* 0x000fc60000000000 */
[----:B------:R-:W-:Y:S02]  /*16dc0*/  IMAD.MOV R9, RZ, RZ, -R6 ;  /* 0x000000ffff097224 */ /* 0x000fe400078e0a06 */
[----:B------:R-:W-:-:S04]  /*16dd0*/  IMAD.HI.U32 R6, R3, R2, RZ ;  /* 0x0000000203067227 */ /* 0x000fc800078e00ff */
[----:B------:R-:W-:Y:S02]  /*16de0*/  IMAD R2, R6, R9, R2 ;  /* 0x0000000906027224 */ /* 0x000fe400078e0202 */
[----:B------:R-:W-:-:S03]  /*16df0*/  VIADD R3, R7, 0xffffffe ;  /* 0x0ffffffe07037836 */ /* 0x000fc60000000000 */
[----:B------:R-:W-:-:S03]  /*16e00*/  ISETP.GT.U32.AND P1, PT, R5, R2, PT ;  /* 0x000000020500720c */ /* 0x000fc60003f24070 */
[----:B------:R-:W0:Y:S10]  /*16e10*/  F2I.FTZ.U32.TRUNC.NTZ R3, R3 ;  /* 0x0000000300037305 */ /* 0x000e34000021f000 */
[----:B------:R-:W-:-:S02]  /*16e20*/  @!P1 IMAD.IADD R2, R2, 0x1, -R5 ;  /* 0x0000000102029824 */ /* 0x000fc400078e0a05 */
[----:B------:R-:W-:Y:S01]  /*16e30*/  @!P1 VIADD R6, R6, 0x1 ;  /* 0x0000000106069836 */ /* 0x000fe20000000000 */
[----:B------:R-:W-:Y:S02]  /*16e40*/  ISETP.NE.AND P1, PT, R17, RZ, PT ;  /* 0x000000ff1100720c */ /* 0x000fe40003f25270 */
[----:B------:R-:W-:Y:S01]  /*16e50*/  ISETP.GE.U32.AND P0, PT, R2, R5, PT ;  /* 0x000000050200720c */ /* 0x000fe20003f06070 */
[----:B0-----:R-:W-:Y:S02]  /*16e60*/  IMAD.MOV R5, RZ, RZ, -R3 ;  /* 0x000000ffff057224 */ /* 0x001fe400078e0a03 */
[----:B------:R-:W-:Y:S02]  /*16e70*/  IMAD.MOV.U32 R2, RZ, RZ, RZ ;  /* 0x000000ffff027224 */ /* 0x000fe400078e00ff */
[----:B------:R-:W-:-:S04]  /*16e80*/  IMAD R5, R5, R4, RZ ;  /* 0x0000000405057224 */ /* 0x000fc800078e02ff */
[----:B------:R-:W-:Y:S01]  /*16e90*/  IMAD.HI.U32 R5, R3, R5, R2 ;  /* 0x0000000503057227 */ /* 0x000fe200078e0002 */
[----:B------:R-:W-:Y:S02]  /*16ea0*/  LOP3.LUT R2, R0, R17, RZ, 0x3c, !PT ;  /* 0x0000001100027212 */ /* 0x000fe400078e3cff */
[----:B------:R-:W-:Y:S01]  /*16eb0*/  IABS R3, R8 ;  /* 0x0000000800037213 */ /* 0x000fe20000000000 */
[----:B------:R-:W-:Y:S01]  /*16ec0*/  @P0 VIADD R6, R6, 0x1 ;  /* 0x0000000106060836 */ /* 0x000fe20000000000 */
[----:B------:R-:W-:-:S03]  /*16ed0*/  ISETP.GE.AND P2, PT, R2, RZ, PT ;  /* 0x000000ff0200720c */ /* 0x000fc60003f46270 */
[----:B------:R-:W-:-:S10]  /*16ee0*/  IMAD.MOV R3, RZ, RZ, -R3 ;  /* 0x000000ffff037224 */ /* 0x000fd400078e0a03 */
[----:B------:R-:W-:Y:S01]  /*16ef0*/  @!P2 IMAD.MOV R6, RZ, RZ, -R6 ;  /* 0x000000ffff06a224 */ /* 0x000fe200078e0a06 */
[----:B------:R-:W-:-:S04]  /*16f00*/  @!P1 LOP3.LUT R6, RZ, R17, RZ, 0x33, !PT ;  /* 0x00000011ff069212 */ /* 0x000fc800078e33ff */
[----:B------:R-:W-:-:S05]  /*16f10*/  IABS R2, R6 ;  /* 0x0000000600027213 */ /* 0x000fca0000000000 */
[----:B------:R-:W-:-:S04]  /*16f20*/  IMAD.HI.U32 R5, R5, R2, RZ ;  /* 0x0000000205057227 */ /* 0x000fc800078e00ff */
[----:B------:R-:W-:Y:S01]  /*16f30*/  IMAD R3, R5, R3, R2 ;  /* 0x0000000305037224 */ /* 0x000fe200078e0202 */
[----:B------:R-:W-:-:S04]  /*16f40*/  LOP3.LUT R2, R6, R8, RZ, 0x3c, !PT ;  /* 0x0000000806027212 */ /* 0x000fc800078e3cff */
[----:B------:R-:W-:Y:S02]  /*16f50*/  ISETP.GT.U32.AND P1, PT, R4, R3, PT ;  /* 0x000000030400720c */ /* 0x000fe40003f24070 */
[----:B------:R-:W-:Y:S01]  /*16f60*/  ISETP.GE.AND P2, PT, R2, RZ, PT ;  /* 0x000000ff0200720c */ /* 0x000fe20003f46270 */
[----:B------:R-:W-:-:S04]  /*16f70*/  IMAD.MOV R2, RZ, RZ, -R6 ;  /* 0x000000ffff027224 */ /* 0x000fc800078e0a06 */
[----:B------:R-:W-:-:S06]  /*16f80*/  IMAD R2, R17, R2, R0 ;  /* 0x0000000211027224 */ /* 0x000fcc00078e0200 */
[----:B------:R-:W-:Y:S02]  /*16f90*/  @!P1 IMAD.IADD R3, R3, 0x1, -R4 ;  /* 0x0000000103039824 */ /* 0x000fe400078e0a04 */
[----:B------:R-:W-:Y:S01]  /*16fa0*/  @!P1 VIADD R5, R5, 0x1 ;  /* 0x0000000105059836 */ /* 0x000fe20000000000 */
[----:B------:R-:W-:Y:S02]  /*16fb0*/  ISETP.NE.AND P1, PT, R8, RZ, PT ;  /* 0x000000ff0800720c */ /* 0x000fe40003f25270 */
[----:B------:R-:W-:-:S13]  /*16fc0*/  ISETP.GE.U32.AND P0, PT, R3, R4, PT ;  /* 0x000000040300720c */ /* 0x000fda0003f06070 */
[----:B------:R-:W-:-:S04]  /*16fd0*/  @P0 VIADD R5, R5, 0x1 ;  /* 0x0000000105050836 */ /* 0x000fc80000000000 */
[----:B------:R-:W-:Y:S01]  /*16fe0*/  @!P2 IMAD.MOV R5, RZ, RZ, -R5 ;  /* 0x000000ffff05a224 */ /* 0x000fe200078e0a05 */
[----:B------:R-:W-:-:S05]  /*16ff0*/  @!P1 LOP3.LUT R5, RZ, R8, RZ, 0x33, !PT ;  /* 0x00000008ff059212 */ /* 0x000fca00078e33ff */
[--C-:B------:R-:W-:Y:S02]  /*17000*/  IMAD.MOV R3, RZ, RZ, -R5.reuse ;  /* 0x000000ffff037224 */ /* 0x100fe400078e0a05 */
[C---:B------:R-:W-:Y:S02]  /*17010*/  IMAD R5, R8.reuse, 0x1000000, R5 ;  /* 0x0100000008057824 */ /* 0x040fe400078e0205 */
[----:B------:R-:W-:-:S04]  /*17020*/  IMAD R8, R8, R3, R6 ;  /* 0x0000000308087224 */ /* 0x000fc800078e0206 */
[----:B------:R-:W-:Y:S01]  /*17030*/  IMAD R18, R8, 0x10000, R5 ;  /* 0x0001000008127824 */ /* 0x000fe200078e0205 */
[----:B------:R-:W-:Y:S06]  /*17040*/  BRA `(.L_x_1515) ;  /* 0x0000000000f07947 */ /* 0x000fec0003800000 */
.L_x_1514:
[----:B0---4-:R-:W0:Y:S02]  /*17050*/  LDC.64 R2, c[0x0][0xc90] ;  /* 0x00032400ff027b82 */ /* 0x011e240000000a00 */
[----:B0-----:R-:W-:-:S05]  /*17060*/  IMAD.WIDE R2, R19, 0x4, R2 ;  /* 0x0000000413027825 */ /* 0x001fca00078e0202 */
[----:B------:R0:W2:Y:S02]  /*17070*/  LDG.E R6, desc[UR36][R2.64] ;  /* 0x0000002402067981 */ /* 0x0000a4000c1e1900 */
[----:B0-----:R-:W-:Y:S02]  /*17080*/  IMAD.MOV.U32 R2, RZ, RZ, RZ ;  /* 0x000000ffff027224 */ /* 0x001fe400078e00ff */
[----:B--2---:R-:W-:-:S05]  /*17090*/  IMAD R7, R17, R6, RZ ;  /* 0x0000000611077224 */ /* 0x004fca00078e02ff */
[----:B------:R-:W-:-:S04]  /*170a0*/  IABS R4, R7 ;  /* 0x0000000700047213 */ /* 0x000fc80000000000 */
[----:B------:R-:W0:Y:S08]  /*170b0*/  I2F.RP R8, R4 ;  /* 0x0000000400087306 */ /* 0x000e300000209400 */
        /* <DEDUP_REMOVED lines=26> */
[----:B------:R-:W-:-:S04]  /*17260*/  VIADDMNMX R5, R3, R5, R6, PT ;  /* 0x0000000503057246 */ /* 0x000fc80003800106 */
[----:B------:R-:W-:-:S04]  /*17270*/  IABS R6, R5 ;  /* 0x0000000500067213 */ /* 0x000fc80000000000 */
[----:B------:R-:W0:Y:S08]  /*17280*/  I2F.RP R8, R6 ;  /* 0x0000000600087306 */ /* 0x000e300000209400 */
[----:B0-----:R-:W0:Y:S02]  /*17290*/  MUFU.RCP R8, R8 ;  /* 0x0000000800087308 */ /* 0x001e240000001000 */
[----:B0-----:R-:W-:Y:S01]  /*172a0*/  VIADD R3, R8, 0xffffffe ;  /* 0x0ffffffe08037836 */ /* 0x001fe20000000000 */
[----:B------:R-:W-:-:S05]  /*172b0*/  IABS R8, R5 ;  /* 0x0000000500087213 */ /* 0x000fca0000000000 */
[----:B------:R-:W0:Y:S02]  /*172c0*/  F2I.FTZ.U32.TRUNC.NTZ R3, R3 ;  /* 0x0000000300037305 */ /* 0x000e24000021f000 */
[----:B0-----:R-:W-:-:S04]  /*172d0*/  IMAD.MOV R7, RZ, RZ, -R3 ;  /* 0x000000ffff077224 */ /* 0x001fc800078e0a03 */
[----:B------:R-:W-:-:S04]  /*172e0*/  IMAD R7, R7, R6, RZ ;  /* 0x0000000607077224 */ /* 0x000fc800078e02ff */
[----:B------:R-:W-:Y:S01]  /*172f0*/  IMAD.HI.U32 R2, R3, R7, R2 ;  /* 0x0000000703027227 */ /* 0x000fe200078e0002 */
[----:B------:R-:W-:-:S03]  /*17300*/  IABS R7, R0 ;  /* 0x0000000000077213 */ /* 0x000fc60000000000 */
        /* <DEDUP_REMOVED lines=13> */
[----:B------:R-:W-:Y:S01]  /*173e0*/  @!P1 LOP3.LUT R2, RZ, R5, RZ, 0x33, !PT ;  /* 0x00000005ff029212 */ /* 0x000fe200078e33ff */
[----:B------:R-:W-:-:S04]  /*173f0*/  IMAD.MOV R5, RZ, RZ, -R5 ;  /* 0x000000ffff057224 */ /* 0x000fc800078e0a05 */
[----:B------:R-:W-:-:S07]  /*17400*/  IMAD R18, R2, R5, R3 ;  /* 0x0000000502127224 */ /* 0x000fce00078e0203 */
.L_x_1515:
[----:B------:R-:W-:-:S05]  /*17410*/  LOP3.LUT R2, RZ, R2, RZ, 0x33, !PT ;  /* 0x00000002ff027212 */ /* 0x000fca00078e33ff */
[----:B------:R-:W-:Y:S01]  /*17420*/  IMAD.IADD R17, R17, 0x1, R2 ;  /* 0x0000000111117824 */ /* 0x000fe200078e0202 */
[----:B------:R-:W-:Y:S06]  /*17430*/  BRA `(.L_x_1516) ;  /* 0x00000000001c7947 */ /* 0x000fec0003800000 */
.L_x_1508:
[----:B------:R-:W-:Y:S01]  /*17440*/  UMOV UR4, URZ ;  /* 0x0000003f00047c82 */ /* 0x000fe20008000000 */
[----:B------:R-:W-:Y:S01]  /*17450*/  UMOV UR5, URZ ;  /* 0x0000003f00057c82 */ /* 0x000fe20008000000 */
[----:B------:R-:W-:Y:S01]  /*17460*/  ULDC UR6, c[0x0][0xc3c] ;  /* 0x00030f0000067ab9 */ /* 0x000fe20000000800 */
[----:B------:R-:W-:Y:S02]  /*17470*/  IMAD.MOV.U32 R16, RZ, RZ, R0 ;  /* 0x000000ffff107224 */ /* 0x000fe400078e0000 */
[----:B------:R-:W-:Y:S02]  /*17480*/  IMAD.U32 R17, RZ, RZ, UR4 ;  /* 0x00000004ff117e24 */ /* 0x000fe4000f8e00ff */
[----:B------:R-:W-:Y:S02]  /*17490*/  IMAD.U32 R18, RZ, RZ, UR5 ;  /* 0x00000005ff127e24 */ /* 0x000fe4000f8e00ff */
[----:B------:R-:W-:-:S07]  /*174a0*/  IMAD.U32 R19, RZ, RZ, UR6 ;  /* 0x00000006ff137e24 */ /* 0x000fce000f8e00ff */
.L_x_1516:
        /* <DEDUP_REMOVED lines=10> */
.L_x_1505:
[----:B------:R-:W-:Y:S02]  /*17550*/  ULDC UR4, c[0x0][0xc3c] ;  /* 0x00030f0000047ab9 */ /* 0x000fe40000000800 */
[----:B-1----:R-:W-:-:S13]  /*17560*/  ISETP.GE.AND P0, PT, R19, UR4, PT ;  /* 0x0000000413007c0c */ /* 0x002fda000bf06270 */
[----:B------:R-:W-:Y:S05]  /*17570*/  @!P0 BRA `(.L_x_1517) ;  /* 0xffffffac009c8947 */ /* 0x000fea000383ffff */
[----:B------:R-:W-:Y:S05]  /*17580*/  BSYNC B8 ;  /* 0x0000000000087941 */ /* 0x000fea0003800000 */
.L_x_1444:
[----:B------:R-:W3:Y:S01]  /*17590*/  LDL.LU R0, [R1+0x14] ;  /* 0x0000140001007983 */ /* 0x000ee20000300800 */
[----:B------:R-:W-:Y:S01]  /*175a0*/  BSSY B0, `(.L_x_1518) ;  /* 0x000000b000007945 */ /* 0x000fe20003800000 */
[----:B------:R-:W4:Y:S01]  /*175b0*/  S2R R5, SR_CgaCtaId ;  /* 0x0000000000057919 */ /* 0x000f220000008800 */
[----:B---3--:R-:W-:-:S05]  /*175c0*/  VIADD R0, R0, 0x1 ;  /* 0x0000000100007836 */ /* 0x008fca0000000000 */
[----:B-1----:R-:W-:-:S04]  /*175d0*/  LEA.HI R2, R0, R0, RZ, 0x1 ;  /* 0x0000000000027211 */ /* 0x002fc800078f08ff */
[----:B------:R-:W-:Y:S02]  /*175e0*/  LOP3.LUT R3, R2, 0xfffffffe, RZ, 0xc0, !PT ;  /* 0xfffffffe02037812 */ /* 0x000fe400078ec0ff */
[----:B------:R-:W-:-:S03]  /*175f0*/  MOV R2, 0x400 ;  /* 0x0000040000027802 */ /* 0x000fc60000000f00 */
[----:B------:R-:W-:Y:S01]  /*17600*/  IMAD.IADD R0, R0, 0x1, -R3 ;  /* 0x0000000100007824 */ /* 0x000fe200078e0a03 */
[----:B----4-:R-:W-:-:S04]  /*17610*/  LEA R4, R5, R2, 0x18 ;  /* 0x0000000205047211 */ /* 0x010fc800078ec0ff */
[----:B------:R-:W-:-:S04]  /*17620*/  SHF.L.U32 R0, R0, 0x1f, RZ ;  /* 0x0000001f00007819 */ /* 0x000fc800000006ff */
[----:B------:R-:W1:Y:S02]  /*17630*/  SYNCS.PHASECHK.TRANS64.TRYWAIT P0, [R4+URZ+0x28820], R0 ;  /* 0x02882000040075a7 */ /* 0x000e64000800017f */
[----:B-1----:R-:W-:Y:S05]  /*17640*/  @!P0 BRA `(.L_x_1519) ;  /* 0x0000004400408947 */ /* 0x002fea0003800000 */
.L_x_1654:
[----:B------:R-:W-:Y:S05]  /*17650*/  BSYNC B0 ;  /* 0x0000000000007941 */ /* 0x000fea0003800000 */
.L_x_1518:
[----:B------:R-:W-:-:S03]  /*17660*/  UMOV UR4, 0xffffffff ;  /* 0xffffffff00047882 */ /* 0x000fc60000000000 */
[----:B------:R-:W-:Y:S05]  /*17670*/  BRA.DIV UR4, `(.L_x_1520) ;  /* 0x0000004604487947 */ /* 0x000fea000b800000 */
[----:B-1----:R-:W1:Y:S02]  /*17680*/  S2R R0, SR_TID.X ;  /* 0x0000000000007919 */ /* 0x002e640000002100 */
[----:B-1----:R-:W-:-:S04]  /*17690*/  SHF.R.U32.HI R0, RZ, 0x5, R0 ;  /* 0x00000005ff007819 */ /* 0x002fc80000011600 */
[----:B------:R-:W-:-:S05]  /*176a0*/  LOP3.LUT R0, R0, 0x3, RZ, 0xc0, !PT ;  /* 0x0000000300007812 */ /* 0x000fca00078ec0ff */
[----:B------:R1:W3:Y:S02]  /*176b0*/  SHFL.IDX PT, R14, R0, RZ, 0x1f ;  /* 0x00001fff000e7589 */ /* 0x0002e400000e0000 */
.L_x_1657:
[----:B---3--:R-:W-:Y:S01]  /*176c0*/  ISETP.NE.AND P0, PT, R14, RZ, PT ;  /* 0x000000ff0e00720c */ /* 0x008fe20003f05270 */
[----:B------:R-:W-:-:S12]  /*176d0*/  BSSY B0, `(.L_x_1521) ;  /* 0x0000026000007945 */ /* 0x000fd80003800000 */
[----:B------:R-:W-:Y:S05]  /*176e0*/  @P0 BRA `(.L_x_1522) ;  /* 0x0000000000900947 */ /* 0x000fea0003800000 */
[----:B------:R-:W-:-:S03]  /*176f0*/  UMOV UR4, 0xffffffff ;  /* 0xffffffff00047882 */ /* 0x000fc60000000000 */
[----:B------:R-:W-:Y:S05]  /*17700*/  BRA.DIV UR4, `(.L_x_1523) ;  /* 0x0000004604587947 */ /* 0x000fea000b800000 */
[----:B------:R-:W-:-:S13]  /*17710*/  ELECT P6, URZ, PT ;  /* 0x00000000003f782f */ /* 0x000fda00038c0000 */
.L_x_1660:
[----:B------:R-:W-:Y:S05]  /*17720*/  @!P6 BRA `(.L_x_1522) ;  /* 0x000000000080e947 */ /* 0x000fea0003800000 */
[----:B-1----:R-:W3:Y:S02]  /*17730*/  LDL R0, [R1+0x18] ;  /* 0x0000180001007983 */ /* 0x002ee40000100800 */
[----:B---3--:R-:W-:-:S13]  /*17740*/  R2UR UR4, R0 ;  /* 0x00000000000472ca */ /* 0x008fda00000e0000 */
[----:B------:R-:W-:-:S06]  /*17750*/  ULOP3.LUT UR4, UR4, 0x2, URZ, 0xfc, !UPT ;  /* 0x0000000204047892 */ /* 0x000fcc000f8efc3f */
[----:B------:R-:W-:-:S05]  /*17760*/  IMAD.U32 R0, RZ, RZ, UR4 ;  /* 0x00000004ff007e24 */ /* 0x000fca000f8e00ff */
[----:B------:R-:W-:-:S13]  /*17770*/  ISETP.NE.AND P0, PT, R0, 0x3, PT ;  /* 0x000000030000780c */ /* 0x000fda0003f05270 */
[----:B------:R-:W-:Y:S05]  /*17780*/  @!P0 BRA `(.L_x_1524) ;  /* 0x0000000000048947 */ /* 0x000fea0003800000 */
[----:B------:R-:W-:Y:S01]  /*17790*/  BPT.TRAP 0x1 ;  /* 0x000000040000795c */ /* 0x000fe20000300000 */
.L_x_1524:
[C---:B------:R-:W-:Y:S01]  /*177a0*/  IMAD R5, R25.reuse, 0x8, R4 ;  /* 0x0000000819057824 */ /* 0x040fe200078e0204 */
[----:B------:R-:W-:Y:S01]  /*177b0*/  SHF.L.U32 R0, R28, 0x1f, RZ ;  /* 0x0000001f1c007819 */ /* 0x000fe200000006ff */
[----:B------:R-:W-:-:S03]  /*177c0*/  VIADD R25, R25, 0x1 ;  /* 0x0000000119197836 */ /* 0x000fc60000000000 */
[----:B------:R-:W1:Y:S02]  /*177d0*/  SYNCS.PHASECHK.TRANS64.TRYWAIT P1, [R5+URZ+0x28840], R0 ;  /* 0x02884000050075a7 */ /* 0x000e64000802017f */
[----:B------:R-:W-:-:S04]  /*177e0*/  ISETP.NE.AND P2, PT, R25, 0x2, PT ;  /* 0x000000021900780c */ /* 0x000fc80003f45270 */
[----:B------:R-:W-:Y:S01]  /*177f0*/  SEL R3, RZ, 0x1, P2 ;  /* 0x00000001ff037807 */ /* 0x000fe20001000000 */
[----:B-1----:R-:W-:Y:S08]  /*17800*/  @!P1 BRA `(.L_x_1525) ;  /* 0x0000004400389947 */ /* 0x002ff00003800000 */
.L_x_1661:
[----:B------:R-:W-:Y:S02]  /*17810*/  SEL R25, R25, RZ, P2 ;  /* 0x000000ff19197207 */ /* 0x000fe40001000000 */
[----:B------:R-:W-:Y:S01]  /*17820*/  LOP3.LUT R2, R28, R3, RZ, 0x3c, !PT ;  /* 0x000000031c027212 */ /* 0x000fe200078e3cff */
[----:B------:R-:W-:Y:S06]  /*17830*/  @!P0 BRA `(.L_x_1526) ;  /* 0x0000000000048947 */ /* 0x000fec0003800000 */
[----:B------:R-:W-:Y:S01]  /*17840*/  BPT.TRAP 0x1 ;  /* 0x000000040000795c */ /* 0x000fe20000300000 */
.L_x_1526:
[----:B------:R-:W-:Y:S01]  /*17850*/  IMAD R25, R25, 0x8, R4 ;  /* 0x0000000819197824 */ /* 0x000fe200078e0204 */
[----:B------:R-:W-:-:S04]  /*17860*/  SHF.L.U32 R2, R2, 0x1f, RZ ;  /* 0x0000001f02027819 */ /* 0x000fc800000006ff */
[----:B------:R-:W3:Y:S02]  /*17870*/  SYNCS.PHASECHK.TRANS64.TRYWAIT P1, [R25+URZ+0x28840], R2 ;  /* 0x02884002190075a7 */ /* 0x000ee4000802017f */
[----:B---3--:R-:W-:Y:S05]  /*17880*/  @!P1 BRA `(.L_x_1527) ;  /* 0x00000044002c9947 */ /* 0x008fea0003800000 */
.L_x_1662:
[----:B------:R-:W-:Y:S05]  /*17890*/  @!P0 BRA `(.L_x_1528) ;  /* 0x0000000000048947 */ /* 0x000fea0003800000 */
[----:B------:R-:W-:Y:S01]  /*178a0*/  BPT.TRAP 0x1 ;  /* 0x000000040000795c */ /* 0x000fe20000300000 */
.L_x_1528:
[----:B------:R-:W4:Y:S02]  /*178b0*/  SYNCS.PHASECHK.TRANS64.TRYWAIT P1, [R5+URZ+0x28860], R0 ;  /* 0x02886000050075a7 */ /* 0x000f24000802017f */
[----:B----4-:R-:W-:Y:S05]  /*178c0*/  @!P1 BRA `(.L_x_1529) ;  /* 0x0000004400309947 */ /* 0x010fea0003800000 */
.L_x_1663:
[----:B------:R-:W-:Y:S05]  /*178d0*/  @!P0 BRA `(.L_x_1530) ;  /* 0x0000000000048947 */ /* 0x000fea0003800000 */
[----:B------:R-:W-:Y:S01]  /*178e0*/  BPT.TRAP 0x1 ;  /* 0x000000040000795c */ /* 0x000fe20000300000 */
.L_x_1530:
[----:B------:R0:W0:Y:S02]  /*178f0*/  SYNCS.PHASECHK.TRANS64.TRYWAIT P0, [R25+URZ+0x28860], R2 ;  /* 0x02886002190075a7 */ /* 0x000024000800017f */
[----:B0-----:R-:W-:Y:S05]  /*17900*/  @!P0 NANOSLEEP.SYNCS 0x989680 ;  /* 0x009896800000895d */ /* 0x001fea0003900000 */
[----:B------:R-:W0:Y:S02]  /*17910*/  @!P0 SYNCS.PHASECHK.TRANS64 P0, [R25+URZ+0x28860], R2 ;  /* 0x02886002190085a7 */ /* 0x000e24000800007f */
[----:B0-----:R-:W-:Y:S05]  /*17920*/  @!P0 BRA `(.L_x_1530) ;  /* 0xfffffffc00f08947 */ /* 0x001fea000383ffff */
.L_x_1522:
[----:B------:R-:W-:Y:S05]  /*17930*/  BSYNC B0 ;  /* 0x0000000000007941 */ /* 0x000fea0003800000 */
.L_x_1521:
[----:B------:R-:W-:Y:S05]  /*17940*/  EXIT ;  /* 0x000000000000794d */ /* 0x000fea0003800000 */
.L_x_1335:
[----:B0-----:R-:W-:-:S04]  /*17950*/  IMAD.U32 R3, RZ, RZ, UR40 ;  /* 0x00000028ff037e24 */ /* 0x001fc8000f8e00ff */
[----:B------:R0:W1:Y:S03]  /*17960*/  SYNCS.PHASECHK.TRANS64.TRYWAIT P1, [R3+URZ+0x28800], R0 ;  /* 0x02880000030075a7 */ /* 0x000066000802017f */
[----:B-1----:R-:W-:Y:S05]  /*17970*/  @!P1 NANOSLEEP.SYNCS 0x989680 ;  /* 0x009896800000995d */ /* 0x002fea0003900000 */
[----:B------:R-:W1:Y:S02]  /*17980*/  @!P1 SYNCS.PHASECHK.TRANS64 P1, [R3+URZ+0x28800], R0 ;  /* 0x02880000030095a7 */ /* 0x000e64000802007f */
[----:B-1----:R-:W-:Y:S05]  /*17990*/  @!P1 BRA `(.L_x_1335) ;  /* 0xfffffffc00ec9947 */ /* 0x002fea000383ffff */
[----:B------:R-:W-:Y:S05]  /*179a0*/  BRA `(.L_x_1531) ;  /* 0xfffffea400c87947 */ /* 0x000fea000383ffff */
.L_x_1339:
[----:B-1----:R1:W2:Y:S02]  /*179b0*/  SYNCS.PHASECHK.TRANS64.TRYWAIT P1, [R3+URZ+0x28830], R0 ;  /* 0x02883000030075a7 */ /* 0x0022a4000802017f */
[----:B--2---:R-:W-:Y:S05]  /*179c0*/  @!P1 NANOSLEEP.SYNCS 0x989680 ;  /* 0x009896800000995d */ /* 0x004fea0003900000 */
[----:B------:R-:W2:Y:S02]  /*179d0*/  @!P1 SYNCS.PHASECHK.TRANS64 P1, [R3+URZ+0x28830], R0 ;  /* 0x02883000030095a7 */ /* 0x000ea4000802007f */
[----:B--2---:R-:W-:Y:S05]  /*179e0*/  @!P1 BRA `(.L_x_1339) ;  /* 0xfffffffc00f09947 */ /* 0x004fea000383ffff */
[----:B------:R-:W-:Y:S05]  /*179f0*/  BRA `(.L_x_1338) ;  /* 0xfffffea400e47947 */ /* 0x000fea000383ffff */
.L_x_1356:
[----:B-1----:R-:W-:-:S04]  /*17a00*/  IMAD.U32 R5, RZ, RZ, UR6 ;  /* 0x00000006ff057e24 */ /* 0x002fc8000f8e00ff */
[----:B------:R1:W2:Y:S03]  /*17a10*/  SYNCS.PHASECHK.TRANS64.TRYWAIT P1, [R5+URZ+0x28830], R0 ;  /* 0x02883000050075a7 */ /* 0x0002a6000802017f */
[----:B--2---:R-:W-:Y:S05]  /*17a20*/  @!P1 NANOSLEEP.SYNCS 0x989680 ;  /* 0x009896800000995d */ /* 0x004fea0003900000 */
[----:B------:R-:W2:Y:S02]  /*17a30*/  @!P1 SYNCS.PHASECHK.TRANS64 P1, [R5+URZ+0x28830], R0 ;  /* 0x02883000050095a7 */ /* 0x000ea4000802007f */
[----:B--2---:R-:W-:Y:S05]  /*17a40*/  @!P1 BRA `(.L_x_1356) ;  /* 0xfffffffc00ec9947 */ /* 0x004fea000383ffff */
[----:B------:R-:W-:Y:S05]  /*17a50*/  BRA `(.L_x_1353) ;  /* 0xfffffed800ac7947 */ /* 0x000fea000383ffff */
.L_x_1360:
[----:B-1----:R-:W-:-:S04]  /*17a60*/  IMAD.U32 R5, RZ, RZ, UR6 ;  /* 0x00000006ff057e24 */ /* 0x002fc8000f8e00ff */
[----:B------:R1:W2:Y:S03]  /*17a70*/  SYNCS.PHASECHK.TRANS64.TRYWAIT P1, [R5+URZ+0x28850], R0 ;  /* 0x02885000050075a7 */ /* 0x0002a6000802017f */
[----:B--2---:R-:W-:Y:S05]  /*17a80*/  @!P1 NANOSLEEP.SYNCS 0x989680 ;  /* 0x009896800000995d */ /* 0x004fea0003900000 */
[----:B------:R-:W2:Y:S02]  /*17a90*/  @!P1 SYNCS.PHASECHK.TRANS64 P1, [R5+URZ+0x28850], R0 ;  /* 0x02885000050095a7 */ /* 0x000ea4000802007f */
[----:B--2---:R-:W-:Y:S05]  /*17aa0*/  @!P1 BRA `(.L_x_1360) ;  /* 0xfffffffc00ec9947 */ /* 0x004fea000383ffff */
[----:B------:R-:W-:Y:S05]  /*17ab0*/  BRA `(.L_x_1357) ;  /* 0xfffffedc00847947 */ /* 0x000fea000383ffff */
.L_x_1379:
[----:B-1----:R-:W-:-:S04]  /*17ac0*/  IMAD.U32 R9, RZ, RZ, UR6 ;  /* 0x00000006ff097e24 */ /* 0x002fc8000f8e00ff */
[----:B------:R1:W2:Y:S03]  /*17ad0*/  SYNCS.PHASECHK.TRANS64.TRYWAIT P1, [R9+URZ+0x28830], R0 ;  /* 0x02883000090075a7 */ /* 0x0002a6000802017f */
[----:B--2---:R-:W-:Y:S05]  /*17ae0*/  @!P1 NANOSLEEP.SYNCS 0x989680 ;  /* 0x009896800000995d */ /* 0x004fea0003900000 */
[----:B------:R-:W2:Y:S02]  /*17af0*/  @!P1 SYNCS.PHASECHK.TRANS64 P1, [R9+URZ+0x28830], R0 ;  /* 0x02883000090095a7 */ /* 0x000ea4000802007f */
[----:B--2---:R-:W-:Y:S05]  /*17b00*/  @!P1 BRA `(.L_x_1379) ;  /* 0xfffffffc00ec9947 */ /* 0x004fea000383ffff */
[----:B------:R-:W-:Y:S05]  /*17b10*/  BRA `(.L_x_1376) ;  /* 0xffffff0c007c7947 */ /* 0x000fea000383ffff */
.L_x_1383:
[----:B-1----:R-:W-:-:S04]  /*17b20*/  IMAD.U32 R9, RZ, RZ, UR6 ;  /* 0x00000006ff097e24 */ /* 0x002fc8000f8e00ff */
[----:B------:R1:W2:Y:S03]  /*17b30*/  SYNCS.PHASECHK.TRANS64.TRYWAIT P1, [R9+URZ+0x28850], R0 ;  /* 0x02885000090075a7 */ /* 0x0002a6000802017f */
[----:B--2---:R-:W-:Y:S05]  /*17b40*/  @!P1 NANOSLEEP.SYNCS 0x989680 ;  /* 0x009896800000995d */ /* 0x004fea0003900000 */
[----:B------:R-:W2:Y:S02]  /*17b50*/  @!P1 SYNCS.PHASECHK.TRANS64 P1, [R9+URZ+0x28850], R0 ;  /* 0x02885000090095a7 */ /* 0x000ea4000802007f */
[----:B--2---:R-:W-:Y:S05]  /*17b60*/  @!P1 BRA `(.L_x_1383) ;  /* 0xfffffffc00ec9947 */ /* 0x004fea000383ffff */
[----:B------:R-:W-:Y:S05]  /*17b70*/  BRA `(.L_x_1380) ;  /* 0xffffff1000547947 */ /* 0x000fea000383ffff */
.L_x_1391:
[----:B-1----:R-:W-:-:S04]  /*17b80*/  IMAD.U32 R5, RZ, RZ, UR6 ;  /* 0x00000006ff057e24 */ /* 0x002fc8000f8e00ff */
[----:B------:R1:W2:Y:S03]  /*17b90*/  SYNCS.PHASECHK.TRANS64.TRYWAIT P1, [R5+URZ+0x28830], R0 ;  /* 0x02883000050075a7 */ /* 0x0002a6000802017f */
[----:B--2---:R-:W-:Y:S05]  /*17ba0*/  @!P1 NANOSLEEP.SYNCS 0x989680 ;  /* 0x009896800000995d */ /* 0x004fea0003900000 */
[----:B------:R-:W2:Y:S02]  /*17bb0*/  @!P1 SYNCS.PHASECHK.TRANS64 P1, [R5+URZ+0x28830], R0 ;  /* 0x02883000050095a7 */ /* 0x000ea4000802007f */
[----:B--2---:R-:W-:Y:S05]  /*17bc0*/  @!P1 BRA `(.L_x_1391) ;  /* 0xfffffffc00ec9947 */ /* 0x004fea000383ffff */
[----:B------:R-:W-:Y:S05]  /*17bd0*/  BRA `(.L_x_1388) ;  /* 0xffffff2c00807947 */ /* 0x000fea000383ffff */
.L_x_1395:
[----:B-1----:R-:W-:-:S04]  /*17be0*/  IMAD.U32 R5, RZ, RZ, UR6 ;  /* 0x00000006ff057e24 */ /* 0x002fc8000f8e00ff */
[----:B------:R1:W2:Y:S03]  /*17bf0*/  SYNCS.PHASECHK.TRANS64.TRYWAIT P1, [R5+URZ+0x28850], R0 ;  /* 0x02885000050075a7 */ /* 0x0002a6000802017f */
[----:B--2---:R-:W-:Y:S05]  /*17c00*/  @!P1 NANOSLEEP.SYNCS 0x989680 ;  /* 0x009896800000995d */ /* 0x004fea0003900000 */
[----:B------:R-:W2:Y:S02]  /*17c10*/  @!P1 SYNCS.PHASECHK.TRANS64 P1, [R5+URZ+0x28850], R0 ;  /* 0x02885000050095a7 */ /* 0x000ea4000802007f */
[----:B--2---:R-:W-:Y:S05]  /*17c20*/  @!P1 BRA `(.L_x_1395) ;  /* 0xfffffffc00ec9947 */ /* 0x004fea000383ffff */
[----:B------:R-:W-:Y:S05]  /*17c30*/  BRA `(.L_x_1392) ;  /* 0xffffff30004c7947 */ /* 0x000fea000383ffff */
.L_x_1410:
[----:B-1----:R-:W-:-:S04]  /*17c40*/  IMAD.U32 R6, RZ, RZ, UR5 ;  /* 0x00000005ff067e24 */ /* 0x002fc8000f8e00ff */
[----:B------:R1:W2:Y:S03]  /*17c50*/  SYNCS.PHASECHK.TRANS64.TRYWAIT P1, [R6+URZ+0x28850], R5 ;  /* 0x02885005060075a7 */ /* 0x0002a6000802017f */
[----:B--2---:R-:W-:Y:S05]  /*17c60*/  @!P1 NANOSLEEP.SYNCS 0x989680 ;  /* 0x009896800000995d */ /* 0x004fea0003900000 */
[----:B------:R-:W2:Y:S02]  /*17c70*/  @!P1 SYNCS.PHASECHK.TRANS64 P1, [R6+URZ+0x28850], R5 ;  /* 0x02885005060095a7 */ /* 0x000ea4000802007f */
[----:B--2---:R-:W-:Y:S05]  /*17c80*/  @!P1 BRA `(.L_x_1410) ;  /* 0xfffffffc00ec9947 */ /* 0x004fea000383ffff */
[----:B------:R-:W-:Y:S05]  /*17c90*/  BRA `(.L_x_1409) ;  /* 0xffffff5c00787947 */ /* 0x000fea000383ffff */
.L_x_1466:
        /* <DEDUP_REMOVED lines=11> */
.L_x_1533:
[----:B------:R-:W-:Y:S05]  /*17d50*/  BSYNC B0 ;  /* 0x0000000000007941 */ /* 0x000fea0003800000 */
.L_x_1532:
[----:B------:R-:W-:Y:S05]  /*17d60*/  BRA `(.L_x_1534) ;  /* 0xffffffb800647947 */ /* 0x000fea000383ffff */
.L_x_1469:
[----:B0-----:R0:W1:Y:S02]  /*17d70*/  SYNCS.PHASECHK.TRANS64.TRYWAIT P0, [R7+URZ+0x28840], R2 ;  /* 0x02884002070075a7 */ /* 0x001064000800017f */
[----:B-1----:R-:W-:Y:S05]  /*17d80*/  @!P0 NANOSLEEP.SYNCS 0x989680 ;  /* 0x009896800000895d */ /* 0x002fea0003900000 */
[----:B------:R-:W1:Y:S02]  /*17d90*/  @!P0 SYNCS.PHASECHK.TRANS64 P0, [R7+URZ+0x28840], R2 ;  /* 0x02884002070085a7 */ /* 0x000e64000800007f */
[----:B-1----:R-:W-:Y:S05]  /*17da0*/  @!P0 BRA `(.L_x_1469) ;  /* 0xfffffffc00f08947 */ /* 0x002fea000383ffff */
[----:B------:R-:W-:Y:S05]  /*17db0*/  BRA `(.L_x_1535) ;  /* 0xffffffb800b87947 */ /* 0x000fea000383ffff */
.L_x_1470:
        /* <DEDUP_REMOVED lines=8> */
.L_x_1537:
[----:B------:R-:W-:Y:S05]  /*17e40*/  BSYNC B0 ;  /* 0x0000000000007941 */ /* 0x000fea0003800000 */
.L_x_1536:
        /* <DEDUP_REMOVED lines=9> */
.L_x_1538:
[----:B------:R-:W-:Y:S02]  /*17ee0*/  IMAD.MOV.U32 R13, RZ, RZ, R0 ;  /* 0x000000ffff0d7224 */ /* 0x000fe400078e0000 */
[----:B------:R-:W-:Y:S02]  /*17ef0*/  IMAD.MOV.U32 R12, RZ, RZ, 0x1 ;  /* 0x00000001ff0c7424 */ /* 0x000fe400078e00ff */
[----:B------:R-:W-:-:S07]  /*17f00*/  IMAD.MOV.U32 R3, RZ, RZ, R14 ;  /* 0x000000ffff037224 */ /* 0x000fce00078e000e */
[----:B------:R-:W-:Y:S05]  /*17f10*/  WARPSYNC.COLLECTIVE R15, `(.L_x_1539) ;  /* 0x000000000f087348 */ /* 0x000fea0003c00000 */
[----:B------:R0:W1:Y:S02]  /*17f20*/  SHFL.IDX P6, R14, R13, R12, R11 ;  /* 0x0000000c0d0e7389 */ /* 0x00006400000c000b */
[----:B01----:R-:W-:Y:S01]  /*17f30*/  ENDCOLLECTIVE ;  /* 0x000000000000791b */ /* 0x003fe20003800000 */
.L_x_1539:
[----:B------:R-:W-:-:S05]  /*17f40*/  @P0 LEA R3, P1, R30, R3, 0x1 ;  /* 0x000000031e030211 */ /* 0x000fca00078208ff */
[----:B------:R-:W-:Y:S01]  /*17f50*/  @P0 IMAD.X R2, RZ, RZ, R2, P1 ;  /* 0x000000ffff020224 */ /* 0x000fe200008e0602 */
[----:B------:R-:W-:-:S04]  /*17f60*/  ISETP.GE.AND P1, PT, R6, 0x11, PT ;  /* 0x000000110600780c */ /* 0x000fc80003f26270 */
        /* <DEDUP_REMOVED lines=13> */
.L_x_1540:
[----:B------:R-:W-:Y:S02]  /*18040*/  @P1 IMAD R8, R5, 0x2, R22 ;  /* 0x0000000205081824 */ /* 0x000fe400078e0216 */
[----:B------:R-:W-:Y:S02]  /*18050*/  IMAD.MOV.U32 R13, RZ, RZ, R0 ;  /* 0x000000ffff0d7224 */ /* 0x000fe400078e0000 */
[----:B------:R-:W-:Y:S02]  /*18060*/  IMAD.MOV.U32 R12, RZ, RZ, 0x2 ;  /* 0x00000002ff0c7424 */ /* 0x000fe400078e00ff */
[----:B------:R-:W-:-:S07]  /*18070*/  IMAD.MOV.U32 R3, RZ, RZ, R14 ;  /* 0x000000ffff037224 */ /* 0x000fce00078e000e */
[----:B------:R-:W-:Y:S05]  /*18080*/  WARPSYNC.COLLECTIVE R15, `(.L_x_1541) ;  /* 0x000000000f087348 */ /* 0x000fea0003c00000 */
[----:B------:R0:W1:Y:S02]  /*18090*/  SHFL.IDX P6, R14, R13, R12, R11 ;  /* 0x0000000c0d0e7389 */ /* 0x00006400000c000b */
[----:B01----:R-:W-:Y:S01]  /*180a0*/  ENDCOLLECTIVE ;  /* 0x000000000000791b */ /* 0x003fe20003800000 */
.L_x_1541:
        /* <DEDUP_REMOVED lines=16> */
.L_x_1542:
[----:B------:R-:W-:Y:S02]  /*181b0*/  @P1 IMAD R8, R5, 0x2, R22 ;  /* 0x0000000205081824 */ /* 0x000fe400078e0216 */
[----:B------:R-:W-:Y:S02]  /*181c0*/  IMAD.MOV.U32 R13, RZ, RZ, R0 ;  /* 0x000000ffff0d7224 */ /* 0x000fe400078e0000 */
[----:B------:R-:W-:Y:S02]  /*181d0*/  IMAD.MOV.U32 R12, RZ, RZ, 0x3 ;  /* 0x00000003ff0c7424 */ /* 0x000fe400078e00ff */
[----:B------:R-:W-:-:S07]  /*181e0*/  IMAD.MOV.U32 R3, RZ, RZ, R14 ;  /* 0x000000ffff037224 */ /* 0x000fce00078e000e */
[----:B------:R-:W-:Y:S05]  /*181f0*/  WARPSYNC.COLLECTIVE R15, `(.L_x_1543) ;  /* 0x000000000f087348 */ /* 0x000fea0003c00000 */
[----:B------:R0:W1:Y:S02]  /*18200*/  SHFL.IDX P6, R14, R13, R12, R11 ;  /* 0x0000000c0d0e7389 */ /* 0x00006400000c000b */
[----:B01----:R-:W-:Y:S01]  /*18210*/  ENDCOLLECTIVE ;  /* 0x000000000000791b */ /* 0x003fe20003800000 */
.L_x_1543:
        /* <DEDUP_REMOVED lines=16> */
.L_x_1544:
[----:B------:R-:W-:Y:S02]  /*18320*/  @P1 IMAD R8, R5, 0x2, R22 ;  /* 0x0000000205081824 */ /* 0x000fe400078e0216 */
[----:B------:R-:W-:Y:S02]  /*18330*/  IMAD.MOV.U32 R13, RZ, RZ, R0 ;  /* 0x000000ffff0d7224 */ /* 0x000fe400078e0000 */
[----:B------:R-:W-:Y:S02]  /*18340*/  IMAD.MOV.U32 R12, RZ, RZ, 0x4 ;  /* 0x00000004ff0c7424 */ /* 0x000fe400078e00ff */
[----:B------:R-:W-:-:S07]  /*18350*/  IMAD.MOV.U32 R3, RZ, RZ, R14 ;  /* 0x000000ffff037224 */ /* 0x000fce00078e000e */
[----:B------:R-:W-:Y:S05]  /*18360*/  WARPSYNC.COLLECTIVE R15, `(.L_x_1545) ;  /* 0x000000000f087348 */ /* 0x000fea0003c00000 */
[----:B------:R0:W1:Y:S02]  /*18370*/  SHFL.IDX P6, R14, R13, R12, R11 ;  /* 0x0000000c0d0e7389 */ /* 0x00006400000c000b */
[----:B01----:R-:W-:Y:S01]  /*18380*/  ENDCOLLECTIVE ;  /* 0x000000000000791b */ /* 0x003fe20003800000 */
.L_x_1545:
        /* <DEDUP_REMOVED lines=16> */
.L_x_1546:
[----:B------:R-:W-:Y:S02]  /*18490*/  @P1 IMAD R8, R5, 0x2, R22 ;  /* 0x0000000205081824 */ /* 0x000fe400078e0216 */
[----:B------:R-:W-:Y:S02]  /*184a0*/  IMAD.MOV.U32 R13, RZ, RZ, R0 ;  /* 0x000000ffff0d7224 */ /* 0x000fe400078e0000 */
[----:B------:R-:W-:Y:S02]  /*184b0*/  IMAD.MOV.U32 R12, RZ, RZ, 0x5 ;  /* 0x00000005ff0c7424 */ /* 0x000fe400078e00ff */
[----:B------:R-:W-:-:S07]  /*184c0*/  IMAD.MOV.U32 R3, RZ, RZ, R14 ;  /* 0x000000ffff037224 */ /* 0x000fce00078e000e */
[----:B------:R-:W-:Y:S05]  /*184d0*/  WARPSYNC.COLLECTIVE R15, `(.L_x_1547) ;  /* 0x000000000f087348 */ /* 0x000fea0003c00000 */
[----:B------:R0:W1:Y:S02]  /*184e0*/  SHFL.IDX P6, R14, R13, R12, R11 ;  /* 0x0000000c0d0e7389 */ /* 0x00006400000c000b */
[----:B01----:R-:W-:Y:S01]  /*184f0*/  ENDCOLLECTIVE ;  /* 0x000000000000791b */ /* 0x003fe20003800000 */
.L_x_1547:
        /* <DEDUP_REMOVED lines=16> */
.L_x_1548:
[----:B------:R-:W-:Y:S02]  /*18600*/  @P1 IMAD R8, R5, 0x2, R22 ;  /* 0x0000000205081824 */ /* 0x000fe400078e0216 */
[----:B------:R-:W-:Y:S02]  /*18610*/  IMAD.MOV.U32 R13, RZ, RZ, R0 ;  /* 0x000000ffff0d7224 */ /* 0x000fe400078e0000 */
[----:B------:R-:W-:Y:S02]  /*18620*/  IMAD.MOV.U32 R12, RZ, RZ, 0x6 ;  /* 0x00000006ff0c7424 */ /* 0x000fe400078e00ff */
[----:B------:R-:W-:-:S07]  /*18630*/  IMAD.MOV.U32 R3, RZ, RZ, R14 ;  /* 0x000000ffff037224 */ /* 0x000fce00078e000e */
[----:B------:R-:W-:Y:S05]  /*18640*/  WARPSYNC.COLLECTIVE R15, `(.L_x_1549) ;  /* 0x000000000f087348 */ /* 0x000fea0003c00000 */
[----:B------:R0:W1:Y:S02]  /*18650*/  SHFL.IDX P6, R14, R13, R12, R11 ;  /* 0x0000000c0d0e7389 */ /* 0x00006400000c000b */
[----:B01----:R-:W-:Y:S01]  /*18660*/  ENDCOLLECTIVE ;  /* 0x000000000000791b */ /* 0x003fe20003800000 */
.L_x_1549:
        /* <DEDUP_REMOVED lines=16> */
.L_x_1550:
[----:B------:R-:W-:Y:S02]  /*18770*/  @P1 IMAD R8, R5, 0x2, R22 ;  /* 0x0000000205081824 */ /* 0x000fe400078e0216 */
[----:B------:R-:W-:Y:S02]  /*18780*/  IMAD.MOV.U32 R13, RZ, RZ, R0 ;  /* 0x000000ffff0d7224 */ /* 0x000fe400078e0000 */
[----:B------:R-:W-:Y:S02]  /*18790*/  IMAD.MOV.U32 R12, RZ, RZ, 0x7 ;  /* 0x00000007ff0c7424 */ /* 0x000fe400078e00ff */
[----:B------:R-:W-:-:S07]  /*187a0*/  IMAD.MOV.U32 R3, RZ, RZ, R14 ;  /* 0x000000ffff037224 */ /* 0x000fce00078e000e */
[----:B------:R-:W-:Y:S05]  /*187b0*/  WARPSYNC.COLLECTIVE R15, `(.L_x_1551) ;  /* 0x000000000f087348 */ /* 0x000fea0003c00000 */
[----:B------:R0:W1:Y:S02]  /*187c0*/  SHFL.IDX P6, R14, R13, R12, R11 ;  /* 0x0000000c0d0e7389 */ /* 0x00006400000c000b */
[----:B01----:R-:W-:Y:S01]  /*187d0*/  ENDCOLLECTIVE ;  /* 0x000000000000791b */ /* 0x003fe20003800000 */
.L_x_1551:
        /* <DEDUP_REMOVED lines=10> */
.L_x_1552:
[----:B------:R-:W-:Y:S01]  /*18880*/  @!PT LDS RZ, [RZ] ;  /* 0x00000000fffff984 */ /* 0x000fe20000000800 */
[----:B------:R-:W-:Y:S01]  /*18890*/  @!PT LDS RZ, [RZ] ;  /* 0x00000000fffff984 */ /* 0x000fe20000000800 */
[----:B------:R-:W-:Y:S01]  /*188a0*/  @!PT LDS RZ, [RZ] ;  /* 0x00000000fffff984 */ /* 0x000fe20000000800 */
[----:B------:R-:W-:Y:S04]  /*188b0*/  @P1 LDGSTS.E.BYPASS.LTC128B.128 [R8+0x1b400], desc[UR36][R2.64], !P3 ;  /* 0x1b40000002081fae */ /* 0x000fe8000d901d64 */
[----:B------:R0:W-:Y:S02]  /*188c0*/  @P1 LDGSTS.E.BYPASS.LTC128B.128 [R8+0x1f400], desc[UR36][R2.64+0x80], !P2 ;  /* 0x1f40008002081fae */ /* 0x0001e4000d101d64 */
[----:B0-----:R-:W-:Y:S01]  /*188d0*/  IMAD.MOV.U32 R2, RZ, RZ, R14 ;  /* 0x000000ffff027224 */ /* 0x001fe200078e000e */
[----:B------:R-:W-:Y:S06]  /*188e0*/  BRA `(.L_x_1553) ;  /* 0xffffffb400947947 */ /* 0x000fec000383ffff */
.L_x_1475:
[----:B------:R-:W-:Y:S02]  /*188f0*/  IMAD.MOV.U32 R13, RZ, RZ, R4 ;  /* 0x000000ffff0d7224 */ /* 0x000fe400078e0004 */
[----:B------:R-:W-:Y:S02]  /*18900*/  IMAD.MOV.U32 R12, RZ, RZ, RZ ;  /* 0x000000ffff0c7224 */ /* 0x000fe400078e00ff */
[----:B------:R-:W-:Y:S02]  /*18910*/  IMAD.MOV.U32 R11, RZ, RZ, 0x181f ;  /* 0x0000181fff0b7424 */ /* 0x000fe400078e00ff */
[----:B------:R-:W-:Y:S02]  /*18920*/  IMAD.MOV.U32 R15, RZ, RZ, -0x1 ;  /* 0xffffffffff0f7424 */ /* 0x000fe400078e00ff */
[----:B------:R-:W-:Y:S02]  /*18930*/  IMAD R31, R31, R5, RZ ;  /* 0x000000051f1f7224 */ /* 0x000fe400078e02ff */
[----:B------:R-:W-:-:S07]  /*18940*/  IMAD.IADD R27, R9, 0x1, R27 ;  /* 0x00000001091b7824 */ /* 0x000fce00078e021b */
[----:B-----5:R-:W-:Y:S05]  /*18950*/  WARPSYNC.COLLECTIVE R15, `(.L_x_1554) ;  /* 0x000000000f087348 */ /* 0x020fea0003c00000 */
[----:B------:R0:W1:Y:S02]  /*18960*/  SHFL.IDX P6, R14, R13, R12, R11 ;  /* 0x0000000c0d0e7389 */ /* 0x00006400000c000b */
[----:B01---5:R-:W-:Y:S01]  /*18970*/  ENDCOLLECTIVE ;  /* 0x000000000000791b */ /* 0x023fe20003800000 */
.L_x_1554:
[C---:B------:R-:W-:Y:S01]  /*18980*/  VIADD R6, R27.reuse, 0x10 ;  /* 0x000000101b067836 */ /* 0x040fe20000000000 */
[----:B------:R-:W-:Y:S01]  /*18990*/  ISETP.GE.AND P2, PT, R27, R31, PT ;  /* 0x0000001f1b00720c */ /* 0x000fe20003f46270 */
[----:B------:R-:W-:Y:S02]  /*189a0*/  IMAD.MOV.U32 R13, RZ, RZ, R0 ;  /* 0x000000ffff0d7224 */ /* 0x000fe400078e0000 */
[----:B------:R-:W-:-:S10]  /*189b0*/  IMAD.MOV.U32 R2, RZ, RZ, R14 ;  /* 0x000000ffff027224 */ /* 0x000fd400078e000e */
[----:B------:R-:W-:Y:S05]  /*189c0*/  WARPSYNC.COLLECTIVE R15, `(.L_x_1555) ;  /* 0x000000000f087348 */ /* 0x000fea0003c00000 */
[----:B------:R0:W1:Y:S02]  /*189d0*/  SHFL.IDX P6, R14, R13, R12, R11 ;  /* 0x0000000c0d0e7389 */ /* 0x00006400000c000b */
[----:B01----:R-:W-:Y:S01]  /*189e0*/  ENDCOLLECTIVE ;  /* 0x000000000000791b */ /* 0x003fe20003800000 */
.L_x_1555:
        /* <DEDUP_REMOVED lines=8> */
.L_x_1556:
[----:B------:R-:W-:Y:S01]  /*18a70*/  @!PT LDS RZ, [RZ] ;  /* 0x00000000fffff984 */ /* 0x000fe20000000800 */
[----:B------:R-:W-:Y:S01]  /*18a80*/  @!PT LDS RZ, [RZ] ;  /* 0x00000000fffff984 */ /* 0x000fe20000000800 */
[----:B------:R-:W-:Y:S01]  /*18a90*/  @!PT LDS RZ, [RZ] ;  /* 0x00000000fffff984 */ /* 0x000fe20000000800 */
[----:B------:R-:W-:Y:S04]  /*18aa0*/  @!P2 LDGSTS.E.BYPASS.LTC128B.128 [R8+0x10400], desc[UR36][R2.64], !P0 ;  /* 0x104000000208afae */ /* 0x000fe8000c101d64 */
[----:B------:R0:W-:Y:S01]  /*18ab0*/  @!P2 LDGSTS.E.BYPASS.LTC128B.128 [R8+0x14400], desc[UR36][R2.64+0x80], !P1 ;  /* 0x144000800208afae */ /* 0x0001e2000c901d64 */
[----:B------:R-:W-:Y:S01]  /*18ac0*/  ISETP.GE.AND P2, PT, R6, R31, PT ;  /* 0x0000001f0600720c */ /* 0x000fe20003f46270 */
[----:B------:R-:W-:Y:S02]  /*18ad0*/  VIADD R6, R27, 0x20 ;  /* 0x000000201b067836 */ /* 0x000fe40000000000 */
[----:B------:R-:W-:Y:S02]  /*18ae0*/  IMAD.MOV.U32 R13, RZ, RZ, R0 ;  /* 0x000000ffff0d7224 */ /* 0x000fe400078e0000 */
[----:B0-----:R-:W-:-:S08]  /*18af0*/  IMAD.MOV.U32 R2, RZ, RZ, R14 ;  /* 0x000000ffff027224 */ /* 0x001fd000078e000e */
[----:B------:R-:W-:Y:S05]  /*18b00*/  WARPSYNC.COLLECTIVE R15, `(.L_x_1557) ;  /* 0x000000000f087348 */ /* 0x000fea0003c00000 */
[----:B------:R0:W1:Y:S02]  /*18b10*/  SHFL.IDX P6, R14, R13, R12, R11 ;  /* 0x0000000c0d0e7389 */ /* 0x00006400000c000b */
[----:B01----:R-:W-:Y:S01]  /*18b20*/  ENDCOLLECTIVE ;  /* 0x000000000000791b */ /* 0x003fe20003800000 */
.L_x_1557:
        /* <DEDUP_REMOVED lines=8> */
.L_x_1558:
[----:B------:R-:W-:-:S05]  /*18bb0*/  @!P2 IMAD.MOV.U32 R3, RZ, RZ, R5 ;  /* 0x000000ffff03a224 */ /* 0x000fca00078e0005 */
        /* <DEDUP_REMOVED lines=12> */
.L_x_1559:
        /* <DEDUP_REMOVED lines=8> */
.L_x_1560:
        /* <DEDUP_REMOVED lines=13> */
.L_x_1561:
        /* <DEDUP_REMOVED lines=8> */
.L_x_1562:
        /* <DEDUP_REMOVED lines=13> */
.L_x_1563:
        /* <DEDUP_REMOVED lines=8> */
.L_x_1564:
        /* <DEDUP_REMOVED lines=13> */
.L_x_1565:
        /* <DEDUP_REMOVED lines=8> */
.L_x_1566:
[----:B------:R-:W-:-:S05]  /*190f0*/  @!P2 IMAD.MOV.U32 R3, RZ, RZ, R5 ;  /* 0x000000ffff03a224 */ /* 0x000fca00078e0005 */
        /* <DEDUP_REMOVED lines=11> */
.L_x_1567:
        /* <DEDUP_REMOVED lines=8> */
.L_x_1568:
        /* <DEDUP_REMOVED lines=11> */
.L_x_1569:
[----:B------:R-:W-:Y:S05]  /*192e0*/  BRA `(.L_x_1570) ;  /* 0xffffffb400f47947 */ /* 0x000fea000383ffff */
.L_x_1480:
[----:B0-----:R0:W1:Y:S02]  /*192f0*/  SYNCS.PHASECHK.TRANS64.TRYWAIT P1, [R22+URZ+0x28820], R3 ;  /* 0x02882003160075a7 */ /* 0x001064000802017f */
[----:B-1----:R-:W-:Y:S05]  /*19300*/  @!P1 NANOSLEEP.SYNCS 0x989680 ;  /* 0x009896800000995d */ /* 0x002fea0003900000 */
[----:B------:R-:W1:Y:S02]  /*19310*/  @!P1 SYNCS.PHASECHK.TRANS64 P1, [R22+URZ+0x28820], R3 ;  /* 0x02882003160095a7 */ /* 0x000e64000802007f */
[----:B-1----:R-:W-:Y:S05]  /*19320*/  @!P1 BRA `(.L_x_1480) ;  /* 0xfffffffc00f09947 */ /* 0x002fea000383ffff */
[----:B------:R-:W-:Y:S05]  /*19330*/  BRA `(.L_x_1571) ;  /* 0xffffffb8006c7947 */ /* 0x000fea000383ffff */
.L_x_1485:
[----:B0-----:R0:W1:Y:S02]  /*19340*/  SYNCS.PHASECHK.TRANS64.TRYWAIT P0, [R6+URZ+0x28840], R3 ;  /* 0x02884003060075a7 */ /* 0x001064000800017f */
[----:B-1----:R-:W-:Y:S05]  /*19350*/  @!P0 NANOSLEEP.SYNCS 0x989680 ;  /* 0x009896800000895d */ /* 0x002fea0003900000 */
[----:B------:R-:W1:Y:S02]  /*19360*/  @!P0 SYNCS.PHASECHK.TRANS64 P0, [R6+URZ+0x28840], R3 ;  /* 0x02884003060085a7 */ /* 0x000e64000800007f */
[----:B-1----:R-:W-:Y:S05]  /*19370*/  @!P0 BRA `(.L_x_1485) ;  /* 0xfffffffc00f08947 */ /* 0x002fea000383ffff */
[----:B------:R-:W-:Y:S05]  /*19380*/  BRA `(.L_x_1572) ;  /* 0xffffffbc00307947 */ /* 0x000fea000383ffff */
.L_x_1486:
[----:B------:R-:W-:Y:S01]  /*19390*/  BSSY B1, `(.L_x_1573) ;  /* 0x0000008000017945 */ /* 0x000fe20003800000 */
[----:B------:R-:W-:Y:S02]  /*193a0*/  IMAD.MOV.U32 R13, RZ, RZ, R9 ;  /* 0x000000ffff0d7224 */ /* 0x000fe400078e0009 */
[----:B------:R-:W-:Y:S02]  /*193b0*/  IMAD.MOV.U32 R12, RZ, RZ, RZ ;  /* 0x000000ffff0c7224 */ /* 0x000fe400078e00ff */
[----:B------:R-:W-:Y:S02]  /*193c0*/  IMAD.MOV.U32 R11, RZ, RZ, 0x181f ;  /* 0x0000181fff0b7424 */ /* 0x000fe400078e00ff */
[----:B------:R-:W-:-:S07]  /*193d0*/  IMAD.MOV.U32 R15, RZ, RZ, -0x1 ;  /* 0xffffffffff0f7424 */ /* 0x000fce00078e00ff */
[----:B--2---:R-:W-:Y:S05]  /*193e0*/  WARPSYNC.COLLECTIVE R15, `(.L_x_1574) ;  /* 0x000000000f087348 */ /* 0x004fea0003c00000 */
[----:B--2---:R0:W1:Y:S02]  /*193f0*/  SHFL.IDX P6, R14, R13, R12, R11 ;  /* 0x0000000c0d0e7389 */ /* 0x00406400000c000b */
[----:B01----:R-:W-:Y:S01]  /*19400*/  ENDCOLLECTIVE ;  /* 0x000000000000791b */ /* 0x003fe20003800000 */
.L_x_1574:
[----:B------:R-:W-:Y:S05]  /*19410*/  BSYNC B1 ;  /* 0x0000000000017941 */ /* 0x000fea0003800000 */
.L_x_1573:
        /* <DEDUP_REMOVED lines=9> */
.L_x_1575:
[----:B------:R-:W-:Y:S02]  /*194b0*/  IMAD R8, R8, 0x2, R22 ;  /* 0x0000000208087824 */ /* 0x000fe400078e0216 */
[----:B------:R-:W-:Y:S02]  /*194c0*/  IMAD.MOV.U32 R13, RZ, RZ, R9 ;  /* 0x000000ffff0d7224 */ /* 0x000fe400078e0009 */
[----:B------:R-:W-:Y:S02]  /*194d0*/  IMAD.MOV.U32 R12, RZ, RZ, 0x1 ;  /* 0x00000001ff0c7424 */ /* 0x000fe400078e00ff */
[----:B------:R-:W-:-:S07]  /*194e0*/  IMAD.MOV.U32 R2, RZ, RZ, R14 ;  /* 0x000000ffff027224 */ /* 0x000fce00078e000e */
[----:B------:R-:W-:Y:S05]  /*194f0*/  WARPSYNC.COLLECTIVE R15, `(.L_x_1576) ;  /* 0x000000000f087348 */ /* 0x000fea0003c00000 */
[----:B------:R0:W1:Y:S02]  /*19500*/  SHFL.IDX P6, R14, R13, R12, R11 ;  /* 0x0000000c0d0e7389 */ /* 0x00006400000c000b */
[----:B01----:R-:W-:Y:S01]  /*19510*/  ENDCOLLECTIVE ;  /* 0x000000000000791b */ /* 0x003fe20003800000 */
.L_x_1576:
        /* <DEDUP_REMOVED lines=12> */
.L_x_1577:
[----:B------:R-:W-:Y:S02]  /*195e0*/  IMAD.MOV.U32 R13, RZ, RZ, R9 ;  /* 0x000000ffff0d7224 */ /* 0x000fe400078e0009 */
[----:B------:R-:W-:Y:S02]  /*195f0*/  IMAD.MOV.U32 R12, RZ, RZ, 0x2 ;  /* 0x00000002ff0c7424 */ /* 0x000fe400078e00ff */
[----:B------:R-:W-:-:S07]  /*19600*/  IMAD.MOV.U32 R2, RZ, RZ, R14 ;  /* 0x000000ffff027224 */ /* 0x000fce00078e000e */
[----:B------:R-:W-:Y:S05]  /*19610*/  WARPSYNC.COLLECTIVE R15, `(.L_x_1578) ;  /* 0x000000000f087348 */ /* 0x000fea0003c00000 */
[----:B------:R0:W1:Y:S02]  /*19620*/  SHFL.IDX P6, R14, R13, R12, R11 ;  /* 0x0000000c0d0e7389 */ /* 0x00006400000c000b */
[----:B01----:R-:W-:Y:S01]  /*19630*/  ENDCOLLECTIVE ;  /* 0x000000000000791b */ /* 0x003fe20003800000 */
.L_x_1578:
        /* <DEDUP_REMOVED lines=12> */
.L_x_1579:
[----:B------:R-:W-:Y:S02]  /*19700*/  IMAD.MOV.U32 R13, RZ, RZ, R9 ;  /* 0x000000ffff0d7224 */ /* 0x000fe400078e0009 */
[----:B------:R-:W-:Y:S02]  /*19710*/  IMAD.MOV.U32 R12, RZ, RZ, 0x3 ;  /* 0x00000003ff0c7424 */ /* 0x000fe400078e00ff */
[----:B------:R-:W-:-:S07]  /*19720*/  IMAD.MOV.U32 R2, RZ, RZ, R14 ;  /* 0x000000ffff027224 */ /* 0x000fce00078e000e */
[----:B------:R-:W-:Y:S05]  /*19730*/  WARPSYNC.COLLECTIVE R15, `(.L_x_1580) ;  /* 0x000000000f087348 */ /* 0x000fea0003c00000 */
[----:B------:R0:W1:Y:S02]  /*19740*/  SHFL.IDX P6, R14, R13, R12, R11 ;  /* 0x0000000c0d0e7389 */ /* 0x00006400000c000b */
[----:B01----:R-:W-:Y:S01]  /*19750*/  ENDCOLLECTIVE ;  /* 0x000000000000791b */ /* 0x003fe20003800000 */
.L_x_1580:
        /* <DEDUP_REMOVED lines=12> */
.L_x_1581:
[----:B------:R-:W-:Y:S02]  /*19820*/  IMAD.MOV.U32 R13, RZ, RZ, R9 ;  /* 0x000000ffff0d7224 */ /* 0x000fe400078e0009 */
[----:B------:R-:W-:Y:S02]  /*19830*/  IMAD.MOV.U32 R12, RZ, RZ, 0x4 ;  /* 0x00000004ff0c7424 */ /* 0x000fe400078e00ff */
[----:B------:R-:W-:-:S07]  /*19840*/  IMAD.MOV.U32 R2, RZ, RZ, R14 ;  /* 0x000000ffff027224 */ /* 0x000fce00078e000e */
[----:B------:R-:W-:Y:S05]  /*19850*/  WARPSYNC.COLLECTIVE R15, `(.L_x_1582) ;  /* 0x000000000f087348 */ /* 0x000fea0003c00000 */
[----:B------:R0:W1:Y:S02]  /*19860*/  SHFL.IDX P6, R14, R13, R12, R11 ;  /* 0x0000000c0d0e7389 */ /* 0x00006400000c000b */
[----:B01----:R-:W-:Y:S01]  /*19870*/  ENDCOLLECTIVE ;  /* 0x000000000000791b */ /* 0x003fe20003800000 */
.L_x_1582:
        /* <DEDUP_REMOVED lines=12> */
.L_x_1583:
[----:B------:R-:W-:Y:S02]  /*19940*/  IMAD.MOV.U32 R13, RZ, RZ, R9 ;  /* 0x000000ffff0d7224 */ /* 0x000fe400078e0009 */
[----:B------:R-:W-:Y:S02]  /*19950*/  IMAD.MOV.U32 R12, RZ, RZ, 0x5 ;  /* 0x00000005ff0c7424 */ /* 0x000fe400078e00ff */
[----:B------:R-:W-:-:S07]  /*19960*/  IMAD.MOV.U32 R2, RZ, RZ, R14 ;  /* 0x000000ffff027224 */ /* 0x000fce00078e000e */
[----:B------:R-:W-:Y:S05]  /*19970*/  WARPSYNC.COLLECTIVE R15, `(.L_x_1584) ;  /* 0x000000000f087348 */ /* 0x000fea0003c00000 */
[----:B------:R0:W1:Y:S02]  /*19980*/  SHFL.IDX P6, R14, R13, R12, R11 ;  /* 0x0000000c0d0e7389 */ /* 0x00006400000c000b */
[----:B01----:R-:W-:Y:S01]  /*19990*/  ENDCOLLECTIVE ;  /* 0x000000000000791b */ /* 0x003fe20003800000 */
.L_x_1584:
        /* <DEDUP_REMOVED lines=12> */
.L_x_1585:
[----:B------:R-:W-:Y:S02]  /*19a60*/  IMAD.MOV.U32 R13, RZ, RZ, R9 ;  /* 0x000000ffff0d7224 */ /* 0x000fe400078e0009 */
[----:B------:R-:W-:Y:S02]  /*19a70*/  IMAD.MOV.U32 R12, RZ, RZ, 0x6 ;  /* 0x00000006ff0c7424 */ /* 0x000fe400078e00ff */
[----:B------:R-:W-:-:S07]  /*19a80*/  IMAD.MOV.U32 R2, RZ, RZ, R14 ;  /* 0x000000ffff027224 */ /* 0x000fce00078e000e */
[----:B------:R-:W-:Y:S05]  /*19a90*/  WARPSYNC.COLLECTIVE R15, `(.L_x_1586) ;  /* 0x000000000f087348 */ /* 0x000fea0003c00000 */
[----:B------:R0:W1:Y:S02]  /*19aa0*/  SHFL.IDX P6, R14, R13, R12, R11 ;  /* 0x0000000c0d0e7389 */ /* 0x00006400000c000b */
[----:B01----:R-:W-:Y:S01]  /*19ab0*/  ENDCOLLECTIVE ;  /* 0x000000000000791b */ /* 0x003fe20003800000 */
.L_x_1586:
        /* <DEDUP_REMOVED lines=12> */
.L_x_1587:
[----:B------:R-:W-:Y:S02]  /*19b80*/  IMAD.MOV.U32 R13, RZ, RZ, R9 ;  /* 0x000000ffff0d7224 */ /* 0x000fe400078e0009 */
[----:B------:R-:W-:Y:S02]  /*19b90*/  IMAD.MOV.U32 R12, RZ, RZ, 0x7 ;  /* 0x00000007ff0c7424 */ /* 0x000fe400078e00ff */
[----:B------:R-:W-:-:S07]  /*19ba0*/  IMAD.MOV.U32 R2, RZ, RZ, R14 ;  /* 0x000000ffff027224 */ /* 0x000fce00078e000e */
[----:B------:R-:W-:Y:S05]  /*19bb0*/  WARPSYNC.COLLECTIVE R15, `(.L_x_1588) ;  /* 0x000000000f087348 */ /* 0x000fea0003c00000 */
[----:B------:R0:W1:Y:S02]  /*19bc0*/  SHFL.IDX P6, R14, R13, R12, R11 ;  /* 0x0000000c0d0e7389 */ /* 0x00006400000c000b */
[----:B01----:R-:W-:Y:S01]  /*19bd0*/  ENDCOLLECTIVE ;  /* 0x000000000000791b */ /* 0x003fe20003800000 */
.L_x_1588:
        /* <DEDUP_REMOVED lines=12> */
.L_x_1589:
[----:B------:R-:W-:Y:S01]  /*19ca0*/  IMAD.MOV.U32 R2, RZ, RZ, R14 ;  /* 0x000000ffff027224 */ /* 0x000fe200078e000e */
[----:B------:R-:W-:Y:S06]  /*19cb0*/  BRA `(.L_x_1590) ;  /* 0xffffffb400fc7947 */ /* 0x000fec000383ffff */
.L_x_1491:
[----:B-1----:R1:W3:Y:S02]  /*19cc0*/  SYNCS.PHASECHK.TRANS64.TRYWAIT P0, [R6+URZ+0x28860], R2 ;  /* 0x02886002060075a7 */ /* 0x0022e4000800017f */
[----:B---3--:R-:W-:Y:S05]  /*19cd0*/  @!P0 NANOSLEEP.SYNCS 0x989680 ;  /* 0x009896800000895d */ /* 0x008fea0003900000 */
[----:B------:R-:W3:Y:S02]  /*19ce0*/  @!P0 SYNCS.PHASECHK.TRANS64 P0, [R6+URZ+0x28860], R2 ;  /* 0x02886002060085a7 */ /* 0x000ee4000800007f */
[----:B---3--:R-:W-:Y:S05]  /*19cf0*/  @!P0 BRA `(.L_x_1491) ;  /* 0xfffffffc00f08947 */ /* 0x008fea000383ffff */
[----:B------:R-:W-:Y:S05]  /*19d00*/  BRA `(.L_x_1591) ;  /* 0xffffffb800587947 */ /* 0x000fea000383ffff */
.L_x_1492:
        /* <DEDUP_REMOVED lines=8> */
.L_x_1593:
[----:B------:R-:W-:Y:S05]  /*19d90*/  BSYNC B1 ;  /* 0x0000000000017941 */ /* 0x000fea0003800000 */
.L_x_1592:
[----:B------:R-:W-:Y:S02]  /*19da0*/  IMAD.MOV.U32 R13, RZ, RZ, R17 ;  /* 0x000000ffff0d7224 */ /* 0x000fe400078e0011 */
[----:B------:R-:W-:Y:S02]  /*19db0*/  IMAD.MOV.U32 R12, RZ, RZ, RZ ;  /* 0x000000ffff0c7224 */ /* 0x000fe400078e00ff */
[----:B------:R-:W-:Y:S02]  /*19dc0*/  IMAD.MOV.U32 R11, RZ, RZ, 0x181f ;  /* 0x0000181fff0b7424 */ /* 0x000fe400078e00ff */
[----:B------:R-:W-:Y:S02]  /*19dd0*/  IMAD.MOV.U32 R15, RZ, RZ, -0x1 ;  /* 0xffffffffff0f7424 */ /* 0x000fe400078e00ff */
[----:B------:R-:W-:Y:S02]  /*19de0*/  IMAD.MOV.U32 R3, RZ, RZ, R14 ;  /* 0x000000ffff037224 */ /* 0x000fe400078e000e */
[----:B------:R-:W-:-:S07]  /*19df0*/  IMAD R7, R7, 0x2, R22 ;  /* 0x0000000207077824 */ /* 0x000fce00078e0216 */
[----:B------:R-:W-:Y:S05]  /*19e00*/  WARPSYNC.COLLECTIVE R15, `(.L_x_1594) ;  /* 0x000000000f087348 */ /* 0x000fea0003c00000 */
[----:B------:R0:W1:Y:S02]  /*19e10*/  SHFL.IDX P6, R14, R13, R12, R11 ;  /* 0x0000000c0d0e7389 */ /* 0x00006400000c000b */
[----:B01----:R-:W-:Y:S01]  /*19e20*/  ENDCOLLECTIVE ;  /* 0x000000000000791b */ /* 0x003fe20003800000 */
.L_x_1594:
[----:B------:R-:W-:Y:S02]  /*19e30*/  IMAD.MOV.U32 R13, RZ, RZ, R18 ;  /* 0x000000ffff0d7224 */ /* 0x000fe400078e0012 */
[----:B------:R-:W-:Y:S02]  /*19e40*/  IMAD.MOV.U32 R12, RZ, RZ, 0x1 ;  /* 0x00000001ff0c7424 */ /* 0x000fe400078e00ff */
[----:B------:R-:W-:-:S07]  /*19e50*/  IMAD.MOV.U32 R2, RZ, RZ, R14 ;  /* 0x000000ffff027224 */ /* 0x000fce00078e000e */
[----:B------:R-:W-:Y:S05]  /*19e60*/  WARPSYNC.COLLECTIVE R15, `(.L_x_1595) ;  /* 0x000000000f087348 */ /* 0x000fea0003c00000 */
[----:B------:R0:W1:Y:S02]  /*19e70*/  SHFL.IDX P6, R14, R13, R12, R11 ;  /* 0x0000000c0d0e7389 */ /* 0x00006400000c000b */
[----:B01----:R-:W-:Y:S01]  /*19e80*/  ENDCOLLECTIVE ;  /* 0x000000000000791b */ /* 0x003fe20003800000 */
.L_x_1595:
        /* <DEDUP_REMOVED lines=14> */
.L_x_1596:
[----:B------:R-:W-:Y:S02]  /*19f70*/  IMAD.MOV.U32 R13, RZ, RZ, R18 ;  /* 0x000000ffff0d7224 */ /* 0x000fe400078e0012 */
[----:B------:R-:W-:Y:S02]  /*19f80*/  IMAD.MOV.U32 R12, RZ, RZ, 0x2 ;  /* 0x00000002ff0c7424 */ /* 0x000fe400078e00ff */
[----:B------:R-:W-:-:S07]  /*19f90*/  IMAD.MOV.U32 R2, RZ, RZ, R14 ;  /* 0x000000ffff027224 */ /* 0x000fce00078e000e */
[----:B------:R-:W-:Y:S05]  /*19fa0*/  WARPSYNC.COLLECTIVE R15, `(.L_x_1597) ;  /* 0x000000000f087348 */ /* 0x000fea0003c00000 */
[----:B------:R0:W1:Y:S02]  /*19fb0*/  SHFL.IDX P6, R14, R13, R12, R11 ;  /* 0x0000000c0d0e7389 */ /* 0x00006400000c000b */
[----:B01----:R-:W-:Y:S01]  /*19fc0*/  ENDCOLLECTIVE ;  /* 0x000000000000791b */ /* 0x003fe20003800000 */
.L_x_1597:
        /* <DEDUP_REMOVED lines=14> */
.L_x_1598:
[----:B------:R-:W-:Y:S02]  /*1a0b0*/  IMAD.MOV.U32 R13, RZ, RZ, R18 ;  /* 0x000000ffff0d7224 */ /* 0x000fe400078e0012 */
[----:B------:R-:W-:Y:S02]  /*1a0c0*/  IMAD.MOV.U32 R12, RZ, RZ, 0x3 ;  /* 0x00000003ff0c7424 */ /* 0x000fe400078e00ff */
[----:B------:R-:W-:-:S07]  /*1a0d0*/  IMAD.MOV.U32 R2, RZ, RZ, R14 ;  /* 0x000000ffff027224 */ /* 0x000fce00078e000e */
[----:B------:R-:W-:Y:S05]  /*1a0e0*/  WARPSYNC.COLLECTIVE R15, `(.L_x_1599) ;  /* 0x000000000f087348 */ /* 0x000fea0003c00000 */
[----:B------:R0:W1:Y:S02]  /*1a0f0*/  SHFL.IDX P6, R14, R13, R12, R11 ;  /* 0x0000000c0d0e7389 */ /* 0x00006400000c000b */
[----:B01----:R-:W-:Y:S01]  /*1a100*/  ENDCOLLECTIVE ;  /* 0x000000000000791b */ /* 0x003fe20003800000 */
.L_x_1599:
        /* <DEDUP_REMOVED lines=14> */
.L_x_1600:
[----:B------:R-:W-:Y:S02]  /*1a1f0*/  IMAD.MOV.U32 R13, RZ, RZ, R18 ;  /* 0x000000ffff0d7224 */ /* 0x000fe400078e0012 */
[----:B------:R-:W-:Y:S02]  /*1a200*/  IMAD.MOV.U32 R12, RZ, RZ, 0x4 ;  /* 0x00000004ff0c7424 */ /* 0x000fe400078e00ff */
[----:B------:R-:W-:-:S07]  /*1a210*/  IMAD.MOV.U32 R2, RZ, RZ, R14 ;  /* 0x000000ffff027224 */ /* 0x000fce00078e000e */
[----:B------:R-:W-:Y:S05]  /*1a220*/  WARPSYNC.COLLECTIVE R15, `(.L_x_1601) ;  /* 0x000000000f087348 */ /* 0x000fea0003c00000 */
[----:B------:R0:W1:Y:S02]  /*1a230*/  SHFL.IDX P6, R14, R13, R12, R11 ;  /* 0x0000000c0d0e7389 */ /* 0x00006400000c000b */
[----:B01----:R-:W-:Y:S01]  /*1a240*/  ENDCOLLECTIVE ;  /* 0x000000000000791b */ /* 0x003fe20003800000 */
.L_x_1601:
        /* <DEDUP_REMOVED lines=14> */
.L_x_1602:
[----:B------:R-:W-:Y:S02]  /*1a330*/  IMAD.MOV.U32 R13, RZ, RZ, R18 ;  /* 0x000000ffff0d7224 */ /* 0x000fe400078e0012 */
[----:B------:R-:W-:Y:S02]  /*1a340*/  IMAD.MOV.U32 R12, RZ, RZ, 0x5 ;  /* 0x00000005ff0c7424 */ /* 0x000fe400078e00ff */
[----:B------:R-:W-:-:S07]  /*1a350*/  IMAD.MOV.U32 R2, RZ, RZ, R14 ;  /* 0x000000ffff027224 */ /* 0x000fce00078e000e */
[----:B------:R-:W-:Y:S05]  /*1a360*/  WARPSYNC.COLLECTIVE R15, `(.L_x_1603) ;  /* 0x000000000f087348 */ /* 0x000fea0003c00000 */
[----:B------:R0:W1:Y:S02]  /*1a370*/  SHFL.IDX P6, R14, R13, R12, R11 ;  /* 0x0000000c0d0e7389 */ /* 0x00006400000c000b */
[----:B01----:R-:W-:Y:S01]  /*1a380*/  ENDCOLLECTIVE ;  /* 0x000000000000791b */ /* 0x003fe20003800000 */
.L_x_1603:
        /* <DEDUP_REMOVED lines=14> */
.L_x_1604:
[----:B------:R-:W-:Y:S02]  /*1a470*/  IMAD.MOV.U32 R13, RZ, RZ, R18 ;  /* 0x000000ffff0d7224 */ /* 0x000fe400078e0012 */
[----:B------:R-:W-:Y:S02]  /*1a480*/  IMAD.MOV.U32 R12, RZ, RZ, 0x6 ;  /* 0x00000006ff0c7424 */ /* 0x000fe400078e00ff */
[----:B------:R-:W-:-:S07]  /*1a490*/  IMAD.MOV.U32 R2, RZ, RZ, R14 ;  /* 0x000000ffff027224 */ /* 0x000fce00078e000e */
[----:B------:R-:W-:Y:S05]  /*1a4a0*/  WARPSYNC.COLLECTIVE R15, `(.L_x_1605) ;  /* 0x000000000f087348 */ /* 0x000fea0003c00000 */
[----:B------:R0:W1:Y:S02]  /*1a4b0*/  SHFL.IDX P6, R14, R13, R12, R11 ;  /* 0x0000000c0d0e7389 */ /* 0x00006400000c000b */
[----:B01----:R-:W-:Y:S01]  /*1a4c0*/  ENDCOLLECTIVE ;  /* 0x000000000000791b */ /* 0x003fe20003800000 */
.L_x_1605:
        /* <DEDUP_REMOVED lines=14> */
.L_x_1606:
[----:B------:R-:W-:Y:S02]  /*1a5b0*/  IMAD.MOV.U32 R13, RZ, RZ, R18 ;  /* 0x000000ffff0d7224 */ /* 0x000fe400078e0012 */
[----:B------:R-:W-:Y:S02]  /*1a5c0*/  IMAD.MOV.U32 R12, RZ, RZ, 0x7 ;  /* 0x00000007ff0c7424 */ /* 0x000fe400078e00ff */
[----:B------:R-:W-:-:S07]  /*1a5d0*/  IMAD.MOV.U32 R2, RZ, RZ, R14 ;  /* 0x000000ffff027224 */ /* 0x000fce00078e000e */
[----:B------:R-:W-:Y:S05]  /*1a5e0*/  WARPSYNC.COLLECTIVE R15, `(.L_x_1607) ;  /* 0x000000000f087348 */ /* 0x000fea0003c00000 */
[----:B------:R0:W1:Y:S02]  /*1a5f0*/  SHFL.IDX P6, R14, R13, R12, R11 ;  /* 0x0000000c0d0e7389 */ /* 0x00006400000c000b */
[----:B01----:R-:W-:Y:S01]  /*1a600*/  ENDCOLLECTIVE ;  /* 0x000000000000791b */ /* 0x003fe20003800000 */
.L_x_1607:
        /* <DEDUP_REMOVED lines=13> */
.L_x_1608:
[----:B------:R-:W-:Y:S01]  /*1a6e0*/  @!PT LDS RZ, [RZ] ;  /* 0x00000000fffff984 */ /* 0x000fe20000000800 */
[----:B------:R-:W-:Y:S01]  /*1a6f0*/  @!PT LDS RZ, [RZ] ;  /* 0x00000000fffff984 */ /* 0x000fe20000000800 */
[----:B------:R-:W-:Y:S01]  /*1a700*/  @!PT LDS RZ, [RZ] ;  /* 0x00000000fffff984 */ /* 0x000fe20000000800 */
[----:B------:R0:W-:Y:S01]  /*1a710*/  LDGSTS.E.BYPASS.LTC128B.128 [R7+0x7400], desc[UR36][R2.64+0x80], !P0 ;  /* 0x0740008002077fae */ /* 0x0001e2000c101d64 */
[----:B------:R-:W-:Y:S05]  /*1a720*/  BRA `(.L_x_1609) ;  /* 0xffffffb000dc7947 */ /* 0x000fea000383ffff */
.L_x_1500:
[----:B0-----:R0:W1:Y:S02]  /*1a730*/  SYNCS.PHASECHK.TRANS64.TRYWAIT P0, [R0+URZ+0x28860], R3 ;  /* 0x02886003000075a7 */ /* 0x001064000800017f */
[----:B-1----:R-:W-:Y:S05]  /*1a740*/  @!P0 NANOSLEEP.SYNCS 0x989680 ;  /* 0x009896800000895d */ /* 0x002fea0003900000 */
[----:B------:R-:W1:Y:S02]  /*1a750*/  @!P0 SYNCS.PHASECHK.TRANS64 P0, [R0+URZ+0x28860], R3 ;  /* 0x02886003000085a7 */ /* 0x000e64000800007f */
[----:B-1----:R-:W-:Y:S05]  /*1a760*/  @!P0 BRA `(.L_x_1500) ;  /* 0xfffffffc00f08947 */ /* 0x002fea000383ffff */
[----:B------:R-:W-:Y:S05]  /*1a770*/  BRA `(.L_x_1610) ;  /* 0xffffffb400e87947 */ /* 0x000fea000383ffff */
.L_x_1501:
[----:B------:R-:W-:Y:S01]  /*1a780*/  BSSY B0, `(.L_x_1611) ;  /* 0x0000008000007945 */ /* 0x000fe20003800000 */
[----:B------:R-:W-:Y:S02]  /*1a790*/  IMAD.MOV.U32 R13, RZ, RZ, R18 ;  /* 0x000000ffff0d7224 */ /* 0x000fe400078e0012 */
[----:B------:R-:W-:Y:S02]  /*1a7a0*/  IMAD.MOV.U32 R12, RZ, RZ, RZ ;  /* 0x000000ffff0c7224 */ /* 0x000fe400078e00ff */
[----:B------:R-:W-:Y:S02]  /*1a7b0*/  IMAD.MOV.U32 R11, RZ, RZ, 0x181f ;  /* 0x0000181fff0b7424 */ /* 0x000fe400078e00ff */
[----:B------:R-:W-:-:S07]  /*1a7c0*/  IMAD.MOV.U32 R15, RZ, RZ, -0x1 ;  /* 0xffffffffff0f7424 */ /* 0x000fce00078e00ff */
[----:B0-2---:R-:W-:Y:S05]  /*1a7d0*/  WARPSYNC.COLLECTIVE R15, `(.L_x_1612) ;  /* 0x000000000f087348 */ /* 0x005fea0003c00000 */
[----:B--2---:R1:W2:Y:S02]  /*1a7e0*/  SHFL.IDX P6, R14, R13, R12, R11 ;  /* 0x0000000c0d0e7389 */ /* 0x0042a400000c000b */
[----:B012---:R-:W-:Y:S01]  /*1a7f0*/  ENDCOLLECTIVE ;  /* 0x000000000000791b */ /* 0x007fe20003800000 */
.L_x_1612:
[----:B------:R-:W-:Y:S05]  /*1a800*/  BSYNC B0 ;  /* 0x0000000000007941 */ /* 0x000fea0003800000 */
.L_x_1611:
        /* <DEDUP_REMOVED lines=9> */
.L_x_1613:
        /* <DEDUP_REMOVED lines=12> */
.L_x_1614:
        /* <DEDUP_REMOVED lines=13> */
.L_x_1615:
[----:B------:R-:W-:Y:S02]  /*1aa30*/  IMAD.MOV.U32 R13, RZ, RZ, R18 ;  /* 0x000000ffff0d7224 */ /* 0x000fe400078e0012 */
[----:B------:R-:W-:Y:S02]  /*1aa40*/  IMAD.MOV.U32 R12, RZ, RZ, 0x2 ;  /* 0x00000002ff0c7424 */ /* 0x000fe400078e00ff */
[----:B------:R-:W-:-:S07]  /*1aa50*/  IMAD.MOV.U32 R10, RZ, RZ, R14 ;  /* 0x000000ffff0a7224 */ /* 0x000fce00078e000e */
[----:B------:R-:W-:Y:S05]  /*1aa60*/  WARPSYNC.COLLECTIVE R15, `(.L_x_1616) ;  /* 0x000000000f087348 */ /* 0x000fea0003c00000 */
[----:B------:R0:W1:Y:S02]  /*1aa70*/  SHFL.IDX P6, R14, R13, R12, R11 ;  /* 0x0000000c0d0e7389 */ /* 0x00006400000c000b */
[----:B01----:R-:W-:Y:S01]  /*1aa80*/  ENDCOLLECTIVE ;  /* 0x000000000000791b */ /* 0x003fe20003800000 */
.L_x_1616:
        /* <DEDUP_REMOVED lines=14> */
.L_x_1617:
[----:B------:R-:W-:Y:S02]  /*1ab70*/  IMAD.MOV.U32 R13, RZ, RZ, R18 ;  /* 0x000000ffff0d7224 */ /* 0x000fe400078e0012 */
[----:B------:R-:W-:Y:S01]  /*1ab80*/  IMAD.MOV.U32 R12, RZ, RZ, 0x3 ;  /* 0x00000003ff0c7424 */ /* 0x000fe200078e00ff */
[----:B------:R-:W-:-:S13]  /*1ab90*/  IADD3 R2, P2, R14, R5, RZ ;  /* 0x000000050e027210 */ /* 0x000fda0007f5e0ff */
[----:B------:R-:W-:Y:S05]  /*1aba0*/  WARPSYNC.COLLECTIVE R15, `(.L_x_1618) ;  /* 0x000000000f087348 */ /* 0x000fea0003c00000 */
[----:B------:R0:W1:Y:S02]  /*1abb0*/  SHFL.IDX P6, R14, R13, R12, R11 ;  /* 0x0000000c0d0e7389 */ /* 0x00006400000c000b */
[----:B01----:R-:W-:Y:S01]  /*1abc0*/  ENDCOLLECTIVE ;  /* 0x000000000000791b */ /* 0x003fe20003800000 */
.L_x_1618:
        /* <DEDUP_REMOVED lines=13> */
.L_x_1619:
[----:B------:R-:W-:Y:S02]  /*1aca0*/  IMAD.MOV.U32 R13, RZ, RZ, R18 ;  /* 0x000000ffff0d7224 */ /* 0x000fe400078e0012 */
[----:B------:R-:W-:Y:S01]  /*1acb0*/  IMAD.MOV.U32 R12, RZ, RZ, 0x4 ;  /* 0x00000004ff0c7424 */ /* 0x000fe200078e00ff */
[----:B------:R-:W-:-:S13]  /*1acc0*/  IADD3 R2, P2, R14, R5, RZ ;  /* 0x000000050e027210 */ /* 0x000fda0007f5e0ff */
[----:B------:R-:W-:Y:S05]  /*1acd0*/  WARPSYNC.COLLECTIVE R15, `(.L_x_1620) ;  /* 0x000000000f087348 */ /* 0x000fea0003c00000 */
[----:B------:R0:W1:Y:S02]  /*1ace0*/  SHFL.IDX P6, R14, R13, R12, R11 ;  /* 0x0000000c0d0e7389 */ /* 0x00006400000c000b */
[----:B01----:R-:W-:Y:S01]  /*1acf0*/  ENDCOLLECTIVE ;  /* 0x000000000000791b */ /* 0x003fe20003800000 */
.L_x_1620:
        /* <DEDUP_REMOVED lines=13> */
.L_x_1621:
[----:B------:R-:W-:Y:S02]  /*1add0*/  IMAD.MOV.U32 R13, RZ, RZ, R18 ;  /* 0x000000ffff0d7224 */ /* 0x000fe400078e0012 */
[----:B------:R-:W-:Y:S02]  /*1ade0*/  IMAD.MOV.U32 R12, RZ, RZ, 0x5 ;  /* 0x00000005ff0c7424 */ /* 0x000fe400078e00ff */
[----:B------:R-:W-:-:S07]  /*1adf0*/  IMAD.MOV.U32 R10, RZ, RZ, R14 ;  /* 0x000000ffff0a7224 */ /* 0x000fce00078e000e */
[----:B------:R-:W-:Y:S05]  /*1ae00*/  WARPSYNC.COLLECTIVE R15, `(.L_x_1622) ;  /* 0x000000000f087348 */ /* 0x000fea0003c00000 */
[----:B------:R0:W1:Y:S02]  /*1ae10*/  SHFL.IDX P6, R14, R13, R12, R11 ;  /* 0x0000000c0d0e7389 */ /* 0x00006400000c000b */
[----:B01----:R-:W-:Y:S01]  /*1ae20*/  ENDCOLLECTIVE ;  /* 0x000000000000791b */ /* 0x003fe20003800000 */
.L_x_1622:
        /* <DEDUP_REMOVED lines=14> */
.L_x_1623:
[----:B------:R-:W-:Y:S02]  /*1af10*/  IMAD.MOV.U32 R13, RZ, RZ, R18 ;  /* 0x000000ffff0d7224 */ /* 0x000fe400078e0012 */
[----:B------:R-:W-:Y:S01]  /*1af20*/  IMAD.MOV.U32 R12, RZ, RZ, 0x6 ;  /* 0x00000006ff0c7424 */ /* 0x000fe200078e00ff */
[----:B------:R-:W-:-:S13]  /*1af30*/  IADD3 R2, P2, R14, R5, RZ ;  /* 0x000000050e027210 */ /* 0x000fda0007f5e0ff */
[----:B------:R-:W-:Y:S05]  /*1af40*/  WARPSYNC.COLLECTIVE R15, `(.L_x_1624) ;  /* 0x000000000f087348 */ /* 0x000fea0003c00000 */
[----:B------:R0:W1:Y:S02]  /*1af50*/  SHFL.IDX P6, R14, R13, R12, R11 ;  /* 0x0000000c0d0e7389 */ /* 0x00006400000c000b */
[----:B01----:R-:W-:Y:S01]  /*1af60*/  ENDCOLLECTIVE ;  /* 0x000000000000791b */ /* 0x003fe20003800000 */
.L_x_1624:
        /* <DEDUP_REMOVED lines=13> */
.L_x_1625:
[----:B------:R-:W-:Y:S02]  /*1b040*/  IMAD.MOV.U32 R13, RZ, RZ, R18 ;  /* 0x000000ffff0d7224 */ /* 0x000fe400078e0012 */
[----:B------:R-:W-:Y:S02]  /*1b050*/  IMAD.MOV.U32 R12, RZ, RZ, 0x7 ;  /* 0x00000007ff0c7424 */ /* 0x000fe400078e00ff */
[----:B------:R-:W-:-:S07]  /*1b060*/  IMAD.MOV.U32 R10, RZ, RZ, R14 ;  /* 0x000000ffff0a7224 */ /* 0x000fce00078e000e */
[----:B------:R-:W-:Y:S05]  /*1b070*/  WARPSYNC.COLLECTIVE R15, `(.L_x_1626) ;  /* 0x000000000f087348 */ /* 0x000fea0003c00000 */
[----:B------:R0:W1:Y:S02]  /*1b080*/  SHFL.IDX P6, R14, R13, R12, R11 ;  /* 0x0000000c0d0e7389 */ /* 0x00006400000c000b */
[----:B01----:R-:W-:Y:S01]  /*1b090*/  ENDCOLLECTIVE ;  /* 0x000000000000791b */ /* 0x003fe20003800000 */
.L_x_1626:
        /* <DEDUP_REMOVED lines=12> */
.L_x_1627:
[----:B------:R-:W-:Y:S05]  /*1b160*/  BRA `(.L_x_1628) ;  /* 0xffffffb000887947 */ /* 0x000fea000383ffff */
.L_x_1506:
        /* <DEDUP_REMOVED lines=8> */
.L_x_1630:
[----:B------:R-:W-:Y:S05]  /*1b1f0*/  BSYNC B0 ;  /* 0x0000000000007941 */ /* 0x000fea0003800000 */
.L_x_1629:
        /* <DEDUP_REMOVED lines=9> */
.L_x_1631:
[----:B------:R-:W-:Y:S02]  /*1b290*/  ULDC UR4, c[0x0][0xc3c] ;  /* 0x00030f0000047ab9 */ /* 0x000fe40000000800 */
[----:B------:R-:W-:-:S13]  /*1b2a0*/  ISETP.GE.OR P1, PT, R9, UR4, !P0 ;  /* 0x0000000409007c0c */ /* 0x000fda000c726670 */
[----:B------:R-:W0:Y:S08]  /*1b2b0*/  @!P1 LDC.64 R4, c[0x0][0xc80] ;  /* 0x00032000ff049b82 */ /* 0x000e300000000a00 */
[----:B------:R-:W1:Y:S01]  /*1b2c0*/  @!P1 LDC.64 R2, c[0x0][0xc78] ;  /* 0x00031e00ff029b82 */ /* 0x000e620000000a00 */
[----:B------:R-:W-:Y:S02]  /*1b2d0*/  IMAD.MOV.U32 R17, RZ, RZ, RZ ;  /* 0x000000ffff117224 */ /* 0x000fe400078e00ff */
[----:B------:R-:W-:-:S02]  /*1b2e0*/  IMAD.MOV.U32 R8, RZ, RZ, RZ ;  /* 0x000000ffff087224 */ /* 0x000fc400078e00ff */
[----:B------:R-:W-:Y:S02]  /*1b2f0*/  IMAD.MOV.U32 R11, RZ, RZ, RZ ;  /* 0x000000ffff0b7224 */ /* 0x000fe400078e00ff */
[----:B------:R-:W-:Y:S02]  /*1b300*/  IMAD.MOV.U32 R7, RZ, RZ, R14 ;  /* 0x000000ffff077224 */ /* 0x000fe400078e000e */
[----:B0-----:R-:W-:-:S06]  /*1b310*/  @!P1 IMAD.WIDE R4, R9, 0x4, R4 ;  /* 0x0000000409049825 */ /* 0x001fcc00078e0204 */
[----:B------:R-:W2:Y:S01]  /*1b320*/  @!P1 LDG.E R4, desc[UR36][R4.64] ;  /* 0x0000002404049981 */ /* 0x000ea2000c1e1900 */
[----:B-1----:R-:W-:-:S06]  /*1b330*/  @!P1 IMAD.WIDE R2, R9, 0x4, R2 ;  /* 0x0000000409029825 */ /* 0x002fcc00078e0202 */
[----:B------:R-:W3:Y:S01]  /*1b340*/  @!P1 LDG.E R2, desc[UR36][R2.64] ;  /* 0x0000002402029981 */ /* 0x000ee2000c1e1900 */
[C---:B------:R-:W-:Y:S02]  /*1b350*/  ISETP.GE.U32.AND P2, PT, R10.reuse, 0x2, PT ;  /* 0x000000020a00780c */ /* 0x040fe40003f46070 */
[C---:B------:R-:W-:Y:S02]  /*1b360*/  ISETP.GE.U32.AND P3, PT, R10.reuse, 0x4, PT ;  /* 0x000000040a00780c */ /* 0x040fe40003f66070 */
[C---:B------:R-:W-:Y:S02]  /*1b370*/  ISETP.GE.U32.AND P4, PT, R10.reuse, 0x8, PT ;  /* 0x000000080a00780c */ /* 0x040fe40003f86070 */
[C---:B------:R-:W-:Y:S01]  /*1b380*/  ISETP.GE.U32.AND P5, PT, R10.reuse, 0x10, PT ;  /* 0x000000100a00780c */ /* 0x040fe20003fa6070 */
[----:B--2---:R-:W-:Y:S02]  /*1b390*/  @!P1 IMAD.MOV.U32 R17, RZ, RZ, R4 ;  /* 0x000000ffff119224 */ /* 0x004fe400078e0004 */
[----:B---3--:R-:W-:Y:S01]  /*1b3a0*/  @!P1 IMAD.MOV.U32 R8, RZ, RZ, R2 ;  /* 0x000000ffff089224 */ /* 0x008fe200078e0002 */
[----:B------:R-:W-:-:S03]  /*1b3b0*/  ISETP.NE.AND P1, PT, R10, RZ, PT ;  /* 0x000000ff0a00720c */ /* 0x000fc60003f25270 */
[----:B------:R-:W-:-:S10]  /*1b3c0*/  IMAD R13, R8, R17, RZ ;  /* 0x00000011080d7224 */ /* 0x000fd400078e02ff */
[----:B------:R-:W-:Y:S05]  /*1b3d0*/  WARPSYNC.COLLECTIVE R15, `(.L_x_1632) ;  /* 0x000000000f087348 */ /* 0x000fea0003c00000 */
[----:B------:R0:W1:Y:S02]  /*1b3e0*/  SHFL.UP P6, R14, R13, R12, R11 ;  /* 0x0400000c0d0e7389 */ /* 0x00006400000c000b */
[----:B01----:R-:W-:Y:S01]  /*1b3f0*/  ENDCOLLECTIVE ;  /* 0x000000000000791b */ /* 0x003fe20003800000 */
.L_x_1632:
[----:B------:R-:W-:Y:S01]  /*1b400*/  IMAD.MOV.U32 R12, RZ, RZ, 0x2 ;  /* 0x00000002ff0c7424 */ /* 0x000fe200078e00ff */
[----:B------:R-:W-:-:S05]  /*1b410*/  SEL R6, R14, RZ, P1 ;  /* 0x000000ff0e067207 */ /* 0x000fca0000800000 */
[----:B------:R-:W-:-:S04]  /*1b420*/  IMAD.IADD R6, R13, 0x1, R6 ;  /* 0x000000010d067824 */ /* 0x000fc800078e0206 */
[----:B------:R-:W-:-:S07]  /*1b430*/  IMAD.MOV.U32 R13, RZ, RZ, R6 ;  /* 0x000000ffff0d7224 */ /* 0x000fce00078e0006 */
[----:B------:R-:W-:Y:S05]  /*1b440*/  WARPSYNC.COLLECTIVE R15, `(.L_x_1633) ;  /* 0x000000000f087348 */ /* 0x000fea0003c00000 */
[----:B------:R0:W1:Y:S02]  /*1b450*/  SHFL.UP P6, R14, R13, R12, R11 ;  /* 0x0400000c0d0e7389 */ /* 0x00006400000c000b */
[----:B01----:R-:W-:Y:S01]  /*1b460*/  ENDCOLLECTIVE ;  /* 0x000000000000791b */ /* 0x003fe20003800000 */
.L_x_1633:
[----:B------:R-:W-:Y:S01]  /*1b470*/  IMAD.MOV.U32 R12, RZ, RZ, 0x4 ;  /* 0x00000004ff0c7424 */ /* 0x000fe200078e00ff */
[----:B------:R-:W-:-:S05]  /*1b480*/  SEL R3, R14, RZ, P2 ;  /* 0x000000ff0e037207 */ /* 0x000fca0001000000 */
[----:B------:R-:W-:Y:S02]  /*1b490*/  IMAD.IADD R2, R6, 0x1, R3 ;  /* 0x0000000106027824 */ /* 0x000fe400078e0203 */
[----:B------:R-:W-:Y:S02]  /*1b4a0*/  IMAD.MOV.U32 R6, RZ, RZ, RZ ;  /* 0x000000ffff067224 */ /* 0x000fe400078e00ff */
[----:B------:R-:W-:-:S07]  /*1b4b0*/  IMAD.MOV.U32 R13, RZ, RZ, R2 ;  /* 0x000000ffff0d7224 */ /* 0x000fce00078e0002 */
[----:B------:R-:W-:Y:S05]  /*1b4c0*/  WARPSYNC.COLLECTIVE R15, `(.L_x_1634) ;  /* 0x000000000f087348 */ /* 0x000fea0003c00000 */
[----:B------:R0:W1:Y:S02]  /*1b4d0*/  SHFL.UP P6, R14, R13, R12, R11 ;  /* 0x0400000c0d0e7389 */ /* 0x00006400000c000b */
[----:B01----:R-:W-:Y:S01]  /*1b4e0*/  ENDCOLLECTIVE ;  /* 0x000000000000791b */ /* 0x003fe20003800000 */
.L_x_1634:
[----:B------:R-:W-:Y:S01]  /*1b4f0*/  IMAD.MOV.U32 R12, RZ, RZ, 0x8 ;  /* 0x00000008ff0c7424 */ /* 0x000fe200078e00ff */
[----:B------:R-:W-:-:S05]  /*1b500*/  SEL R3, R14, RZ, P3 ;  /* 0x000000ff0e037207 */ /* 0x000fca0001800000 */
[----:B------:R-:W-:-:S04]  /*1b510*/  IMAD.IADD R3, R2, 0x1, R3 ;  /* 0x0000000102037824 */ /* 0x000fc800078e0203 */
[----:B------:R-:W-:-:S07]  /*1b520*/  IMAD.MOV.U32 R13, RZ, RZ, R3 ;  /* 0x000000ffff0d7224 */ /* 0x000fce00078e0003 */
[----:B------:R-:W-:Y:S05]  /*1b530*/  WARPSYNC.COLLECTIVE R15, `(.L_x_1635) ;  /* 0x000000000f087348 */ /* 0x000fea0003c00000 */
[----:B------:R0:W1:Y:S02]  /*1b540*/  SHFL.UP P6, R14, R13, R12, R11 ;  /* 0x0400000c0d0e7389 */ /* 0x00006400000c000b */
[----:B01----:R-:W-:Y:S01]  /*1b550*/  ENDCOLLECTIVE ;  /* 0x000000000000791b */ /* 0x003fe20003800000 */
.L_x_1635:
[----:B------:R-:W-:Y:S01]  /*1b560*/  IMAD.MOV.U32 R12, RZ, RZ, 0x10 ;  /* 0x00000010ff0c7424 */ /* 0x000fe200078e00ff */
[----:B------:R-:W-:-:S05]  /*1b570*/  SEL R4, R14, RZ, P4 ;  /* 0x000000ff0e047207 */ /* 0x000fca0002000000 */
[----:B------:R-:W-:-:S04]  /*1b580*/  IMAD.IADD R4, R3, 0x1, R4 ;  /* 0x0000000103047824 */ /* 0x000fc800078e0204 */
[----:B------:R-:W-:-:S07]  /*1b590*/  IMAD.MOV.U32 R13, RZ, RZ, R4 ;  /* 0x000000ffff0d7224 */ /* 0x000fce00078e0004 */
[----:B------:R-:W-:Y:S05]  /*1b5a0*/  WARPSYNC.COLLECTIVE R15, `(.L_x_1636) ;  /* 0x000000000f087348 */ /* 0x000fea0003c00000 */
[----:B------:R0:W1:Y:S02]  /*1b5b0*/  SHFL.UP P6, R14, R13, R12, R11 ;  /* 0x0400000c0d0e7389 */ /* 0x00006400000c000b */
[----:B01----:R-:W-:Y:S01]  /*1b5c0*/  ENDCOLLECTIVE ;  /* 0x000000000000791b */ /* 0x003fe20003800000 */
.L_x_1636:
        /* <DEDUP_REMOVED lines=8> */
.L_x_1637:
[----:B------:R-:W-:Y:S05]  /*1b650*/  BRA `(.L_x_1638) ;  /* 0xffffffb000947947 */ /* 0x000fea000383ffff */
.L_x_1509:
[----:B------:R-:W-:Y:S01]  /*1b660*/  BSSY B0, `(.L_x_1639) ;  /* 0x0000007000007945 */ /* 0x000fe20003800000 */
[----:B------:R-:W-:Y:S02]  /*1b670*/  IMAD.MOV.U32 R12, RZ, RZ, 0x1 ;  /* 0x00000001ff0c7424 */ /* 0x000fe400078e00ff */
[----:B------:R-:W-:Y:S02]  /*1b680*/  IMAD.MOV.U32 R11, RZ, RZ, RZ ;  /* 0x000000ffff0b7224 */ /* 0x000fe400078e00ff */
[----:B------:R-:W-:-:S07]  /*1b690*/  IMAD.MOV.U32 R15, RZ, RZ, -0x1 ;  /* 0xffffffffff0f7424 */ /* 0x000fce00078e00ff */
[----:B------:R-:W-:Y:S05]  /*1b6a0*/  WARPSYNC.COLLECTIVE R15, `(.L_x_1640) ;  /* 0x000000000f087348 */ /* 0x000fea0003c00000 */
[----:B------:R0:W1:Y:S02]  /*1b6b0*/  SHFL.UP P6, R14, R13, R12, R11 ;  /* 0x0400000c0d0e7389 */ /* 0x00006400000c000b */
[----:B01----:R-:W-:Y:S01]  /*1b6c0*/  ENDCOLLECTIVE ;  /* 0x000000000000791b */ /* 0x003fe20003800000 */
.L_x_1640:
[----:B------:R-:W-:Y:S05]  /*1b6d0*/  BSYNC B0 ;  /* 0x0000000000007941 */ /* 0x000fea0003800000 */
.L_x_1639:
        /* <DEDUP_REMOVED lines=8> */
.L_x_1641:
[----:B------:R-:W-:Y:S01]  /*1b760*/  IMAD.MOV.U32 R12, RZ, RZ, 0x4 ;  /* 0x00000004ff0c7424 */ /* 0x000fe200078e00ff */
[----:B------:R-:W-:-:S05]  /*1b770*/  SEL R2, R14, RZ, P2 ;  /* 0x000000ff0e027207 */ /* 0x000fca0001000000 */
[----:B------:R-:W-:-:S04]  /*1b780*/  IMAD.IADD R2, R13, 0x1, R2 ;  /* 0x000000010d027824 */ /* 0x000fc800078e0202 */
[----:B------:R-:W-:-:S07]  /*1b790*/  IMAD.MOV.U32 R13, RZ, RZ, R2 ;  /* 0x000000ffff0d7224 */ /* 0x000fce00078e0002 */
[----:B------:R-:W-:Y:S05]  /*1b7a0*/  WARPSYNC.COLLECTIVE R15, `(.L_x_1642) ;  /* 0x000000000f087348 */ /* 0x000fea0003c00000 */
[----:B------:R0:W1:Y:S02]  /*1b7b0*/  SHFL.UP P6, R14, R13, R12, R11 ;  /* 0x0400000c0d0e7389 */ /* 0x00006400000c000b */
[----:B01----:R-:W-:Y:S01]  /*1b7c0*/  ENDCOLLECTIVE ;  /* 0x000000000000791b */ /* 0x003fe20003800000 */
.L_x_1642:
[----:B------:R-:W-:Y:S01]  /*1b7d0*/  IMAD.MOV.U32 R12, RZ, RZ, 0x8 ;  /* 0x00000008ff0c7424 */ /* 0x000fe200078e00ff */
[----:B------:R-:W-:-:S05]  /*1b7e0*/  SEL R3, R14, RZ, P3 ;  /* 0x000000ff0e037207 */ /* 0x000fca0001800000 */
[----:B------:R-:W-:-:S04]  /*1b7f0*/  IMAD.IADD R3, R2, 0x1, R3 ;  /* 0x0000000102037824 */ /* 0x000fc800078e0203 */
[----:B------:R-:W-:-:S07]  /*1b800*/  IMAD.MOV.U32 R13, RZ, RZ, R3 ;  /* 0x000000ffff0d7224 */ /* 0x000fce00078e0003 */
[----:B------:R-:W-:Y:S05]  /*1b810*/  WARPSYNC.COLLECTIVE R15, `(.L_x_1643) ;  /* 0x000000000f087348 */ /* 0x000fea0003c00000 */
[----:B------:R0:W1:Y:S02]  /*1b820*/  SHFL.UP P6, R14, R13, R12, R11 ;  /* 0x0400000c0d0e7389 */ /* 0x00006400000c000b */
[----:B01----:R-:W-:Y:S01]  /*1b830*/  ENDCOLLECTIVE ;  /* 0x000000000000791b */ /* 0x003fe20003800000 */
.L_x_1643:
[----:B------:R-:W-:Y:S01]  /*1b840*/  IMAD.MOV.U32 R12, RZ, RZ, 0x10 ;  /* 0x00000010ff0c7424 */ /* 0x000fe200078e00ff */
[----:B------:R-:W-:-:S05]  /*1b850*/  SEL R4, R14, RZ, P4 ;  /* 0x000000ff0e047207 */ /* 0x000fca0002000000 */
[----:B------:R-:W-:-:S04]  /*1b860*/  IMAD.IADD R4, R3, 0x1, R4 ;  /* 0x0000000103047824 */ /* 0x000fc800078e0204 */
[----:B------:R-:W-:-:S07]  /*1b870*/  IMAD.MOV.U32 R13, RZ, RZ, R4 ;  /* 0x000000ffff0d7224 */ /* 0x000fce00078e0004 */
[----:B------:R-:W-:Y:S05]  /*1b880*/  WARPSYNC.COLLECTIVE R15, `(.L_x_1644) ;  /* 0x000000000f087348 */ /* 0x000fea0003c00000 */
[----:B------:R0:W1:Y:S02]  /*1b890*/  SHFL.UP P6, R14, R13, R12, R11 ;  /* 0x0400000c0d0e7389 */ /* 0x00006400000c000b */
[----:B01----:R-:W-:Y:S01]  /*1b8a0*/  ENDCOLLECTIVE ;  /* 0x000000000000791b */ /* 0x003fe20003800000 */
.L_x_1644:
        /* <DEDUP_REMOVED lines=8> */
.L_x_1645:
[----:B------:R-:W-:Y:S05]  /*1b930*/  BRA `(.L_x_1646) ;  /* 0xffffffb000807947 */ /* 0x000fea000383ffff */
.L_x_1511:
[----:B------:R-:W-:Y:S01]  /*1b940*/  BSSY B0, `(.L_x_1647) ;  /* 0x0000006000007945 */ /* 0x000fe20003800000 */
[----:B------:R-:W-:Y:S01]  /*1b950*/  PLOP3.LUT P6, PT, P6, PT, PT, 0x8, 0x0 ;  /* 0x000000000000781c */ /* 0x000fe200037ce170 */
[----:B------:R-:W-:-:S12]  /*1b960*/  IMAD.MOV.U32 R15, RZ, RZ, -0x1 ;  /* 0xffffffffff0f7424 */ /* 0x000fd800078e00ff */
[----:B0-----:R-:W-:Y:S05]  /*1b970*/  WARPSYNC.COLLECTIVE R15, `(.L_x_1648) ;  /* 0x000000000f087348 */ /* 0x001fea0003c00000 */
[----:B------:R-:W-:Y:S01]  /*1b980*/  VOTE.ANY R14, PT, P6 ;  /* 0x00000000000e7806 */ /* 0x000fe200030e0100 */
[----:B0-----:R-:W-:Y:S06]  /*1b990*/  ENDCOLLECTIVE ;  /* 0x000000000000791b */ /* 0x001fec0003800000 */
.L_x_1648:
[----:B------:R-:W-:Y:S05]  /*1b9a0*/  BSYNC B0 ;  /* 0x0000000000007941 */ /* 0x000fea0003800000 */
.L_x_1647:
[----:B------:R-:W-:Y:S02]  /*1b9b0*/  IMAD.MOV.U32 R3, RZ, RZ, R14 ;  /* 0x000000ffff037224 */ /* 0x000fe400078e000e */
[----:B------:R-:W-:Y:S02]  /*1b9c0*/  IMAD.MOV.U32 R13, RZ, RZ, R17 ;  /* 0x000000ffff0d7224 */ /* 0x000fe400078e0011 */
[----:B------:R0:W1:Y:S01]  /*1b9d0*/  POPC R12, R3 ;  /* 0x00000003000c7309 */ /* 0x0000620000000000 */
[----:B------:R-:W-:Y:S02]  /*1b9e0*/  IMAD.MOV.U32 R11, RZ, RZ, 0x1f ;  /* 0x0000001fff0b7424 */ /* 0x000fe400078e00ff */
[----:B------:R-:W-:-:S07]  /*1b9f0*/  IMAD.MOV.U32 R15, RZ, RZ, -0x1 ;  /* 0xffffffffff0f7424 */ /* 0x000fce00078e00ff */
[----:B01----:R-:W-:Y:S05]  /*1ba00*/  WARPSYNC.COLLECTIVE R15, `(.L_x_1649) ;  /* 0x000000000f087348 */ /* 0x003fea0003c00000 */
[----:B-1----:R1:W2:Y:S02]  /*1ba10*/  SHFL.IDX P6, R14, R13, R12, R11 ;  /* 0x0000000c0d0e7389 */ /* 0x0022a400000c000b */
[----:B012---:R-:W-:Y:S01]  /*1ba20*/  ENDCOLLECTIVE ;  /* 0x000000000000791b */ /* 0x007fe20003800000 */
.L_x_1649:
[----:B------:R-:W-:Y:S02]  /*1ba30*/  IMAD.IADD R19, R12, 0x1, R19 ;  /* 0x000000010c137824 */ /* 0x000fe400078e0213 */
[----:B------:R-:W-:Y:S02]  /*1ba40*/  IMAD.MOV.U32 R13, RZ, RZ, R8 ;  /* 0x000000ffff0d7224 */ /* 0x000fe400078e0008 */
[----:B------:R-:W-:-:S07]  /*1ba50*/  IMAD.MOV.U32 R17, RZ, RZ, R14 ;  /* 0x000000ffff117224 */ /* 0x000fce00078e000e */
[----:B------:R-:W-:Y:S05]  /*1ba60*/  WARPSYNC.COLLECTIVE R15, `(.L_x_1650) ;  /* 0x000000000f087348 */ /* 0x000fea0003c00000 */
[----:B------:R0:W1:Y:S02]  /*1ba70*/  SHFL.IDX P6, R14, R13, R12, R11 ;  /* 0x0000000c0d0e7389 */ /* 0x00006400000c000b */
[----:B01----:R-:W-:Y:S01]  /*1ba80*/  ENDCOLLECTIVE ;  /* 0x000000000000791b */ /* 0x003fe20003800000 */
.L_x_1650:
[----:B------:R-:W-:Y:S01]  /*1ba90*/  IMAD.MOV.U32 R8, RZ, RZ, R14 ;  /* 0x000000ffff087224 */ /* 0x000fe200078e000e */
[----:B------:R-:W-:Y:S06]  /*1baa0*/  BRA `(.L_x_1651) ;  /* 0xffffffb000647947 */ /* 0x000fec000383ffff */
.L_x_1513:
[----:B------:R-:W-:Y:S01]  /*1bab0*/  BSSY B0, `(.L_x_1652) ;  /* 0x0000007000007945 */ /* 0x000fe20003800000 */
[----:B------:R-:W-:Y:S02]  /*1bac0*/  IMAD.MOV.U32 R13, RZ, RZ, R2 ;  /* 0x000000ffff0d7224 */ /* 0x000fe400078e0002 */
[----:B------:R-:W-:Y:S02]  /*1bad0*/  IMAD.MOV.U32 R11, RZ, RZ, 0x1f ;  /* 0x0000001fff0b7424 */ /* 0x000fe400078e00ff */
[----:B------:R-:W-:-:S07]  /*1bae0*/  IMAD.MOV.U32 R15, RZ, RZ, -0x1 ;  /* 0xffffffffff0f7424 */ /* 0x000fce00078e00ff */
[----:B0-23--:R-:W-:Y:S05]  /*1baf0*/  WARPSYNC.COLLECTIVE R15, `(.L_x_1653) ;  /* 0x000000000f087348 */ /* 0x00dfea0003c00000 */
[----:B------:R1:W4:Y:S02]  /*1bb00*/  SHFL.IDX P6, R14, R13, R12, R11 ;  /* 0x0000000c0d0e7389 */ /* 0x00032400000c000b */
[----:B01234-:R-:W-:Y:S01]  /*1bb10*/  ENDCOLLECTIVE ;  /* 0x000000000000791b */ /* 0x01ffe20003800000 */
.L_x_1653:
[----:B------:R-:W-:Y:S05]  /*1bb20*/  BSYNC B0 ;  /* 0x0000000000007941 */ /* 0x000fea0003800000 */
.L_x_1652:
[----:B------:R-:W-:Y:S01]  /*1bb30*/  IMAD.MOV.U32 R6, RZ, RZ, R14 ;  /* 0x000000ffff067224 */ /* 0x000fe200078e000e */
[----:B------:R-:W-:Y:S06]  /*1bb40*/  BRA `(.L_x_1512) ;  /* 0xffffffb000547947 */ /* 0x000fec000383ffff */
.L_x_1519:
[----:B-1----:R1:W3:Y:S02]  /*1bb50*/  SYNCS.PHASECHK.TRANS64.TRYWAIT P0, [R4+URZ+0x28820], R0 ;  /* 0x02882000040075a7 */ /* 0x0022e4000800017f */
[----:B---3--:R-:W-:Y:S05]  /*1bb60*/  @!P0 NANOSLEEP.SYNCS 0x989680 ;  /* 0x009896800000895d */ /* 0x008fea0003900000 */
[----:B------:R-:W3:Y:S02]  /*1bb70*/  @!P0 SYNCS.PHASECHK.TRANS64 P0, [R4+URZ+0x28820], R0 ;  /* 0x02882000040085a7 */ /* 0x000ee4000800007f */
[----:B---3--:R-:W-:Y:S05]  /*1bb80*/  @!P0 BRA `(.L_x_1519) ;  /* 0xfffffffc00f08947 */ /* 0x008fea000383ffff */
[----:B------:R-:W-:Y:S05]  /*1bb90*/  BRA `(.L_x_1654) ;  /* 0xffffffb800ac7947 */ /* 0x000fea000383ffff */
.L_x_1520:
        /* <DEDUP_REMOVED lines=11> */
.L_x_1656:
[----:B------:R-:W-:Y:S05]  /*1bc50*/  BSYNC B0 ;  /* 0x0000000000007941 */ /* 0x000fea0003800000 */
.L_x_1655:
[----:B------:R-:W-:Y:S05]  /*1bc60*/  BRA `(.L_x_1657) ;  /* 0xffffffb800947947 */ /* 0x000fea000383ffff */
.L_x_1523:
[----:B------:R-:W-:Y:S01]  /*1bc70*/  BSSY B1, `(.L_x_1658) ;  /* 0x0000006000017945 */ /* 0x000fe20003800000 */
[----:B------:R-:W-:-:S07]  /*1bc80*/  IMAD.MOV.U32 R15, RZ, RZ, -0x1 ;  /* 0xffffffffff0f7424 */ /* 0x000fce00078e00ff */
[----:B012---:R-:W-:Y:S05]  /*1bc90*/  WARPSYNC.COLLECTIVE R15, `(.L_x_1659) ;  /* 0x000000000f0c7348 */ /* 0x007fea0003c00000 */
[----:B------:R-:W-:Y:S02]  /*1bca0*/  ELECT P6, UR62, PT ;  /* 0x00000000003e782f */ /* 0x000fe400038c0000 */
[----:B------:R-:W-:Y:S01]  /*1bcb0*/  MOV R14, UR62 ;  /* 0x0000003e000e7c02 */ /* 0x000fe20008000f00 */
[----:B012---:R-:W-:Y:S10]  /*1bcc0*/  ENDCOLLECTIVE ;  /* 0x000000000000791b */ /* 0x007ff40003800000 */
.L_x_1659:
[----:B------:R-:W-:Y:S05]  /*1bcd0*/  BSYNC B1 ;  /* 0x0000000000017941 */ /* 0x000fea0003800000 */
.L_x_1658:
[----:B------:R-:W-:Y:S05]  /*1bce0*/  BRA `(.L_x_1660) ;  /* 0xffffffb8008c7947 */ /* 0x000fea000383ffff */
.L_x_1525:
[----:B-1----:R1:W3:Y:S02]  /*1bcf0*/  SYNCS.PHASECHK.TRANS64.TRYWAIT P1, [R5+URZ+0x28840], R0 ;  /* 0x02884000050075a7 */ /* 0x0022e4000802017f */
[----:B---3--:R-:W-:Y:S05]  /*1bd00*/  @!P1 NANOSLEEP.SYNCS 0x989680 ;  /* 0x009896800000995d */ /* 0x008fea0003900000 */
[----:B------:R-:W3:Y:S02]  /*1bd10*/  @!P1 SYNCS.PHASECHK.TRANS64 P1, [R5+URZ+0x28840], R0 ;  /* 0x02884000050095a7 */ /* 0x000ee4000802007f */
[----:B---3--:R-:W-:Y:S05]  /*1bd20*/  @!P1 BRA `(.L_x_1525) ;  /* 0xfffffffc00f09947 */ /* 0x008fea000383ffff */
[----:B------:R-:W-:Y:S05]  /*1bd30*/  BRA `(.L_x_1661) ;  /* 0xffffffb800b47947 */ /* 0x000fea000383ffff */
.L_x_1527:
[----:B---3--:R3:W4:Y:S02]  /*1bd40*/  SYNCS.PHASECHK.TRANS64.TRYWAIT P1, [R25+URZ+0x28840], R2 ;  /* 0x02884002190075a7 */ /* 0x008724000802017f */
[----:B----4-:R-:W-:Y:S05]  /*1bd50*/  @!P1 NANOSLEEP.SYNCS 0x989680 ;  /* 0x009896800000995d */ /* 0x010fea0003900000 */
[----:B------:R-:W4:Y:S02]  /*1bd60*/  @!P1 SYNCS.PHASECHK.TRANS64 P1, [R25+URZ+0x28840], R2 ;  /* 0x02884002190095a7 */ /* 0x000f24000802007f */
[----:B----4-:R-:W-:Y:S05]  /*1bd70*/  @!P1 BRA `(.L_x_1527) ;  /* 0xfffffffc00f09947 */ /* 0x010fea000383ffff */
[----:B------:R-:W-:Y:S05]  /*1bd80*/  BRA `(.L_x_1662) ;  /* 0xffffffb800c07947 */ /* 0x000fea000383ffff */
.L_x_1529:
[----:B----4-:R4:W0:Y:S02]  /*1bd90*/  SYNCS.PHASECHK.TRANS64.TRYWAIT P1, [R5+URZ+0x28860], R0 ;  /* 0x02886000050075a7 */ /* 0x010824000802017f */
[----:B0-----:R-:W-:Y:S05]  /*1bda0*/  @!P1 NANOSLEEP.SYNCS 0x989680 ;  /* 0x009896800000995d */ /* 0x001fea0003900000 */
[----:B------:R-:W0:Y:S02]  /*1bdb0*/  @!P1 SYNCS.PHASECHK.TRANS64 P1, [R5+URZ+0x28860], R0 ;  /* 0x02886000050095a7 */ /* 0x000e24000802007f */
[----:B0-----:R-:W-:Y:S05]  /*1bdc0*/  @!P1 BRA `(.L_x_1529) ;  /* 0xfffffffc00f09947 */ /* 0x001fea000383ffff */
[----:B------:R-:W-:Y:S05]  /*1bdd0*/  BRA `(.L_x_1663) ;  /* 0xffffffb800bc7947 */ /* 0x000fea000383ffff */
.L_x_1664:
        /* <DEDUP_REMOVED lines=10> */
.L_x_3546:


//--------------------- .text._ZN7cutlass13device_kernelIN5flash11enable_sm90INS1_16FlashAttnFwdSm90INS1_25CollectiveMainloopFwdSm90ILi2EN4cute5tupleIJNS5_1CILi1EEES8_S8_EEENS6_IJNS7_ILi128EEESA_SA_EEELi128ENS_6half_tEfNS_4arch4Sm90ELb0ELb1ELb0ELb1ELb1ELb1ELb0ELb1ELb1ELb1ELb1ELb0EEENS1_21CollectiveEpilogueFwdISB_S9_SC_SE_Li256ELb1ELb1ELb1ELb0EEENS1_36VarlenDynamicPersistentTileSchedulerILi128ELi128ELi256ELi128ELb1ELb1ELb1ELb1ELb0ELb1EEEEEEEEEvNT_6ParamsE --------------------------
	.section	.text._ZN7cutlass13device_kernelIN5flash11enable_sm90INS1_16FlashAttnFwdSm90INS1_25CollectiveMainloopFwdSm90ILi2EN4cute5tupleIJNS5_1CILi1EEES8_S8_EEENS6_IJNS7_ILi128EEESA_SA_EEELi128ENS_6half_tEfNS_4arch4Sm90ELb0ELb1ELb0ELb1ELb1ELb1ELb0ELb1ELb1ELb1ELb1ELb0EEENS1_21CollectiveEpilogueFwdISB_S9_SC_SE_Li256ELb1ELb1ELb1ELb0EEENS1_36VarlenDynamicPersistentTileSchedulerILi128ELi128ELi256ELi128ELb1ELb1ELb1ELb1ELb0ELb1EEEEEEEEEvNT_6ParamsE,"ax",@progbits
	.align	128
.text._ZN7cutlass13device_kernelIN5flash11enable_sm90INS1_16FlashAttnFwdSm90INS1_25CollectiveMainloopFwdSm90ILi2EN4cute5tupleIJNS5_1CILi1EEES8_S8_EEENS6_IJNS7_ILi128EEESA_SA_EEELi128ENS_6half_tEfNS_4arch4Sm90ELb0ELb1ELb0ELb1ELb1ELb1ELb0ELb1ELb1ELb1ELb1ELb0EEENS1_21CollectiveEpilogueFwdISB_S9_SC_SE_Li256ELb1ELb1ELb1ELb0EEENS1_36VarlenDynamicPersistentTileSchedulerILi128ELi128ELi256ELi128ELb1ELb1ELb1ELb1ELb0ELb1EEEEEEEEEvNT_6ParamsE:
        .type           _ZN7cutlass13device_kernelIN5flash11enable_sm90INS1_16FlashAttnFwdSm90INS1_25CollectiveMainloopFwdSm90ILi2EN4cute5tupleIJNS5_1CILi1EEES8_S8_EEENS6_IJNS7_ILi128EEESA_SA_EEELi128ENS_6half_tEfNS_4arch4Sm90ELb0ELb1ELb0ELb1ELb1ELb1ELb0ELb1ELb1ELb1ELb1ELb0EEENS1_21CollectiveEpilogueFwdISB_S9_SC_SE_Li256ELb1ELb1ELb1ELb0EEENS1_36VarlenDynamicPersistentTileSchedulerILi128ELi128ELi256ELi128ELb1ELb1ELb1ELb1ELb0ELb1EEEEEEEEEvNT_6ParamsE,@function
        .size           _ZN7cutlass13device_kernelIN5flash11enable_sm90INS1_16FlashAttnFwdSm90INS1_25CollectiveMainloopFwdSm90ILi2EN4cute5tupleIJNS5_1CILi1EEES8_S8_EEENS6_IJNS7_ILi128EEESA_SA_EEELi128ENS_6half_tEfNS_4arch4Sm90ELb0ELb1ELb0ELb1ELb1ELb1ELb0ELb1ELb1ELb1ELb1ELb0EEENS1_21CollectiveEpilogueFwdISB_S9_SC_SE_Li256ELb1ELb1ELb1ELb0EEENS1_36VarlenDynamicPersistentTileSchedulerILi128ELi128ELi256ELi128ELb1ELb1ELb1ELb1ELb0ELb1EEEEEEEEEvNT_6ParamsE,(.L_x_3547 - _ZN7cutlass13device_kernelIN5flash11enable_sm90INS1_16FlashAttnFwdSm90INS1_25CollectiveMainloopFwdSm90ILi2EN4cute5tupleIJNS5_1CILi1EEES8_S8_EEENS6_IJNS7_ILi128EEESA_SA_EEELi128ENS_6half_tEfNS_4arch4Sm90ELb0ELb1ELb0ELb1ELb1ELb1ELb0ELb1ELb1ELb1ELb1ELb0EEENS1_21CollectiveEpilogueFwdISB_S9_SC_SE_Li256ELb1ELb1ELb1ELb0EEENS1_36VarlenDynamicPersistentTileSchedulerILi128ELi128ELi256ELi128ELb1ELb1ELb1ELb1ELb0ELb1EEEEEEEEEvNT_6ParamsE)
        .other          _ZN7cutlass13device_kernelIN5flash11enable_sm90INS1_16FlashAttnFwdSm90INS1_25CollectiveMainloopFwdSm90ILi2EN4cute5tupleIJNS5_1CILi1EEES8_S8_EEENS6_IJNS7_ILi128EEESA_SA_EEELi128ENS_6half_tEfNS_4arch4Sm90ELb0ELb1ELb0ELb1ELb1ELb1ELb0ELb1ELb1ELb1ELb1ELb0EEENS1_21CollectiveEpilogueFwdISB_S9_SC_SE_Li256ELb1ELb1ELb1ELb0EEENS1_36VarlenDynamicPersistentTileSchedulerILi128ELi128ELi256ELi128ELb1ELb1ELb1ELb1ELb0ELb1EEEEEEEEEvNT_6ParamsE,@"STO_CUDA_ENTRY STV_DEFAULT"
_ZN7cutlass13device_kernelIN5flash11enable_sm90INS1_16FlashAttnFwdSm90INS1_25CollectiveMainloopFwdSm90ILi2EN4cute5tupleIJNS5_1CILi1EEES8_S8_EEENS6_IJNS7_ILi128EEESA_SA_EEELi128ENS_6half_tEfNS_4arch4Sm90ELb0ELb1ELb0ELb1ELb1ELb1ELb0ELb1ELb1ELb1ELb1ELb0EEENS1_21CollectiveEpilogueFwdISB_S9_SC_SE_Li256ELb1ELb1ELb1ELb0EEENS1_36VarlenDynamicPersistentTileSchedulerILi128ELi128ELi256ELi128ELb1ELb1ELb1ELb1ELb0ELb1EEEEEEEEEvNT_6ParamsE:
        /* <DEDUP_REMOVED lines=18> */
.L_x_1666:
[----:B------:R-:W-:Y:S05]  /*0120*/  BSYNC B0 ;  /* 0x0000000000007941 */ /* 0x000fea0003800000 */
.L_x_1665:
        /* <DEDUP_REMOVED lines=41> */
.L_x_1667:
        /* <DEDUP_REMOVED lines=22> */
.L_x_1668:
        /* <DEDUP_REMOVED lines=18> */
.L_x_1669:
        /* <DEDUP_REMOVED lines=22> */
.L_x_1670:
        /* <DEDUP_REMOVED lines=22> */
.L_x_1671:
        /* <DEDUP_REMOVED lines=8> */
.L_x_1674:
        /* <DEDUP_REMOVED lines=19> */
[----:B------:R-:W-:Y:S01]  /*0ab0*/  ULOP3.LUT UR39, UR36, 0x1, URZ, 0xfc, !UPT ;  /* 0x0000000124277892 */ /* 0x000fe2000f8efc3f */
[----:B------:R-:W-:Y:S01]  /*0ac0*/  VIADD R214, R18, 0x10400 ;  /* 0x0001040012d67836 */ /* 0x000fe20000000000 */
[----:B------:R-:W-:Y:S01]  /*0ad0*/  UMOV UR37, URZ ;  /* 0x0000003f00257c82 */ /* 0x000fe20008000000 */
[----:B------:R-:W-:Y:S01]  /*0ae0*/  IMAD.MOV.U32 R19, RZ, RZ, RZ ;  /* 0x000000ffff137224 */ /* 0x000fe200078e00ff */
[----:B------:R-:W-:Y:S01]  /*0af0*/  SHF.R.S32.HI R3, RZ, 0x1f, R0 ;  /* 0x0000001fff037819 */ /* 0x000fe20000011400 */
[----:B------:R-:W-:Y:S02]  /*0b00*/  IMAD.MOV.U32 R199, RZ, RZ, RZ ;  /* 0x000000ffffc77224 */ /* 0x000fe400078e00ff */
[----:B------:R-:W-:Y:S01]  /*0b10*/  IMAD.MOV.U32 R187, RZ, RZ, RZ ;  /* 0x000000ffffbb7224 */ /* 0x000fe200078e00ff */
[CC--:B------:R-:W-:Y:S01]  /*0b20*/  LEA.HI R2, R3.reuse, R0.reuse, RZ, 0x7 ;  /* 0x0000000003027211 */ /* 0x0c0fe200078f38ff */
[----:B------:R-:W-:Y:S01]  /*0b30*/  IMAD.MOV.U32 R184, RZ, RZ, RZ ;  /* 0x000000ffffb87224 */ /* 0x000fe200078e00ff */
[----:B------:R-:W-:-:S02]  /*0b40*/  LEA.HI R4, R3, R0, RZ, 0x4 ;  /* 0x0000000003047211 */ /* 0x000fc400078f20ff */
[----:B------:R-:W-:Y:S02]  /*0b50*/  LOP3.LUT R5, R2, 0xffffff80, RZ, 0xc0, !PT ;  /* 0xffffff8002057812 */ /* 0x000fe400078ec0ff */
[----:B------:R-:W-:Y:S02]  /*0b60*/  SHF.R.S32.HI R7, RZ, 0x4, R4 ;  /* 0x00000004ff077819 */ /* 0x000fe40000011404 */
[----:B------:R-:W-:Y:S01]  /*0b70*/  SHF.R.S32.HI R13, RZ, 0x7, R2 ;  /* 0x00000007ff0d7819 */ /* 0x000fe20000011402 */
[----:B------:R-:W-:Y:S01]  /*0b80*/  IMAD.IADD R14, R0, 0x1, -R5 ;  /* 0x00000001000e7824 */ /* 0x000fe200078e0a05 */
[CC--:B------:R-:W-:Y:S02]  /*0b90*/  LEA.HI R5, R3.reuse, R0.reuse, RZ, 0x5 ;  /* 0x0000000003057211 */ /* 0x0c0fe400078f28ff */
[----:B------:R-:W-:Y:S02]  /*0ba0*/  LEA.HI R188, R3, R0, RZ, 0x3 ;  /* 0x0000000003bc7211 */ /* 0x000fe400078f18ff */
[----:B------:R-:W-:Y:S01]  /*0bb0*/  SHF.R.S32.HI R8, RZ, 0x1f, R14 ;  /* 0x0000001fff087819 */ /* 0x000fe2000001140e */
[----:B------:R-:W-:Y:S01]  /*0bc0*/  IMAD.SHL.U32 R6, R5, 0x20, RZ ;  /* 0x0000002005067824 */ /* 0x000fe200078e00ff */
[----:B------:R-:W-:Y:S01]  /*0bd0*/  LOP3.LUT R5, R4, 0x3fffff0, RZ, 0xc0, !PT ;  /* 0x03fffff004057812 */ /* 0x000fe200078ec0ff */
[----:B------:R-:W-:Y:S01]  /*0be0*/  STL [R1+0xc], R14 ;  /* 0x00000c0e01007387 */ /* 0x000fe20000100800 */
[----:B------:R-:W-:-:S02]  /*0bf0*/  LEA.HI R10, R8, R14, RZ, 0x2 ;  /* 0x0000000e080a7211 */ /* 0x000fc400078f10ff */
[----:B------:R-:W-:Y:S01]  /*0c00*/  LOP3.LUT R6, R6, 0xfffffc00, RZ, 0xc0, !PT ;  /* 0xfffffc0006067812 */ /* 0x000fe200078ec0ff */
[----:B------:R-:W-:Y:S01]  /*0c10*/  IMAD.IADD R5, R0, 0x1, -R5 ;  /* 0x0000000100057824 */ /* 0x000fe200078e0a05 */
[--C-:B------:R-:W-:Y:S01]  /*0c20*/  SHF.R.S32.HI R11, RZ, 0x2, R10.reuse ;  /* 0x00000002ff0b7819 */ /* 0x100fe2000001140a */
[----:B------:R0:W-:Y:S01]  /*0c30*/  STL [R1+0x34], R13 ;  /* 0x0000340d01007387 */ /* 0x0001e20000100800 */
[----:B------:R-:W-:Y:S01]  /*0c40*/  SHF.R.S32.HI R12, RZ, 0x1f, R10 ;  /* 0x0000001fff0c7819 */ /* 0x000fe2000001140a */
[----:B------:R-:W-:Y:S01]  /*0c50*/  IMAD R9, R5, 0x40, R6 ;  /* 0x0000004005097824 */ /* 0x000fe200078e0206 */
[----:B------:R-:W-:Y:S02]  /*0c60*/  LEA.HI R5, R3, R0, RZ, 0x2 ;  /* 0x0000000003057211 */ /* 0x000fe400078f10ff */
[----:B------:R-:W-:Y:S02]  /*0c70*/  LEA.HI R4, R4, R7, RZ, 0x1 ;  /* 0x0000000704047211 */ /* 0x000fe400078f08ff */
[----:B------:R-:W-:-:S02]  /*0c80*/  LOP3.LUT R5, R5, 0xfffffffc, RZ, 0xc0, !PT ;  /* 0xfffffffc05057812 */ /* 0x000fc400078ec0ff */
[----:B------:R-:W-:Y:S02]  /*0c90*/  LEA.HI R12, R12, R11, RZ, 0x3 ;  /* 0x0000000b0c0c7211 */ /* 0x000fe400078f18ff */
[----:B------:R-:W-:Y:S02]  /*0ca0*/  LOP3.LUT R4, R4, 0x1ffffffe, RZ, 0xc0, !PT ;  /* 0x1ffffffe04047812 */ /* 0x000fe400078ec0ff */
[----:B------:R-:W-:Y:S02]  /*0cb0*/  IADD3 R6, R0, -R5, RZ ;  /* 0x8000000500067210 */ /* 0x000fe40007ffe0ff */
[----:B------:R-:W-:Y:S01]  /*0cc0*/  LEA.HI R2, R2, R13, RZ, 0x1 ;  /* 0x0000000d02027211 */ /* 0x000fe200078f08ff */
[----:B------:R-:W-:Y:S01]  /*0cd0*/  IMAD.IADD R4, R7, 0x1, -R4 ;  /* 0x0000000107047824 */ /* 0x000fe200078e0a04 */
[----:B------:R-:W-:Y:S02]  /*0ce0*/  LOP3.LUT R12, R12, 0xfffffff8, RZ, 0xc0, !PT ;  /* 0xfffffff80c0c7812 */ /* 0x000fe400078ec0ff */
[----:B------:R-:W-:-:S02]  /*0cf0*/  LEA.HI R8, R8, R14, RZ, 0x5 ;  /* 0x0000000e08087211 */ /* 0x000fc400078f28ff */
[----:B------:R-:W-:Y:S01]  /*0d00*/  LOP3.LUT R5, R188, 0xfffffff8, RZ, 0xc0, !PT ;  /* 0xfffffff8bc057812 */ /* 0x000fe200078ec0ff */
[----:B------:R-:W-:Y:S01]  /*0d10*/  IMAD.IADD R11, R11, 0x1, -R12 ;  /* 0x000000010b0b7824 */ /* 0x000fe200078e0a0c */
[----:B------:R-:W-:Y:S02]  /*0d20*/  SHF.R.S32.HI R188, RZ, 0x3, R188 ;  /* 0x00000003ffbc7819 */ /* 0x000fe400000114bc */
[----:B------:R-:W-:Y:S01]  /*0d30*/  LOP3.LUT R2, R2, 0x3fffffe, RZ, 0xc0, !PT ;  /* 0x03fffffe02027812 */ /* 0x000fe200078ec0ff */
[----:B------:R-:W-:Y:S01]  /*0d40*/  IMAD.IADD R220, R0, 0x1, -R5 ;  /* 0x0000000100dc7824 */ /* 0x000fe200078e0a05 */
[----:B------:R-:W-:Y:S01]  /*0d50*/  SHF.R.S32.HI R8, RZ, 0x5, R8 ;  /* 0x00000005ff087819 */ /* 0x000fe20000011408 */
[----:B------:R-:W-:Y:S01]  /*0d60*/  VIADD R15, R188, 0x20 ;  /* 0x00000020bc0f7836 */ /* 0x000fe20000000000 */
[----:B------:R-:W-:Y:S01]  /*0d70*/  LEA.HI R3, R3, R0, RZ, 0x6 ;  /* 0x0000000003037211 */ /* 0x000fe200078f30ff */
[----:B------:R-:W-:Y:S01]  /*0d80*/  IMAD R0, R4, 0x8, R9 ;  /* 0x0000000804007824 */ /* 0x000fe200078e0209 */
[----:B------:R-:W-:Y:S01]  /*0d90*/  LEA.HI R7, R6, R6, RZ, 0x1 ;  /* 0x0000000606077211 */ /* 0x000fe200078f08ff */
[----:B------:R-:W-:Y:S01]  /*0da0*/  IMAD.IADD R2, R13, 0x1, -R2 ;  /* 0x000000010d027824 */ /* 0x000fe200078e0a02 */
[----:B------:R-:W-:Y:S01]  /*0db0*/  SHF.L.U32 R3, R3, 0x3, RZ ;  /* 0x0000000303037819 */ /* 0x000fe200000006ff */
[----:B------:R-:W-:Y:S01]  /*0dc0*/  IMAD R11, R8, 0x10, R11 ;  /* 0x00000010080b7824 */ /* 0x000fe200078e020b */
[----:B------:R1:W-:Y:S01]  /*0dd0*/  STL [R1+0x3c], R0 ;  /* 0x00003c0001007387 */ /* 0x0003e20000100800 */
[C---:B0-----:R-:W-:Y:S01]  /*0de0*/  VIADD R13, R188.reuse, 0x40 ;  /* 0x00000040bc0d7836 */ /* 0x041fe20000000000 */
[----:B------:R-:W-:Y:S01]  /*0df0*/  LOP3.LUT R213, R3, 0xfffffe00, RZ, 0xc0, !PT ;  /* 0xfffffe0003d57812 */ /* 0x000fe200078ec0ff */
[----:B------:R-:W-:Y:S01]  /*0e00*/  VIADD R12, R188, 0x60 ;  /* 0x00000060bc0c7836 */ /* 0x000fe20000000000 */
[----:B------:R-:W-:Y:S01]  /*0e10*/  LOP3.LUT R7, R7, 0x1ffffffe, RZ, 0xc0, !PT ;  /* 0x1ffffffe07077812 */ /* 0x000fe200078ec0ff */
[----:B------:R-:W-:Y:S01]  /*0e20*/  IMAD R8, R2, 0x40, R11 ;  /* 0x0000004002087824 */ /* 0x000fe200078e020b */
[----:B------:R-:W-:Y:S01]  /*0e30*/  SHF.R.S32.HI R2, RZ, 0x1f, R13 ;  /* 0x0000001fff027819 */ /* 0x000fe2000001140d */
[----:B------:R-:W-:Y:S01]  /*0e40*/  IMAD.SHL.U32 R209, R188, 0x40, RZ ;  /* 0x00000040bcd17824 */ /* 0x000fe200078e00ff */
[----:B------:R-:W-:Y:S01]  /*0e50*/  SHF.R.S32.HI R5, RZ, 0x1f, R12 ;  /* 0x0000001fff057819 */ /* 0x000fe2000001140c */
[----:B------:R-:W-:Y:S01]  /*0e60*/  IMAD.SHL.U32 R205, R15, 0x40, RZ ;  /* 0x000000400fcd7824 */ /* 0x000fe200078e00ff */
[----:B-1----:R-:W-:Y:S01]  /*0e70*/  SHF.R.S32.HI R0, RZ, 0x1f, R15 ;  /* 0x0000001fff007819 */ /* 0x002fe2000001140f */
[----:B------:R-:W-:Y:S01]  /*0e80*/  IMAD.SHL.U32 R16, R220, 0x8, RZ ;  /* 0x00000008dc107824 */ /* 0x000fe200078e00ff */
[----:B------:R-:W-:Y:S01]  /*0e90*/  LEA.HI R4, R2, R13, RZ, 0x3 ;  /* 0x0000000d02047211 */ /* 0x000fe200078f18ff */
[----:B------:R-:W-:Y:S01]  /*0ea0*/  IMAD.SHL.U32 R204, R13, 0x40, RZ ;  /* 0x000000400dcc7824 */ /* 0x000fe200078e00ff */
[----:B------:R-:W-:Y:S01]  /*0eb0*/  LEA.HI R3, R0, R15, RZ, 0x3 ;  /* 0x0000000f00037211 */ /* 0x000fe200078f18ff */
[----:B------:R-:W-:Y:S01]  /*0ec0*/  IMAD.IADD R7, R6, 0x1, -R7 ;  /* 0x0000000106077824 */ /* 0x000fe200078e0a07 */
[----:B------:R-:W-:Y:S01]  /*0ed0*/  LEA.HI R5, R5, R12, RZ, 0x3 ;  /* 0x0000000c05057211 */ /* 0x000fe200078f18ff */
[----:B------:R-:W-:Y:S01]  /*0ee0*/  IMAD.SHL.U32 R4, R4, 0x40, RZ ;  /* 0x0000004004047824 */ /* 0x000fe200078e00ff */
[----:B------:R-:W-:Y:S01]  /*0ef0*/  LOP3.LUT R209, R209, 0x1c0, RZ, 0xc0, !PT ;  /* 0x000001c0d1d17812 */ /* 0x000fe200078ec0ff */
[----:B------:R-:W-:Y:S01]  /*0f00*/  IMAD.SHL.U32 R3, R3, 0x40, RZ ;  /* 0x0000004003037824 */ /* 0x000fe200078e00ff */
[----:B------:R-:W-:Y:S01]  /*0f10*/  SHF.L.U32 R203, R12, 0x6, RZ ;  /* 0x000000060ccb7819 */ /* 0x000fe200000006ff */
[----:B------:R-:W-:Y:S01]  /*0f20*/  IMAD.SHL.U32 R5, R5, 0x40, RZ ;  /* 0x0000004005057824 */ /* 0x000fe200078e00ff */
[----:B------:R-:W-:Y:S01]  /*0f30*/  LOP3.LUT R205, R205, 0x1c0, RZ, 0xc0, !PT ;  /* 0x000001c0cdcd7812 */ /* 0x000fe200078ec0ff */
[----:B------:R-:W-:Y:S01]  /*0f40*/  STL [R1+0x38], R8 ;  /* 0x0000380801007387 */ /* 0x000fe20000100800 */
[----:B------:R-:W-:Y:S01]  /*0f50*/  LOP3.LUT R0, R209, 0x38, R16, 0xf8, !PT ;  /* 0x00000038d1007812 */ /* 0x000fe200078ef810 */
[----:B------:R-:W-:Y:S01]  /*0f60*/  IMAD.SHL.U32 R22, R220, 0x4, RZ ;  /* 0x00000004dc167824 */ /* 0x000fe200078e00ff */
[----:B------:R-:W-:Y:S01]  /*0f70*/  SHF.R.U32.HI R6, RZ, 0x3, R209 ;  /* 0x00000003ff067819 */ /* 0x000fe200000116d1 */
[----:B------:R-:W-:Y:S01]  /*0f80*/  VIADD R2, R16, 0x40 ;  /* 0x0000004010027836 */ /* 0x000fe20000000000 */
[----:B------:R-:W-:Y:S01]  /*0f90*/  LOP3.LUT R204, R204, 0x1c0, RZ, 0xc0, !PT ;  /* 0x000001c0cccc7812 */ /* 0x000fe200078ec0ff */
[----:B------:R-:W-:Y:S01]  /*0fa0*/  VIADD R186, R22, 0x20 ;  /* 0x0000002016ba7836 */ /* 0x000fe20000000000 */
[----:B------:R-:W-:Y:S01]  /*0fb0*/  LOP3.LUT R203, R203, 0x1c0, RZ, 0xc0, !PT ;  /* 0x000001c0cbcb7812 */ /* 0x000fe200078ec0ff */
[----:B------:R-:W-:Y:S01]  /*0fc0*/  IMAD R202, R7, 0x8, R8 ;  /* 0x0000000807ca7824 */ /* 0x000fe200078e0208 */
[----:B------:R-:W-:-:S02]  /*0fd0*/  SHF.R.U32.HI R13, RZ, 0x3, R205 ;  /* 0x00000003ff0d7819 */ /* 0x000fc400000116cd */
[----:B------:R-:W-:Y:S02]  /*0fe0*/  LOP3.LUT R9, R205, 0x38, R16, 0xf8, !PT ;  /* 0x00000038cd097812 */ /* 0x000fe400078ef810 */
[----:B------:R-:W-:Y:S02]  /*0ff0*/  LOP3.LUT R212, R3, 0xfffffe00, RZ, 0xc0, !PT ;  /* 0xfffffe0003d47812 */ /* 0x000fe400078ec0ff */
[----:B------:R-:W-:Y:S02]  /*1000*/  LOP3.LUT R219, R213, R0, R6, 0xf6, !PT ;  /* 0x00000000d5db7212 */ /* 0x000fe400078ef606 */
[----:B------:R-:W-:Y:S02]  /*1010*/  SHF.R.U32.HI R12, RZ, 0x3, R204 ;  /* 0x00000003ff0c7819 */ /* 0x000fe400000116cc */
[----:B------:R-:W-:Y:S02]  /*1020*/  LOP3.LUT R0, R204, 0x38, R16, 0xf8, !PT ;  /* 0x00000038cc007812 */ /* 0x000fe400078ef810 */
[----:B------:R-:W-:-:S02]  /*1030*/  SHF.R.U32.HI R6, RZ, 0x3, R203 ;  /* 0x00000003ff067819 */ /* 0x000fc400000116cb */
[----:B------:R-:W-:Y:S02]  /*1040*/  LOP3.LUT R11, R203, 0x38, R16, 0xf8, !PT ;  /* 0x00000038cb0b7812 */ /* 0x000fe400078ef810 */
[----:B------:R-:W-:Y:S02]  /*1050*/  LOP3.LUT R211, R4, 0xfffffe00, RZ, 0xc0, !PT ;  /* 0xfffffe0004d37812 */ /* 0x000fe400078ec0ff */
[----:B------:R-:W-:Y:S02]  /*1060*/  LOP3.LUT R210, R5, 0xfffffe00, RZ, 0xc0, !PT ;  /* 0xfffffe0005d27812 */ /* 0x000fe400078ec0ff */
[----:B------:R-:W-:Y:S02]  /*1070*/  LOP3.LUT R10, R10, 0x7ffffffc, RZ, 0xc0, !PT ;  /* 0x7ffffffc0a0a7812 */ /* 0x000fe400078ec0ff */
[----:B------:R-:W-:Y:S02]  /*1080*/  LOP3.LUT R9, R212, R9, R13, 0xf6, !PT ;  /* 0x00000009d4097212 */ /* 0x000fe400078ef60d */
[----:B------:R-:W-:Y:S01]  /*1090*/  LOP3.LUT R3, R211, R0, R12, 0xf6, !PT ;  /* 0x00000000d3037212 */ /* 0x000fe200078ef60c */
[----:B------:R-:W-:Y:S01]  /*10a0*/  IMAD.IADD R10, R14, 0x1, -R10 ;  /* 0x000000010e0a7824 */ /* 0x000fe200078e0a0a */
[----:B------:R-:W-:Y:S01]  /*10b0*/  LOP3.LUT R11, R210, R11, R6, 0xf6, !PT ;  /* 0x0000000bd20b7212 */ /* 0x000fe200078ef606 */
[----:B------:R-:W-:Y:S01]  /*10c0*/  IMAD R4, R9, 0x2, R214 ;  /* 0x0000000209047824 */ /* 0x000fe200078e02d6 */
[----:B------:R-:W-:Y:S01]  /*10d0*/  LEA R3, R3, R214, 0x1 ;  /* 0x000000d603037211 */ /* 0x000fe200078e08ff */
[----:B------:R-:W-:Y:S01]  /*10e0*/  IMAD.SHL.U32 R189, R10, 0x2, RZ ;  /* 0x000000020abd7824 */ /* 0x000fe200078e00ff */
[----:B------:R-:W-:Y:S01]  /*10f0*/  SHF.R.S32.HI R23, RZ, 0x1f, R22 ;  /* 0x0000001fff177819 */ /* 0x000fe20000011416 */
[----:B------:R-:W-:Y:S01]  /*1100*/  IMAD R0, R11, 0x2, R214 ;  /* 0x000000020b007824 */ /* 0x000fe200078e02d6 */
[----:B------:R-:W-:Y:S01]  /*1110*/  STL [R1+0x30], R4 ;  /* 0x0000300401007387 */ /* 0x000fe20000100800 */
[C---:B------:R-:W-:Y:S01]  /*1120*/  VIADD R229, R189.reuse, 0x58 ;  /* 0x00000058bde57836 */ /* 0x040fe20000000000 */
[C---:B------:R-:W-:Y:S01]  /*1130*/  IADD3 R225, R189.reuse, 0x78, RZ ;  /* 0x00000078bde17810 */ /* 0x040fe20007ffe0ff */
[C---:B------:R-:W-:Y:S01]  /*1140*/  VIADD R228, R189.reuse, 0x60 ;  /* 0x00000060bde47836 */ /* 0x040fe20000000000 */
[----:B------:R0:W-:Y:S01]  /*1150*/  STL [R1+0x2c], R3 ;  /* 0x00002c0301007387 */ /* 0x0001e20000100800 */
[C---:B------:R-:W-:Y:S01]  /*1160*/  VIADD R227, R189.reuse, 0x68 ;  /* 0x00000068bde37836 */ /* 0x040fe20000000000 */
[----:B------:R-:W-:Y:S01]  /*1170*/  SHF.R.S32.HI R17, RZ, 0x1f, R16 ;  /* 0x0000001fff117819 */ /* 0x000fe20000011410 */
[----:B------:R-:W-:Y:S01]  /*1180*/  VIADD R226, R189, 0x70 ;  /* 0x00000070bde27836 */ /* 0x000fe20000000000 */
[----:B------:R1:W-:Y:S01]  /*1190*/  STL [R1+0x28], R0 ;  /* 0x0000280001007387 */ /* 0x0003e20000100800 */
[----:B------:R-:W-:Y:S01]  /*11a0*/  SHF.R.S32.HI R185, RZ, 0x1f, R2 ;  /* 0x0000001fffb97819 */ /* 0x000fe20000011402 */
[----:B------:R-:W-:-:S02]  /*11b0*/  IMAD R214, R219, 0x2, R214 ;  /* 0x00000002dbd67824 */ /* 0x000fc400078e02d6 */
[C---:B------:R-:W-:Y:S02]  /*11c0*/  VIADD R224, R189.reuse, 0x40 ;  /* 0x00000040bde07836 */ /* 0x040fe40000000000 */
[C---:B0-----:R-:W-:Y:S02]  /*11d0*/  VIADD R3, R189.reuse, 0x48 ;  /* 0x00000048bd037836 */ /* 0x041fe40000000000 */
[----:B-1----:R-:W-:-:S03]  /*11e0*/  VIADD R0, R189, 0x50 ;  /* 0x00000050bd007836 */ /* 0x002fc60000000000 */
[----:B------:R-:W-:Y:S02]  /*11f0*/  SHF.R.S32.HI R5, RZ, 0x1f, R3 ;  /* 0x0000001fff057819 */ /* 0x000fe40000011403 */
[----:B------:R-:W-:Y:S02]  /*1200*/  SHF.R.S32.HI R3, RZ, 0x1f, R229 ;  /* 0x0000001fff037819 */ /* 0x000fe400000114e5 */
[----:B------:R-:W-:Y:S02]  /*1210*/  SHF.R.S32.HI R4, RZ, 0x1f, R0 ;  /* 0x0000001fff047819 */ /* 0x000fe40000011400 */
[----:B------:R-:W-:Y:S02]  /*1220*/  SHF.R.S32.HI R0, RZ, 0x1f, R228 ;  /* 0x0000001fff007819 */ /* 0x000fe400000114e4 */
[----:B------:R-:W-:Y:S02]  /*1230*/  SHF.R.S32.HI R4, RZ, 0x1f, R227 ;  /* 0x0000001fff047819 */ /* 0x000fe400000114e3 */
[----:B------:R-:W-:-:S02]  /*1240*/  SHF.R.S32.HI R3, RZ, 0x1f, R226 ;  /* 0x0000001fff037819 */ /* 0x000fc400000114e2 */
[----:B------:R-:W-:-:S07]  /*1250*/  SHF.R.S32.HI R0, RZ, 0x1f, R225 ;  /* 0x0000001fff007819 */ /* 0x000fce00000114e1 */
.L_x_1972:
[----:B------:R-:W-:Y:S05]  /*1260*/  YIELD ;  /* 0x0000000000007946 */ /* 0x000fea0003800000 */
[----:B------:R-:W-:Y:S01]  /*1270*/  ULDC.64 UR4, c[0x0][0xa28] ;  /* 0x00028a0000047ab9 */ /* 0x000fe20000000a00 */
[----:B01--4-:R-:W0:Y:S01]  /*1280*/  LDC.64 R6, c[0x0][0xa08] ;  /* 0x00028200ff067b82 */ /* 0x013e220000000a00 */
[----:B------:R-:W-:Y:S01]  /*1290*/  ISETP.NE.U32.AND P1, PT, RZ, UR4, PT ;  /* 0x00000004ff007c0c */ /* 0x000fe2000bf25070 */
[----:B------:R-:W-:Y:S02]  /*12a0*/  IMAD.MOV.U32 R12, RZ, RZ, RZ ;  /* 0x000000ffff0c7224 */ /* 0x000fe400078e00ff */
[----:B------:R-:W-:Y:S01]  /*12b0*/  IMAD.MOV.U32 R32, RZ, RZ, RZ ;  /* 0x000000ffff207224 */ /* 0x000fe200078e00ff */
[----:B------:R-:W-:Y:S01]  /*12c0*/  ISETP.NE.AND.EX P1, PT, RZ, UR5, PT, P1 ;  /* 0x00000005ff007c0c */ /* 0x000fe2000bf25310 */
[----:B------:R-:W-:-:S02]  /*12d0*/  ULDC.64 UR4, c[0x0][0xa18] ;  /* 0x0002860000047ab9 */ /* 0x000fc40000000a00 */
[----:B------:R-:W-:-:S04]  /*12e0*/  ISETP.NE.U32.AND P2, PT, RZ, UR4, PT ;  /* 0x00000004ff007c0c */ /* 0x000fc8000bf45070 */
[----:B------:R-:W-:Y:S01]  /*12f0*/  ISETP.NE.AND.EX P2, PT, RZ, UR5, PT, P2 ;  /* 0x00000005ff007c0c */ /* 0x000fe2000bf45320 */
[----:B------:R-:W-:Y:S02]  /*1300*/  ULDC.64 UR4, c[0x0][0xa08] ;  /* 0x0002820000047ab9 */ /* 0x000fe40000000a00 */
[----:B------:R-:W-:-:S03]  /*1310*/  ISETP.NE.U32.AND P0, PT, RZ, UR4, PT ;  /* 0x00000004ff007c0c */ /* 0x000fc6000bf05070 */
[----:B------:R-:W1:Y:S01]  /*1320*/  @P1 LDC.64 R4, c[0x0][0xa28] ;  /* 0x00028a00ff041b82 */ /* 0x000e620000000a00 */
[----:B------:R-:W-:Y:S01]  /*1330*/  ISETP.NE.AND.EX P0, PT, RZ, UR5, PT, P0 ;  /* 0x00000005ff007c0c */ /* 0x000fe2000bf05300 */
[----:B0-----:R-:W-:-:S06]  /*1340*/  IMAD.WIDE R10, R31, 0x4, R6 ;  /* 0x000000041f0a7825 */ /* 0x001fcc00078e0206 */
[----:B------:R-:W0:Y:S01]  /*1350*/  @P2 LDC.64 R8, c[0x0][0xa18] ;  /* 0x00028600ff082b82 */ /* 0x000e220000000a00 */
[----:B------:R-:W-:Y:S02]  /*1360*/  ULDC UR4, c[0x0][0x288] ;  /* 0x0000a20000047ab9 */ /* 0x000fe40000000800 */
[----:B------:R-:W-:Y:S01]  /*1370*/  IMAD.U32 R196, RZ, RZ, UR4 ;  /* 0x00000004ffc47e24 */ /* 0x000fe2000f8e00ff */
[----:B------:R-:W-:Y:S02]  /*1380*/  ULDC.64 UR4, c[0x0][0x418] ;  /* 0x0001060000047ab9 */ /* 0x000fe40000000a00 */
[----:B--2---:R2:W5:Y:S01]  /*1390*/  @P0 LDG.E R32, desc[UR52][R10.64] ;  /* 0x000000340a200981 */ /* 0x004562000c1e1900 */
[----:B-1----:R-:W-:-:S05]  /*13a0*/  @P1 IMAD.WIDE R4, R31, 0x4, R4 ;  /* 0x000000041f041825 */ /* 0x002fca00078e0204 */
[----:B------:R2:W5:Y:S01]  /*13b0*/  @P1 LDG.E R12, desc[UR52][R4.64] ;  /* 0x00000034040c1981 */ /* 0x000562000c1e1900 */
[----:B0-----:R-:W-:-:S05]  /*13c0*/  @P2 IMAD.WIDE R6, R31, 0x4, R8 ;  /* 0x000000041f062825 */ /* 0x001fca00078e0208 */
        /* <DEDUP_REMOVED lines=10> */
[----:B--2---:R-:W-:Y:S06]  /*1470*/  @P2 BRA `(.L_x_1676) ;  /* 0x0000000000242947 */ /* 0x004fec0003800000 */
        /* <DEDUP_REMOVED lines=9> */
.L_x_1676:
[----:B------:R-:W-:Y:S01]  /*1510*/  ULDC.64 UR4, c[0x0][0xa20] ;  /* 0x0002880000047ab9 */ /* 0x000fe20000000a00 */
[C---:B------:R-:W-:Y:S01]  /*1520*/  LOP3.LUT R3, R30.reuse, 0xff000000, RZ, 0xc0, !PT ;  /* 0xff0000001e037812 */ /* 0x040fe200078ec0ff */
[----:B------:R-:W-:Y:S01]  /*1530*/  IMAD.MOV.U32 R222, RZ, RZ, R31 ;  /* 0x000000ffffde7224 */ /* 0x000fe200078e001f */
[----:B------:R-:W-:Y:S02]  /*1540*/  ISETP.NE.U32.AND P1, PT, RZ, UR4, PT ;  /* 0x00000004ff007c0c */ /* 0x000fe4000bf25070 */
[C---:B------:R-:W-:Y:S02]  /*1550*/  LOP3.LUT R0, R30.reuse, 0xff0000, RZ, 0xc0, !PT ;  /* 0x00ff00001e007812 */ /* 0x040fe400078ec0ff */
[----:B------:R-:W-:Y:S02]  /*1560*/  ISETP.NE.AND.EX P1, PT, RZ, UR5, PT, P1 ;  /* 0x00000005ff007c0c */ /* 0x000fe4000bf25310 */
[----:B------:R-:W-:Y:S02]  /*1570*/  SHF.R.U32.HI R3, RZ, 0x8, R3 ;  /* 0x00000008ff037819 */ /* 0x000fe40000011603 */
[----:B------:R-:W-:-:S02]  /*1580*/  LOP3.LUT R197, R30, 0xffff, RZ, 0xc0, !PT ;  /* 0x0000ffff1ec57812 */ /* 0x000fc400078ec0ff */
[----:B------:R-:W-:-:S07]  /*1590*/  LEA.HI R221, R0, R3, RZ, 0x10 ;  /* 0x0000000300dd7211 */ /* 0x000fce00078f80ff */
[----:B------:R-:W-:Y:S05]  /*15a0*/  @!P1 BRA `(.L_x_1677) ;  /* 0x0000000000109947 */ /* 0x000fea0003800000 */
[----:B------:R-:W0:Y:S02]  /*15b0*/  LDC.64 R4, c[0x0][0xa20] ;  /* 0x00028800ff047b82 */ /* 0x000e240000000a00 */
[----:B0-----:R-:W-:-:S05]  /*15c0*/  IMAD.WIDE R4, R31, 0x4, R4 ;  /* 0x000000041f047825 */ /* 0x001fca00078e0204 */
[----:B------:R0:W5:Y:S01]  /*15d0*/  LDG.E R33, desc[UR52][R4.64] ;  /* 0x0000003404217981 */ /* 0x000162000c1e1900 */
[----:B------:R-:W-:Y:S05]  /*15e0*/  BRA `(.L_x_1678) ;  /* 0x0000000000107947 */ /* 0x000fea0003800000 */
.L_x_1677:
[----:B------:R-:W-:Y:S05]  /*15f0*/  @!P0 BRA `(.L_x_1678) ;  /* 0x00000000000c8947 */ /* 0x000fea0003800000 */
[----:B------:R-:W2:Y:S04]  /*1600*/  LDG.E R0, desc[UR52][R10.64] ;  /* 0x000000340a007981 */ /* 0x000ea8000c1e1900 */
[----:B------:R-:W2:Y:S02]  /*1610*/  LDG.E R33, desc[UR52][R10.64+0x4] ;  /* 0x000004340a217981 */ /* 0x000ea4000c1e1900 */
[----:B--2---:R-:W-:-:S07]  /*1620*/  IMAD.IADD R33, R33, 0x1, -R0 ;  /* 0x0000000121217824 */ /* 0x004fce00078e0a00 */
.L_x_1678:
[----:B------:R-:W-:Y:S01]  /*1630*/  ULDC.64 UR4, c[0x0][0xa10] ;  /* 0x0002840000047ab9 */ /* 0x000fe20000000a00 */
[----:B------:R-:W1:Y:S01]  /*1640*/  LDC R8, c[0x0][0x448] ;  /* 0x00011200ff087b82 */ /* 0x000e620000000800 */
[----:B------:R-:W-:-:S04]  /*1650*/  ISETP.NE.U32.AND P0, PT, RZ, UR4, PT ;  /* 0x00000004ff007c0c */ /* 0x000fc8000bf05070 */
[----:B------:R-:W-:Y:S01]  /*1660*/  ISETP.NE.AND.EX P0, PT, RZ, UR5, PT, P0 ;  /* 0x00000005ff007c0c */ /* 0x000fe2000bf05300 */
[----:B------:R-:W-:Y:S02]  /*1670*/  ULDC.64 UR4, c[0x0][0xa30] ;  /* 0x00028c0000047ab9 */ /* 0x000fe40000000a00 */
[----:B------:R-:W-:Y:S01]  /*1680*/  ISETP.NE.U32.AND P1, PT, RZ, UR4, PT ;  /* 0x00000004ff007c0c */ /* 0x000fe2000bf25070 */
[----:B------:R-:W2:Y:S03]  /*1690*/  LDC.64 R10, c[0x0][0x9e0] ;  /* 0x00027800ff0a7b82 */ /* 0x000ea60000000a00 */
[----:B------:R-:W-:-:S06]  /*16a0*/  ISETP.NE.AND.EX P1, PT, RZ, UR5, PT, P1 ;  /* 0x00000005ff007c0c */ /* 0x000fcc000bf25310 */
[----:B0-----:R-:W0:Y:S08]  /*16b0*/  @P0 LDC.64 R4, c[0x0][0xa10] ;  /* 0x00028400ff040b82 */ /* 0x001e300000000a00 */
[----:B------:R-:W3:Y:S01]  /*16c0*/  @P1 LDC.64 R6, c[0x0][0xa30] ;  /* 0x00028c00ff061b82 */ /* 0x000ee20000000a00 */
[----:B0-----:R-:W-:-:S05]  /*16d0*/  @P0 IMAD.WIDE R4, R31, 0x4, R4 ;  /* 0x000000041f040825 */ /* 0x001fca00078e0204 */
[----:B------:R-:W4:Y:S04]  /*16e0*/  @P0 LDG.E R0, desc[UR52][R4.64] ;  /* 0x0000003404000981 */ /* 0x000f28000c1e1900 */
[----:B------:R-:W4:Y:S01]  /*16f0*/  @P0 LDG.E R3, desc[UR52][R4.64+0x4] ;  /* 0x0000043404030981 */ /* 0x000f22000c1e1900 */
[----:B-----5:R-:W-:Y:S01]  /*1700*/  MOV R24, R33 ;  /* 0x0000002100187202 */ /* 0x020fe20000000f00 */
[----:B---3--:R-:W-:-:S05]  /*1710*/  @P1 IMAD.WIDE R6, R31, 0x4, R6 ;  /* 0x000000041f061825 */ /* 0x008fca00078e0206 */
[----:B------:R0:W5:Y:S01]  /*1720*/  @P1 LDG.E R24, desc[UR52][R6.64] ;  /* 0x0000003406181981 */ /* 0x000162000c1e1900 */
[----:B-1----:R-:W-:Y:S01]  /*1730*/  ISETP.NE.AND P1, PT, R8, 0x1, PT ;  /* 0x000000010800780c */ /* 0x002fe20003f25270 */
[----:B------:R-:W-:Y:S01]  /*1740*/  IMAD.SHL.U32 R200, R29, 0x80, RZ ;  /* 0x000000801dc87824 */ /* 0x000fe200078e00ff */
[----:B--2---:R-:W-:Y:S01]  /*1750*/  ISETP.GE.AND P2, PT, R11, 0x1, PT ;  /* 0x000000010b00780c */ /* 0x004fe20003f46270 */
[----:B------:R-:W-:-:S10]  /*1760*/  IMAD.IADD R12, R33, 0x1, -R12 ;  /* 0x00000001210c7824 */ /* 0x000fd400078e0a0c */
[----:B------:R-:W1:Y:S08]  /*1770*/  @P1 LDC R9, c[0x0][0x44c] ;  /* 0x00011300ff091b82 */ /* 0x000e700000000800 */
[----:B------:R-:W2:Y:S01]  /*1780*/  @P1 LDC R8, c[0x0][0x450] ;  /* 0x00011400ff081b82 */ /* 0x000ea20000000800 */
[----:B----4-:R-:W-:Y:S02]  /*1790*/  @P0 IMAD.IADD R25, R3, 0x1, -R0 ;  /* 0x0000000103190824 */ /* 0x010fe400078e0a00 */
[----:B------:R-:W-:-:S02]  /*17a0*/  VIADD R0, R200, 0x7f ;  /* 0x0000007fc8007836 */ /* 0x000fc40000000000 */
[----:B------:R-:W-:Y:S02]  /*17b0*/  IMAD.IADD R198, R12, 0x1, R25 ;  /* 0x000000010cc67824 */ /* 0x000fe400078e0219 */
[----:B-1----:R-:W-:-:S03]  /*17c0*/  @P1 IMAD.HI.U32 R3, R0, R9, RZ ;  /* 0x0000000900031227 */ /* 0x002fc600078e00ff */
[C---:B------:R-:W-:Y:S01]  /*17d0*/  IADD3 R5, R198.reuse, 0x1, -R196 ;  /* 0x00000001c6057810 */ /* 0x040fe20007ffe8c4 */
[----:B------:R-:W-:Y:S01]  /*17e0*/  IMAD.MOV.U32 R4, RZ, RZ, R0 ;  /* 0x000000ffff047224 */ /* 0x000fe200078e0000 */
[----:B--2---:R-:W-:Y:S01]  /*17f0*/  @P1 SHF.R.U32.HI R4, RZ, R8, R3 ;  /* 0x00000008ff041219 */ /* 0x004fe20000011603 */
[----:B------:R-:W-:-:S04]  /*1800*/  VIADD R0, R198, 0x7f ;  /* 0x0000007fc6007836 */ /* 0x000fc80000000000 */
[----:B0-----:R-:W-:Y:S01]  /*1810*/  IMAD.IADD R7, R5, 0x1, R4 ;  /* 0x0000000105077824 */ /* 0x001fe200078e0204 */
[----:B------:R-:W-:-:S04]  /*1820*/  SHF.R.S32.HI R3, RZ, 0x1f, R0 ;  /* 0x0000001fff037819 */ /* 0x000fc80000011400 */
[----:B------:R-:W-:Y:S01]  /*1830*/  LEA.HI R3, R3, R0, RZ, 0x7 ;  /* 0x0000000003037211 */ /* 0x000fe200078f38ff */
[----:B------:R-:W-:-:S03]  /*1840*/  IMAD.IADD R0, R7, 0x1, R10 ;  /* 0x0000000107007824 */ /* 0x000fc600078e020a */
[----:B------:R-:W-:Y:S01]  /*1850*/  SHF.R.S32.HI R94, RZ, 0x7, R3 ;  /* 0x00000007ff5e7819 */ /* 0x000fe20000011403 */
[----:B------:R-:W-:Y:S06]  /*1860*/  @!P2 BRA `(.L_x_1679) ;  /* 0x000000000048a947 */ /* 0x000fec0003800000 */
[C---:B------:R-:W-:Y:S01]  /*1870*/  ISETP.GT.AND P0, PT, R7.reuse, RZ, PT ;  /* 0x000000ff0700720c */ /* 0x040fe20003f04270 */
[----:B------:R-:W-:Y:S01]  /*1880*/  BSSY B0, `(.L_x_1680) ;  /* 0x000000e000007945 */ /* 0x000fe20003800000 */
[----:B------:R-:W-:-:S11]  /*1890*/  IADD3 R3, R7, -0x1, RZ ;  /* 0xffffffff07037810 */ /* 0x000fd60007ffe0ff */
        /* <DEDUP_REMOVED lines=8> */
.L_x_1681:
[----:B------:R-:W-:-:S13]  /*1920*/  ISETP.NE.AND P0, PT, R11, 0x1, PT ;  /* 0x000000010b00780c */ /* 0x000fda0003f05270 */
[----:B------:R-:W0:Y:S02]  /*1930*/  @P0 LDC.64 R4, c[0x0][0x9e8] ;  /* 0x00027a00ff040b82 */ /* 0x000e240000000a00 */
[----:B0-----:R-:W-:-:S05]  /*1940*/  @P0 IMAD.HI.U32 R4, R3, R4, RZ ;  /* 0x0000000403040227 */ /* 0x001fca00078e00ff */
[----:B------:R-:W-:-:S07]  /*1950*/  @P0 SHF.R.U32.HI R3, RZ, R5, R4 ;  /* 0x00000005ff030219 */ /* 0x000fce0000011604 */
.L_x_1682:
[----:B------:R-:W-:Y:S05]  /*1960*/  BSYNC B0 ;  /* 0x0000000000007941 */ /* 0x000fea0003800000 */
.L_x_1680:
[----:B------:R-:W-:-:S05]  /*1970*/  IMAD R3, R3, R11, R11 ;  /* 0x0000000b03037224 */ /* 0x000fca00078e020b */
[----:B------:R-:W-:-:S07]  /*1980*/  VIMNMX R0, R0, R3, PT ;  /* 0x0000000300007248 */ /* 0x000fce0003fe0100 */
.L_x_1679:
[----:B------:R-:W0:Y:S01]  /*1990*/  @P1 LDC R5, c[0x0][0x44c] ;  /* 0x00011300ff051b82 */ /* 0x000e220000000800 */
[----:B------:R-:W-:Y:S01]  /*19a0*/  VIADD R0, R0, 0x7f ;  /* 0x0000007f00007836 */ /* 0x000fe20000000000 */
[----:B------:R-:W-:Y:S01]  /*19b0*/  ULDC UR4, c[0x0][0x9dc] ;  /* 0x0002770000047ab9 */ /* 0x000fe20000000800 */
[----:B------:R-:W-:Y:S02]  /*19c0*/  IMAD.MOV.U32 R4, RZ, RZ, R200 ;  /* 0x000000ffff047224 */ /* 0x000fe400078e00c8 */
[----:B------:R-:W-:Y:S01]  /*19d0*/  IMAD.IADD R93, R198, 0x1, -R196 ;  /* 0x00000001c65d7824 */ /* 0x000fe200078e0ac4 */
[----:B------:R-:W-:Y:S02]  /*19e0*/  SHF.R.S32.HI R3, RZ, 0x1f, R0 ;  /* 0x0000001fff037819 */ /* 0x000fe40000011400 */
[----:B------:R-:W1:Y:S02]  /*19f0*/  @P1 LDC R6, c[0x0][0x450] ;  /* 0x00011400ff061b82 */ /* 0x000e640000000800 */
[----:B------:R-:W-:-:S04]  /*1a00*/  LEA.HI R3, R3, R0, RZ, 0x7 ;  /* 0x0000000003037211 */ /* 0x000fc800078f38ff */
[----:B------:R-:W-:-:S04]  /*1a10*/  SHF.R.S32.HI R3, RZ, 0x7, R3 ;  /* 0x00000007ff037819 */ /* 0x000fc80000011403 */
[----:B------:R-:W-:Y:S01]  /*1a20*/  VIMNMX R8, R94, R3, PT ;  /* 0x000000035e087248 */ /* 0x000fe20003fe0100 */
[----:B0-----:R-:W-:-:S05]  /*1a30*/  @P1 IMAD.HI.U32 R5, R200, R5, RZ ;  /* 0x00000005c8051227 */ /* 0x001fca00078e00ff */
[----:B-1----:R-:W-:-:S05]  /*1a40*/  @P1 SHF.R.U32.HI R4, RZ, R6, R5 ;  /* 0x00000006ff041219 */ /* 0x002fca0000011605 */
[----:B------:R-:W-:-:S04]  /*1a50*/  IMAD.IADD R0, R93, 0x1, R4 ;  /* 0x000000015d007824 */ /* 0x000fc800078e0204 */
[----:B------:R-:W-:Y:S01]  /*1a60*/  VIADD R3, R0, -UR4 ;  /* 0x8000000400037c36 */ /* 0x000fe20008000000 */
[----:B------:R-:W-:Y:S06]  /*1a70*/  @!P2 BRA `(.L_x_1683) ;  /* 0x000000000044a947 */ /* 0x000fec0003800000 */
[----:B------:R-:W-:Y:S01]  /*1a80*/  ISETP.GT.AND P0, PT, R0, -0x1, PT ;  /* 0xffffffff0000780c */ /* 0x000fe20003f04270 */
[----:B------:R-:W-:-:S12]  /*1a90*/  BSSY B0, `(.L_x_1684) ;  /* 0x000000d000007945 */ /* 0x000fd80003800000 */
        /* <DEDUP_REMOVED lines=8> */
.L_x_1685:
[----:B------:R-:W-:-:S13]  /*1b20*/  ISETP.NE.AND P0, PT, R11, 0x1, PT ;  /* 0x000000010b00780c */ /* 0x000fda0003f05270 */
[----:B------:R-:W0:Y:S02]  /*1b30*/  @P0 LDC.64 R4, c[0x0][0x9e8] ;  /* 0x00027a00ff040b82 */ /* 0x000e240000000a00 */
[----:B0-----:R-:W-:-:S05]  /*1b40*/  @P0 IMAD.HI.U32 R4, R0, R4, RZ ;  /* 0x0000000400040227 */ /* 0x001fca00078e00ff */
[----:B------:R-:W-:-:S07]  /*1b50*/  @P0 SHF.R.U32.HI R0, RZ, R5, R4 ;  /* 0x00000005ff000219 */ /* 0x000fce0000011604 */
.L_x_1686:
[----:B------:R-:W-:Y:S05]  /*1b60*/  BSYNC B0 ;  /* 0x0000000000007941 */ /* 0x000fea0003800000 */
.L_x_1684:
[----:B------:R-:W-:-:S05]  /*1b70*/  IMAD R0, R0, R11, RZ ;  /* 0x0000000b00007224 */ /* 0x000fca00078e02ff */
[----:B------:R-:W-:-:S07]  /*1b80*/  VIMNMX R3, R3, R0, !PT ;  /* 0x0000000003037248 */ /* 0x000fce0007fe0100 */
.L_x_1683:
[----:B------:R-:W-:Y:S01]  /*1b90*/  SHF.R.S32.HI R0, RZ, 0x1f, R3 ;  /* 0x0000001fff007819 */ /* 0x000fe20000011403 */
[----:B------:R-:W-:Y:S01]  /*1ba0*/  BSSY B0, `(.L_x_1687) ;  /* 0x0000028000007945 */ /* 0x000fe20003800000 */
[----:B------:R-:W-:Y:S02]  /*1bb0*/  LOP3.LUT R223, R221, 0xff, RZ, 0xc0, !PT ;  /* 0x000000ffdddf7812 */ /* 0x000fe400078ec0ff */
[----:B------:R-:W-:Y:S02]  /*1bc0*/  LEA.HI R0, R0, R3, RZ, 0x7 ;  /* 0x0000000300007211 */ /* 0x000fe400078f38ff */
[----:B------:R-:W-:Y:S02]  /*1bd0*/  SHF.R.U32.HI R221, RZ, 0x10, R221 ;  /* 0x00000010ffdd7819 */ /* 0x000fe400000116dd */
[----:B------:R-:W-:-:S04]  /*1be0*/  SHF.R.S32.HI R0, RZ, 0x7, R0 ;  /* 0x00000007ff007819 */ /* 0x000fc80000011400 */
[----:B------:R-:W-:Y:S01]  /*1bf0*/  VIMNMX R9, RZ, R0, !PT ;  /* 0x00000000ff097248 */ /* 0x000fe20007fe0100 */
[----:B------:R-:W-:-:S03]  /*1c00*/  IMAD.MOV.U32 R0, RZ, RZ, RZ ;  /* 0x000000ffff007224 */ /* 0x000fc600078e00ff */
[----:B------:R-:W-:-:S13]  /*1c10*/  ISETP.GT.AND P0, PT, R8, R9, PT ;  /* 0x000000090800720c */ /* 0x000fda0003f04270 */
[----:B------:R-:W-:Y:S05]  /*1c20*/  @!P0 BRA `(.L_x_1688) ;  /* 0x00000000007c8947 */ /* 0x000fea0003800000 */
[----:B------:R-:W-:Y:S01]  /*1c30*/  ISETP.NE.AND P0, PT, R221, RZ, PT ;  /* 0x000000ffdd00720c */ /* 0x000fe20003f05270 */
[----:B------:R-:W-:-:S03]  /*1c40*/  ULDC UR4, c[0x0][0x9f0] ;  /* 0x00027c0000047ab9 */ /* 0x000fc60000000800 */
[----:B------:R-:W-:-:S04]  /*1c50*/  SEL R11, R221, UR4, P0 ;  /* 0x00000004dd0b7c07 */ /* 0x000fc80008000000 */
[-C--:B------:R-:W-:Y:S02]  /*1c60*/  IABS R6, R11.reuse ;  /* 0x0000000b00067213 */ /* 0x080fe40000000000 */
[----:B------:R-:W-:Y:S02]  /*1c70*/  IADD3 R0, R11, -0x1, R8 ;  /* 0xffffffff0b007810 */ /* 0x000fe40007ffe008 */
[----:B------:R-:W0:Y:S01]  /*1c80*/  I2F.RP R3, R6 ;  /* 0x0000000600037306 */ /* 0x000e220000209400 */
[----:B------:R-:W-:Y:S02]  /*1c90*/  IABS R13, R11 ;  /* 0x0000000b000d7213 */ /* 0x000fe40000000000 */
[----:B------:R-:W-:-:S04]  /*1ca0*/  IADD3 R0, -R9, R0, RZ ;  /* 0x0000000009007210 */ /* 0x000fc80007ffe1ff */
[----:B------:R-:W-:Y:S02]  /*1cb0*/  IABS R10, R0 ;  /* 0x00000000000a7213 */ /* 0x000fe40000000000 */
[----:B------:R-:W-:-:S04]  /*1cc0*/  LOP3.LUT R0, R0, R11, RZ, 0x3c, !PT ;  /* 0x0000000b00007212 */ /* 0x000fc800078e3cff */
[----:B------:R-:W-:Y:S01]  /*1cd0*/  ISETP.GE.AND P2, PT, R0, RZ, PT ;  /* 0x000000ff0000720c */ /* 0x000fe20003f46270 */
[----:B0-----:R-:W0:Y:S02]  /*1ce0*/  MUFU.RCP R3, R3 ;  /* 0x0000000300037308 */ /* 0x001e240000001000 */
[----:B0-----:R-:W-:Y:S02]  /*1cf0*/  VIADD R4, R3, 0xffffffe ;  /* 0x0ffffffe03047836 */ /* 0x001fe40000000000 */
[----:B------:R-:W-:-:S04]  /*1d00*/  IMAD.MOV R3, RZ, RZ, -R13 ;  /* 0x000000ffff037224 */ /* 0x000fc800078e0a0d */
[----:B------:R0:W1:Y:S02]  /*1d10*/  F2I.FTZ.U32.TRUNC.NTZ R5, R4 ;  /* 0x0000000400057305 */ /* 0x000064000021f000 */
[----:B0-----:R-:W-:Y:S02]  /*1d20*/  IMAD.MOV.U32 R4, RZ, RZ, RZ ;  /* 0x000000ffff047224 */ /* 0x001fe400078e00ff */
[----:B-1----:R-:W-:-:S04]  /*1d30*/  IMAD.MOV R7, RZ, RZ, -R5 ;  /* 0x000000ffff077224 */ /* 0x002fc800078e0a05 */
[----:B------:R-:W-:-:S04]  /*1d40*/  IMAD R7, R7, R6, RZ ;  /* 0x0000000607077224 */ /* 0x000fc800078e02ff */
[----:B------:R-:W-:-:S04]  /*1d50*/  IMAD.HI.U32 R5, R5, R7, R4 ;  /* 0x0000000705057227 */ /* 0x000fc800078e0004 */
[----:B------:R-:W-:-:S04]  /*1d60*/  IMAD.MOV.U32 R4, RZ, RZ, R10 ;  /* 0x000000ffff047224 */ /* 0x000fc800078e000a */
        /* <DEDUP_REMOVED lines=11> */
.L_x_1688:
[----:B------:R-:W-:Y:S05]  /*1e20*/  BSYNC B0 ;  /* 0x0000000000007941 */ /* 0x000fea0003800000 */
.L_x_1687:
[----:B------:R-:W-:-:S05]  /*1e30*/  IMAD R3, R223, R0, R9 ;  /* 0x00000000df037224 */ /* 0x000fca00078e0209 */
[C---:B------:R-:W-:Y:S01]  /*1e40*/  VIADDMNMX R0, R3.reuse, R0, R8, PT ;  /* 0x0000000003007246 */ /* 0x040fe20003800108 */
[----:B------:R-:W-:-:S03]  /*1e50*/  IMAD R3, R3, 0x80, -R12 ;  /* 0x0000008003037824 */ /* 0x000fc600078e0a0c */
[----:B------:R-:W-:Y:S02]  /*1e60*/  LEA R0, R0, -R12, 0x7 ;  /* 0x8000000c00007211 */ /* 0x000fe400078e38ff */
[----:B------:R-:W-:Y:S02]  /*1e70*/  VIMNMX R3, RZ, R3, !PT ;  /* 0x00000003ff037248 */ /* 0x000fe40007fe0100 */
[----:B------:R-:W-:Y:S02]  /*1e80*/  VIMNMX R0, R0, R25, PT ;  /* 0x0000001900007248 */ /* 0x000fe40003fe0100 */
[----:B------:R-:W-:Y:S02]  /*1e90*/  SHF.R.U32.HI R26, RZ, 0x7, R3 ;  /* 0x00000007ff1a7819 */ /* 0x000fe40000011603 */
[----:B------:R-:W-:-:S03]  /*1ea0*/  ISETP.GT.AND P0, PT, R0, R3, PT ;  /* 0x000000030000720c */ /* 0x000fc60003f04270 */
[----:B------:R-:W-:-:S10]  /*1eb0*/  IMAD.MOV.U32 R27, RZ, RZ, R26 ;  /* 0x000000ffff1b7224 */ /* 0x000fd400078e001a */
        /* <DEDUP_REMOVED lines=26> */
[----:B-1---5:R-:W-:Y:S05]  /*2060*/  CALL.ABS.NOINC R14 ;  /* 0x000000000e007343 */ /* 0x022fea0003c00000 */
.L_x_1691:
[----:B------:R-:W-:Y:S05]  /*2070*/  BSYNC B6 ;  /* 0x0000000000067941 */ /* 0x000fea0003800000 */
.L_x_1690:
        /* <DEDUP_REMOVED lines=20> */
.L_x_1693:
[----:B------:R-:W-:Y:S05]  /*21c0*/  BSYNC B6 ;  /* 0x0000000000067941 */ /* 0x000fea0003800000 */
.L_x_1692:
[----:B------:R-:W-:Y:S01]  /*21d0*/  ULDC.64 UR4, c[0x0][0x9f8] ;  /* 0x00027e0000047ab9 */ /* 0x000fe20000000a00 */
[----:B------:R-:W-:Y:S01]  /*21e0*/  IMAD.MOV.U32 R0, RZ, RZ, R31 ;  /* 0x000000ffff007224 */ /* 0x000fe200078e001f */
[----:B------:R-:W-:Y:S01]  /*21f0*/  ISETP.NE.U32.AND P0, PT, RZ, UR4, PT ;  /* 0x00000004ff007c0c */ /* 0x000fe2000bf05070 */
[----:B------:R-:W0:Y:S03]  /*2200*/  LDC R15, c[0x0][0x3f4] ;  /* 0x0000fd00ff0f7b82 */ /* 0x000e260000000800 */
[----:B------:R-:W-:-:S05]  /*2210*/  ISETP.NE.AND.EX P0, PT, RZ, UR5, PT, P0 ;  /* 0x00000005ff007c0c */ /* 0x000fca000bf05300 */
[----:B------:R-:W1:Y:S08]  /*2220*/  LDC.64 R28, c[0x0][0x3f8] ;  /* 0x0000fe00ff1c7b82 */ /* 0x000e700000000a00 */
[----:B------:R-:W2:Y:S08]  /*2230*/  @P0 LDC.64 R4, c[0x0][0x9f8] ;  /* 0x00027e00ff040b82 */ /* 0x000eb00000000a00 */
[----:B------:R-:W3:Y:S01]  /*2240*/  LDC.64 R34, c[0x0][0x408] ;  /* 0x00010200ff227b82 */ /* 0x000ee20000000a00 */
[----:B--2---:R-:W-:-:S05]  /*2250*/  @P0 IMAD.WIDE R4, R31, 0x4, R4 ;  /* 0x000000041f040825 */ /* 0x004fca00078e0204 */
[----:B------:R3:W2:Y:S01]  /*2260*/  @P0 LDG.E R0, desc[UR52][R4.64] ;  /* 0x0000003404000981 */ /* 0x0006a2000c1e1900 */
[----:B------:R-:W-:Y:S01]  /*2270*/  SHF.R.S32.HI R11, RZ, 0x1f, R188 ;  /* 0x0000001fff0b7819 */ /* 0x000fe200000114bc */
[-C--:B-1----:R-:W-:Y:S01]  /*2280*/  IMAD.WIDE.U32 R6, R188, R28.reuse, R22 ;  /* 0x0000001cbc067225 */ /* 0x082fe200078e0016 */
[----:B0-----:R-:W-:Y:S02]  /*2290*/  ISETP.GE.AND P0, PT, R16, R15, PT ;  /* 0x0000000f1000720c */ /* 0x001fe40003f06270 */
[----:B------:R-:W-:Y:S01]  /*22a0*/  SHF.R.U32.HI R36, RZ, 0x3, R209 ;  /* 0x00000003ff247819 */ /* 0x000fe200000116d1 */
[C---:B------:R-:W-:Y:S01]  /*22b0*/  IMAD R8, R11.reuse, R28, RZ ;  /* 0x0000001c0b087224 */ /* 0x040fe200078e02ff */
[----:B-----5:R-:W-:Y:S01]  /*22c0*/  SHF.R.S32.HI R13, RZ, 0x1f, R24 ;  /* 0x0000001fff0d7819 */ /* 0x020fe20000011418 */
[----:B------:R-:W-:Y:S01]  /*22d0*/  IMAD.MOV.U32 R80, RZ, RZ, R6 ;  /* 0x000000ffff507224 */ /* 0x000fe200078e0006 */
[----:B------:R-:W-:Y:S01]  /*22e0*/  SHF.R.U32.HI R30, RZ, 0x3, R205 ;  /* 0x00000003ff1e7819 */ /* 0x000fe200000116cd */
[-C--:B---3--:R-:W-:Y:S01]  /*22f0*/  IMAD R4, R11, R34.reuse, RZ ;  /* 0x000000220b047224 */ /* 0x088fe200078e02ff */
[----:B------:R-:W-:Y:S01]  /*2300*/  SEL R11, R15, RZ, P0 ;  /* 0x000000ff0f0b7207 */ /* 0x000fe20000000000 */
[----:B------:R-:W-:Y:S01]  /*2310*/  IMAD.WIDE.U32 R84, R188, R34, R22 ;  /* 0x00000022bc547225 */ /* 0x000fe200078e0016 */
[----:B------:R-:W-:-:S02]  /*2320*/  SHF.R.U32.HI R21, RZ, 0x3, R204 ;  /* 0x00000003ff157819 */ /* 0x000fc400000116cc */
[----:B------:R-:W-:Y:S01]  /*2330*/  SHF.R.U32.HI R20, RZ, 0x3, R203 ;  /* 0x00000003ff147819 */ /* 0x000fe200000116cb */
[----:B------:R-:W-:Y:S01]  /*2340*/  IMAD.IADD R11, R16, 0x1, R11 ;  /* 0x00000001100b7824 */ /* 0x000fe200078e020b */
[----:B------:R-:W-:Y:S01]  /*2350*/  SHF.L.U64.HI R31, R34, 0x7, R35 ;  /* 0x00000007221f7819 */ /* 0x000fe20000010223 */
[C---:B------:R-:W-:Y:S02]  /*2360*/  IMAD R87, R188.reuse, R35, R4 ;  /* 0x00000023bc577224 */ /* 0x040fe400078e0204 */
[----:B------:R-:W-:Y:S01]  /*2370*/  IMAD.WIDE.U32 R4, R188, R34, R16 ;  /* 0x00000022bc047225 */ /* 0x000fe200078e0010 */
[----:B------:R-:W-:-:S03]  /*2380*/  SHF.R.S32.HI R6, RZ, 0x1f, R11 ;  /* 0x0000001fff067819 */ /* 0x000fc6000001140b */
[----:B------:R-:W-:Y:S01]  /*2390*/  IMAD.MOV.U32 R86, RZ, RZ, R4 ;  /* 0x000000ffff567224 */ /* 0x000fe200078e0004 */
[----:B------:R-:W-:Y:S01]  /*23a0*/  LEA.HI R12, R6, R11, RZ, 0x3 ;  /* 0x0000000b060c7211 */ /* 0x000fe200078f18ff */
[----:B------:R-:W-:Y:S02]  /*23b0*/  IMAD.IADD R85, R85, 0x1, R87 ;  /* 0x0000000155557824 */ /* 0x000fe400078e0257 */
[----:B------:R-:W-:Y:S01]  /*23c0*/  IMAD.IADD R87, R87, 0x1, R5 ;  /* 0x0000000157577824 */ /* 0x000fe200078e0205 */
[----:B------:R-:W-:Y:S01]  /*23d0*/  LOP3.LUT R4, R209, 0x38, R12, 0xf8, !PT ;  /* 0x00000038d1047812 */ /* 0x000fe200078ef80c */
[----:B------:R-:W-:Y:S01]  /*23e0*/  IMAD R83, R188, R29, R8 ;  /* 0x0000001dbc537224 */ /* 0x000fe200078e0208 */
[----:B------:R-:W-:Y:S01]  /*23f0*/  LEA.HI R5, R6, R11, RZ, 0x6 ;  /* 0x0000000b06057211 */ /* 0x000fe200078f30ff */
[----:B------:R-:W-:Y:S01]  /*2400*/  IMAD.WIDE.U32 R8, R188, R28, R16 ;  /* 0x0000001cbc087225 */ /* 0x000fe200078e0010 */
[----:B------:R-:W-:Y:S02]  /*2410*/  LOP3.LUT R4, R4, R36, RZ, 0x3c, !PT ;  /* 0x0000002404047212 */ /* 0x000fe400078e3cff */
[----:B------:R-:W0:Y:S01]  /*2420*/  S2R R36, SR_TID.X ;  /* 0x0000000000247919 */ /* 0x000e220000002100 */
[----:B------:R-:W-:Y:S01]  /*2430*/  IMAD.SHL.U32 R5, R5, 0x80, RZ ;  /* 0x0000008005057824 */ /* 0x000fe200078e00ff */
[----:B------:R-:W-:Y:S01]  /*2440*/  MOV R82, R8 ;  /* 0x0000000800527202 */ /* 0x000fe20000000f00 */
[----:B------:R-:W-:Y:S01]  /*2450*/  IMAD.IADD R81, R7, 0x1, R83 ;  /* 0x0000000107517824 */ /* 0x000fe200078e0253 */
[--C-:B------:R-:W-:Y:S01]  /*2460*/  LOP3.LUT R6, R205, 0x38, R12.reuse, 0xf8, !PT ;  /* 0x00000038cd067812 */ /* 0x100fe200078ef80c */
[----:B------:R-:W-:Y:S01]  /*2470*/  IMAD.IADD R83, R83, 0x1, R9 ;  /* 0x0000000153537824 */ /* 0x000fe200078e0209 */
[--C-:B------:R-:W-:Y:S01]  /*2480*/  LOP3.LUT R8, R204, 0x38, R12.reuse, 0xf8, !PT ;  /* 0x00000038cc087812 */ /* 0x100fe200078ef80c */
[----:B------:R-:W-:Y:S01]  /*2490*/  IMAD R10, R13, R28, RZ ;  /* 0x0000001c0d0a7224 */ /* 0x000fe200078e02ff */
[----:B------:R-:W-:Y:S01]  /*24a0*/  LOP3.LUT R9, R203, 0x38, R12, 0xf8, !PT ;  /* 0x00000038cb097812 */ /* 0x000fe200078ef80c */
[----:B------:R-:W-:Y:S01]  /*24b0*/  IMAD R13, R13, R34, RZ ;  /* 0x000000220d0d7224 */ /* 0x000fe200078e02ff */
[----:B------:R-:W-:Y:S01]  /*24c0*/  LOP3.LUT R7, R5, 0xffffe000, RZ, 0xc0, !PT ;  /* 0xffffe00005077812 */ /* 0x000fe200078ec0ff */
[----:B------:R-:W-:Y:S01]  /*24d0*/  IMAD R39, R24, R29, R10 ;  /* 0x0000001d18277224 */ /* 0x000fe200078e020a */
[----:B------:R-:W-:Y:S01]  /*24e0*/  LOP3.LUT R5, R6, R30, RZ, 0x3c, !PT ;  /* 0x0000001e06057212 */ /* 0x000fe200078e3cff */
[----:B------:R-:W-:Y:S01]  /*24f0*/  IMAD.WIDE.U32 R80, R24, R28, R80 ;  /* 0x0000001c18507225 */ /* 0x000fe200078e0050 */
[----:B------:R-:W-:-:S02]  /*2500*/  LOP3.LUT R6, R8, R21, RZ, 0x3c, !PT ;  /* 0x0000001508067212 */ /* 0x000fc400078e3cff */
[----:B------:R-:W-:Y:S01]  /*2510*/  LOP3.LUT R9, R9, R20, RZ, 0x3c, !PT ;  /* 0x0000001409097212 */ /* 0x000fe200078e3cff */
[----:B------:R-:W-:Y:S01]  /*2520*/  IMAD.WIDE.U32 R82, R24, R28, R82 ;  /* 0x0000001c18527225 */ /* 0x000fe200078e0052 */
[-C--:B------:R-:W-:Y:S02]  /*2530*/  IADD3 R4, R4, R7.reuse, R213 ;  /* 0x0000000704047210 */ /* 0x080fe40007ffe0d5 */
[----:B------:R-:W-:Y:S01]  /*2540*/  IADD3 R5, R5, R7, R212 ;  /* 0x0000000705057210 */ /* 0x000fe20007ffe0d4 */
[----:B------:R-:W-:Y:S01]  /*2550*/  IMAD R13, R24, R35, R13 ;  /* 0x00000023180d7224 */ /* 0x000fe200078e020d */
[-C--:B------:R-:W-:Y:S01]  /*2560*/  IADD3 R6, R6, R7.reuse, R211 ;  /* 0x0000000706067210 */ /* 0x080fe20007ffe0d3 */
[-C--:B------:R-:W-:Y:S01]  /*2570*/  IMAD.WIDE.U32 R84, R24, R34.reuse, R84 ;  /* 0x0000002218547225 */ /* 0x080fe200078e0054 */
[----:B------:R-:W-:Y:S02]  /*2580*/  LOP3.LUT R76, R12, 0xfffffff8, RZ, 0xc0, !PT ;  /* 0xfffffff80c4c7812 */ /* 0x000fe400078ec0ff */
[----:B------:R-:W-:Y:S01]  /*2590*/  IADD3 R7, R9, R7, R210 ;  /* 0x0000000709077210 */ /* 0x000fe20007ffe0d2 */
[----:B------:R-:W-:Y:S01]  /*25a0*/  IMAD.WIDE.U32 R86, R24, R34, R86 ;  /* 0x0000002218567225 */ /* 0x000fe200078e0056 */
[----:B------:R-:W-:-:S02]  /*25b0*/  SHF.L.U64.HI R8, R28, 0x5, R29 ;  /* 0x000000051c087819 */ /* 0x000fc4000001021d */
[----:B------:R-:W-:Y:S01]  /*25c0*/  SHF.L.U64.HI R9, R28, 0x6, R29 ;  /* 0x000000061c097819 */ /* 0x000fe2000001021d */
[----:B------:R-:W-:Y:S01]  /*25d0*/  IMAD.IADD R3, R32, 0x1, R33 ;  /* 0x0000000120037824 */ /* 0x000fe200078e0221 */
[----:B0-----:R-:W-:Y:S01]  /*25e0*/  SHF.R.U32.HI R36, RZ, 0x7, R36 ;  /* 0x00000007ff247819 */ /* 0x001fe20000011624 */
[C---:B------:R-:W-:Y:S01]  /*25f0*/  IMAD.SHL.U32 R20, R28.reuse, 0x20, RZ ;  /* 0x000000201c147824 */ /* 0x040fe200078e00ff */
[C---:B------:R-:W-:Y:S01]  /*2600*/  SHF.L.U64.HI R10, R28.reuse, 0x7, R29 ;  /* 0x000000071c0a7819 */ /* 0x040fe2000001021d */
[----:B------:R-:W-:Y:S01]  /*2610*/  IMAD.SHL.U32 R21, R28, 0x40, RZ ;  /* 0x000000401c157824 */ /* 0x000fe200078e00ff */
[----:B------:R-:W-:Y:S01]  /*2620*/  ISETP.NE.AND P6, PT, R36, 0x1, PT ;  /* 0x000000012400780c */ /* 0x000fe20003fc5270 */
[C---:B------:R-:W-:Y:S01]  /*2630*/  IMAD.SHL.U32 R32, R34.reuse, 0x20, RZ ;  /* 0x0000002022207824 */ /* 0x040fe200078e00ff */
[C-C-:B------:R-:W-:Y:S01]  /*2640*/  SHF.L.U64.HI R29, R34.reuse, 0x5, R35.reuse ;  /* 0x00000005221d7819 */ /* 0x140fe20000010223 */
[C---:B------:R-:W-:Y:S01]  /*2650*/  IMAD.SHL.U32 R33, R34.reuse, 0x40, RZ ;  /* 0x0000004022217824 */ /* 0x040fe200078e00ff */
[----:B------:R-:W-:Y:S01]  /*2660*/  SHF.L.U64.HI R30, R34, 0x6, R35 ;  /* 0x00000006221e7819 */ /* 0x000fe20000010223 */
[----:B------:R-:W-:Y:S01]  /*2670*/  VIADD R92, R36, 0x8 ;  /* 0x00000008245c7836 */ /* 0x000fe20000000000 */
[----:B------:R-:W-:Y:S01]  /*2680*/  LEA R35, R220, R188, 0x5 ;  /* 0x000000bcdc237211 */ /* 0x000fe200078e28ff */
[----:B------:R-:W-:Y:S01]  /*2690*/  IMAD.IADD R38, R81, 0x1, R39 ;  /* 0x0000000151267824 */ /* 0x000fe200078e0227 */
[----:B------:R-:W-:Y:S01]  /*26a0*/  SHF.R.S32.HI R79, RZ, 0x3, R12 ;  /* 0x00000003ff4f7819 */ /* 0x000fe2000001140c */
[----:B------:R-:W-:Y:S01]  /*26b0*/  IMAD.SHL.U32 R28, R28, 0x80, RZ ;  /* 0x000000801c1c7824 */ /* 0x000fe200078e00ff */
[----:B------:R-:W-:Y:S01]  /*26c0*/  SHF.R.S32.HI R88, RZ, 0x1f, R76 ;  /* 0x0000001fff587819 */ /* 0x000fe2000001144c */
[----:B------:R-:W-:-:S02]  /*26d0*/  IMAD.SHL.U32 R34, R34, 0x80, RZ ;  /* 0x0000008022227824 */ /* 0x000fc400078e00ff */
[----:B------:R-:W-:Y:S05]  /*26e0*/  @!P6 WARPSYNC.ALL ;  /* 0x000000000000e948 */ /* 0x000fea0003800000 */
[----:B------:R-:W-:Y:S01]  /*26f0*/  ULDC UR4, c[0x0][0x2f4] ;  /* 0x0000bd0000047ab9 */ /* 0x000fe20000000800 */
[----:B------:R-:W-:Y:S01]  /*2700*/  IMAD.SHL.U32 R36, R15, 0x2, RZ ;  /* 0x000000020f247824 */ /* 0x000fe200078e00ff */
[----:B------:R-:W-:Y:S01]  /*2710*/  @!P6 BAR.SYNC.DEFER_BLOCKING 0x9, 0x100 ;  /* 0x024400000000eb1d */ /* 0x000fe20000010000 */
[----:B------:R-:W-:Y:S01]  /*2720*/  ISETP.GE.AND P1, PT, R16, UR4, PT ;  /* 0x0000000410007c0c */ /* 0x000fe2000bf26270 */
[----:B------:R-:W-:Y:S01]  /*2730*/  IMAD.IADD R39, R39, 0x1, R83 ;  /* 0x0000000127277824 */ /* 0x000fe200078e0253 */
[----:B------:R-:W-:Y:S01]  /*2740*/  ISETP.GE.AND P2, PT, R2, UR4, PT ;  /* 0x0000000402007c0c */ /* 0x000fe2000bf46270 */
[----:B------:R-:W-:-:S02]  /*2750*/  IMAD.IADD R77, R85, 0x1, R13 ;  /* 0x00000001554d7824 */ /* 0x000fc400078e020d */
[----:B------:R-:W-:Y:S01]  /*2760*/  IMAD.IADD R78, R13, 0x1, R87 ;  /* 0x000000010d4e7824 */ /* 0x000fe200078e0257 */
[----:B--2---:R-:W-:-:S09]  /*2770*/  SHF.R.S32.HI R37, RZ, 0x1f, R0 ;  /* 0x0000001fff257819 */ /* 0x004fd20000011400 */
.L_x_1791:
[----:B------:R-:W0:Y:S01]  /*2780*/  LDC R98, c[0x0][0x430] ;  /* 0x00010c00ff627b82 */ /* 0x000e220000000800 */
[----:B------:R-:W-:Y:S02]  /*2790*/  VIADD R42, R27, 0xffffffff ;  /* 0xffffffff1b2a7836 */ /* 0x000fe40000000000 */
[----:B------:R-:W-:Y:S02]  /*27a0*/  IMAD.MOV.U32 R99, RZ, RZ, RZ ;  /* 0x000000ffff637224 */ /* 0x000fe400078e00ff */
[----:B------:R-:W-:-:S03]  /*27b0*/  IMAD R12, R42, 0x80, R35 ;  /* 0x000000802a0c7824 */ /* 0x000fc600078e0223 */
[----:B-1----:R-:W1:Y:S01]  /*27c0*/  LDC R102, c[0x0][0x3f4] ;  /* 0x0000fd00ff667b82 */ /* 0x002e620000000800 */
[----:B------:R-:W-:Y:S01]  /*27d0*/  IMAD.IADD R43, R3, 0x1, R12 ;  /* 0x00000001032b7824 */ /* 0x000fe200078e020c */
[----:B------:R-:W-:-:S04]  /*27e0*/  ISETP.GE.AND P3, PT, R12, R25, PT ;  /* 0x000000190c00720c */ /* 0x000fc80003f66270 */
[----:B------:R-:W-:Y:S02]  /*27f0*/  ISETP.GT.OR P3, PT, R35, 0x7f, P3 ;  /* 0x0000007f2300780c */ /* 0x000fe40001f64670 */
[----:B---3--:R-:W-:Y:S02]  /*2800*/  MOV R11, R43 ;  /* 0x0000002b000b7202 */ /* 0x008fe40000000f00 */
[----:B0-----:R-:W-:-:S09]  /*2810*/  ISETP.NE.AND P4, PT, R98, 0x1, PT ;  /* 0x000000016200780c */ /* 0x001fd20003f85270 */
        /* <DEDUP_REMOVED lines=8> */
[----:B------:R-:W-:Y:S02]  /*28a0*/  @!P3 IMAD R27, R0, R41, R14 ;  /* 0x00000029001bb224 */ /* 0x000fe400078e020e */
[----:B------:R-:W-:-:S04]  /*28b0*/  @!P3 IMAD.MOV.U32 R14, RZ, RZ, R11 ;  /* 0x000000ffff0eb224 */ /* 0x000fc800078e000b */
[----:B------:R-:W-:-:S04]  /*28c0*/  @!P3 IMAD.WIDE.U32 R14, R0, R40, R14 ;  /* 0x00000028000eb225 */ /* 0x000fc800078e000e */
[----:B------:R-:W-:Y:S01]  /*28d0*/  @!P3 IMAD.IADD R15, R15, 0x1, R27 ;  /* 0x000000010f0fb824 */ /* 0x000fe200078e021b */
[----:B--2---:R-:W-:-:S04]  /*28e0*/  @!P3 LEA R12, P4, R14, R12, 0x2 ;  /* 0x0000000c0e0cb211 */ /* 0x004fc800078810ff */
[----:B------:R-:W-:-:S05]  /*28f0*/  @!P3 LEA.HI.X R13, R14, R13, R15, 0x2, P4 ;  /* 0x0000000d0e0db211 */ /* 0x000fca00020f140f */
[----:B------:R0:W5:Y:S01]  /*2900*/  @!P3 LDG.E R99, desc[UR52][R12.64] ;  /* 0x000000340c63b981 */ /* 0x000162000c1e1900 */
[----:B-1----:R-:W-:Y:S01]  /*2910*/  ISETP.GE.AND P3, PT, R102, 0x1, PT ;  /* 0x000000016600780c */ /* 0x002fe20003f66270 */
[----:B------:R-:W-:Y:S01]  /*2920*/  IMAD.MOV R11, RZ, RZ, -R11 ;  /* 0x000000ffff0b7224 */ /* 0x000fe200078e0a0b */
[----:B------:R-:W-:Y:S01]  /*2930*/  ISETP.GT.AND P4, PT, R42, R26, PT ;  /* 0x0000001a2a00720c */ /* 0x000fe20003f84270 */
[----:B------:R-:W-:Y:S01]  /*2940*/  IMAD R91, R19, 0x4000, R219 ;  /* 0x00004000135b7824 */ /* 0x000fe200078e02db */
[----:B------:R-:W-:Y:S05]  /*2950*/  YIELD ;  /* 0x0000000000007946 */ /* 0x000fea0003800000 */
[----:B------:R-:W-:Y:S01]  /*2960*/  BSSY B0, `(.L_x_1694) ;  /* 0x0000579000007945 */ /* 0x000fe20003800000 */
[----:B------:R-:W-:Y:S01]  /*2970*/  IMAD R98, R98, R11, R43 ;  /* 0x0000000b62627224 */ /* 0x000fe200078e022b */
[----:B------:R-:W-:Y:S01]  /*2980*/  P2R R90, PR, RZ, 0x10 ;  /* 0x00000010ff5a7803 */ /* 0x000fe20000000000 */
[----:B------:R-:W-:-:S02]  /*2990*/  IMAD R91, R91, 0x2, R18 ;  /* 0x000000025b5b7824 */ /* 0x000fc400078e0212 */
[----:B------:R-:W-:Y:S01]  /*29a0*/  IMAD.MOV.U32 R27, RZ, RZ, R42 ;  /* 0x000000ffff1b7224 */ /* 0x000fe200078e002a */
[----:B0-----:R-:W-:Y:S06]  /*29b0*/  @!P3 BRA `(.L_x_1695) ;  /* 0x000000500028b947 */ /* 0x001fec0003800000 */
[----:B------:R-:W-:Y:S01]  /*29c0*/  SHF.R.S32.HI R97, RZ, 0x1f, R98 ;  /* 0x0000001fff617819 */ /* 0x000fe20000011462 */
[----:B------:R-:W-:Y:S01]  /*29d0*/  ULDC.64 UR4, c[0x0][0x300] ;  /* 0x0000c00000047ab9 */ /* 0x000fe20000000a00 */
[----:B-----5:R-:W-:Y:S01]  /*29e0*/  SHF.R.S32.HI R96, RZ, 0x1f, R99 ;  /* 0x0000001fff607819 */ /* 0x020fe20000011463 */
[C---:B------:R-:W-:Y:S01]  /*29f0*/  IMAD.WIDE.U32 R12, R98.reuse, UR4, RZ ;  /* 0x00000004620c7c25 */ /* 0x040fe2000f8e00ff */
[----:B------:R-:W-:Y:S02]  /*2a00*/  ULDC.U8 UR6, c[0x0][0x410] ;  /* 0x0001040000067ab9 */ /* 0x000fe40000000000 */
[----:B------:R-:W-:Y:S01]  /*2a10*/  ISETP.NE.AND P3, PT, RZ, UR6, PT ;  /* 0x00000006ff007c0c */ /* 0x000fe2000bf65270 */
[----:B------:R-:W-:Y:S02]  /*2a20*/  IMAD R11, R97, UR4, RZ ;  /* 0x00000004610b7c24 */ /* 0x000fe4000f8e02ff */
[----:B------:R-:W-:Y:S02]  /*2a30*/  IMAD R15, R31, R27, RZ ;  /* 0x0000001b1f0f7224 */ /* 0x000fe400078e02ff */
[----:B------:R-:W-:Y:S01]  /*2a40*/  IMAD R11, R98, UR5, R11 ;  /* 0x00000005620b7c24 */ /* 0x000fe2000f8e020b */
[----:B------:R-:W-:Y:S01]  /*2a50*/  ULDC.64 UR4, c[0x0][0x310] ;  /* 0x0000c40000047ab9 */ /* 0x000fe20000000a00 */
[----:B------:R-:W-:-:S02]  /*2a60*/  IMAD R95, R42, -0x80, R25 ;  /* 0xffffff802a5f7824 */ /* 0x000fc400078e0219 */
[----:B------:R-:W-:Y:S02]  /*2a70*/  IMAD R14, R96, UR4, RZ ;  /* 0x00000004600e7c24 */ /* 0x000fe4000f8e02ff */
[----:B------:R-:W-:Y:S01]  /*2a80*/  IMAD.IADD R13, R13, 0x1, R11 ;  /* 0x000000010d0d7824 */ /* 0x000fe200078e020b */
[----:B------:R-:W-:Y:S01]  /*2a90*/  VIMNMX R95, R95, 0x80, PT ;  /* 0x000000805f5f7848 */ /* 0x000fe20003fe0100 */
[C---:B------:R-:W-:Y:S02]  /*2aa0*/  IMAD R11, R99.reuse, UR5, R14 ;  /* 0x00000005630b7c24 */ /* 0x040fe4000f8e020e */
[----:B------:R-:W-:Y:S01]  /*2ab0*/  IMAD.WIDE.U32 R12, R99, UR4, R12 ;  /* 0x00000004630c7c25 */ /* 0x000fe2000f8e000c */
[----:B------:R-:W-:-:S03]  /*2ac0*/  ULDC.64 UR4, c[0x0][0x308] ;  /* 0x0000c20000047ab9 */ /* 0x000fc60000000a00 */
[----:B------:R-:W-:Y:S01]  /*2ad0*/  IMAD.IADD R13, R13, 0x1, R11 ;  /* 0x000000010d0d7824 */ /* 0x000fe200078e020b */
[----:B------:R-:W-:Y:S01]  /*2ae0*/  SHF.R.S32.HI R11, RZ, 0x1f, R27 ;  /* 0x0000001fff0b7819 */ /* 0x000fe2000001141b */
[----:B------:R-:W-:Y:S02]  /*2af0*/  IMAD R14, R10, R27, RZ ;  /* 0x0000001b0a0e7224 */ /* 0x000fe400078e02ff */
[----:B------:R-:W-:-:S04]  /*2b00*/  IMAD.WIDE.U32 R40, R197, UR4, R12 ;  /* 0x00000004c5287c25 */ /* 0x000fc8000f8e000c */
[----:B------:R-:W-:Y:S01]  /*2b10*/  IMAD R101, R197, UR5, R41 ;  /* 0x00000005c5657c24 */ /* 0x000fe2000f8e0229 */
[----:B------:R-:W-:Y:S01]  /*2b20*/  ULDC.64 UR4, c[0x0][0x2e8] ;  /* 0x0000ba0000047ab9 */ /* 0x000fe20000000a00 */
[C---:B------:R-:W-:Y:S01]  /*2b30*/  IMAD R89, R11.reuse, R28, R14 ;  /* 0x0000001c0b597224 */ /* 0x040fe200078e020e */
[----:B------:R-:W-:Y:S01]  /*2b40*/  LEA R106, P4, R40, UR4, 0x1 ;  /* 0x00000004286a7c11 */ /* 0x000fe2000f8808ff */
[----:B------:R-:W-:Y:S02]  /*2b50*/  IMAD R11, R11, R34, R15 ;  /* 0x000000220b0b7224 */ /* 0x000fe400078e020f */
[----:B------:R-:W-:Y:S01]  /*2b60*/  IMAD.WIDE.U32 R14, R28, R27, RZ ;  /* 0x0000001b1c0e7225 */ /* 0x000fe200078e00ff */
[----:B------:R-:W-:-:S03]  /*2b70*/  LEA.HI.X R101, R40, UR5, R101, 0x1, P4 ;  /* 0x0000000528657c11 */ /* 0x000fc6000a0f0c65 */
[----:B------:R-:W-:Y:S01]  /*2b80*/  IMAD.WIDE.U32 R12, R34, R27, RZ ;  /* 0x0000001b220c7225 */ /* 0x000fe200078e00ff */
[----:B------:R-:W-:-:S03]  /*2b90*/  IADD3 R89, R15, R89, RZ ;  /* 0x000000590f597210 */ /* 0x000fc60007ffe0ff */
[----:B------:R-:W-:Y:S01]  /*2ba0*/  IMAD.IADD R11, R13, 0x1, R11 ;  /* 0x000000010d0b7824 */ /* 0x000fe200078e020b */
[----:B------:R-:W-:Y:S06]  /*2bb0*/  @!P3 BRA `(.L_x_1696) ;  /* 0x000000240098b947 */ /* 0x000fec0003800000 */
        /* <DEDUP_REMOVED lines=14> */
[----:B------:R-:W-:-:S04]  /*2ca0*/  LEA R40, P3, R41, UR4, 0x1 ;  /* 0x0000000429287c11 */ /* 0x000fc8000f8608ff */
[----:B------:R-:W-:Y:S01]  /*2cb0*/  LEA.HI.X R41, R41, UR5, R42, 0x1, P3 ;  /* 0x0000000529297c11 */ /* 0x000fe200098f0c2a */
[----:B------:R-:W-:Y:S01]  /*2cc0*/  ULDC.64 UR4, c[0x0][0x400] ;  /* 0x0001000000047ab9 */ /* 0x000fe20000000a00 */
[----:B------:R-:W-:-:S05]  /*2cd0*/  IADD3 R43, P3, R84, R12, RZ ;  /* 0x0000000c542b7210 */ /* 0x000fca0007f7e0ff */
[----:B------:R-:W-:Y:S01]  /*2ce0*/  IMAD.X R44, R11, 0x1, R77, P3 ;  /* 0x000000010b2c7824 */ /* 0x000fe200018e064d */
        /* <DEDUP_REMOVED lines=10> */
.L_x_1698:
[----:B------:R-:W-:Y:S05]  /*2d90*/  BSYNC B1 ;  /* 0x0000000000017941 */ /* 0x000fea0003800000 */
.L_x_1697:
[----:B------:R-:W-:Y:S01]  /*2da0*/  VIADD R44, R188, 0x20 ;  /* 0x00000020bc2c7836 */ /* 0x000fe20000000000 */
[----:B------:R-:W-:Y:S01]  /*2db0*/  BSSY B1, `(.L_x_1699) ;  /* 0x0000029000017945 */ /* 0x000fe20003800000 */
[----:B0----5:R-:W-:Y:S01]  /*2dc0*/  IMAD.MOV.U32 R40, RZ, RZ, R64 ;  /* 0x000000ffff287224 */ /* 0x021fe200078e0040 */
[----:B------:R-:W-:Y:S01]  /*2dd0*/  CS2R R60, SRZ ;  /* 0x00000000003c7805 */ /* 0x000fe2000001ff00 */
[----:B------:R-:W-:Y:S01]  /*2de0*/  IMAD.MOV.U32 R41, RZ, RZ, R65 ;  /* 0x000000ffff297224 */ /* 0x000fe200078e0041 */
[----:B------:R-:W-:Y:S01]  /*2df0*/  ISETP.GE.AND P3, PT, R44, R95, PT ;  /* 0x0000005f2c00720c */ /* 0x000fe20003f66270 */
[----:B------:R-:W-:Y:S01]  /*2e00*/  IMAD.MOV.U32 R42, RZ, RZ, R68 ;  /* 0x000000ffff2a7224 */ /* 0x000fe200078e0044 */
[----:B------:R-:W-:Y:S01]  /*2e10*/  CS2R R58, SRZ ;  /* 0x00000000003a7805 */ /* 0x000fe2000001ff00 */
        /* <DEDUP_REMOVED lines=9> */
[----:B------:R-:W-:Y:S02]  /*2eb0*/  P2R R117, PR, RZ, 0x8 ;  /* 0x00000008ff757803 */ /* 0x000fe40000000000 */
[----:B------:R-:W-:Y:S02]  /*2ec0*/  PRMT R113, R40, 0x5410, R41 ;  /* 0x0000541028717816 */ /* 0x000fe40000000029 */
[----:B------:R-:W-:Y:S02]  /*2ed0*/  PRMT R120, R42, 0x7610, R120 ;  /* 0x000076102a787816 */ /* 0x000fe40000000078 */
[----:B------:R-:W-:Y:S01]  /*2ee0*/  PRMT R119, R119, 0x5410, R43 ;  /* 0x0000541077777816 */ /* 0x000fe2000000002b */
        /* <DEDUP_REMOVED lines=21> */
.L_x_1700:
[----:B------:R-:W-:Y:S05]  /*3040*/  BSYNC B1 ;  /* 0x0000000000017941 */ /* 0x000fea0003800000 */
.L_x_1699:
        /* <DEDUP_REMOVED lines=11> */
[----:B------:R-:W-:Y:S01]  /*3100*/  CS2R R50, SRZ ;  /* 0x0000000000327805 */ /* 0x000fe2000001ff00 */
        /* <DEDUP_REMOVED lines=9> */
[----:B------:R-:W-:-:S02]  /*31a0*/  CS2R R42, SRZ ;  /* 0x00000000002a7805 */ /* 0x000fc4000001ff00 */
        /* <DEDUP_REMOVED lines=22> */
.L_x_1702:
[----:B------:R-:W-:Y:S05]  /*3310*/  BSYNC B1 ;  /* 0x0000000000017941 */ /* 0x000fea0003800000 */
.L_x_1701:
        /* <DEDUP_REMOVED lines=32> */
.L_x_1704:
[----:B------:R-:W-:Y:S05]  /*3520*/  BSYNC B1 ;  /* 0x0000000000017941 */ /* 0x000fea0003800000 */
.L_x_1703:
[----:B-----5:R-:W-:Y:S01]  /*3530*/  IMAD.MOV.U32 R11, RZ, RZ, R48 ;  /* 0x000000ffff0b7224 */ /* 0x020fe200078e0030 */
[----:B------:R-:W-:Y:S01]  /*3540*/  UISETP.NE.AND UP0, UPT, UR39, 0x3, UPT ;  /* 0x000000032700788c */ /* 0x000fe2000bf05270 */
[----:B0-----:R-:W-:Y:S02]  /*3550*/  IMAD.MOV.U32 R12, RZ, RZ, R49 ;  /* 0x000000ffff0c7224 */ /* 0x001fe400078e0031 */
[----:B------:R-:W-:Y:S02]  /*3560*/  IMAD.MOV.U32 R13, RZ, RZ, R52 ;  /* 0x000000ffff0d7224 */ /* 0x000fe400078e0034 */
[----:B------:R-:W-:Y:S01]  /*3570*/  IMAD.MOV.U32 R14, RZ, RZ, R53 ;  /* 0x000000ffff0e7224 */ /* 0x000fe200078e0035 */
[----:B------:R-:W-:Y:S01]  /*3580*/  PRMT R114, R11, 0x5410, R12 ;  /* 0x000054100b727816 */ /* 0x000fe2000000000c */
[----:B------:R-:W-:Y:S01]  /*3590*/  IMAD.MOV.U32 R11, RZ, RZ, R50 ;  /* 0x000000ffff0b7224 */ /* 0x000fe200078e0032 */
[----:B------:R-:W-:Y:S02]  /*35a0*/  MOV R12, R51 ;  /* 0x00000033000c7202 */ /* 0x000fe40000000f00 */
[----:B------:R-:W-:Y:S01]  /*35b0*/  PRMT R116, R13, 0x5410, R14 ;  /* 0x000054100d747816 */ /* 0x000fe2000000000e */
[----:B------:R-:W-:Y:S01]  /*35c0*/  IMAD.MOV.U32 R13, RZ, RZ, R54 ;  /* 0x000000ffff0d7224 */ /* 0x000fe200078e0036 */
[----:B------:R-:W-:Y:S01]  /*35d0*/  PLOP3.LUT P5, PT, PT, PT, UP0, 0x80, 0x0 ;  /* 0x000000000000781c */ /* 0x000fe20003faf008 */
[----:B------:R-:W-:Y:S01]  /*35e0*/  IMAD.MOV.U32 R14, RZ, RZ, R55 ;  /* 0x000000ffff0e7224 */ /* 0x000fe200078e0037 */
[----:B------:R-:W-:Y:S01]  /*35f0*/  PRMT R115, R11, 0x5410, R12 ;  /* 0x000054100b737816 */ /* 0x000fe2000000000c */
[----:B------:R-:W-:-:S02]  /*3600*/  IMAD.MOV.U32 R11, RZ, RZ, R40 ;  /* 0x000000ffff0b7224 */ /* 0x000fc400078e0028 */
[----:B------:R-:W-:Y:S01]  /*3610*/  IMAD.MOV.U32 R12, RZ, RZ, R41 ;  /* 0x000000ffff0c7224 */ /* 0x000fe200078e0029 */
[----:B------:R-:W-:Y:S01]  /*3620*/  PRMT R118, R13, 0x5410, R14 ;  /* 0x000054100d767816 */ /* 0x000fe2000000000e */
[----:B------:R-:W-:Y:S02]  /*3630*/  IMAD.MOV.U32 R13, RZ, RZ, R44 ;  /* 0x000000ffff0d7224 */ /* 0x000fe400078e002c */
[----:B------:R-:W-:Y:S01]  /*3640*/  IMAD.MOV.U32 R14, RZ, RZ, R45 ;  /* 0x000000ffff0e7224 */ /* 0x000fe200078e002d */
[----:B------:R-:W-:Y:S01]  /*3650*/  PRMT R74, R11, 0x5410, R12 ;  /* 0x000054100b4a7816 */ /* 0x000fe2000000000c */
[----:B------:R-:W-:Y:S02]  /*3660*/  IMAD.MOV.U32 R11, RZ, RZ, R42 ;  /* 0x000000ffff0b7224 */ /* 0x000fe400078e002a */
[----:B------:R-:W-:Y:S01]  /*3670*/  IMAD.MOV.U32 R12, RZ, RZ, R43 ;  /* 0x000000ffff0c7224 */ /* 0x000fe200078e002b */
[----:B------:R-:W-:Y:S01]  /*3680*/  PRMT R108, R13, 0x5410, R14 ;  /* 0x000054100d6c7816 */ /* 0x000fe2000000000e */
[----:B------:R-:W-:Y:S01]  /*3690*/  IMAD.MOV.U32 R13, RZ, RZ, R46 ;  /* 0x000000ffff0d7224 */ /* 0x000fe200078e002e */
[----:B------:R-:W-:-:S02]  /*36a0*/  MOV R14, R47 ;  /* 0x0000002f000e7202 */ /* 0x000fc40000000f00 */
[----:B------:R-:W-:Y:S02]  /*36b0*/  PRMT R104, R11, 0x5410, R12 ;  /* 0x000054100b687816 */ /* 0x000fe4000000000c */
[----:B------:R-:W-:Y:S01]  /*36c0*/  PRMT R109, R13, 0x5410, R14 ;  /* 0x000054100d6d7816 */ /* 0x000fe2000000000e */
[----:B------:R-:W-:Y:S06]  /*36d0*/  @!P5 BRA `(.L_x_1705) ;  /* 0x000000000004d947 */ /* 0x000fec0003800000 */
[----:B------:R-:W-:Y:S01]  /*36e0*/  BPT.TRAP 0x1 ;  /* 0x000000040000795c */ /* 0x000fe20000300000 */
.L_x_1705:
[----:B------:R-:W-:Y:S01]  /*36f0*/  IMAD R89, R19, 0x8, R18 ;  /* 0x0000000813597824 */ /* 0x000fe200078e0212 */
[----:B------:R-:W-:Y:S01]  /*3700*/  SHF.L.U32 R100, R199, 0x1f, RZ ;  /* 0x0000001fc7647819 */ /* 0x000fe200000006ff */
[----:B------:R-:W-:Y:S03]  /*3710*/  BSSY B1, `(.L_x_1706) ;  /* 0x0000003000017945 */ /* 0x000fe60003800000 */
[----:B------:R-:W0:Y:S02]  /*3720*/  SYNCS.PHASECHK.TRANS64.TRYWAIT P6, [R89+URZ+0x28890], R100 ;  /* 0x02889064590075a7 */ /* 0x000e2400080c017f */
[----:B0-----:R-:W-:Y:S05]  /*3730*/  @!P6 BRA `(.L_x_1707) ;  /* 0x000002280080e947 */ /* 0x001fea0003800000 */
.L_x_2113:
[----:B------:R-:W-:Y:S05]  /*3740*/  BSYNC B1 ;  /* 0x0000000000017941 */ /* 0x000fea0003800000 */
.L_x_1706:
[----:B------:R-:W-:-:S03]  /*3750*/  UMOV UR4, 0xffffffff ;  /* 0xffffffff00047882 */ /* 0x000fc60000000000 */
[----:B------:R-:W-:Y:S05]  /*3760*/  BRA.DIV UR4, `(.L_x_1708) ;  /* 0x0000022a04887947 */ /* 0x000fea000b800000 */
[----:B------:R1:W2:Y:S04]  /*3770*/  SHFL.IDX PT, R75, R101, RZ, 0x181f ;  /* 0x00181fff654b7589 */ /* 0x0002a800000e0000 */
[----:B------:R1:W3:Y:S02]  /*3780*/  SHFL.IDX PT, R103, R106, RZ, 0x181f ;  /* 0x00181fff6a677589 */ /* 0x0002e400000e0000 */
.L_x_2117:
        /* <DEDUP_REMOVED lines=22> */
[CC--:B------:R-:W-:Y:S01]  /*38f0*/  FMUL.FTZ R126, R68.reuse, R71.reuse ;  /* 0x00000047447e7220 */ /* 0x0c0fe20000410000 */
[----:B------:R-:W-:Y:S02]  /*3900*/  HADD2.F32 R69, -RZ, R69.H0_H0 ;  /* 0x20000045ff457230 */ /* 0x000fe40000004100 */
[-C--:B------:R-:W-:Y:S01]  /*3910*/  FMUL.FTZ R124, R11, R122.reuse ;  /* 0x0000007a0b7c7220 */ /* 0x080fe20000410000 */
[----:B------:R-:W-:Y:S01]  /*3920*/  FMUL.FTZ R121, R15, R71 ;  /* 0x000000470f797220 */ /* 0x000fe20000410000 */
[----:B------:R-:W-:Y:S01]  /*3930*/  FMUL.FTZ R122, R13, R122 ;  /* 0x0000007a0d7a7220 */ /* 0x000fe20000410000 */
[-C--:B------:R-:W-:Y:S01]  /*3940*/  FFMA.FTZ R126, R15, R69.reuse, -R126 ;  /* 0x000000450f7e7223 */ /* 0x080fe2000001087e */
[-C--:B------:R-:W-:Y:S02]  /*3950*/  FFMA.FTZ R124, R13, R70.reuse, -R124 ;  /* 0x000000460d7c7223 */ /* 0x080fe4000001087c */
[----:B------:R-:W-:Y:S01]  /*3960*/  FFMA.FTZ R71, R11, R70, R122 ;  /* 0x000000460b477223 */ /* 0x000fe2000001007a */
[----:B------:R-:W-:Y:S01]  /*3970*/  FFMA.FTZ R123, R68, R69, R121 ;  /* 0x00000045447b7223 */ /* 0x000fe20000010079 */
[----:B------:R-:W-:-:S02]  /*3980*/  HADD2.F32 R15, -RZ, R120.H1_H1 ;  /* 0x30000078ff0f7230 */ /* 0x000fc40000004100 */
[----:B------:R-:W-:Y:S02]  /*3990*/  HADD2.F32 R120, -RZ, R120.H0_H0 ;  /* 0x20000078ff787230 */ /* 0x000fe40000004100 */
[----:B------:R-:W-:Y:S02]  /*39a0*/  HADD2.F32 R68, -RZ, R119.H1_H1 ;  /* 0x30000077ff447230 */ /* 0x000fe40000004100 */
[----:B------:R-:W-:Y:S02]  /*39b0*/  HADD2.F32 R11, -RZ, R12.H1_H1 ;  /* 0x3000000cff0b7230 */ /* 0x000fe40000004100 */
[----:B------:R-:W-:Y:S02]  /*39c0*/  HADD2.F32 R13, -RZ, R14.H1_H1 ;  /* 0x3000000eff0d7230 */ /* 0x000fe40000004100 */
[----:B------:R-:W-:Y:S02]  /*39d0*/  HADD2.F32 R12, -RZ, R12.H0_H0 ;  /* 0x2000000cff0c7230 */ /* 0x000fe40000004100 */
[----:B------:R-:W-:Y:S01]  /*39e0*/  FMUL.FTZ R69, R11, R120 ;  /* 0x000000780b457220 */ /* 0x000fe20000410000 */
[----:B------:R-:W-:-:S02]  /*39f0*/  HADD2.F32 R14, -RZ, R14.H0_H0 ;  /* 0x2000000eff0e7230 */ /* 0x000fc40000004100 */
[----:B------:R-:W-:Y:S01]  /*3a00*/  FMUL.FTZ R121, R13, R68 ;  /* 0x000000440d797220 */ /* 0x000fe20000410000 */
[----:B------:R-:W-:Y:S02]  /*3a10*/  HADD2.F32 R119, -RZ, R119.H0_H0 ;  /* 0x20000077ff777230 */ /* 0x000fe40000004100 */
[C---:B------:R-:W-:Y:S01]  /*3a20*/  FMUL.FTZ R120, R12.reuse, R120 ;  /* 0x000000780c787220 */ /* 0x040fe20000410000 */
[-C--:B------:R-:W-:Y:S01]  /*3a30*/  FFMA.FTZ R69, R12, R15.reuse, -R69 ;  /* 0x0000000f0c457223 */ /* 0x080fe20000010845 */
[C---:B------:R-:W-:Y:S02]  /*3a40*/  FMUL.FTZ R68, R14.reuse, R68 ;  /* 0x000000440e447220 */ /* 0x040fe40000410000 */
[----:B------:R-:W-:Y:S01]  /*3a50*/  FFMA.FTZ R120, R11, R15, R120 ;  /* 0x0000000f0b787223 */ /* 0x000fe20000010078 */
[-C--:B------:R-:W-:Y:S01]  /*3a60*/  FFMA.FTZ R121, R14, R119.reuse, -R121 ;  /* 0x000000770e797223 */ /* 0x080fe20000010879 */
[----:B------:R-:W-:Y:S01]  /*3a70*/  FFMA.FTZ R68, R13, R119, R68 ;  /* 0x000000770d447223 */ /* 0x000fe20000010044 */
[----:B------:R-:W-:-:S02]  /*3a80*/  F2FP.F16.F32.PACK_AB R13, R71, R124 ;  /* 0x0000007c470d723e */ /* 0x000fc400000000ff */
[----:B------:R-:W-:Y:S02]  /*3a90*/  F2FP.F16.F32.PACK_AB R15, R123, R126 ;  /* 0x0000007e7b0f723e */ /* 0x000fe400000000ff */
[----:B------:R-:W-:Y:S02]  /*3aa0*/  F2FP.F16.F32.PACK_AB R12, R120, R69 ;  /* 0x00000045780c723e */ /* 0x000fe400000000ff */
[----:B------:R-:W-:-:S07]  /*3ab0*/  F2FP.F16.F32.PACK_AB R14, R68, R121 ;  /* 0x00000079440e723e */ /* 0x000fce00000000ff */
.L_x_1714:
[----:B------:R-:W-:Y:S05]  /*3ac0*/  BSYNC B3 ;  /* 0x0000000000037941 */ /* 0x000fea0003800000 */
.L_x_1713:
[----:B0-----:R4:W-:Y:S02]  /*3ad0*/  ST.E.128 desc[UR52][R72.64], R12 ;  /* 0x0000000c48007985 */ /* 0x0019e4000c101d34 */
.L_x_1712:
[----:B------:R-:W-:Y:S05]  /*3ae0*/  BSYNC B2 ;  /* 0x0000000000027941 */ /* 0x000fea0003800000 */
.L_x_1711:
        /* <DEDUP_REMOVED lines=47> */
.L_x_1716:
[----:B------:R-:W-:Y:S05]  /*3de0*/  BSYNC B2 ;  /* 0x0000000000027941 */ /* 0x000fea0003800000 */
.L_x_1715:
[----:B0-----:R0:W-:Y:S02]  /*3df0*/  ST.E.128 desc[UR52][R68.64], R12 ;  /* 0x0000000c44007985 */ /* 0x0011e4000c101d34 */
.L_x_1710:
[----:B------:R-:W-:Y:S05]  /*3e00*/  BSYNC B1 ;  /* 0x0000000000017941 */ /* 0x000fea0003800000 */
.L_x_1709:
[----:B------:R-:W-:-:S03]  /*3e10*/  UMOV UR4, 0xffffffff ;  /* 0xffffffff00047882 */ /* 0x000fc60000000000 */
[----:B------:R-:W-:Y:S05]  /*3e20*/  BRA.DIV UR4, `(.L_x_1717) ;  /* 0x0000022604247947 */ /* 0x000fea000b800000 */
[----:B------:R1:W1:Y:S04]  /*3e30*/  SHFL.IDX PT, R67, R101, 0x1, 0x181f ;  /* 0x00381f0065437f89 */ /* 0x00026800000e0000 */
[----:B0-----:R0:W0:Y:S02]  /*3e40*/  SHFL.IDX PT, R69, R106, 0x1, 0x181f ;  /* 0x00381f006a457f89 */ /* 0x00102400000e0000 */
.L_x_2121:
[----:B------:R-:W-:Y:S01]  /*3e50*/  ISETP.NE.AND P6, PT, R117, RZ, PT ;  /* 0x000000ff7500720c */ /* 0x000fe20003fc5270 */
[----:B------:R-:W-:-:S12]  /*3e60*/  BSSY B1, `(.L_x_1718) ;  /* 0x0000066000017945 */ /* 0x000fd80003800000 */
[----:B------:R-:W-:Y:S05]  /*3e70*/  @P6 BRA `(.L_x_1719) ;  /* 0x0000000400906947 */ /* 0x000fea0003800000 */
[----:B------:R-:W-:Y:S04]  /*3e80*/  BSSY B2, `(.L_x_1720) ;  /* 0x0000032000027945 */ /* 0x000fe80003800000 */
[----:B------:R-:W-:Y:S05]  /*3e90*/  @P1 BRA `(.L_x_1721) ;  /* 0x0000000000c01947 */ /* 0x000fea0003800000 */
[----:B----4-:R4:W2:Y:S01]  /*3ea0*/  LDS.128 R12, [R91+0x19400] ;  /* 0x019400005b0c7984 */ /* 0x0108a20000000c00 */
[C---:B0-----:R-:W-:Y:S01]  /*3eb0*/  LEA R64, P6, R16.reuse, R69, 0x1 ;  /* 0x0000004510407211 */ /* 0x041fe200078c08ff */
[----:B------:R-:W-:Y:S03]  /*3ec0*/  BSSY B3, `(.L_x_1722) ;  /* 0x000002c000037945 */ /* 0x000fe60003800000 */
[----:B-1----:R-:W-:Y:S02]  /*3ed0*/  LEA.HI.X R65, R16, R67, R17, 0x1, P6 ;  /* 0x0000004310417211 */ /* 0x002fe400030f0c11 */
[----:B------:R-:W-:-:S13]  /*3ee0*/  ISETP.GE.AND P6, PT, R22, R102, PT ;  /* 0x000000661600720c */ /* 0x000fda0003fc6270 */
[----:B----4-:R-:W-:Y:S05]  /*3ef0*/  @P6 BRA `(.L_x_1723) ;  /* 0x0000000000a06947 */ /* 0x010fea0003800000 */
[----:B------:R-:W-:Y:S01]  /*3f00*/  SHF.R.U64 R11, R60, 0x10, R61 ;  /* 0x000000103c0b7819 */ /* 0x000fe2000000123d */
[--C-:B--2---:R-:W-:Y:S01]  /*3f10*/  HADD2.F32 R60, -RZ, R15.reuse.H1_H1 ;  /* 0x3000000fff3c7230 */ /* 0x104fe20000004100 */
        /* <DEDUP_REMOVED lines=38> */
.L_x_1723:
[----:B------:R-:W-:Y:S05]  /*4180*/  BSYNC B3 ;  /* 0x0000000000037941 */ /* 0x000fea0003800000 */
.L_x_1722:
[----:B--2---:R0:W-:Y:S02]  /*4190*/  ST.E.128 desc[UR52][R64.64], R12 ;  /* 0x0000000c40007985 */ /* 0x0041e4000c101d34 */
.L_x_1721:
[----:B------:R-:W-:Y:S05]  /*41a0*/  BSYNC B2 ;  /* 0x0000000000027941 */ /* 0x000fea0003800000 */
.L_x_1720:
[----:B------:R-:W-:Y:S05]  /*41b0*/  @P2 BRA `(.L_x_1719) ;  /* 0x0000000000c02947 */ /* 0x000fea0003800000 */
[----:B0---4-:R0:W4:Y:S01]  /*41c0*/  LDS.128 R12, [R91+0x1d400] ;  /* 0x01d400005b0c7984 */ /* 0x0111220000000c00 */
[C---:B------:R-:W-:Y:S01]  /*41d0*/  LEA R60, P6, R2.reuse, R69, 0x1 ;  /* 0x00000045023c7211 */ /* 0x040fe200078c08ff */
[----:B------:R-:W-:Y:S03]  /*41e0*/  BSSY B2, `(.L_x_1724) ;  /* 0x000002c000027945 */ /* 0x000fe60003800000 */
[----:B-1----:R-:W-:Y:S02]  /*41f0*/  LEA.HI.X R61, R2, R67, R185, 0x1, P6 ;  /* 0x00000043023d7211 */ /* 0x002fe400030f0cb9 */
        /* <DEDUP_REMOVED lines=42> */
.L_x_1725:
[----:B------:R-:W-:Y:S05]  /*44a0*/  BSYNC B2 ;  /* 0x0000000000027941 */ /* 0x000fea0003800000 */
.L_x_1724:
[----:B----4-:R0:W-:Y:S02]  /*44b0*/  ST.E.128 desc[UR52][R60.64], R12 ;  /* 0x0000000c3c007985 */ /* 0x0101e4000c101d34 */
.L_x_1719:
[----:B------:R-:W-:Y:S05]  /*44c0*/  BSYNC B1 ;  /* 0x0000000000017941 */ /* 0x000fea0003800000 */
.L_x_1718:
[----:B------:R-:W-:-:S03]  /*44d0*/  UMOV UR4, 0xffffffff ;  /* 0xffffffff00047882 */ /* 0x000fc60000000000 */
[----:B------:R-:W-:Y:S05]  /*44e0*/  BRA.DIV UR4, `(.L_x_1726) ;  /* 0x0000021e04c07947 */ /* 0x000fea000b800000 */
[----:B------:R1:W1:Y:S04]  /*44f0*/  SHFL.IDX PT, R59, R101, 0x2, 0x181f ;  /* 0x00581f00653b7f89 */ /* 0x00026800000e0000 */
[----:B0-----:R0:W0:Y:S02]  /*4500*/  SHFL.IDX PT, R61, R106, 0x2, 0x181f ;  /* 0x00581f006a3d7f89 */ /* 0x00102400000e0000 */
.L_x_2125:
[----:B------:R-:W-:Y:S04]  /*4510*/  BSSY B1, `(.L_x_1727) ;  /* 0x0000066000017945 */ /* 0x000fe80003800000 */
        /* <DEDUP_REMOVED lines=49> */
.L_x_1732:
[----:B------:R-:W-:Y:S05]  /*4830*/  BSYNC B3 ;  /* 0x0000000000037941 */ /* 0x000fea0003800000 */
.L_x_1731:
[----:B--2---:R0:W-:Y:S02]  /*4840*/  ST.E.128 desc[UR52][R56.64], R12 ;  /* 0x0000000c38007985 */ /* 0x0041e4000c101d34 */
.L_x_1730:
[----:B------:R-:W-:Y:S05]  /*4850*/  BSYNC B2 ;  /* 0x0000000000027941 */ /* 0x000fea0003800000 */
.L_x_1729:
        /* <DEDUP_REMOVED lines=47> */
.L_x_1734:
[----:B------:R-:W-:Y:S05]  /*4b50*/  BSYNC B2 ;  /* 0x0000000000027941 */ /* 0x000fea0003800000 */
.L_x_1733:
[----:B----4-:R0:W-:Y:S02]  /*4b60*/  ST.E.128 desc[UR52][R52.64], R12 ;  /* 0x0000000c34007985 */ /* 0x0101e4000c101d34 */
.L_x_1728:
[----:B------:R-:W-:Y:S05]  /*4b70*/  BSYNC B1 ;  /* 0x0000000000017941 */ /* 0x000fea0003800000 */
.L_x_1727:
[----:B------:R-:W-:-:S03]  /*4b80*/  UMOV UR4, 0xffffffff ;  /* 0xffffffff00047882 */ /* 0x000fc60000000000 */
[----:B------:R-:W-:Y:S05]  /*4b90*/  BRA.DIV UR4, `(.L_x_1735) ;  /* 0x0000021a04607947 */ /* 0x000fea000b800000 */
[----:B-1----:R-:W1:Y:S04]  /*4ba0*/  SHFL.IDX PT, R101, R101, 0x3, 0x181f ;  /* 0x00781f0065657f89 */ /* 0x002e6800000e0000 */
[----:B------:R0:W0:Y:S02]  /*4bb0*/  SHFL.IDX PT, R51, R106, 0x3, 0x181f ;  /* 0x00781f006a337f89 */ /* 0x00002400000e0000 */
.L_x_2129:
[----:B------:R-:W-:Y:S05]  /*4bc0*/  @P4 BRA `(.L_x_1736) ;  /* 0x0000003400484947 */ /* 0x000fea0003800000 */
[----:B------:R-:W-:Y:S04]  /*4bd0*/  BSSY B1, `(.L_x_1737) ;  /* 0x0000032000017945 */ /* 0x000fe80003800000 */
        /* <DEDUP_REMOVED lines=47> */
.L_x_1740:
[----:B------:R-:W-:Y:S05]  /*4ed0*/  BSYNC B2 ;  /* 0x0000000000027941 */ /* 0x000fea0003800000 */
.L_x_1739:
[----:B----4-:R0:W-:Y:S02]  /*4ee0*/  ST.E.128 desc[UR52][R48.64], R12 ;  /* 0x0000000c30007985 */ /* 0x0101e4000c101d34 */
.L_x_1738:
[----:B------:R-:W-:Y:S05]  /*4ef0*/  BSYNC B1 ;  /* 0x0000000000017941 */ /* 0x000fea0003800000 */
.L_x_1737:
        /* <DEDUP_REMOVED lines=47> */
.L_x_1742:
[----:B------:R-:W-:Y:S05]  /*51f0*/  BSYNC B1 ;  /* 0x0000000000017941 */ /* 0x000fea0003800000 */
.L_x_1741:
[----:B----4-:R0:W-:Y:S01]  /*5200*/  ST.E.128 desc[UR52][R44.64], R12 ;  /* 0x0000000c2c007985 */ /* 0x0101e2000c101d34 */
[----:B------:R-:W-:Y:S05]  /*5210*/  BRA `(.L_x_1736) ;  /* 0x0000002c00b47947 */ /* 0x000fea0003800000 */
.L_x_1696:
[C---:B------:R-:W-:Y:S01]  /*5220*/  VIADD R40, R188.reuse, 0x20 ;  /* 0x00000020bc287836 */ /* 0x040fe20000000000 */
[----:B------:R-:W-:Y:S01]  /*5230*/  CS2R R46, SRZ ;  /* 0x00000000002e7805 */ /* 0x000fe2000001ff00 */
[----:B------:R-:W-:-:S03]  /*5240*/  VIADD R44, R188, 0x40 ;  /* 0x00000040bc2c7836 */ /* 0x000fc60000000000 */
[----:B------:R-:W-:-:S04]  /*5250*/  ISETP.GE.AND P4, PT, R40, R95, PT ;  /* 0x0000005f2800720c */ /* 0x000fc80003f86270 */
        /* <DEDUP_REMOVED lines=18> */
[----:B------:R-:W-:-:S05]  /*5380*/  @!P5 IADD3 R44, P6, R82, R14, RZ ;  /* 0x0000000e522cd210 */ /* 0x000fca0007fde0ff */
[----:B------:R-:W-:Y:S02]  /*5390*/  @!P5 IMAD.X R45, R89, 0x1, R39, P6 ;  /* 0x00000001592dd824 */ /* 0x000fe400030e0627 */
[----:B------:R-:W0:Y:S01]  /*53a0*/  @!P5 LDC.64 R50, c[0x0][0x400] ;  /* 0x00010000ff32db82 */ /* 0x000e220000000a00 */
[----:B----4-:R-:W-:-:S04]  /*53b0*/  @!P5 LEA R48, P6, R44, R48, 0x1 ;  /* 0x000000302c30d211 */ /* 0x010fc800078c08ff */
[----:B------:R-:W-:Y:S02]  /*53c0*/  @!P5 LEA.HI.X R49, R44, R49, R45, 0x1, P6 ;  /* 0x000000312c31d211 */ /* 0x000fe400030f0c2d */
[----:B------:R-:W-:-:S05]  /*53d0*/  @!P5 IADD3 R44, P6, R86, R12, RZ ;  /* 0x0000000c562cd210 */ /* 0x000fca0007fde0ff */
[----:B------:R-:W-:Y:S01]  /*53e0*/  @!P5 IMAD.X R45, R11, 0x1, R78, P6 ;  /* 0x000000010b2dd824 */ /* 0x000fe200030e064e */
[----:B0-----:R-:W-:-:S04]  /*53f0*/  @!P5 LEA R50, P6, R44, R50, 0x1 ;  /* 0x000000322c32d211 */ /* 0x001fc800078c08ff */
[----:B------:R-:W-:Y:S02]  /*5400*/  @!P5 LEA.HI.X R51, R44, R51, R45, 0x1, P6 ;  /* 0x000000332c33d211 */ /* 0x000fe400030f0c2d */
[----:B------:R-:W-:Y:S02]  /*5410*/  CS2R R44, SRZ ;  /* 0x00000000002c7805 */ /* 0x000fe4000001ff00 */
[----:B------:R-:W-:-:S04]  /*5420*/  @!P4 LEA R56, P6, R42, R56, 0x1 ;  /* 0x000000382a38c211 */ /* 0x000fc800078c08ff */
[----:B------:R-:W-:Y:S02]  /*5430*/  @!P4 LEA.HI.X R57, R42, R57, R43, 0x1, P6 ;  /* 0x000000392a39c211 */ /* 0x000fe400030f0c2b */
[----:B------:R-:W-:Y:S02]  /*5440*/  CS2R R42, SRZ ;  /* 0x00000000002a7805 */ /* 0x000fe4000001ff00 */
[C---:B-1----:R-:W-:Y:S01]  /*5450*/  @!P4 LEA R58, P6, R40.reuse, R58, 0x1 ;  /* 0x0000003a283ac211 */ /* 0x042fe200078c08ff */
[----:B------:R0:W5:Y:S03]  /*5460*/  @!P5 LDG.E.128 R44, desc[UR52][R50.64] ;  /* 0x00000034322cd981 */ /* 0x000166000c1e1d00 */
[----:B------:R-:W-:Y:S02]  /*5470*/  @!P4 LEA.HI.X R59, R40, R59, R41, 0x1, P6 ;  /* 0x0000003b283bc211 */ /* 0x000fe400030f0c29 */
[----:B------:R-:W-:-:S02]  /*5480*/  CS2R R40, SRZ ;  /* 0x0000000000287805 */ /* 0x000fc4000001ff00 */
[----:B------:R-:W-:Y:S02]  /*5490*/  CS2R R54, SRZ ;  /* 0x0000000000367805 */ /* 0x000fe4000001ff00 */
[----:B------:R-:W-:Y:S02]  /*54a0*/  CS2R R52, SRZ ;  /* 0x0000000000347805 */ /* 0x000fe4000001ff00 */
[----:B------:R1:W5:Y:S01]  /*54b0*/  @!P5 LDG.E.128 R40, desc[UR52][R48.64] ;  /* 0x000000343028d981 */ /* 0x000362000c1e1d00 */
[----:B0-----:R-:W-:-:S03]  /*54c0*/  CS2R R50, SRZ ;  /* 0x0000000000327805 */ /* 0x001fc6000001ff00 */
[----:B------:R0:W5:Y:S01]  /*54d0*/  @!P4 LDG.E.128 R52, desc[UR52][R58.64] ;  /* 0x000000343a34c981 */ /* 0x000162000c1e1d00 */
[----:B-1----:R-:W-:-:S06]  /*54e0*/  CS2R R48, SRZ ;  /* 0x0000000000307805 */ /* 0x002fcc000001ff00 */
[----:B------:R1:W5:Y:S01]  /*54f0*/  @!P4 LDG.E.128 R48, desc[UR52][R56.64] ;  /* 0x000000343830c981 */ /* 0x000362000c1e1d00 */
[----:B--2---:R-:W-:Y:S01]  /*5500*/  @!P3 LEA R64, P4, R62, R64, 0x1 ;  /* 0x000000403e40b211 */ /* 0x004fe200078808ff */
[----:B------:R-:W-:-:S03]  /*5510*/  VIADD R68, R188, 0x60 ;  /* 0x00000060bc447836 */ /* 0x000fc60000000000 */
[----:B------:R-:W-:Y:S02]  /*5520*/  @!P3 LEA.HI.X R65, R62, R65, R63, 0x1, P4 ;  /* 0x000000413e41b211 */ /* 0x000fe400020f0c3f */
[----:B---3--:R-:W-:-:S04]  /*5530*/  @!P3 LEA R66, P4, R60, R66, 0x1 ;  /* 0x000000423c42b211 */ /* 0x008fc800078808ff */
[----:B------:R-:W-:Y:S02]  /*5540*/  @!P3 LEA.HI.X R67, R60, R67, R61, 0x1, P4 ;  /* 0x000000433c43b211 */ /* 0x000fe400020f0c3d */
[----:B------:R-:W-:-:S04]  /*5550*/  ISETP.GE.AND P4, PT, R68, R95, PT ;  /* 0x0000005f4400720c */ /* 0x000fc80003f86270 */
[----:B------:R-:W-:Y:S02]  /*5560*/  ISETP.GE.OR P4, PT, R16, R102, P4 ;  /* 0x000000661000720c */ /* 0x000fe40002786670 */
[----:B0-----:R-:W-:Y:S02]  /*5570*/  CS2R R58, SRZ ;  /* 0x00000000003a7805 */ /* 0x001fe4000001ff00 */
[----:B-1----:R-:W-:Y:S02]  /*5580*/  CS2R R56, SRZ ;  /* 0x0000000000387805 */ /* 0x002fe4000001ff00 */
[----:B------:R-:W-:Y:S02]  /*5590*/  CS2R R62, SRZ ;  /* 0x00000000003e7805 */ /* 0x000fe4000001ff00 */
[----:B------:R-:W-:Y:S01]  /*55a0*/  CS2R R60, SRZ ;  /* 0x00000000003c7805 */ /* 0x000fe2000001ff00 */
        /* <DEDUP_REMOVED lines=11> */
[----:B------:R-:W-:Y:S01]  /*5660*/  ULDC.64 UR4, c[0x0][0x3e8] ;  /* 0x0000fa0000047ab9 */ /* 0x000fe20000000a00 */
[----:B------:R-:W-:Y:S01]  /*5670*/  IMAD.MOV.U32 R13, RZ, RZ, R11 ;  /* 0x000000ffff0d7224 */ /* 0x000fe200078e000b */
[----:B------:R-:W-:-:S04]  /*5680*/  ULDC.64 UR6, c[0x0][0x400] ;  /* 0x0001000000067ab9 */ /* 0x000fc80000000a00 */
[----:B------:R-:W1:Y:S01]  /*5690*/  LDC.64 R66, c[0x0][0x408] ;  /* 0x00010200ff427b82 */ /* 0x000e620000000a00 */
[----:B0-----:R-:W-:-:S04]  /*56a0*/  IMAD.WIDE.U32 R14, R64, 0x60, R14 ;  /* 0x00000060400e7825 */ /* 0x001fc800078e000e */
[----:B------:R-:W-:Y:S01]  /*56b0*/  IMAD R65, R65, 0x60, RZ ;  /* 0x0000006041417824 */ /* 0x000fe200078e02ff */
[----:B------:R-:W-:Y:S01]  /*56c0*/  IADD3 R14, P4, R82, R14, RZ ;  /* 0x0000000e520e7210 */ /* 0x000fe20007f9e0ff */
[----:B-1----:R-:W-:-:S03]  /*56d0*/  IMAD.WIDE.U32 R12, R66, 0x60, R12 ;  /* 0x00000060420c7825 */ /* 0x002fc600078e000c */
[----:B------:R-:W-:Y:S01]  /*56e0*/  IADD3.X R15, R39, R15, R65, P4, !PT ;  /* 0x0000000f270f7210 */ /* 0x000fe200027fe441 */
[----:B------:R-:W-:Y:S01]  /*56f0*/  IMAD R67, R67, 0x60, RZ ;  /* 0x0000006043437824 */ /* 0x000fe200078e02ff */
[----:B------:R-:W-:-:S04]  /*5700*/  IADD3 R11, P4, R86, R12, RZ ;  /* 0x0000000c560b7210 */ /* 0x000fc80007f9e0ff */
[----:B------:R-:W-:Y:S02]  /*5710*/  IADD3.X R12, R78, R13, R67, P4, !PT ;  /* 0x0000000d4e0c7210 */ /* 0x000fe400027fe443 */
[----:B------:R-:W-:-:S04]  /*5720*/  LEA R64, P4, R14, UR4, 0x1 ;  /* 0x000000040e407c11 */ /* 0x000fc8000f8808ff */
[----:B------:R-:W-:Y:S02]  /*5730*/  LEA.HI.X R65, R14, UR5, R15, 0x1, P4 ;  /* 0x000000050e417c11 */ /* 0x000fe4000a0f0c0f */
[----:B------:R-:W-:-:S04]  /*5740*/  LEA R68, P4, R11, UR6, 0x1 ;  /* 0x000000060b447c11 */ /* 0x000fc8000f8808ff */
[----:B------:R-:W-:Y:S01]  /*5750*/  LEA.HI.X R69, R11, UR7, R12, 0x1, P4 ;  /* 0x000000070b457c11 */ /* 0x000fe2000a0f0c0c */
[----:B------:R-:W5:Y:S05]  /*5760*/  LDG.E.128 R64, desc[UR52][R64.64] ;  /* 0x0000003440407981 */ /* 0x000f6a000c1e1d00 */
[----:B------:R-:W5:Y:S03]  /*5770*/  LDG.E.128 R68, desc[UR52][R68.64] ;  /* 0x0000003444447981 */ /* 0x000f66000c1e1d00 */
.L_x_1744:
[----:B------:R-:W-:Y:S05]  /*5780*/  BSYNC B1 ;  /* 0x0000000000017941 */ /* 0x000fea0003800000 */
.L_x_1743:
[----:B-----5:R-:W-:Y:S01]  /*5790*/  IMAD.MOV.U32 R11, RZ, RZ, R66 ;  /* 0x000000ffff0b7224 */ /* 0x020fe200078e0042 */
[----:B------:R-:W-:Y:S01]  /*57a0*/  MOV R12, R67 ;  /* 0x00000043000c7202 */ /* 0x000fe20000000f00 */
[----:B------:R-:W-:Y:S01]  /*57b0*/  IMAD.MOV.U32 R13, RZ, RZ, R64 ;  /* 0x000000ffff0d7224 */ /* 0x000fe200078e0040 */
[----:B------:R-:W-:Y:S01]  /*57c0*/  UISETP.NE.AND UP0, UPT, UR39, 0x3, UPT ;  /* 0x000000032700788c */ /* 0x000fe2000bf05270 */
[----:B------:R-:W-:Y:S01]  /*57d0*/  IMAD.MOV.U32 R14, RZ, RZ, R65 ;  /* 0x000000ffff0e7224 */ /* 0x000fe200078e0041 */
[----:B------:R-:W-:Y:S01]  /*57e0*/  PRMT R112, R12, 0x5410, R11 ;  /* 0x000054100c707816 */ /* 0x000fe2000000000b */
[----:B------:R-:W-:Y:S02]  /*57f0*/  IMAD.MOV.U32 R11, RZ, RZ, R70 ;  /* 0x000000ffff0b7224 */ /* 0x000fe400078e0046 */
[----:B------:R-:W-:Y:S01]  /*5800*/  IMAD.MOV.U32 R12, RZ, RZ, R71 ;  /* 0x000000ffff0c7224 */ /* 0x000fe200078e0047 */
        /* <DEDUP_REMOVED lines=50> */
.L_x_1745:
[----:B------:R-:W-:Y:S01]  /*5b30*/  IMAD R89, R19, 0x8, R18 ;  /* 0x0000000813597824 */ /* 0x000fe200078e0212 */
[----:B------:R-:W-:Y:S01]  /*5b40*/  SHF.L.U32 R100, R199, 0x1f, RZ ;  /* 0x0000001fc7647819 */ /* 0x000fe200000006ff */
[----:B------:R-:W0:Y:S01]  /*5b50*/  LDC R107, c[0x0][0x2f4] ;  /* 0x0000bd00ff6b7b82 */ /* 0x000e220000000800 */
[----:B------:R-:W-:Y:S02]  /*5b60*/  BSSY B1, `(.L_x_1746) ;  /* 0x0000003000017945 */ /* 0x000fe40003800000 */
[----:B------:R-:W1:Y:S02]  /*5b70*/  SYNCS.PHASECHK.TRANS64.TRYWAIT P4, [R89+URZ+0x28890], R100 ;  /* 0x02889064590075a7 */ /* 0x000e64000808017f */
[----:B-1----:R-:W-:Y:S05]  /*5b80*/  @!P4 BRA `(.L_x_1747) ;  /* 0x0000020800b0c947 */ /* 0x002fea0003800000 */
.L_x_2130:
[----:B------:R-:W-:Y:S05]  /*5b90*/  BSYNC B1 ;  /* 0x0000000000017941 */ /* 0x000fea0003800000 */
.L_x_1746:
[----:B------:R-:W-:Y:S01]  /*5ba0*/  UMOV UR4, 0xffffffff ;  /* 0xffffffff00047882 */ /* 0x000fe20000000000 */
[----:B0-----:R-:W-:Y:S02]  /*5bb0*/  IMAD.IADD R109, R107, 0x1, -R36 ;  /* 0x000000016b6d7824 */ /* 0x001fe400078e0a24 */
[----:B------:R-:W-:Y:S05]  /*5bc0*/  BRA.DIV UR4, `(.L_x_1748) ;  /* 0x0000020a04b47947 */ /* 0x000fea000b800000 */
[----:B------:R0:W2:Y:S04]  /*5bd0*/  SHFL.IDX PT, R105, R101, RZ, 0x181f ;  /* 0x00181fff65697589 */ /* 0x0000a800000e0000 */
[----:B------:R0:W3:Y:S02]  /*5be0*/  SHFL.IDX PT, R104, R106, RZ, 0x181f ;  /* 0x00181fff6a687589 */ /* 0x0000e400000e0000 */
.L_x_2134:
[----:B------:R-:W-:Y:S01]  /*5bf0*/  ISETP.GE.OR P4, PT, R188, R95, P1 ;  /* 0x0000005fbc00720c */ /* 0x000fe20000f86670 */
[----:B------:R-:W-:-:S12]  /*5c00*/  BSSY B1, `(.L_x_1749) ;  /* 0x0000074000017945 */ /* 0x000fd80003800000 */
[----:B------:R-:W-:Y:S05]  /*5c10*/  @P4 BRA `(.L_x_1750) ;  /* 0x0000000400c84947 */ /* 0x000fea0003800000 */
[----:B------:R-:W-:Y:S01]  /*5c20*/  SEL R11, R36, R109, !P0 ;  /* 0x0000006d240b7207 */ /* 0x000fe20004000000 */
[----:B------:R-:W-:Y:S01]  /*5c30*/  BSSY B2, `(.L_x_1751) ;  /* 0x000006c000027945 */ /* 0x000fe20003800000 */
[----:B------:R-:W-:Y:S02]  /*5c40*/  SHF.R.U32.HI R13, RZ, 0x3, R209 ;  /* 0x00000003ff0d7819 */ /* 0x000fe400000116d1 */
[----:B------:R-:W-:Y:S02]  /*5c50*/  SHF.R.S32.HI R12, RZ, 0x1f, R11 ;  /* 0x0000001fff0c7819 */ /* 0x000fe4000001140b */
[----:B---3--:R-:W-:Y:S02]  /*5c60*/  LEA R102, P4, R76, R104, 0x1 ;  /* 0x000000684c667211 */ /* 0x008fe400078808ff */
[----:B------:R-:W-:Y:S02]  /*5c70*/  LEA.HI R12, R12, R11, RZ, 0x4 ;  /* 0x0000000b0c0c7211 */ /* 0x000fe400078f20ff */
[----:B--2---:R-:W-:-:S02]  /*5c80*/  LEA.HI.X R103, R76, R105, R88, 0x1, P4 ;  /* 0x000000694c677211 */ /* 0x004fc400020f0c58 */
        /* <DEDUP_REMOVED lines=9> */
[----:B------:R-:W-:-:S04]  /*5d20*/  IMAD R11, R19, 0x4000, R4 ;  /* 0x00004000130b7824 */ /* 0x000fc800078e0204 */
[----:B------:R-:W-:Y:S02]  /*5d30*/  IMAD R13, R19, 0x4000, R12 ;  /* 0x00004000130d7824 */ /* 0x000fe400078e020c */
[--C-:B------:R-:W-:Y:S02]  /*5d40*/  IMAD R11, R11, 0x2, R18.reuse ;  /* 0x000000020b0b7824 */ /* 0x100fe400078e0212 */
[----:B------:R-:W-:-:S03]  /*5d50*/  IMAD R72, R13, 0x2, R18 ;  /* 0x000000020d487824 */ /* 0x000fc600078e0212 */
[----:B------:R2:W3:Y:S04]  /*5d60*/  LDS.128 R12, [R11+0x18400] ;  /* 0x018400000b0c7984 */ /* 0x0004e80000000c00 */
[----:B------:R-:W4:Y:S01]  /*5d70*/  LDS.128 R72, [R72+0x18400] ;  /* 0x0184000048487984 */ /* 0x000f220000000c00 */
[----:B------:R-:W-:Y:S05]  /*5d80*/  @P3 BRA `(.L_x_1752) ;  /* 0x0000000400583947 */ /* 0x000fea0003800000 */
[----:B------:R-:W-:Y:S01]  /*5d90*/  SHF.R.U32.HI R128, RZ, 0x10, R45 ;  /* 0x00000010ff807819 */ /* 0x000fe2000001162d */
[----:B------:R-:W-:Y:S01]  /*5da0*/  HADD2.F32 R125, -RZ, R125.H0_H0 ;  /* 0x2000007dff7d7230 */ /* 0x000fe20000004100 */
[--C-:B------:R-:W-:Y:S02]  /*5db0*/  SHF.R.U64 R40, R40, 0x10, R41.reuse ;  /* 0x0000001028287819 */ /* 0x100fe40000001229 */
[----:B------:R-:W-:Y:S01]  /*5dc0*/  SHF.R.U32.HI R126, RZ, 0x10, R41 ;  /* 0x00000010ff7e7819 */ /* 0x000fe20000011629 */
[----:B------:R-:W-:Y:S01]  /*5dd0*/  HADD2.F32 R128, -RZ, R128.H0_H0 ;  /* 0x20000080ff807230 */ /* 0x000fe20000004100 */
[----:B--2---:R-:W-:Y:S01]  /*5de0*/  SHF.R.U64 R11, R42, 0x10, R43 ;  /* 0x000000102a0b7819 */ /* 0x004fe2000000122b */
[----:B---3--:R-:W-:Y:S01]  /*5df0*/  IMAD.MOV.U32 R42, RZ, RZ, R12 ;  /* 0x000000ffff2a7224 */ /* 0x008fe200078e000c */
[--C-:B------:R-:W-:Y:S01]  /*5e00*/  SHF.R.U64 R41, R46, 0x10, R47.reuse ;  /* 0x000000102e297819 */ /* 0x100fe2000000122f */
[----:B----4-:R-:W-:Y:S01]  /*5e10*/  HADD2.F32 R46, -RZ, R73.H0_H0 ;  /* 0x20000049ff2e7230 */ /* 0x010fe20000004100 */
[----:B------:R-:W-:Y:S01]  /*5e20*/  SHF.R.U32.HI R129, RZ, 0x10, R47 ;  /* 0x00000010ff817819 */ /* 0x000fe2000001162f */
[----:B------:R-:W-:Y:S01]  /*5e30*/  HADD2.F32 R47, -RZ, R127.H0_H0 ;  /* 0x2000007fff2f7230 */ /* 0x000fe20000004100 */
[----:B------:R-:W-:Y:S01]  /*5e40*/  SHF.R.U64 R44, R44, 0x10, R45 ;  /* 0x000000102c2c7819 */ /* 0x000fe2000000122d */
[----:B------:R-:W-:Y:S01]  /*5e50*/  HADD2.F32 R12, -RZ, R13.H0_H0 ;  /* 0x2000000dff0c7230 */ /* 0x000fe20000004100 */
[----:B------:R-:W-:Y:S01]  /*5e60*/  MOV R45, R15 ;  /* 0x0000000f002d7202 */ /* 0x000fe20000000f00 */
[----:B------:R-:W-:Y:S01]  /*5e70*/  HADD2.F32 R73, -RZ, R73.H1_H1 ;  /* 0x30000049ff497230 */ /* 0x000fe20000004100 */
[----:B------:R-:W-:Y:S01]  /*5e80*/  SHF.R.U32.HI R43, RZ, 0x10, R43 ;  /* 0x00000010ff2b7819 */ /* 0x000fe2000001162b */
[----:B------:R-:W-:-:S02]  /*5e90*/  HADD2.F32 R15, -RZ, R13.H1_H1 ;  /* 0x3000000dff0f7230 */ /* 0x000fc40000004100 */
[-C--:B------:R-:W-:Y:S01]  /*5ea0*/  FMUL.FTZ R13, R46, R47.reuse ;  /* 0x0000002f2e0d7220 */ /* 0x080fe20000410000 */
[C---:B------:R-:W-:Y:S01]  /*5eb0*/  FMUL.FTZ R47, R12.reuse, R47 ;  /* 0x0000002f0c2f7220 */ /* 0x040fe20000410000 */
[----:B------:R-:W-:Y:S02]  /*5ec0*/  HADD2.F32 R126, -RZ, R126.H0_H0 ;  /* 0x2000007eff7e7230 */ /* 0x000fe40000004100 */
[-C--:B------:R-:W-:Y:S01]  /*5ed0*/  FMUL.FTZ R130, R73, R128.reuse ;  /* 0x0000008049827220 */ /* 0x080fe20000410000 */
[----:B------:R-:W-:Y:S01]  /*5ee0*/  FMUL.FTZ R128, R15, R128 ;  /* 0x000000800f807220 */ /* 0x000fe20000410000 */
[-C--:B------:R-:W-:Y:S01]  /*5ef0*/  FFMA.FTZ R12, R12, R125.reuse, -R13 ;  /* 0x0000007d0c0c7223 */ /* 0x080fe2000001080d */
[----:B------:R-:W-:Y:S01]  /*5f00*/  FFMA.FTZ R13, R46, R125, R47 ;  /* 0x0000007d2e0d7223 */ /* 0x000fe2000001002f */
[--C-:B------:R-:W-:Y:S02]  /*5f10*/  HADD2.F32 R125, -RZ, R124.reuse.H0_H0 ;  /* 0x2000007cff7d7230 */ /* 0x100fe40000004100 */
[----:B------:R-:W-:Y:S01]  /*5f20*/  FFMA.FTZ R46, R73, R126, R128 ;  /* 0x0000007e492e7223 */ /* 0x000fe20000010080 */
[----:B------:R-:W-:-:S02]  /*5f30*/  HADD2.F32 R127, -RZ, R124.H1_H1 ;  /* 0x3000007cff7f7230 */ /* 0x000fc40000004100 */
[----:B------:R-:W-:Y:S01]  /*5f40*/  FFMA.FTZ R15, R15, R126, -R130 ;  /* 0x0000007e0f0f7223 */ /* 0x000fe20000010882 */
[--C-:B------:R-:W-:Y:S02]  /*5f50*/  HADD2.F32 R124, -RZ, R75.reuse.H0_H0 ;  /* 0x2000004bff7c7230 */ /* 0x100fe40000004100 */
[----:B------:R-:W-:Y:S01]  /*5f60*/  HADD2.F32 R75, -RZ, R75.H1_H1 ;  /* 0x3000004bff4b7230 */ /* 0x000fe20000004100 */
[----:B------:R-:W-:Y:S01]  /*5f70*/  F2FP.F16.F32.PACK_AB R46, R46, R13 ;  /* 0x0000000d2e2e723e */ /* 0x000fe200000000ff */
[----:B------:R-:W-:Y:S02]  /*5f80*/  HADD2.F32 R47, -RZ, R45.H0_H0 ;  /* 0x2000002dff2f7230 */ /* 0x000fe40000004100 */
[----:B------:R-:W-:Y:S01]  /*5f90*/  FMUL.FTZ R130, R124, R127 ;  /* 0x0000007f7c827220 */ /* 0x000fe20000410000 */
[----:B------:R-:W-:Y:S01]  /*5fa0*/  HADD2.F32 R128, -RZ, R129.H0_H0 ;  /* 0x20000081ff807230 */ /* 0x000fe20000004100 */
[----:B------:R-:W-:Y:S01]  /*5fb0*/  F2FP.F16.F32.PACK_AB R15, R15, R12 ;  /* 0x0000000c0f0f723e */ /* 0x000fe200000000ff */
[----:B------:R-:W-:-:S02]  /*5fc0*/  HADD2.F32 R73, -RZ, R45.H1_H1 ;  /* 0x3000002dff497230 */ /* 0x000fc40000004100 */
[----:B------:R-:W-:Y:S01]  /*5fd0*/  FMUL.FTZ R45, R47, R127 ;  /* 0x0000007f2f2d7220 */ /* 0x000fe20000410000 */
[----:B------:R-:W-:Y:S02]  /*5fe0*/  HADD2.F32 R126, -RZ, R43.H0_H0 ;  /* 0x2000002bff7e7230 */ /* 0x000fe40000004100 */
[-C--:B------:R-:W-:Y:S01]  /*5ff0*/  FMUL.FTZ R132, R75, R128.reuse ;  /* 0x000000804b847220 */ /* 0x080fe20000410000 */
[-C--:B------:R-:W-:Y:S01]  /*6000*/  FFMA.FTZ R43, R47, R125.reuse, -R130 ;  /* 0x0000007d2f2b7223 */ /* 0x080fe20000010882 */
[C---:B------:R-:W-:Y:S01]  /*6010*/  FMUL.FTZ R128, R73.reuse, R128 ;  /* 0x0000008049807220 */ /* 0x040fe20000410000 */
[----:B------:R-:W-:Y:S01]  /*6020*/  FFMA.FTZ R45, R124, R125, R45 ;  /* 0x0000007d7c2d7223 */ /* 0x000fe2000001002d */
[-C--:B------:R-:W-:Y:S01]  /*6030*/  FFMA.FTZ R132, R73, R126.reuse, -R132 ;  /* 0x0000007e49847223 */ /* 0x080fe20000010884 */
[----:B------:R-:W-:Y:S02]  /*6040*/  HADD2.F32 R73, -RZ, R123.H1_H1 ;  /* 0x3000007bff497230 */ /* 0x000fe40000004100 */
[----:B------:R-:W-:Y:S01]  /*6050*/  FFMA.FTZ R128, R75, R126, R128 ;  /* 0x0000007e4b807223 */ /* 0x000fe20000010080 */
[----:B------:R-:W-:-:S02]  /*6060*/  HADD2.F32 R125, -RZ, R44.H0_H0 ;  /* 0x2000002cff7d7230 */ /* 0x000fc40000004100 */
[----:B------:R-:W-:Y:S01]  /*6070*/  HADD2.F32 R123, -RZ, R123.H0_H0 ;  /* 0x2000007bff7b7230 */ /* 0x000fe20000004100 */
[----:B------:R-:W-:Y:S01]  /*6080*/  F2FP.F16.F32.PACK_AB R43, R132, R43 ;  /* 0x0000002b842b723e */ /* 0x000fe200000000ff */
[----:B------:R-:W-:Y:S01]  /*6090*/  HADD2.F32 R47, -RZ, R72.H0_H0 ;  /* 0x20000048ff2f7230 */ /* 0x000fe20000004100 */
[----:B------:R-:W-:Y:S01]  /*60a0*/  F2FP.F16.F32.PACK_AB R45, R128, R45 ;  /* 0x0000002d802d723e */ /* 0x000fe200000000ff */
[----:B------:R-:W-:Y:S02]  /*60b0*/  HADD2.F32 R44, -RZ, R42.H0_H0 ;  /* 0x2000002aff2c7230 */ /* 0x000fe40000004100 */
[----:B------:R-:W-:Y:S02]  /*60c0*/  HADD2.F32 R72, -RZ, R72.H1_H1 ;  /* 0x30000048ff487230 */ /* 0x000fe40000004100 */
[-C--:B------:R-:W-:Y:S01]  /*60d0*/  FMUL.FTZ R127, R47, R123.reuse ;  /* 0x0000007b2f7f7220 */ /* 0x080fe20000410000 */
[----:B------:R-:W-:Y:S02]  /*60e0*/  HADD2.F32 R75, -RZ, R40.H0_H0 ;  /* 0x20000028ff4b7230 */ /* 0x000fe40000004100 */
[----:B------:R-:W-:Y:S01]  /*60f0*/  FMUL.FTZ R40, R44, R123 ;  /* 0x0000007b2c287220 */ /* 0x000fe20000410000 */
[----:B------:R-:W-:-:S02]  /*6100*/  HADD2.F32 R42, -RZ, R42.H1_H1 ;  /* 0x3000002aff2a7230 */ /* 0x000fc40000004100 */
[----:B------:R-:W-:Y:S01]  /*6110*/  FMUL.FTZ R123, R72, R125 ;  /* 0x0000007d487b7220 */ /* 0x000fe20000410000 */
[-C--:B------:R-:W-:Y:S01]  /*6120*/  FFMA.FTZ R127, R44, R73.reuse, -R127 ;  /* 0x000000492c7f7223 */ /* 0x080fe2000001087f */
[----:B------:R-:W-:Y:S01]  /*6130*/  FFMA.FTZ R73, R47, R73, R40 ;  /* 0x000000492f497223 */ /* 0x000fe20000010028 */
[----:B------:R-:W-:Y:S02]  /*6140*/  HADD2.F32 R47, -RZ, R41.H0_H0 ;  /* 0x20000029ff2f7230 */ /* 0x000fe40000004100 */
[C---:B------:R-:W-:Y:S01]  /*6150*/  FMUL.FTZ R125, R42.reuse, R125 ;  /* 0x0000007d2a7d7220 */ /* 0x040fe20000410000 */
[-C--:B------:R-:W-:Y:S01]  /*6160*/  FFMA.FTZ R44, R42, R75.reuse, -R123 ;  /* 0x0000004b2a2c7223 */ /* 0x080fe2000001087b */
[--C-:B------:R-:W-:Y:S02]  /*6170*/  HADD2.F32 R42, -RZ, R121.reuse.H1_H1 ;  /* 0x30000079ff2a7230 */ /* 0x100fe40000004100 */
[----:B------:R-:W-:Y:S02]  /*6180*/  HADD2.F32 R121, -RZ, R121.H0_H0 ;  /* 0x20000079ff797230 */ /* 0x000fe40000004100 */
[----:B------:R-:W-:Y:S01]  /*6190*/  FFMA.FTZ R72, R72, R75, R125 ;  /* 0x0000004b48487223 */ /* 0x000fe2000001007d */
[----:B------:R-:W-:Y:S01]  /*61a0*/  HADD2.F32 R41, -RZ, R74.H0_H0 ;  /* 0x2000004aff297230 */ /* 0x000fe20000004100 */
[----:B------:R-:W-:Y:S01]  /*61b0*/  F2FP.F16.F32.PACK_AB R12, R44, R127 ;  /* 0x0000007f2c0c723e */ /* 0x000fe200000000ff */
[----:B------:R-:W-:-:S02]  /*61c0*/  HADD2.F32 R40, -RZ, R14.H0_H0 ;  /* 0x2000000eff287230 */ /* 0x000fc40000004100 */
[----:B------:R-:W-:Y:S02]  /*61d0*/  HADD2.F32 R74, -RZ, R74.H1_H1 ;  /* 0x3000004aff4a7230 */ /* 0x000fe40000004100 */
[CC--:B------:R-:W-:Y:S01]  /*61e0*/  FMUL.FTZ R75, R41.reuse, R121.reuse ;  /* 0x00000079294b7220 */ /* 0x0c0fe20000410000 */
[----:B------:R-:W-:Y:S02]  /*61f0*/  HADD2.F32 R14, -RZ, R14.H1_H1 ;  /* 0x3000000eff0e7230 */ /* 0x000fe40000004100 */
[----:B------:R-:W-:Y:S01]  /*6200*/  FMUL.FTZ R124, R40, R121 ;  /* 0x00000079287c7220 */ /* 0x000fe20000410000 */
[----:B------:R-:W-:Y:S02]  /*6210*/  HADD2.F32 R11, -RZ, R11.H0_H0 ;  /* 0x2000000bff0b7230 */ /* 0x000fe40000004100 */
[-C--:B------:R-:W-:Y:S01]  /*6220*/  FMUL.FTZ R121, R74, R47.reuse ;  /* 0x0000002f4a797220 */ /* 0x080fe20000410000 */
[-C--:B------:R-:W-:Y:S01]  /*6230*/  FFMA.FTZ R75, R40, R42.reuse, -R75 ;  /* 0x0000002a284b7223 */ /* 0x080fe2000001084b */
[C---:B------:R-:W-:Y:S01]  /*6240*/  FMUL.FTZ R47, R14.reuse, R47 ;  /* 0x0000002f0e2f7220 */ /* 0x040fe20000410000 */
[----:B------:R-:W-:Y:S01]  /*6250*/  FFMA.FTZ R124, R41, R42, R124 ;  /* 0x0000002a297c7223 */ /* 0x000fe2000001007c */
[----:B------:R-:W-:Y:S01]  /*6260*/  FFMA.FTZ R14, R14, R11, -R121 ;  /* 0x0000000b0e0e7223 */ /* 0x000fe20000010879 */
[----:B------:R-:W-:Y:S01]  /*6270*/  F2FP.F16.F32.PACK_AB R72, R72, R73 ;  /* 0x000000494848723e */ /* 0x000fe200000000ff */
[----:B------:R-:W-:Y:S01]  /*6280*/  FFMA.FTZ R47, R74, R11, R47 ;  /* 0x0000000b4a2f7223 */ /* 0x000fe2000001002f */
[----:B------:R-:W-:-:S02]  /*6290*/  IMAD.MOV.U32 R13, RZ, RZ, R15 ;  /* 0x000000ffff0d7224 */ /* 0x000fc400078e000f */
[----:B------:R-:W-:Y:S01]  /*62a0*/  F2FP.F16.F32.PACK_AB R14, R14, R75 ;  /* 0x0000004b0e0e723e */ /* 0x000fe200000000ff */
[----:B------:R-:W-:Y:S01]  /*62b0*/  IMAD.MOV.U32 R73, RZ, RZ, R46 ;  /* 0x000000ffff497224 */ /* 0x000fe200078e002e */
[----:B------:R-:W-:Y:S01]  /*62c0*/  F2FP.F16.F32.PACK_AB R74, R47, R124 ;  /* 0x0000007c2f4a723e */ /* 0x000fe200000000ff */
[----:B------:R-:W-:Y:S02]  /*62d0*/  IMAD.MOV.U32 R15, RZ, RZ, R43 ;  /* 0x000000ffff0f7224 */ /* 0x000fe400078e002b */
[----:B------:R-:W-:-:S07]  /*62e0*/  IMAD.MOV.U32 R75, RZ, RZ, R45 ;  /* 0x000000ffff4b7224 */ /* 0x000fce00078e002d */
.L_x_1752:
[----:B------:R-:W-:Y:S05]  /*62f0*/  BSYNC B2 ;  /* 0x0000000000027941 */ /* 0x000fea0003800000 */
.L_x_1751:
[----:B------:R-:W-:Y:S01]  /*6300*/  ISETP.GE.AND P4, PT, R122, R107, PT ;  /* 0x0000006b7a00720c */ /* 0x000fe20003f86270 */
[----:B---3--:R3:W-:-:S12]  /*6310*/  ST.E.128 desc[UR52][R102.64], R12 ;  /* 0x0000000c66007985 */ /* 0x0087d8000c101d34 */
[----:B------:R-:W-:-:S05]  /*6320*/  @!P4 IMAD.WIDE R104, R122, 0x2, R104 ;  /* 0x000000027a68c825 */ /* 0x000fca00078e0268 */
[----:B----4-:R3:W-:Y:S02]  /*6330*/  @!P4 ST.E.128 desc[UR52][R104.64], R72 ;  /* 0x000000486800c985 */ /* 0x0107e4000c101d34 */
.L_x_1750:
[----:B------:R-:W-:Y:S05]  /*6340*/  BSYNC B1 ;  /* 0x0000000000017941 */ /* 0x000fea0003800000 */
.L_x_1749:
[----:B------:R-:W-:-:S03]  /*6350*/  UMOV UR4, 0xffffffff ;  /* 0xffffffff00047882 */ /* 0x000fc60000000000 */
[----:B------:R-:W-:Y:S05]  /*6360*/  BRA.DIV UR4, `(.L_x_1753) ;  /* 0x0000020604187947 */ /* 0x000fea000b800000 */
[----:B------:R4:W0:Y:S04]  /*6370*/  SHFL.IDX PT, R47, R101, 0x1, 0x181f ;  /* 0x00381f00652f7f89 */ /* 0x00082800000e0000 */
[----:B------:R4:W0:Y:S02]  /*6380*/  SHFL.IDX PT, R46, R106, 0x1, 0x181f ;  /* 0x00381f006a2e7f89 */ /* 0x00082400000e0000 */
.L_x_2138:
[----:B--2---:R-:W-:Y:S01]  /*6390*/  VIADD R11, R188, 0x20 ;  /* 0x00000020bc0b7836 */ /* 0x004fe20000000000 */
[----:B------:R-:W-:Y:S04]  /*63a0*/  BSSY B1, `(.L_x_1754) ;  /* 0x0000076000017945 */ /* 0x000fe80003800000 */
[----:B------:R-:W-:-:S13]  /*63b0*/  ISETP.GE.OR P4, PT, R11, R95, P1 ;  /* 0x0000005f0b00720c */ /* 0x000fda0000f86670 */
[----:B------:R-:W-:Y:S05]  /*63c0*/  @P4 BRA `(.L_x_1755) ;  /* 0x0000000400cc4947 */ /* 0x000fea0003800000 */
[----:B------:R-:W-:Y:S01]  /*63d0*/  SEL R11, R36, R109, !P0 ;  /* 0x0000006d240b7207 */ /* 0x000fe20004000000 */
[----:B------:R-:W-:Y:S01]  /*63e0*/  BSSY B2, `(.L_x_1756) ;  /* 0x000006d000027945 */ /* 0x000fe20003800000 */
[----:B---3--:R-:W-:Y:S02]  /*63f0*/  SHF.R.U32.HI R13, RZ, 0x3, R205 ;  /* 0x00000003ff0d7819 */ /* 0x008fe400000116cd */
        /* <DEDUP_REMOVED lines=14> */
[----:B------:R-:W-:Y:S01]  /*64e0*/  IMAD R13, R19, 0x4000, R12 ;  /* 0x00004000130d7824 */ /* 0x000fe200078e020c */
[----:B------:R-:W-:-:S03]  /*64f0*/  LEA R11, R11, R18, 0x1 ;  /* 0x000000120b0b7211 */ /* 0x000fc600078e08ff */
[----:B------:R-:W-:Y:S02]  /*6500*/  IMAD R40, R13, 0x2, R18 ;  /* 0x000000020d287824 */ /* 0x000fe400078e0212 */
[----:B------:R0:W2:Y:S04]  /*6510*/  LDS.128 R12, [R11+0x18400] ;  /* 0x018400000b0c7984 */ /* 0x0000a80000000c00 */
[----:B------:R-:W3:Y:S01]  /*6520*/  LDS.128 R40, [R40+0x18400] ;  /* 0x0184000028287984 */ /* 0x000ee20000000c00 */
[----:B------:R-:W-:Y:S05]  /*6530*/  @P3 BRA `(.L_x_1757) ;  /* 0x00000004005c3947 */ /* 0x000fea0003800000 */
[--C-:B------:R-:W-:Y:S01]  /*6540*/  SHF.R.U64 R105, R52, 0x10, R53.reuse ;  /* 0x0000001034697819 */ /* 0x100fe20000001235 */
[--C-:B------:R-:W-:Y:S01]  /*6550*/  HADD2.F32 R52, -RZ, R120.reuse.H0_H0 ;  /* 0x20000078ff347230 */ /* 0x100fe20000004100 */
[----:B------:R-:W-:Y:S01]  /*6560*/  SHF.R.U32.HI R74, RZ, 0x10, R53 ;  /* 0x00000010ff4a7819 */ /* 0x000fe20000011635 */
[----:B------:R-:W-:Y:S01]  /*6570*/  HADD2.F32 R120, -RZ, R120.H1_H1 ;  /* 0x30000078ff787230 */ /* 0x000fe20000004100 */
[--C-:B0-----:R-:W-:Y:S01]  /*6580*/  SHF.R.U64 R11, R50, 0x10, R51.reuse ;  /* 0x00000010320b7819 */ /* 0x101fe20000001233 */
[----:B---3--:R-:W-:Y:S01]  /*6590*/  IMAD.MOV.U32 R50, RZ, RZ, R40 ;  /* 0x000000ffff327224 */ /* 0x008fe200078e0028 */
[----:B------:R-:W-:Y:S01]  /*65a0*/  SHF.R.U32.HI R53, RZ, 0x10, R51 ;  /* 0x00000010ff357819 */ /* 0x000fe20000011633 */
[----:B------:R-:W-:Y:S01]  /*65b0*/  IMAD.MOV.U32 R51, RZ, RZ, R43 ;  /* 0x000000ffff337224 */ /* 0x000fe200078e002b */
[--C-:B------:R-:W-:Y:S01]  /*65c0*/  SHF.R.U64 R73, R48, 0x10, R49.reuse ;  /* 0x0000001030497819 */ /* 0x100fe20000001231 */
[----:B------:R-:W-:Y:S01]  /*65d0*/  HADD2.F32 R43, -RZ, R41.H0_H0 ;  /* 0x20000029ff2b7230 */ /* 0x000fe20000004100 */
[----:B------:R-:W-:Y:S01]  /*65e0*/  SHF.R.U32.HI R75, RZ, 0x10, R49 ;  /* 0x00000010ff4b7819 */ /* 0x000fe20000011631 */
[----:B--2---:R-:W-:Y:S01]  /*65f0*/  IMAD.MOV.U32 R49, RZ, RZ, R12 ;  /* 0x000000ffff317224 */ /* 0x004fe200078e000c */
[--C-:B------:R-:W-:Y:S01]  /*6600*/  SHF.R.U64 R48, R54, 0x10, R55.reuse ;  /* 0x0000001036307819 */ /* 0x100fe20000001237 */
[----:B------:R-:W-:Y:S01]  /*6610*/  HADD2.F32 R12, -RZ, R13.H0_H0 ;  /* 0x2000000dff0c7230 */ /* 0x000fe20000004100 */
[----:B------:R-:W-:Y:S01]  /*6620*/  SHF.R.U32.HI R55, RZ, 0x10, R55 ;  /* 0x00000010ff377819 */ /* 0x000fe20000011637 */
[----:B------:R-:W-:-:S02]  /*6630*/  IMAD.MOV.U32 R40, RZ, RZ, R15 ;  /* 0x000000ffff287224 */ /* 0x000fc400078e000f */
[----:B------:R-:W-:Y:S02]  /*6640*/  HADD2.F32 R41, -RZ, R41.H1_H1 ;  /* 0x30000029ff297230 */ /* 0x000fe40000004100 */
[----:B------:R-:W-:Y:S02]  /*6650*/  HADD2.F32 R74, -RZ, R74.H0_H0 ;  /* 0x2000004aff4a7230 */ /* 0x000fe40000004100 */
[----:B------:R-:W-:Y:S02]  /*6660*/  HADD2.F32 R15, -RZ, R13.H1_H1 ;  /* 0x3000000dff0f7230 */ /* 0x000fe40000004100 */
[-C--:B------:R-:W-:Y:S01]  /*6670*/  FMUL.FTZ R13, R43, R120.reuse ;  /* 0x000000782b0d7220 */ /* 0x080fe20000410000 */
[C---:B------:R-:W-:Y:S01]  /*6680*/  FMUL.FTZ R120, R12.reuse, R120 ;  /* 0x000000780c787220 */ /* 0x040fe20000410000 */
[----:B------:R-:W-:Y:S02]  /*6690*/  HADD2.F32 R54, -RZ, R75.H0_H0 ;  /* 0x2000004bff367230 */ /* 0x000fe40000004100 */
[-C--:B------:R-:W-:Y:S01]  /*66a0*/  FMUL.FTZ R102, R41, R74.reuse ;  /* 0x0000004a29667220 */ /* 0x080fe20000410000 */
[----:B------:R-:W-:Y:S01]  /*66b0*/  FMUL.FTZ R74, R15, R74 ;  /* 0x0000004a0f4a7220 */ /* 0x000fe20000410000 */
[-C--:B------:R-:W-:Y:S01]  /*66c0*/  FFMA.FTZ R12, R12, R52.reuse, -R13 ;  /* 0x000000340c0c7223 */ /* 0x080fe2000001080d */
[----:B------:R-:W-:Y:S01]  /*66d0*/  FFMA.FTZ R13, R43, R52, R120 ;  /* 0x000000342b0d7223 */ /* 0x000fe20000010078 */
[----:B------:R-:W-:-:S02]  /*66e0*/  HADD2.F32 R43, -RZ, R51.H0_H0 ;  /* 0x20000033ff2b7230 */ /* 0x000fc40000004100 */
[-C--:B------:R-:W-:Y:S01]  /*66f0*/  FFMA.FTZ R15, R15, R54.reuse, -R102 ;  /* 0x000000360f0f7223 */ /* 0x080fe20000010866 */
[----:B------:R-:W-:Y:S01]  /*6700*/  FFMA.FTZ R74, R41, R54, R74 ;  /* 0x00000036294a7223 */ /* 0x000fe2000001004a */
[----:B------:R-:W-:Y:S02]  /*6710*/  HADD2.F32 R51, -RZ, R51.H1_H1 ;  /* 0x30000033ff337230 */ /* 0x000fe40000004100 */
[----:B------:R-:W-:Y:S01]  /*6720*/  HADD2.F32 R55, -RZ, R55.H0_H0 ;  /* 0x20000037ff377230 */ /* 0x000fe20000004100 */
[----:B------:R-:W-:Y:S01]  /*6730*/  F2FP.F16.F32.PACK_AB R15, R15, R12 ;  /* 0x0000000c0f0f723e */ /* 0x000fe200000000ff */
[----:B------:R-:W-:Y:S02]  /*6740*/  HADD2.F32 R54, -RZ, R119.H0_H0 ;  /* 0x20000077ff367230 */ /* 0x000fe40000004100 */
[--C-:B------:R-:W-:Y:S02]  /*6750*/  HADD2.F32 R41, -RZ, R40.reuse.H0_H0 ;  /* 0x20000028ff297230 */ /* 0x100fe40000004100 */
[----:B------:R-:W-:Y:S01]  /*6760*/  FMUL.FTZ R103, R51, R55 ;  /* 0x0000003733677220 */ /* 0x000fe20000410000 */
[----:B------:R-:W-:-:S02]  /*6770*/  HADD2.F32 R40, -RZ, R40.H1_H1 ;  /* 0x30000028ff287230 */ /* 0x000fc40000004100 */
[-C--:B------:R-:W-:Y:S01]  /*6780*/  FMUL.FTZ R102, R43, R54.reuse ;  /* 0x000000362b667220 */ /* 0x080fe20000410000 */
[----:B------:R-:W-:Y:S02]  /*6790*/  HADD2.F32 R53, -RZ, R53.H0_H0 ;  /* 0x20000035ff357230 */ /* 0x000fe40000004100 */
[----:B------:R-:W-:Y:S01]  /*67a0*/  FMUL.FTZ R54, R41, R54 ;  /* 0x0000003629367220 */ /* 0x000fe20000410000 */
[----:B------:R-:W-:Y:S02]  /*67b0*/  HADD2.F32 R52, -RZ, R117.H1_H1 ;  /* 0x30000075ff347230 */ /* 0x000fe40000004100 */
[C---:B------:R-:W-:Y:S01]  /*67c0*/  FMUL.FTZ R104, R40.reuse, R55 ;  /* 0x0000003728687220 */ /* 0x040fe20000410000 */
[----:B------:R-:W-:Y:S02]  /*67d0*/  HADD2.F32 R119, -RZ, R119.H1_H1 ;  /* 0x30000077ff777230 */ /* 0x000fe40000004100 */
[----:B------:R-:W-:Y:S01]  /*67e0*/  FFMA.FTZ R103, R40, R53, -R103 ;  /* 0x0000003528677223 */ /* 0x000fe20000010867 */
[----:B------:R-:W-:-:S02]  /*67f0*/  HADD2.F32 R40, -RZ, R49.H0_H0 ;  /* 0x20000031ff287230 */ /* 0x000fc40000004100 */
[-C--:B------:R-:W-:Y:S01]  /*6800*/  FFMA.FTZ R102, R41, R52.reuse, -R102 ;  /* 0x0000003429667223 */ /* 0x080fe20000010866 */
[----:B------:R-:W-:Y:S02]  /*6810*/  HADD2.F32 R41, -RZ, R50.H0_H0 ;  /* 0x20000032ff297230 */ /* 0x000fe40000004100 */
[----:B------:R-:W-:Y:S01]  /*6820*/  FFMA.FTZ R75, R43, R52, R54 ;  /* 0x000000342b4b7223 */ /* 0x000fe20000010036 */
[----:B------:R-:W-:Y:S02]  /*6830*/  HADD2.F32 R43, -RZ, R118.H0_H0 ;  /* 0x20000076ff2b7230 */ /* 0x000fe40000004100 */
[----:B------:R-:W-:Y:S01]  /*6840*/  FFMA.FTZ R104, R51, R53, R104 ;  /* 0x0000003533687223 */ /* 0x000fe20000010068 */
[-C--:B------:R-:W-:Y:S01]  /*6850*/  FMUL.FTZ R52, R40, R119.reuse ;  /* 0x0000007728347220 */ /* 0x080fe20000410000 */
[----:B------:R-:W-:Y:S02]  /*6860*/  HADD2.F32 R51, -RZ, R105.H0_H0 ;  /* 0x20000069ff337230 */ /* 0x000fe40000004100 */
[----:B------:R-:W-:Y:S01]  /*6870*/  FMUL.FTZ R53, R41, R119 ;  /* 0x0000007729357220 */ /* 0x000fe20000410000 */
[----:B------:R-:W-:-:S02]  /*6880*/  HADD2.F32 R50, -RZ, R50.H1_H1 ;  /* 0x30000032ff327230 */ /* 0x000fc40000004100 */
        /* <DEDUP_REMOVED lines=17> */
[----:B------:R-:W-:-:S02]  /*69a0*/  HADD2.F32 R117, -RZ, R117.H0_H0 ;  /* 0x20000075ff757230 */ /* 0x000fc40000004100 */
[-C--:B------:R-:W-:Y:S01]  /*69b0*/  FMUL.FTZ R55, R42, R43.reuse ;  /* 0x0000002b2a377220 */ /* 0x080fe20000410000 */
[----:B------:R-:W-:Y:S02]  /*69c0*/  HADD2.F32 R11, -RZ, R11.H0_H0 ;  /* 0x2000000bff0b7230 */ /* 0x000fe40000004100 */
[----:B------:R-:W-:Y:S01]  /*69d0*/  FMUL.FTZ R43, R14, R43 ;  /* 0x0000002b0e2b7220 */ /* 0x000fe20000410000 */
[----:B------:R-:W-:Y:S01]  /*69e0*/  F2FP.F16.F32.PACK_AB R75, R104, R75 ;  /* 0x0000004b684b723e */ /* 0x000fe200000000ff */
[-C--:B------:R-:W-:Y:S01]  /*69f0*/  FFMA.FTZ R118, R41, R117.reuse, R118 ;  /* 0x0000007529767223 */ /* 0x080fe20000010076 */
[----:B------:R-:W-:Y:S01]  /*6a00*/  FFMA.FTZ R49, R40, R117, -R49 ;  /* 0x0000007528317223 */ /* 0x000fe20000010831 */
[-C--:B------:R-:W-:Y:S01]  /*6a10*/  FFMA.FTZ R43, R42, R11.reuse, R43 ;  /* 0x0000000b2a2b7223 */ /* 0x080fe2000001002b */
[----:B------:R-:W-:Y:S01]  /*6a20*/  FFMA.FTZ R14, R14, R11, -R55 ;  /* 0x0000000b0e0e7223 */ /* 0x000fe20000010837 */
[----:B------:R-:W-:Y:S01]  /*6a30*/  F2FP.F16.F32.PACK_AB R41, R74, R13 ;  /* 0x0000000d4a29723e */ /* 0x000fe200000000ff */
[----:B------:R-:W-:Y:S01]  /*6a40*/  IMAD.MOV.U32 R13, RZ, RZ, R15 ;  /* 0x000000ffff0d7224 */ /* 0x000fe200078e000f */
[----:B------:R-:W-:Y:S01]  /*6a50*/  F2FP.F16.F32.PACK_AB R12, R54, R53 ;  /* 0x00000035360c723e */ /* 0x000fe200000000ff */
[----:B------:R-:W-:Y:S01]  /*6a60*/  IMAD.MOV.U32 R15, RZ, RZ, R102 ;  /* 0x000000ffff0f7224 */ /* 0x000fe200078e0066 */
[----:B------:R-:W-:Y:S01]  /*6a70*/  F2FP.F16.F32.PACK_AB R42, R43, R118 ;  /* 0x000000762b2a723e */ /* 0x000fe200000000ff */
[----:B------:R-:W-:Y:S01]  /*6a80*/  IMAD.MOV.U32 R43, RZ, RZ, R75 ;  /* 0x000000ffff2b7224 */ /* 0x000fe200078e004b */
[----:B------:R-:W-:-:S02]  /*6a90*/  F2FP.F16.F32.PACK_AB R40, R51, R52 ;  /* 0x000000343328723e */ /* 0x000fc400000000ff */
[----:B------:R-:W-:-:S07]  /*6aa0*/  F2FP.F16.F32.PACK_AB R14, R14, R49 ;  /* 0x000000310e0e723e */ /* 0x000fce00000000ff */
.L_x_1757:
[----:B------:R-:W-:Y:S05]  /*6ab0*/  BSYNC B2 ;  /* 0x0000000000027941 */ /* 0x000fea0003800000 */
.L_x_1756:
[----:B------:R-:W-:Y:S01]  /*6ac0*/  ISETP.GE.AND P4, PT, R72, R107, PT ;  /* 0x0000006b4800720c */ /* 0x000fe20003f86270 */
[----:B--2---:R2:W-:-:S12]  /*6ad0*/  ST.E.128 desc[UR52][R44.64], R12 ;  /* 0x0000000c2c007985 */ /* 0x0045d8000c101d34 */
[----:B------:R-:W-:-:S05]  /*6ae0*/  @!P4 IMAD.WIDE R46, R72, 0x2, R46 ;  /* 0x00000002482ec825 */ /* 0x000fca00078e022e */
[----:B---3--:R2:W-:Y:S02]  /*6af0*/  @!P4 ST.E.128 desc[UR52][R46.64], R40 ;  /* 0x000000282e00c985 */ /* 0x0085e4000c101d34 */
.L_x_1755:
[----:B------:R-:W-:Y:S05]  /*6b00*/  BSYNC B1 ;  /* 0x0000000000017941 */ /* 0x000fea0003800000 */
.L_x_1754:
[----:B------:R-:W-:-:S03]  /*6b10*/  UMOV UR4, 0xffffffff ;  /* 0xffffffff00047882 */ /* 0x000fc60000000000 */
[----:B------:R-:W-:Y:S05]  /*6b20*/  BRA.DIV UR4, `(.L_x_1758) ;  /* 0x000001fe04747947 */ /* 0x000fea000b800000 */
[----:B0-2---:R0:W2:Y:S04]  /*6b30*/  SHFL.IDX PT, R47, R101, 0x2, 0x181f ;  /* 0x00581f00652f7f89 */ /* 0x0050a800000e0000 */
[----:B------:R0:W0:Y:S02]  /*6b40*/  SHFL.IDX PT, R46, R106, 0x2, 0x181f ;  /* 0x00581f006a2e7f89 */ /* 0x00002400000e0000 */
.L_x_2142:
[----:B------:R-:W-:Y:S01]  /*6b50*/  VIADD R11, R188, 0x40 ;  /* 0x00000040bc0b7836 */ /* 0x000fe20000000000 */
        /* <DEDUP_REMOVED lines=9> */
[----:B--2---:R-:W-:-:S02]  /*6bf0*/  LEA.HI.X R45, R76, R47, R88, 0x1, P4 ;  /* 0x0000002f4c2d7211 */ /* 0x004fc400020f0c58 */
[----:B------:R-:W-:-:S04]  /*6c00*/  LEA.HI.SX32 R12, R12, R79, 0x1c ;  /* 0x0000004f0c0c7211 */ /* 0x000fc800078fe2ff */
[----:B------:R-:W-:Y:S02]  /*6c10*/  SHF.R.S32.HI R13, RZ, 0x1f, R12 ;  /* 0x0000001fff0d7819 */ /* 0x000fe4000001140c */
[----:B------:R-:W-:Y:S02]  /*6c20*/  SHF.L.U32 R11, R12, 0x3, RZ ;  /* 0x000000030c0b7819 */ /* 0x000fe400000006ff */
        /* <DEDUP_REMOVED lines=9> */
[----:B------:R-:W-:-:S04]  /*6cc0*/  IMAD R40, R15, 0x2, R18 ;  /* 0x000000020f287824 */ /* 0x000fc800078e0212 */
[----:B------:R-:W0:Y:S04]  /*6cd0*/  LDS.128 R12, [R13+0x18400] ;  /* 0x018400000d0c7984 */ /* 0x000e280000000c00 */
[----:B------:R-:W2:Y:S01]  /*6ce0*/  LDS.128 R40, [R40+0x18400] ;  /* 0x0184000028287984 */ /* 0x000ea20000000c00 */
[----:B------:R-:W-:Y:S05]  /*6cf0*/  @P3 BRA `(.L_x_1762) ;  /* 0x0000000400583947 */ /* 0x000fea0003800000 */
[----:B------:R-:W-:Y:S01]  /*6d00*/  SHF.R.U32.HI R54, RZ, 0x10, R61 ;  /* 0x00000010ff367819 */ /* 0x000fe2000001163d */
[----:B--2---:R-:W-:Y:S01]  /*6d10*/  IMAD.MOV.U32 R49, RZ, RZ, R40 ;  /* 0x000000ffff317224 */ /* 0x004fe200078e0028 */
[--C-:B------:R-:W-:Y:S01]  /*6d20*/  SHF.R.U32.HI R52, RZ, 0x10, R57.reuse ;  /* 0x00000010ff347819 */ /* 0x100fe20000011639 */
[----:B------:R-:W-:Y:S01]  /*6d30*/  IMAD.MOV.U32 R50, RZ, RZ, R42 ;  /* 0x000000ffff327224 */ /* 0x000fe200078e002a */
[----:B------:R-:W-:Y:S01]  /*6d40*/  SHF.R.U64 R73, R56, 0x10, R57 ;  /* 0x0000001038497819 */ /* 0x000fe20000001239 */
[----:B0-----:R-:W-:Y:S01]  /*6d50*/  IMAD.MOV.U32 R40, RZ, RZ, R14 ;  /* 0x000000ffff287224 */ /* 0x001fe200078e000e */
[----:B------:R-:W-:Y:S01]  /*6d60*/  SHF.R.U64 R72, R60, 0x10, R61 ;  /* 0x000000103c487819 */ /* 0x000fe2000000123d */
[----:B------:R-:W-:Y:S01]  /*6d70*/  HADD2.F32 R53, -RZ, R113.H0_H0 ;  /* 0x20000071ff357230 */ /* 0x000fe20000004100 */
[--C-:B------:R-:W-:Y:S01]  /*6d80*/  SHF.R.U64 R48, R58, 0x10, R59.reuse ;  /* 0x000000103a307819 */ /* 0x100fe2000000123b */
[----:B------:R-:W-:Y:S01]  /*6d90*/  HADD2.F32 R42, -RZ, R41.H0_H0 ;  /* 0x20000029ff2a7230 */ /* 0x000fe20000004100 */
[----:B------:R-:W-:Y:S01]  /*6da0*/  SHF.R.U32.HI R58, RZ, 0x10, R59 ;  /* 0x00000010ff3a7819 */ /* 0x000fe2000001163b */
[----:B------:R-:W-:Y:S01]  /*6db0*/  HADD2.F32 R14, -RZ, R13.H0_H0 ;  /* 0x2000000dff0e7230 */ /* 0x000fe20000004100 */
[----:B------:R-:W-:Y:S01]  /*6dc0*/  SHF.R.U64 R61, R62, 0x10, R63 ;  /* 0x000000103e3d7819 */ /* 0x000fe2000000123f */
[----:B------:R-:W-:-:S02]  /*6dd0*/  HADD2.F32 R41, -RZ, R41.H1_H1 ;  /* 0x30000029ff297230 */ /* 0x000fc40000004100 */
[-C--:B------:R-:W-:Y:S01]  /*6de0*/  FMUL.FTZ R55, R42, R53.reuse ;  /* 0x000000352a377220 */ /* 0x080fe20000410000 */
[----:B------:R-:W-:Y:S02]  /*6df0*/  HADD2.F32 R54, -RZ, R54.H0_H0 ;  /* 0x20000036ff367230 */ /* 0x000fe40000004100 */
[C---:B------:R-:W-:Y:S01]  /*6e00*/  FMUL.FTZ R53, R14.reuse, R53 ;  /* 0x000000350e357220 */ /* 0x040fe20000410000 */
[----:B------:R-:W-:Y:S01]  /*6e10*/  HADD2.F32 R51, -RZ, R115.H0_H0 ;  /* 0x20000073ff337230 */ /* 0x000fe20000004100 */
[----:B------:R-:W-:Y:S01]  /*6e20*/  SHF.R.U32.HI R62, RZ, 0x10, R63 ;  /* 0x00000010ff3e7819 */ /* 0x000fe2000001163f */
[----:B------:R-:W-:Y:S02]  /*6e30*/  HADD2.F32 R13, -RZ, R13.H1_H1 ;  /* 0x3000000dff0d7230 */ /* 0x000fe40000004100 */
[-C--:B------:R-:W-:Y:S01]  /*6e40*/  FMUL.FTZ R56, R41, R54.reuse ;  /* 0x0000003629387220 */ /* 0x080fe20000410000 */
[----:B------:R-:W-:Y:S02]  /*6e50*/  HADD2.F32 R52, -RZ, R52.H0_H0 ;  /* 0x20000034ff347230 */ /* 0x000fe40000004100 */
[-C--:B------:R-:W-:Y:S01]  /*6e60*/  FFMA.FTZ R55, R14, R51.reuse, -R55 ;  /* 0x000000330e377223 */ /* 0x080fe20000010837 */
[----:B------:R-:W-:Y:S01]  /*6e70*/  FFMA.FTZ R53, R42, R51, R53 ;  /* 0x000000332a357223 */ /* 0x000fe20000010035 */
[----:B------:R-:W-:Y:S01]  /*6e80*/  FMUL.FTZ R54, R13, R54 ;  /* 0x000000360d367220 */ /* 0x000fe20000410000 */
[----:B------:R-:W-:-:S02]  /*6e90*/  HADD2.F32 R51, -RZ, R114.H0_H0 ;  /* 0x20000072ff337230 */ /* 0x000fc40000004100 */
[-C--:B------:R-:W-:Y:S01]  /*6ea0*/  FFMA.FTZ R56, R13, R52.reuse, -R56 ;  /* 0x000000340d387223 */ /* 0x080fe20000010838 */
[----:B------:R-:W-:Y:S02]  /*6eb0*/  HADD2.F32 R14, -RZ, R43.H0_H0 ;  /* 0x2000002bff0e7230 */ /* 0x000fe40000004100 */
[----:B------:R-:W-:Y:S01]  /*6ec0*/  FFMA.FTZ R54, R41, R52, R54 ;  /* 0x0000003429367223 */ /* 0x000fe20000010036 */
[----:B------:R-:W-:Y:S02]  /*6ed0*/  HADD2.F32 R13, -RZ, R15.H0_H0 ;  /* 0x2000000fff0d7230 */ /* 0x000fe40000004100 */
[----:B------:R-:W-:Y:S02]  /*6ee0*/  HADD2.F32 R42, -RZ, R58.H0_H0 ;  /* 0x2000003aff2a7230 */ /* 0x000fe40000004100 */
[-C--:B------:R-:W-:Y:S01]  /*6ef0*/  FMUL.FTZ R58, R14, R51.reuse ;  /* 0x000000330e3a7220 */ /* 0x080fe20000410000 */
[----:B------:R-:W-:Y:S02]  /*6f00*/  HADD2.F32 R41, -RZ, R116.H0_H0 ;  /* 0x20000074ff297230 */ /* 0x000fe40000004100 */
[----:B------:R-:W-:Y:S01]  /*6f10*/  FMUL.FTZ R51, R13, R51 ;  /* 0x000000330d337220 */ /* 0x000fe20000410000 */
[----:B------:R-:W-:Y:S01]  /*6f20*/  HADD2.F32 R43, -RZ, R43.H1_H1 ;  /* 0x3000002bff2b7230 */ /* 0x000fe20000004100 */
[----:B------:R-:W-:Y:S01]  /*6f30*/  F2FP.F16.F32.PACK_AB R53, R54, R53 ;  /* 0x000000353635723e */ /* 0x000fe200000000ff */
[----:B------:R-:W-:-:S02]  /*6f40*/  HADD2.F32 R52, -RZ, R62.H0_H0 ;  /* 0x2000003eff347230 */ /* 0x000fc40000004100 */
[-C--:B------:R-:W-:Y:S01]  /*6f50*/  FFMA.FTZ R57, R14, R41.reuse, R51 ;  /* 0x000000290e397223 */ /* 0x080fe20000010033 */
[----:B------:R-:W-:Y:S02]  /*6f60*/  HADD2.F32 R15, -RZ, R15.H1_H1 ;  /* 0x3000000fff0f7230 */ /* 0x000fe40000004100 */
[----:B------:R-:W-:Y:S01]  /*6f70*/  FFMA.FTZ R58, R13, R41, -R58 ;  /* 0x000000290d3a7223 */ /* 0x000fe2000001083a */
[----:B------:R-:W-:Y:S02]  /*6f80*/  HADD2.F32 R113, -RZ, R113.H1_H1 ;  /* 0x30000071ff717230 */ /* 0x000fe40000004100 */
[-C--:B------:R-:W-:Y:S01]  /*6f90*/  FMUL.FTZ R60, R43, R52.reuse ;  /* 0x000000342b3c7220 */ /* 0x080fe20000410000 */
[----:B------:R-:W-:Y:S02]  /*6fa0*/  HADD2.F32 R14, -RZ, R49.H0_H0 ;  /* 0x20000031ff0e7230 */ /* 0x000fe40000004100 */
[----:B------:R-:W-:Y:S01]  /*6fb0*/  FMUL.FTZ R52, R15, R52 ;  /* 0x000000340f347220 */ /* 0x000fe20000410000 */
[----:B------:R-:W-:-:S02]  /*6fc0*/  HADD2.F32 R41, -RZ, R72.H0_H0 ;  /* 0x20000048ff297230 */ /* 0x000fc40000004100 */
[-C--:B------:R-:W-:Y:S01]  /*6fd0*/  FFMA.FTZ R59, R15, R42.reuse, -R60 ;  /* 0x0000002a0f3b7223 */ /* 0x080fe2000001083c */
[----:B------:R-:W-:Y:S02]  /*6fe0*/  HADD2.F32 R49, -RZ, R49.H1_H1 ;  /* 0x30000031ff317230 */ /* 0x000fe40000004100 */
[----:B------:R-:W-:Y:S01]  /*6ff0*/  FFMA.FTZ R60, R43, R42, R52 ;  /* 0x0000002a2b3c7223 */ /* 0x000fe20000010034 */
[----:B------:R-:W-:Y:S02]  /*7000*/  HADD2.F32 R115, -RZ, R115.H1_H1 ;  /* 0x30000073ff737230 */ /* 0x000fe40000004100 */
        /* <DEDUP_REMOVED lines=11> */
[----:B------:R-:W-:Y:S02]  /*70c0*/  HADD2.F32 R114, -RZ, R114.H1_H1 ;  /* 0x30000072ff727230 */ /* 0x000fe40000004100 */
        /* <DEDUP_REMOVED lines=8> */
[----:B------:R-:W-:Y:S02]  /*7150*/  HADD2.F32 R116, -RZ, R116.H1_H1 ;  /* 0x30000074ff747230 */ /* 0x000fe40000004100 */
        /* <DEDUP_REMOVED lines=8> */
[----:B------:R-:W-:Y:S01]  /*71e0*/  F2FP.F16.F32.PACK_AB R12, R43, R42 ;  /* 0x0000002a2b0c723e */ /* 0x000fe200000000ff */
[----:B------:R-:W-:Y:S01]  /*71f0*/  IMAD.MOV.U32 R43, RZ, RZ, R57 ;  /* 0x000000ffff2b7224 */ /* 0x000fe200078e0039 */
[----:B------:R-:W-:-:S02]  /*7200*/  F2FP.F16.F32.PACK_AB R13, R56, R55 ;  /* 0x00000037380d723e */ /* 0x000fc400000000ff */
[----:B------:R-:W-:Y:S01]  /*7210*/  F2FP.F16.F32.PACK_AB R14, R40, R49 ;  /* 0x00000031280e723e */ /* 0x000fe200000000ff */
[----:B------:R-:W-:Y:S01]  /*7220*/  IMAD.MOV.U32 R40, RZ, RZ, R52 ;  /* 0x000000ffff287224 */ /* 0x000fe200078e0034 */
[----:B------:R-:W-:Y:S02]  /*7230*/  F2FP.F16.F32.PACK_AB R42, R41, R114 ;  /* 0x00000072292a723e */ /* 0x000fe400000000ff */
[----:B------:R-:W-:Y:S02]  /*7240*/  F2FP.F16.F32.PACK_AB R15, R59, R58 ;  /* 0x0000003a3b0f723e */ /* 0x000fe400000000ff */
[----:B------:R-:W-:-:S07]  /*7250*/  MOV R41, R53 ;  /* 0x0000003500297202 */ /* 0x000fce0000000f00 */
.L_x_1762:
[----:B------:R-:W-:Y:S05]  /*7260*/  BSYNC B2 ;  /* 0x0000000000027941 */ /* 0x000fea0003800000 */
.L_x_1761:
[----:B------:R-:W-:Y:S01]  /*7270*/  ISETP.GE.AND P4, PT, R11, R107, PT ;  /* 0x0000006b0b00720c */ /* 0x000fe20003f86270 */
[----:B0-----:R0:W-:-:S12]  /*7280*/  ST.E.128 desc[UR52][R44.64], R12 ;  /* 0x0000000c2c007985 */ /* 0x0011d8000c101d34 */
[----:B------:R-:W-:-:S05]  /*7290*/  @!P4 IMAD.WIDE R46, R11, 0x2, R46 ;  /* 0x000000020b2ec825 */ /* 0x000fca00078e022e */
[----:B--2---:R0:W-:Y:S02]  /*72a0*/  @!P4 ST.E.128 desc[UR52][R46.64], R40 ;  /* 0x000000282e00c985 */ /* 0x0041e4000c101d34 */
.L_x_1760:
[----:B------:R-:W-:Y:S05]  /*72b0*/  BSYNC B1 ;  /* 0x0000000000017941 */ /* 0x000fea0003800000 */
.L_x_1759:
[----:B------:R-:W-:-:S03]  /*72c0*/  UMOV UR4, 0xffffffff ;  /* 0xffffffff00047882 */ /* 0x000fc60000000000 */
[----:B------:R-:W-:Y:S05]  /*72d0*/  BRA.DIV UR4, `(.L_x_1763) ;  /* 0x000001f604d47947 */ /* 0x000fea000b800000 */
[----:B0---4-:R-:W0:Y:S04]  /*72e0*/  SHFL.IDX PT, R101, R101, 0x3, 0x181f ;  /* 0x00781f0065657f89 */ /* 0x011e2800000e0000 */
[----:B------:R-:W4:Y:S02]  /*72f0*/  SHFL.IDX PT, R106, R106, 0x3, 0x181f ;  /* 0x00781f006a6a7f89 */ /* 0x000f2400000e0000 */
.L_x_2146:
[----:B------:R-:W-:-:S05]  /*7300*/  VIADD R11, R188, 0x60 ;  /* 0x00000060bc0b7836 */ /* 0x000fca0000000000 */
[----:B------:R-:W-:-:S13]  /*7310*/  ISETP.GE.OR P4, PT, R11, R95, P1 ;  /* 0x0000005f0b00720c */ /* 0x000fda0000f86670 */
[----:B------:R-:W-:Y:S05]  /*7320*/  @P4 BRA `(.L_x_1736) ;  /* 0x0000000c00704947 */ /* 0x000fea0003800000 */
[----:B------:R-:W-:Y:S01]  /*7330*/  SEL R109, R36, R109, !P0 ;  /* 0x0000006d246d7207 */ /* 0x000fe20004000000 */
[----:B------:R-:W-:Y:S01]  /*7340*/  BSSY B1, `(.L_x_1764) ;  /* 0x000006a000017945 */ /* 0x000fe20003800000 */
[----:B---3--:R-:W-:Y:S02]  /*7350*/  SHF.R.U32.HI R13, RZ, 0x3, R203 ;  /* 0x00000003ff0d7819 */ /* 0x008fe400000116cb */
[----:B------:R-:W-:Y:S02]  /*7360*/  SHF.R.S32.HI R12, RZ, 0x1f, R109 ;  /* 0x0000001fff0c7819 */ /* 0x000fe4000001146d */
[----:B----4-:R-:W-:Y:S02]  /*7370*/  LEA R44, P4, R76, R106, 0x1 ;  /* 0x0000006a4c2c7211 */ /* 0x010fe400078808ff */
[----:B------:R-:W-:Y:S02]  /*7380*/  LEA.HI R12, R12, R109, RZ, 0x4 ;  /* 0x0000006d0c0c7211 */ /* 0x000fe400078f20ff */
[----:B0-----:R-:W-:-:S02]  /*7390*/  LEA.HI.X R45, R76, R101, R88, 0x1, P4 ;  /* 0x000000654c2d7211 */ /* 0x001fc400020f0c58 */
        /* <DEDUP_REMOVED lines=17> */
[----:B--2-4-:R-:W-:Y:S01]  /*74b0*/  IMAD.MOV.U32 R47, RZ, RZ, R42 ;  /* 0x000000ffff2f7224 */ /* 0x014fe200078e002a */
[----:B------:R-:W-:Y:S01]  /*74c0*/  SHF.R.U32.HI R50, RZ, 0x10, R65 ;  /* 0x00000010ff327819 */ /* 0x000fe20000011641 */
[--C-:B------:R-:W-:Y:S01]  /*74d0*/  HADD2.F32 R42, -RZ, R41.reuse.H0_H0 ;  /* 0x20000029ff2a7230 */ /* 0x100fe20000004100 */
[--C-:B------:R-:W-:Y:S01]  /*74e0*/  SHF.R.U64 R53, R70, 0x10, R71.reuse ;  /* 0x0000001046357819 */ /* 0x100fe20000001247 */
[----:B------:R-:W-:Y:S01]  /*74f0*/  HADD2.F32 R41, -RZ, R41.H1_H1 ;  /* 0x30000029ff297230 */ /* 0x000fe20000004100 */
[----:B------:R-:W-:Y:S01]  /*7500*/  SHF.R.U32.HI R70, RZ, 0x10, R71 ;  /* 0x00000010ff467819 */ /* 0x000fe20000011647 */
[--C-:B0--3--:R-:W-:Y:S01]  /*7510*/  HADD2.F32 R11, -RZ, R13.reuse.H0_H0 ;  /* 0x2000000dff0b7230 */ /* 0x109fe20000004100 */
        /* <DEDUP_REMOVED lines=8> */
[----:B------:R-:W-:Y:S01]  /*75a0*/  FMUL.FTZ R52, R13, R52 ;  /* 0x000000340d347220 */ /* 0x000fe20000410000 */
[----:B------:R-:W-:Y:S02]  /*75b0*/  HADD2.F32 R48, -RZ, R111.H0_H0 ;  /* 0x2000006fff307230 */ /* 0x000fe40000004100 */
[-C--:B------:R-:W-:Y:S01]  /*75c0*/  FMUL.FTZ R54, R42, R49.reuse ;  /* 0x000000312a367220 */ /* 0x080fe20000410000 */
[----:B------:R-:W-:Y:S01]  /*75d0*/  FMUL.FTZ R49, R11, R49 ;  /* 0x000000310b317220 */ /* 0x000fe20000410000 */
        /* <DEDUP_REMOVED lines=13> */
[-C--:B------:R-:W-:Y:S01]  /*76b0*/  FFMA.FTZ R58, R11, R42.reuse, -R58 ;  /* 0x0000002a0b3a7223 */ /* 0x080fe2000001083a */
[----:B------:R-:W-:Y:S02]  /*76c0*/  HADD2.F32 R15, -RZ, R15.H1_H1 ;  /* 0x3000000fff0f7230 */ /* 0x000fe40000004100 */
[----:B------:R-:W-:Y:S01]  /*76d0*/  FFMA.FTZ R50, R13, R42, R50 ;  /* 0x0000002a0d327223 */ /* 0x000fe20000010032 */
[----:B------:R-:W-:Y:S02]  /*76e0*/  HADD2.F32 R48, -RZ, R66.H0_H0 ;  /* 0x20000042ff307230 */ /* 0x000fe40000004100 */
[-C--:B------:R-:W-:Y:S01]  /*76f0*/  FMUL.FTZ R60, R43, R52.reuse ;  /* 0x000000342b3c7220 */ /* 0x080fe20000410000 */
[----:B------:R-:W-:Y:S02]  /*7700*/  HADD2.F32 R13, -RZ, R40.H0_H0 ;  /* 0x20000028ff0d7230 */ /* 0x000fe40000004100 */
[----:B------:R-:W-:Y:S01]  /*7710*/  FMUL.FTZ R52, R15, R52 ;  /* 0x000000340f347220 */ /* 0x000fe20000410000 */
[----:B------:R-:W-:-:S02]  /*7720*/  HADD2.F32 R41, -RZ, R55.H0_H0 ;  /* 0x20000037ff297230 */ /* 0x000fc40000004100 */
[-C--:B------:R-:W-:Y:S01]  /*7730*/  FFMA.FTZ R57, R15, R48.reuse, -R60 ;  /* 0x000000300f397223 */ /* 0x080fe2000001083c */
[----:B------:R-:W-:Y:S02]  /*7740*/  HADD2.F32 R11, -RZ, R12.H0_H0 ;  /* 0x2000000cff0b7230 */ /* 0x000fe40000004100 */
[----:B------:R-:W-:Y:S01]  /*7750*/  FFMA.FTZ R59, R43, R48, R52 ;  /* 0x000000302b3b7223 */ /* 0x000fe20000010034 */
[----:B------:R-:W-:Y:S01]  /*7760*/  HADD2.F32 R40, -RZ, R40.H1_H1 ;  /* 0x30000028ff287230 */ /* 0x000fe20000004100 */
[----:B------:R-:W-:Y:S01]  /*7770*/  F2FP.F16.F32.PACK_AB R49, R56, R49 ;  /* 0x000000313831723e */ /* 0x000fe200000000ff */
[----:B------:R-:W-:Y:S02]  /*7780*/  HADD2.F32 R108, -RZ, R108.H1_H1 ;  /* 0x3000006cff6c7230 */ /* 0x000fe40000004100 */
[----:B------:R-:W-:Y:S02]  /*7790*/  HADD2.F32 R12, -RZ, R12.H1_H1 ;  /* 0x3000000cff0c7230 */ /* 0x000fe40000004100 */
[----:B------:R-:W-:Y:S01]  /*77a0*/  FMUL.FTZ R43, R40, R41 ;  /* 0x00000029282b7220 */ /* 0x000fe20000410000 */
[----:B------:R-:W-:-:S02]  /*77b0*/  HADD2.F32 R15, -RZ, R62.H0_H0 ;  /* 0x2000003eff0f7230 */ /* 0x000fc40000004100 */
[-C--:B------:R-:W-:Y:S01]  /*77c0*/  FMUL.FTZ R48, R13, R108.reuse ;  /* 0x0000006c0d307220 */ /* 0x080fe20000410000 */
[----:B------:R-:W-:Y:S02]  /*77d0*/  HADD2.F32 R42, -RZ, R111.H1_H1 ;  /* 0x3000006fff2a7230 */ /* 0x000fe40000004100 */
[C---:B------:R-:W-:Y:S01]  /*77e0*/  FMUL.FTZ R41, R12.reuse, R41 ;  /* 0x000000290c297220 */ /* 0x040fe20000410000 */
[C---:B------:R-:W-:Y:S01]  /*77f0*/  FMUL.FTZ R108, R11.reuse, R108 ;  /* 0x0000006c0b6c7220 */ /* 0x040fe20000410000 */
[-C--:B------:R-:W-:Y:S01]  /*7800*/  FFMA.FTZ R43, R12, R15.reuse, -R43 ;  /* 0x0000000f0c2b7223 */ /* 0x080fe2000001082b */
[----:B------:R-:W-:Y:S02]  /*7810*/  HADD2.F32 R12, -RZ, R47.H0_H0 ;  /* 0x2000002fff0c7230 */ /* 0x000fe40000004100 */
[----:B------:R-:W-:Y:S01]  /*7820*/  FFMA.FTZ R48, R11, R42, -R48 ;  /* 0x0000002a0b307223 */ /* 0x000fe20000010830 */
[----:B------:R-:W-:Y:S01]  /*7830*/  FFMA.FTZ R41, R40, R15, R41 ;  /* 0x0000000f28297223 */ /* 0x000fe20000010029 */
[----:B------:R-:W-:-:S02]  /*7840*/  HADD2.F32 R110, -RZ, R110.H1_H1 ;  /* 0x3000006eff6e7230 */ /* 0x000fc40000004100 */
[----:B------:R-:W-:Y:S01]  /*7850*/  FFMA.FTZ R108, R13, R42, R108 ;  /* 0x0000002a0d6c7223 */ /* 0x000fe2000001006c */
[----:B------:R-:W-:Y:S01]  /*7860*/  HADD2.F32 R15, -RZ, R53.H0_H0 ;  /* 0x20000035ff0f7230 */ /* 0x000fe20000004100 */
[----:B------:R-:W-:Y:S01]  /*7870*/  F2FP.F16.F32.PACK_AB R50, R59, R50 ;  /* 0x000000323b32723e */ /* 0x000fe200000000ff */
[--C-:B------:R-:W-:Y:S02]  /*7880*/  HADD2.F32 R11, -RZ, R14.reuse.H0_H0 ;  /* 0x2000000eff0b7230 */ /* 0x100fe40000004100 */
[-C--:B------:R-:W-:Y:S01]  /*7890*/  FMUL.FTZ R40, R12, R110.reuse ;  /* 0x0000006e0c287220 */ /* 0x080fe20000410000 */
[----:B------:R-:W-:Y:S02]  /*78a0*/  HADD2.F32 R47, -RZ, R47.H1_H1 ;  /* 0x3000002fff2f7230 */ /* 0x000fe40000004100 */
[----:B------:R-:W-:Y:S02]  /*78b0*/  HADD2.F32 R14, -RZ, R14.H1_H1 ;  /* 0x3000000eff0e7230 */ /* 0x000fe40000004100 */
[----:B------:R-:W-:Y:S01]  /*78c0*/  FMUL.FTZ R53, R11, R110 ;  /* 0x0000006e0b357220 */ /* 0x000fe20000410000 */
[----:B------:R-:W-:-:S02]  /*78d0*/  HADD2.F32 R112, -RZ, R112.H1_H1 ;  /* 0x30000070ff707230 */ /* 0x000fc40000004100 */
        /* <DEDUP_REMOVED lines=10> */
[----:B------:R-:W-:Y:S01]  /*7980*/  F2FP.F16.F32.PACK_AB R48, R41, R108 ;  /* 0x0000006c2930723e */ /* 0x000fe200000000ff */
[----:B------:R-:W-:Y:S01]  /*7990*/  IMAD.MOV.U32 R41, RZ, RZ, R49 ;  /* 0x000000ffff297224 */ /* 0x000fe200078e0031 */
[----:B------:R-:W-:-:S02]  /*79a0*/  F2FP.F16.F32.PACK_AB R14, R55, R40 ;  /* 0x00000028370e723e */ /* 0x000fc400000000ff */
[----:B------:R-:W-:Y:S02]  /*79b0*/  F2FP.F16.F32.PACK_AB R13, R51, R54 ;  /* 0x00000036330d723e */ /* 0x000fe400000000ff */
[----:B------:R-:W-:Y:S02]  /*79c0*/  F2FP.F16.F32.PACK_AB R42, R42, R53 ;  /* 0x000000352a2a723e */ /* 0x000fe400000000ff */
[----:B------:R-:W-:-:S07]  /*79d0*/  MOV R40, R48 ;  /* 0x0000003000287202 */ /* 0x000fce0000000f00 */
.L_x_1765:
[----:B------:R-:W-:Y:S05]  /*79e0*/  BSYNC B1 ;  /* 0x0000000000017941 */ /* 0x000fea0003800000 */
.L_x_1764:
[----:B---3--:R3:W-:Y:S01]  /*79f0*/  ST.E.128 desc[UR52][R44.64], R12 ;  /* 0x0000000c2c007985 */ /* 0x0087e2000c101d34 */
[----:B------:R-:W-:Y:S01]  /*7a00*/  ISETP.GE.AND P3, PT, R46, R107, PT ;  /* 0x0000006b2e00720c */ /* 0x000fe20003f66270 */
[----:B------:R-:W-:-:S12]  /*7a10*/  IMAD.MOV.U32 R107, RZ, RZ, R101 ;  /* 0x000000ffff6b7224 */ /* 0x000fd800078e0065 */
[----:B------:R-:W-:Y:S05]  /*7a20*/  @P3 BRA `(.L_x_1736) ;  /* 0x0000000400b03947 */ /* 0x000fea0003800000 */
[----:B--2---:R-:W-:-:S05]  /*7a30*/  IMAD.WIDE R46, R46, 0x2, R106 ;  /* 0x000000022e2e7825 */ /* 0x004fca00078e026a */
[----:B----4-:R2:W-:Y:S01]  /*7a40*/  ST.E.128 desc[UR52][R46.64], R40 ;  /* 0x000000282e007985 */ /* 0x0105e2000c101d34 */
[----:B------:R-:W-:Y:S05]  /*7a50*/  BRA `(.L_x_1736) ;  /* 0x0000000400a47947 */ /* 0x000fea0003800000 */
.L_x_1695:
[----:B------:R-:W-:-:S06]  /*7a60*/  UISETP.NE.AND UP0, UPT, UR39, 0x3, UPT ;  /* 0x000000032700788c */ /* 0x000fcc000bf05270 */
[----:B------:R-:W-:-:S13]  /*7a70*/  PLOP3.LUT P5, PT, PT, PT, UP0, 0x80, 0x0 ;  /* 0x000000000000781c */ /* 0x000fda0003faf008 */
[----:B------:R-:W-:Y:S05]  /*7a80*/  @!P5 BRA `(.L_x_1766) ;  /* 0x000000000004d947 */ /* 0x000fea0003800000 */
[----:B------:R-:W-:Y:S01]  /*7a90*/  BPT.TRAP 0x1 ;  /* 0x000000040000795c */ /* 0x000fe20000300000 */
.L_x_1766:
[----:B------:R-:W-:Y:S01]  /*7aa0*/  IMAD R89, R19, 0x8, R18 ;  /* 0x0000000813597824 */ /* 0x000fe200078e0212 */
[----:B------:R-:W-:Y:S01]  /*7ab0*/  SHF.L.U32 R100, R199, 0x1f, RZ ;  /* 0x0000001fc7647819 */ /* 0x000fe200000006ff */
[----:B------:R-:W-:Y:S01]  /*7ac0*/  BSSY B1, `(.L_x_1767) ;  /* 0x0000004000017945 */ /* 0x000fe20003800000 */
[----:B------:R-:W-:Y:S02]  /*7ad0*/  SHF.R.S32.HI R97, RZ, 0x1f, R98 ;  /* 0x0000001fff617819 */ /* 0x000fe40000011462 */
[----:B------:R-:W0:Y:S02]  /*7ae0*/  SYNCS.PHASECHK.TRANS64.TRYWAIT P3, [R89+URZ+0x28890], R100 ;  /* 0x02889064590075a7 */ /* 0x000e24000806017f */
[----:B0-----:R-:W-:Y:S05]  /*7af0*/  @!P3 BRA `(.L_x_1768) ;  /* 0x000001f00018b947 */ /* 0x001fea0003800000 */
.L_x_2147:
[----:B------:R-:W-:Y:S05]  /*7b00*/  BSYNC B1 ;  /* 0x0000000000017941 */ /* 0x000fea0003800000 */
.L_x_1767:
        /* <DEDUP_REMOVED lines=25> */
.L_x_2151:
        /* <DEDUP_REMOVED lines=13> */
.L_x_1771:
[----:B------:R-:W-:Y:S05]  /*7d70*/  BSYNC B1 ;  /* 0x0000000000017941 */ /* 0x000fea0003800000 */
.L_x_1770:
[----:B------:R-:W-:-:S03]  /*7d80*/  UMOV UR4, 0xffffffff ;  /* 0xffffffff00047882 */ /* 0x000fc60000000000 */
[----:B------:R-:W-:Y:S05]  /*7d90*/  BRA.DIV UR4, `(.L_x_1772) ;  /* 0x000001ee04cc7947 */ /* 0x000fea000b800000 */
[----:B--2-4-:R2:W4:Y:S04]  /*7da0*/  SHFL.IDX PT, R41, R45, 0x1, 0x181f ;  /* 0x00381f002d297f89 */ /* 0x01452800000e0000 */
[----:B---3--:R2:W3:Y:S02]  /*7db0*/  SHFL.IDX PT, R14, R44, 0x1, 0x181f ;  /* 0x00381f002c0e7f89 */ /* 0x0084e400000e0000 */
.L_x_2155:
        /* <DEDUP_REMOVED lines=14> */
.L_x_1774:
[----:B------:R-:W-:Y:S05]  /*7ea0*/  BSYNC B1 ;  /* 0x0000000000017941 */ /* 0x000fea0003800000 */
.L_x_1773:
[----:B------:R-:W-:-:S03]  /*7eb0*/  UMOV UR4, 0xffffffff ;  /* 0xffffffff00047882 */ /* 0x000fc60000000000 */
[----:B------:R-:W-:Y:S05]  /*7ec0*/  BRA.DIV UR4, `(.L_x_1775) ;  /* 0x000001ee04c87947 */ /* 0x000fea000b800000 */
[----:B---34-:R3:W4:Y:S04]  /*7ed0*/  SHFL.IDX PT, R41, R45, 0x2, 0x181f ;  /* 0x00581f002d297f89 */ /* 0x01872800000e0000 */
[----:B------:R3:W0:Y:S02]  /*7ee0*/  SHFL.IDX PT, R14, R44, 0x2, 0x181f ;  /* 0x00581f002c0e7f89 */ /* 0x00062400000e0000 */
.L_x_2159:
        /* <DEDUP_REMOVED lines=14> */
.L_x_1777:
[----:B------:R-:W-:Y:S05]  /*7fd0*/  BSYNC B1 ;  /* 0x0000000000017941 */ /* 0x000fea0003800000 */
.L_x_1776:
[----:B------:R-:W-:-:S03]  /*7fe0*/  UMOV UR4, 0xffffffff ;  /* 0xffffffff00047882 */ /* 0x000fc60000000000 */
[----:B------:R-:W-:Y:S05]  /*7ff0*/  BRA.DIV UR4, `(.L_x_1778) ;  /* 0x000001ee04c47947 */ /* 0x000fea000b800000 */
[----:B0---4-:R0:W4:Y:S04]  /*8000*/  SHFL.IDX PT, R41, R45, 0x3, 0x181f ;  /* 0x00781f002d297f89 */ /* 0x01112800000e0000 */
[----:B------:R0:W0:Y:S02]  /*8010*/  SHFL.IDX PT, R14, R44, 0x3, 0x181f ;  /* 0x00781f002c0e7f89 */ /* 0x00002400000e0000 */
.L_x_2163:
        /* <DEDUP_REMOVED lines=13> */
.L_x_1736:
[----:B------:R-:W-:Y:S05]  /*80f0*/  BSYNC B0 ;  /* 0x0000000000007941 */ /* 0x000fea0003800000 */
.L_x_1694:
[----:B0-----:R-:W0:Y:S01]  /*8100*/  S2R R11, SR_TID.X ;  /* 0x00000000000b7919 */ /* 0x001e220000002100 */
[----:B------:R-:W-:Y:S01]  /*8110*/  @!PT LDS RZ, [RZ] ;  /* 0x00000000fffff984 */ /* 0x000fe20000000800 */
[----:B------:R-:W-:Y:S01]  /*8120*/  @!PT LDS RZ, [RZ] ;  /* 0x00000000fffff984 */ /* 0x000fe20000000800 */
[----:B------:R-:W-:Y:S01]  /*8130*/  @!PT LDS RZ, [RZ] ;  /* 0x00000000fffff984 */ /* 0x000fe20000000800 */
[----:B------:R-:W-:Y:S01]  /*8140*/  @!PT LDS RZ, [RZ] ;  /* 0x00000000fffff984 */ /* 0x000fe20000000800 */
[----:B------:R5:W-:Y:S06]  /*8150*/  MEMBAR.ALL.CTA ;  /* 0x0000000000007992 */ /* 0x000bec0000008000 */
[----:B-----5:R-:W5:Y:S01]  /*8160*/  FENCE.VIEW.ASYNC.S ;  /* 0x00000000000073c6 */ /* 0x020f620000000000 */
[----:B------:R-:W-:Y:S05]  /*8170*/  WARPSYNC.ALL ;  /* 0x0000000000007948 */ /* 0x000fea0003800000 */
[----:B------:R-:W-:Y:S01]  /*8180*/  BSSY B0, `(.L_x_1779) ;  /* 0x0000009000007945 */ /* 0x000fe20003800000 */
[----:B0-----:R-:W-:Y:S01]  /*8190*/  LOP3.LUT R11, R11, 0x7f, RZ, 0xc0, !PT ;  /* 0x0000007f0b0b7812 */ /* 0x001fe200078ec0ff */
[----:B-----5:R0:W-:Y:S03]  /*81a0*/  BAR.SYNC.DEFER_BLOCKING R92, 0x80 ;  /* 0x0002005c0000751d */ /* 0x0201e60000010000 */
[----:B------:R-:W-:-:S13]  /*81b0*/  ISETP.NE.AND P3, PT, R11, RZ, PT ;  /* 0x000000ff0b00720c */ /* 0x000fda0003f65270 */
[----:B------:R-:W-:-:S05]  /*81c0*/  @!P3 VIADD R11, R89, 0x288a0 ;  /* 0x000288a0590bb836 */ /* 0x000fca0000000000 */
[----:B------:R-:W-:-:S04]  /*81d0*/  @!P3 PRMT R11, RZ, 0x654, R11 ;  /* 0x00000654ff0bb816 */ /* 0x000fc8000000000b */
[----:B------:R0:W-:Y:S01]  /*81e0*/  @!P3 SYNCS.ARRIVE.TRANS64.RED.A1T0 RZ, [R11+URZ], RZ ;  /* 0x000000ff0bffb9a7 */ /* 0x0001e2000810043f */
[----:B------:R-:W-:Y:S05]  /*81f0*/  @!P5 BRA `(.L_x_1780) ;  /* 0x000000000004d947 */ /* 0x000fea0003800000 */
[----:B------:R-:W-:Y:S01]  /*8200*/  BPT.TRAP 0x1 ;  /* 0x000000040000795c */ /* 0x000fe20000300000 */
.L_x_1780:
[----:B------:R-:W-:Y:S05]  /*8210*/  BSYNC B0 ;  /* 0x0000000000007941 */ /* 0x000fea0003800000 */
.L_x_1779:
[----:B------:R-:W5:Y:S01]  /*8220*/  SYNCS.PHASECHK.TRANS64.TRYWAIT P4, [R89+URZ+0x288b0], R100 ;  /* 0x0288b064590075a7 */ /* 0x000f62000808017f */
[----:B------:R-:W-:Y:S01]  /*8230*/  ULDC UR40, c[0x0][0x2f4] ;  /* 0x0000bd0000287ab9 */ /* 0x000fe20000000800 */
[----:B------:R-:W-:Y:S04]  /*8240*/  BSSY B0, `(.L_x_1781) ;  /* 0x0000002000007945 */ /* 0x000fe80003800000 */
[----:B-----5:R-:W-:Y:S05]  /*8250*/  @!P4 BRA `(.L_x_1782) ;  /* 0x000001ec0074c947 */ /* 0x020fea0003800000 */
.L_x_2164:
[----:B------:R-:W-:Y:S05]  /*8260*/  BSYNC B0 ;  /* 0x0000000000007941 */ /* 0x000fea0003800000 */
.L_x_1781:
[----:B------:R-:W-:Y:S01]  /*8270*/  ULDC.64 UR4, c[0x0][0x328] ;  /* 0x0000ca0000047ab9 */ /* 0x000fe20000000a00 */
[----:B------:R-:W-:Y:S01]  /*8280*/  ULDC.64 UR6, c[0x0][0x318] ;  /* 0x0000c60000067ab9 */ /* 0x000fe20000000a00 */
[----:B------:R-:W-:Y:S01]  /*8290*/  IMAD R97, R97, UR4, RZ ;  /* 0x0000000461617c24 */ /* 0x000fe2000f8e02ff */
[----:B------:R-:W-:Y:S01]  /*82a0*/  BSSY B0, `(.L_x_1783) ;  /* 0x000001d000007945 */ /* 0x000fe20003800000 */
[----:B---34-:R-:W-:-:S04]  /*82b0*/  IMAD.WIDE.U32 R12, R98, UR4, RZ ;  /* 0x00000004620c7c25 */ /* 0x018fc8000f8e00ff */
[----:B------:R-:W-:Y:S01]  /*82c0*/  IMAD R97, R98, UR5, R97 ;  /* 0x0000000562617c24 */ /* 0x000fe2000f8e0261 */
[----:B------:R-:W-:Y:S01]  /*82d0*/  ULDC.64 UR4, c[0x0][0x338] ;  /* 0x0000ce0000047ab9 */ /* 0x000fe20000000a00 */
[----:B------:R-:W-:Y:S02]  /*82e0*/  IMAD.IADD R95, R95, 0x1, -R188 ;  /* 0x000000015f5f7824 */ /* 0x000fe400078e0abc */
[----:B------:R-:W-:Y:S02]  /*82f0*/  IMAD R96, R96, UR4, RZ ;  /* 0x0000000460607c24 */ /* 0x000fe4000f8e02ff */
[----:B------:R-:W-:Y:S02]  /*8300*/  IMAD.IADD R13, R13, 0x1, R97 ;  /* 0x000000010d0d7824 */ /* 0x000fe400078e0261 */
[C---:B0-----:R-:W-:Y:S02]  /*8310*/  IMAD R11, R99.reuse, UR5, R96 ;  /* 0x00000005630b7c24 */ /* 0x041fe4000f8e0260 */
[----:B------:R-:W-:Y:S01]  /*8320*/  IMAD.WIDE.U32 R12, R99, UR4, R12 ;  /* 0x00000004630c7c25 */ /* 0x000fe2000f8e000c */
[----:B------:R-:W-:-:S04]  /*8330*/  ULDC.64 UR4, c[0x0][0x330] ;  /* 0x0000cc0000047ab9 */ /* 0x000fc80000000a00 */
[----:B------:R-:W-:-:S03]  /*8340*/  IADD3 R13, R13, R11, RZ ;  /* 0x0000000b0d0d7210 */ /* 0x000fc60007ffe0ff */
[----:B------:R-:W-:-:S04]  /*8350*/  IMAD.WIDE.U32 R12, R197, UR4, R12 ;  /* 0x00000004c50c7c25 */ /* 0x000fc8000f8e000c */
[----:B------:R-:W-:Y:S01]  /*8360*/  IMAD R11, R197, UR5, R13 ;  /* 0x00000005c50b7c24 */ /* 0x000fe2000f8e020d */
[----:B-12---:R-:W-:-:S04]  /*8370*/  LEA R44, P4, R12, UR6, 0x1 ;  /* 0x000000060c2c7c11 */ /* 0x006fc8000f8808ff */
        /* <DEDUP_REMOVED lines=15> */
.L_x_1784:
[----:B------:R-:W-:Y:S05]  /*8470*/  BSYNC B0 ;  /* 0x0000000000007941 */ /* 0x000fea0003800000 */
.L_x_1783:
        /* <DEDUP_REMOVED lines=15> */
.L_x_1786:
[----:B------:R-:W-:Y:S05]  /*8570*/  BSYNC B0 ;  /* 0x0000000000007941 */ /* 0x000fea0003800000 */
.L_x_1785:
        /* <DEDUP_REMOVED lines=15> */
.L_x_1788:
[----:B------:R-:W-:Y:S05]  /*8670*/  BSYNC B0 ;  /* 0x0000000000007941 */ /* 0x000fea0003800000 */
.L_x_1787:
        /* <DEDUP_REMOVED lines=15> */
.L_x_1790:
[----:B------:R-:W-:Y:S05]  /*8770*/  BSYNC B0 ;  /* 0x0000000000007941 */ /* 0x000fea0003800000 */
.L_x_1789:
[----:B------:R-:W-:Y:S01]  /*8780*/  @!PT LDS RZ, [RZ] ;  /* 0x00000000fffff984 */ /* 0x000fe20000000800 */
[----:B------:R-:W-:Y:S01]  /*8790*/  @!PT LDS RZ, [RZ] ;  /* 0x00000000fffff984 */ /* 0x000fe20000000800 */
[----:B------:R-:W-:Y:S01]  /*87a0*/  @!PT LDS RZ, [RZ] ;  /* 0x00000000fffff984 */ /* 0x000fe20000000800 */
[----:B------:R-:W-:Y:S01]  /*87b0*/  @!PT LDS RZ, [RZ] ;  /* 0x00000000fffff984 */ /* 0x000fe20000000800 */
[----:B------:R4:W-:Y:S06]  /*87c0*/  MEMBAR.ALL.CTA ;  /* 0x0000000000007992 */ /* 0x0009ec0000008000 */
[----:B----4-:R-:W4:Y:S01]  /*87d0*/  FENCE.VIEW.ASYNC.S ;  /* 0x00000000000073c6 */ /* 0x010f220000000000 */
[----:B------:R-:W-:Y:S01]  /*87e0*/  @!P3 VIADD R89, R89, 0x288c0 ;  /* 0x000288c05959b836 */ /* 0x000fe20000000000 */
[----:B----4-:R4:W-:Y:S01]  /*87f0*/  BAR.SYNC.DEFER_BLOCKING R92, 0x80 ;  /* 0x0002005c0000751d */ /* 0x0109e20000010000 */
[----:B------:R-:W-:Y:S01]  /*8800*/  ISETP.NE.AND P4, PT, R90, RZ, PT ;  /* 0x000000ff5a00720c */ /* 0x000fe20003f85270 */
[----:B------:R-:W-:-:S02]  /*8810*/  VIADD R19, R19, 0x1 ;  /* 0x0000000113137836 */ /* 0x000fc40000000000 */
[----:B------:R-:W-:-:S04]  /*8820*/  @!P3 PRMT R89, RZ, 0x654, R89 ;  /* 0x00000654ff59b816 */ /* 0x000fc80000000059 */
[----:B------:R4:W-:Y:S01]  /*8830*/  @!P3 SYNCS.ARRIVE.TRANS64.RED.A1T0 RZ, [R89+URZ], RZ ;  /* 0x000000ff59ffb9a7 */ /* 0x0009e2000810043f */
[----:B------:R-:W-:-:S04]  /*8840*/  ISETP.NE.AND P3, PT, R19, 0x2, PT ;  /* 0x000000021300780c */ /* 0x000fc80003f65270 */
[----:B0-----:R-:W-:Y:S02]  /*8850*/  SEL R12, RZ, 0x1, P3 ;  /* 0x00000001ff0c7807 */ /* 0x001fe40001800000 */
[----:B------:R-:W-:Y:S02]  /*8860*/  SEL R19, R19, RZ, P3 ;  /* 0x000000ff13137207 */ /* 0x000fe40001800000 */
[----:B------:R-:W-:Y:S01]  /*8870*/  LOP3.LUT R199, R199, R12, RZ, 0x3c, !PT ;  /* 0x0000000cc7c77212 */ /* 0x000fe200078e3cff */
[----:B------:R-:W-:Y:S06]  /*8880*/  @P4 BRA `(.L_x_1791) ;  /* 0xffffff9c00bc4947 */ /* 0x000fec000383ffff */
[----:B---3--:R-:W0:Y:S01]  /*8890*/  S2R R11, SR_TID.X ;  /* 0x00000000000b7919 */ /* 0x008e220000002100 */
[----:B------:R-:W-:Y:S02]  /*88a0*/  PLOP3.LUT P0, PT, PT, PT, PT, 0x8, 0x0 ;  /* 0x000000000000781c */ /* 0x000fe40003f0e170 */
[----:B0-----:R-:W-:-:S04]  /*88b0*/  SHF.R.U32.HI R11, RZ, 0x7, R11 ;  /* 0x00000007ff0b7819 */ /* 0x001fc8000001160b */
[----:B------:R-:W-:-:S13]  /*88c0*/  ISETP.NE.AND P4, PT, R11, 0x1, PT ;  /* 0x000000010b00780c */ /* 0x000fda0003f85270 */
[----:B------:R-:W-:Y:S06]  /*88d0*/  @!P4 BAR.ARV 0x9, 0x100 ;  /* 0x024400000000cb1d */ /* 0x000fec0000002000 */
.L_x_1689:
[----:B------:R-:W0:Y:S01]  /*88e0*/  LDC R0, c[0x0][0x448] ;  /* 0x00011200ff007b82 */ /* 0x000e220000000800 */
[----:B------:R-:W-:-:S07]  /*88f0*/  IADD3 R5, R198, 0x1, -R196 ;  /* 0x00000001c6057810 */ /* 0x000fce0007ffe8c4 */
[----:B------:R-:W3:Y:S01]  /*8900*/  LDC.64 R6, c[0x0][0x9e0] ;  /* 0x00027800ff067b82 */ /* 0x000ee20000000a00 */
[----:B0-----:R-:W-:Y:S01]  /*8910*/  ISETP.NE.AND P1, PT, R0, 0x1, PT ;  /* 0x000000010000780c */ /* 0x001fe20003f25270 */
[----:B------:R-:W-:Y:S01]  /*8920*/  VIADD R0, R200, 0x7f ;  /* 0x0000007fc8007836 */ /* 0x000fe20000000000 */
[----:B---3--:R-:W-:-:S11]  /*8930*/  ISETP.GE.AND P2, PT, R7, 0x1, PT ;  /* 0x000000010700780c */ /* 0x008fd60003f46270 */
[----:B------:R-:W0:Y:S08]  /*8940*/  @P1 LDC R3, c[0x0][0x44c] ;  /* 0x00011300ff031b82 */ /* 0x000e300000000800 */
[----:B------:R-:W3:Y:S01]  /*8950*/  @P1 LDC R4, c[0x0][0x450] ;  /* 0x00011400ff041b82 */ /* 0x000ee20000000800 */
[----:B0-----:R-:W-:-:S05]  /*8960*/  @P1 IMAD.HI.U32 R3, R0, R3, RZ ;  /* 0x0000000300031227 */ /* 0x001fca00078e00ff */
[----:B---3--:R-:W-:-:S05]  /*8970*/  @P1 SHF.R.U32.HI R0, RZ, R4, R3 ;  /* 0x00000004ff001219 */ /* 0x008fca0000011603 */
[----:B------:R-:W-:Y:S01]  /*8980*/  IMAD.IADD R5, R5, 0x1, R0 ;  /* 0x0000000105057824 */ /* 0x000fe200078e0200 */
[----:B------:R-:W-:Y:S06]  /*8990*/  @P0 BRA `(.L_x_1792) ;  /* 0x00000000000c0947 */ /* 0x000fec0003800000 */
[----:B------:R-:W0:Y:S01]  /*89a0*/  FENCE.VIEW.ASYNC.G ;  /* 0x00000000000073c6 */ /* 0x000e220000000100 */
[----:B------:R-:W-:Y:S05]  /*89b0*/  WARPSYNC.ALL ;  /* 0x0000000000007948 */ /* 0x000fea0003800000 */
[----:B0-----:R-:W-:Y:S06]  /*89c0*/  BAR.ARV 0xc, 0x180 ;  /* 0x0306000000007b1d */ /* 0x001fec0000002000 */
.L_x_1792:
        /* <DEDUP_REMOVED lines=13> */
.L_x_1795:
[----:B------:R-:W-:-:S13]  /*8aa0*/  ISETP.NE.AND P0, PT, R7, 0x1, PT ;  /* 0x000000010700780c */ /* 0x000fda0003f05270 */
[----:B------:R-:W0:Y:S02]  /*8ab0*/  @P0 LDC.64 R4, c[0x0][0x9e8] ;  /* 0x00027a00ff040b82 */ /* 0x000e240000000a00 */
[----:B0-----:R-:W-:-:S05]  /*8ac0*/  @P0 IMAD.HI.U32 R4, R3, R4, RZ ;  /* 0x0000000403040227 */ /* 0x001fca00078e00ff */
[----:B------:R-:W-:-:S07]  /*8ad0*/  @P0 SHF.R.U32.HI R3, RZ, R5, R4 ;  /* 0x00000005ff030219 */ /* 0x000fce0000011604 */
.L_x_1796:
[----:B------:R-:W-:Y:S05]  /*8ae0*/  BSYNC B0 ;  /* 0x0000000000007941 */ /* 0x000fea0003800000 */
.L_x_1794:
[----:B------:R-:W-:-:S05]  /*8af0*/  IMAD R3, R3, R7, R7 ;  /* 0x0000000703037224 */ /* 0x000fca00078e0207 */
[----:B------:R-:W-:-:S07]  /*8b00*/  VIMNMX R0, R0, R3, PT ;  /* 0x0000000300007248 */ /* 0x000fce0003fe0100 */
.L_x_1793:
[----:B------:R-:W0:Y:S01]  /*8b10*/  @P1 LDC R5, c[0x0][0x44c] ;  /* 0x00011300ff051b82 */ /* 0x000e220000000800 */
[----:B------:R-:W-:Y:S01]  /*8b20*/  VIADD R0, R0, 0x7f ;  /* 0x0000007f00007836 */ /* 0x000fe20000000000 */
[----:B------:R-:W-:Y:S01]  /*8b30*/  MOV R4, R200 ;  /* 0x000000c800047202 */ /* 0x000fe20000000f00 */
[----:B------:R-:W-:-:S03]  /*8b40*/  ULDC UR4, c[0x0][0x9dc] ;  /* 0x0002770000047ab9 */ /* 0x000fc60000000800 */
[----:B------:R-:W-:Y:S02]  /*8b50*/  SHF.R.S32.HI R3, RZ, 0x1f, R0 ;  /* 0x0000001fff037819 */ /* 0x000fe40000011400 */
[----:B------:R-:W3:Y:S02]  /*8b60*/  @P1 LDC R6, c[0x0][0x450] ;  /* 0x00011400ff061b82 */ /* 0x000ee40000000800 */
[----:B------:R-:W-:-:S04]  /*8b70*/  LEA.HI R3, R3, R0, RZ, 0x7 ;  /* 0x0000000003037211 */ /* 0x000fc800078f38ff */
[----:B------:R-:W-:-:S04]  /*8b80*/  SHF.R.S32.HI R3, RZ, 0x7, R3 ;  /* 0x00000007ff037819 */ /* 0x000fc80000011403 */
[----:B------:R-:W-:Y:S01]  /*8b90*/  VIMNMX R9, R94, R3, PT ;  /* 0x000000035e097248 */ /* 0x000fe20003fe0100 */
[----:B0-----:R-:W-:-:S05]  /*8ba0*/  @P1 IMAD.HI.U32 R5, R200, R5, RZ ;  /* 0x00000005c8051227 */ /* 0x001fca00078e00ff */
[----:B---3--:R-:W-:-:S05]  /*8bb0*/  @P1 SHF.R.U32.HI R4, RZ, R6, R5 ;  /* 0x00000006ff041219 */ /* 0x008fca0000011605 */
        /* <DEDUP_REMOVED lines=13> */
.L_x_1799:
[----:B------:R-:W-:-:S13]  /*8c90*/  ISETP.NE.AND P0, PT, R7, 0x1, PT ;  /* 0x000000010700780c */ /* 0x000fda0003f05270 */
[----:B------:R-:W0:Y:S02]  /*8ca0*/  @P0 LDC.64 R4, c[0x0][0x9e8] ;  /* 0x00027a00ff040b82 */ /* 0x000e240000000a00 */
[----:B0-----:R-:W-:-:S05]  /*8cb0*/  @P0 IMAD.HI.U32 R4, R0, R4, RZ ;  /* 0x0000000400040227 */ /* 0x001fca00078e00ff */
[----:B------:R-:W-:-:S07]  /*8cc0*/  @P0 SHF.R.U32.HI R0, RZ, R5, R4 ;  /* 0x00000005ff000219 */ /* 0x000fce0000011604 */
.L_x_1800:
[----:B------:R-:W-:Y:S05]  /*8cd0*/  BSYNC B0 ;  /* 0x0000000000007941 */ /* 0x000fea0003800000 */
.L_x_1798:
[----:B------:R-:W-:-:S05]  /*8ce0*/  IMAD R0, R0, R7, RZ ;  /* 0x0000000700007224 */ /* 0x000fca00078e02ff */
[----:B------:R-:W-:-:S07]  /*8cf0*/  VIMNMX R3, R3, R0, !PT ;  /* 0x0000000003037248 */ /* 0x000fce0007fe0100 */
.L_x_1797:
[----:B------:R-:W-:Y:S01]  /*8d00*/  SHF.R.S32.HI R0, RZ, 0x1f, R3 ;  /* 0x0000001fff007819 */ /* 0x000fe20000011403 */
[----:B------:R-:W-:Y:S01]  /*8d10*/  BSSY B0, `(.L_x_1801) ;  /* 0x0000026000007945 */ /* 0x000fe20003800000 */
[----:B------:R-:W-:Y:S02]  /*8d20*/  IMAD.MOV.U32 R88, RZ, RZ, RZ ;  /* 0x000000ffff587224 */ /* 0x000fe400078e00ff */
[----:B------:R-:W-:-:S04]  /*8d30*/  LEA.HI R0, R0, R3, RZ, 0x7 ;  /* 0x0000000300007211 */ /* 0x000fc800078f38ff */
[----:B------:R-:W-:-:S04]  /*8d40*/  SHF.R.S32.HI R0, RZ, 0x7, R0 ;  /* 0x00000007ff007819 */ /* 0x000fc80000011400 */
[----:B------:R-:W-:-:S04]  /*8d50*/  VIMNMX R208, RZ, R0, !PT ;  /* 0x00000000ffd07248 */ /* 0x000fc80007fe0100 */
        /* <DEDUP_REMOVED lines=9> */
[----:B------:R-:W-:-:S05]  /*8df0*/  IMAD.IADD R0, R0, 0x1, -R208 ;  /* 0x0000000100007824 */ /* 0x000fca00078e0ad0 */
[----:B------:R-:W-:Y:S02]  /*8e00*/  IABS R10, R0 ;  /* 0x00000000000a7213 */ /* 0x000fe40000000000 */
[----:B------:R-:W-:-:S04]  /*8e10*/  LOP3.LUT R0, R0, R8, RZ, 0x3c, !PT ;  /* 0x0000000800007212 */ /* 0x000fc800078e3cff */
[----:B------:R-:W-:Y:S01]  /*8e20*/  ISETP.GE.AND P2, PT, R0, RZ, PT ;  /* 0x000000ff0000720c */ /* 0x000fe20003f46270 */
[----:B0-----:R-:W0:Y:S02]  /*8e30*/  MUFU.RCP R3, R3 ;  /* 0x0000000300037308 */ /* 0x001e240000001000 */
[----:B0-----:R-:W-:Y:S02]  /*8e40*/  VIADD R4, R3, 0xffffffe ;  /* 0x0ffffffe03047836 */ /* 0x001fe40000000000 */
[----:B------:R-:W-:-:S04]  /*8e50*/  IMAD.MOV R3, RZ, RZ, -R11 ;  /* 0x000000ffff037224 */ /* 0x000fc800078e0a0b */
[----:B------:R0:W3:Y:S02]  /*8e60*/  F2I.FTZ.U32.TRUNC.NTZ R5, R4 ;  /* 0x0000000400057305 */ /* 0x0000e4000021f000 */
[----:B0-----:R-:W-:Y:S02]  /*8e70*/  IMAD.MOV.U32 R4, RZ, RZ, RZ ;  /* 0x000000ffff047224 */ /* 0x001fe400078e00ff */
[----:B---3--:R-:W-:-:S04]  /*8e80*/  IMAD.MOV R7, RZ, RZ, -R5 ;  /* 0x000000ffff077224 */ /* 0x008fc800078e0a05 */
[----:B------:R-:W-:-:S04]  /*8e90*/  IMAD R7, R7, R6, RZ ;  /* 0x0000000607077224 */ /* 0x000fc800078e02ff */
[----:B------:R-:W-:-:S04]  /*8ea0*/  IMAD.HI.U32 R5, R5, R7, R4 ;  /* 0x0000000705057227 */ /* 0x000fc800078e0004 */
[----:B------:R-:W-:-:S04]  /*8eb0*/  IMAD.MOV.U32 R4, RZ, RZ, R10 ;  /* 0x000000ffff047224 */ /* 0x000fc800078e000a */
        /* <DEDUP_REMOVED lines=8> */
[----:B------:R-:W-:Y:S01]  /*8f40*/  @!P2 IMAD.MOV R5, RZ, RZ, -R5 ;  /* 0x000000ffff05a224 */ /* 0x000fe200078e0a05 */
[----:B------:R-:W-:-:S05]  /*8f50*/  @!P1 LOP3.LUT R5, RZ, R8, RZ, 0x33, !PT ;  /* 0x00000008ff059212 */ /* 0x000fca00078e33ff */
[----:B------:R-:W-:-:S07]  /*8f60*/  IMAD.MOV.U32 R88, RZ, RZ, R5 ;  /* 0x000000ffff587224 */ /* 0x000fce00078e0005 */
.L_x_1802:
[----:B------:R-:W-:Y:S05]  /*8f70*/  BSYNC B0 ;  /* 0x0000000000007941 */ /* 0x000fea0003800000 */
.L_x_1801:
[-C--:B------:R-:W-:Y:S01]  /*8f80*/  IMAD R208, R223, R88.reuse, R208 ;  /* 0x00000058dfd07224 */ /* 0x080fe200078e02d0 */
[----:B------:R-:W-:Y:S02]  /*8f90*/  PLOP3.LUT P0, PT, PT, PT, PT, 0x80, 0x0 ;  /* 0x000000000000781c */ /* 0x000fe40003f0f070 */
[----:B------:R-:W-:Y:S02]  /*8fa0*/  CS2R R20, SRZ ;  /* 0x0000000000147805 */ /* 0x000fe4000001ff00 */
[----:B------:R-:W-:Y:S02]  /*8fb0*/  CS2R R150, SRZ ;  /* 0x0000000000967805 */ /* 0x000fe4000001ff00 */
[----:B------:R-:W-:Y:S02]  /*8fc0*/  CS2R R148, SRZ ;  /* 0x0000000000947805 */ /* 0x000fe4000001ff00 */
[----:B------:R-:W-:Y:S02]  /*8fd0*/  VIADDMNMX R88, R208, R88, R9, PT ;  /* 0x00000058d0587246 */ /* 0x000fe40003800109 */
[----:B------:R-:W-:-:S02]  /*8fe0*/  CS2R R146, SRZ ;  /* 0x0000000000927805 */ /* 0x000fc4000001ff00 */
[----:B------:R-:W-:Y:S02]  /*8ff0*/  CS2R R144, SRZ ;  /* 0x0000000000907805 */ /* 0x000fe4000001ff00 */
[----:B------:R-:W-:Y:S02]  /*9000*/  CS2R R142, SRZ ;  /* 0x00000000008e7805 */ /* 0x000fe4000001ff00 */
[----:B------:R-:W-:Y:S02]  /*9010*/  ISETP.GT.AND P1, PT, R88, R208, PT ;  /* 0x000000d05800720c */ /* 0x000fe40003f24270 */
        /* <DEDUP_REMOVED lines=28> */
[----:B------:R-:W-:Y:S01]  /*91e0*/  UMOV UR4, 0xffffffff ;  /* 0xffffffff00047882 */ /* 0x000fe20000000000 */
[----:B------:R-:W-:Y:S02]  /*91f0*/  VIADD R3, R18, 0x10400 ;  /* 0x0001040012037836 */ /* 0x000fe40000000000 */
[----:B------:R-:W-:Y:S05]  /*9200*/  BRA.DIV UR4, `(.L_x_1804) ;  /* 0x000001de049c7947 */ /* 0x000fea000b800000 */
[----:B------:R-:W3:Y:S04]  /*9210*/  LDL R0, [R1+0x34] ;  /* 0x0000340001007983 */ /* 0x000ee80000100800 */
[----:B---3--:R0:W3:Y:S02]  /*9220*/  SHFL.IDX PT, R201, R0, RZ, 0x1f ;  /* 0x00001fff00c97589 */ /* 0x0080e400000e0000 */
.L_x_2167:
[----:B0--3--:R-:W-:Y:S01]  /*9230*/  LEA.HI R0, R201, R201, RZ, 0x1 ;  /* 0x000000c9c9007211 */ /* 0x009fe200078f08ff */
[----:B------:R-:W-:Y:S01]  /*9240*/  BSSY B6, `(.L_x_1805) ;  /* 0x0000019000067945 */ /* 0x000fe20003800000 */
[----:B------:R-:W-:Y:S02]  /*9250*/  LOP3.LUT P0, RZ, R3, 0x3ff, RZ, 0xc0, !PT ;  /* 0x000003ff03ff7812 */ /* 0x000fe4000780c0ff */
[----:B------:R-:W-:Y:S02]  /*9260*/  LOP3.LUT R0, R0, 0x1e, RZ, 0xc0, !PT ;  /* 0x0000001e00007812 */ /* 0x000fe400078ec0ff */
[----:B------:R-:W-:-:S03]  /*9270*/  P2R R25, PR, RZ, 0x1 ;  /* 0x00000001ff197803 */ /* 0x000fc60000000000 */
[----:B------:R-:W-:-:S04]  /*9280*/  IMAD.IADD R0, R201, 0x1, -R0 ;  /* 0x00000001c9007824 */ /* 0x000fc800078e0a00 */
[----:B------:R-:W-:-:S05]  /*9290*/  IMAD R0, R0, 0x2000, R3 ;  /* 0x0000200000007824 */ /* 0x000fca00078e0203 */
[----:B------:R-:W-:-:S04]  /*92a0*/  SHF.R.U32.HI R0, RZ, 0x4, R0 ;  /* 0x00000004ff007819 */ /* 0x000fc80000011600 */
[----:B------:R-:W-:Y:S01]  /*92b0*/  LOP3.LUT R36, R0, 0x3fff, RZ, 0xc0, !PT ;  /* 0x00003fff00247812 */ /* 0x000fe200078ec0ff */
[----:B------:R-:W-:Y:S06]  /*92c0*/  @!P0 BRA `(.L_x_1806) ;  /* 0x0000000000408947 */ /* 0x000fec0003800000 */
[----:B------:R-:W-:Y:S01]  /*92d0*/  MOV R0, 0x0 ;  /* 0x0000000000007802 */ /* 0x000fe20000000f00 */
[----:B------:R-:W-:Y:S01]  /*92e0*/  ULDC.64 UR4, c[0x4][0x80] ;  /* 0x0100200000047ab9 */ /* 0x000fe20000000a00 */
[----:B------:R-:W-:Y:S01]  /*92f0*/  ULDC.64 UR6, c[0x4][0x88] ;  /* 0x0100220000067ab9 */ /* 0x000fe20000000a00 */
[----:B------:R-:W-:Y:S01]  /*9300*/  IMAD.U32 R4, RZ, RZ, UR4 ;  /* 0x00000004ff047e24 */ /* 0x000fe2000f8e00ff */
[----:B------:R0:W3:Y:S01]  /*9310*/  LDC.64 R14, c[0x4][R0] ;  /* 0x01000000000e7b82 */ /* 0x0000e20000000a00 */
[----:B------:R-:W-:Y:S01]  /*9320*/  IMAD.U32 R5, RZ, RZ, UR5 ;  /* 0x00000005ff057e24 */ /* 0x000fe2000f8e00ff */
[----:B------:R-:W-:Y:S01]  /*9330*/  ULDC.64 UR4, c[0x4][0x20] ;  /* 0x0100080000047ab9 */ /* 0x000fe20000000a00 */
[----:B------:R-:W-:Y:S01]  /*9340*/  MOV R6, UR6 ;  /* 0x0000000600067c02 */ /* 0x000fe20008000f00 */
[----:B------:R-:W-:Y:S02]  /*9350*/  IMAD.U32 R7, RZ, RZ, UR7 ;  /* 0x00000007ff077e24 */ /* 0x000fe4000f8e00ff */
[----:B------:R-:W-:-:S02]  /*9360*/  IMAD.U32 R10, RZ, RZ, UR4 ;  /* 0x00000004ff0a7e24 */ /* 0x000fc4000f8e00ff */
[----:B------:R-:W-:Y:S02]  /*9370*/  IMAD.U32 R11, RZ, RZ, UR5 ;  /* 0x00000005ff0b7e24 */ /* 0x000fe4000f8e00ff */
[----:B------:R-:W-:Y:S02]  /*9380*/  IMAD.MOV.U32 R8, RZ, RZ, 0x70 ;  /* 0x00000070ff087424 */ /* 0x000fe400078e00ff */
[----:B------:R-:W-:Y:S02]  /*9390*/  IMAD.MOV.U32 R12, RZ, RZ, 0x1 ;  /* 0x00000001ff0c7424 */ /* 0x000fe400078e00ff */
[----:B0-2---:R-:W-:-:S07]  /*93a0*/  IMAD.MOV.U32 R13, RZ, RZ, RZ ;  /* 0x000000ffff0d7224 */ /* 0x005fce00078e00ff */
[----:B------:R-:W-:-:S07]  /*93b0*/  LEPC R20, `(.L_x_1806) ;  /* 0x000000001014794e */ /* 0x000fce0000000000 */
[----:B-1-345:R-:W-:Y:S05]  /*93c0*/  CALL.ABS.NOINC R14 ;  /* 0x000000000e007343 */ /* 0x03afea0003c00000 */
.L_x_1806:
[----:B------:R-:W-:Y:S05]  /*93d0*/  BSYNC B6 ;  /* 0x0000000000067941 */ /* 0x000fea0003800000 */
.L_x_1805:
        /* <DEDUP_REMOVED lines=8> */
[----:B------:R0:W3:Y:S03]  /*9460*/  SYNCS.PHASECHK.TRANS64.TRYWAIT P0, [R18+URZ+0x28800], R3 ;  /* 0x02880003120075a7 */ /* 0x0000e6000800017f */
[----:B---3--:R-:W-:Y:S05]  /*9470*/  @!P0 NANOSLEEP.SYNCS 0x989680 ;  /* 0x009896800000895d */ /* 0x008fea0003900000 */
[----:B------:R-:W3:Y:S01]  /*9480*/  @!P0 SYNCS.PHASECHK.TRANS64 P0, [R18+URZ+0x28800], R3 ;  /* 0x02880003120085a7 */ /* 0x000ee2000800007f */
[----:B------:R-:W-:Y:S04]  /*9490*/  BSSY B0, `(.L_x_1808) ;  /* 0x0000006000007945 */ /* 0x000fe80003800000 */
[----:B---3--:R-:W-:Y:S05]  /*94a0*/  @P0 BRA `(.L_x_1809) ;  /* 0x0000000000100947 */ /* 0x008fea0003800000 */
.L_x_1810:
[----:B---3--:R3:W0:Y:S02]  /*94b0*/  SYNCS.PHASECHK.TRANS64.TRYWAIT P0, [R18+URZ+0x28800], R3 ;  /* 0x02880003120075a7 */ /* 0x008624000800017f */
[----:B0-----:R-:W-:Y:S05]  /*94c0*/  @!P0 NANOSLEEP.SYNCS 0x989680 ;  /* 0x009896800000895d */ /* 0x001fea0003900000 */
[----:B------:R-:W0:Y:S02]  /*94d0*/  @!P0 SYNCS.PHASECHK.TRANS64 P0, [R18+URZ+0x28800], R3 ;  /* 0x02880003120085a7 */ /* 0x000e24000800007f */
[----:B0-----:R-:W-:Y:S05]  /*94e0*/  @!P0 BRA `(.L_x_1810) ;  /* 0xfffffffc00f08947 */ /* 0x001fea000383ffff */
.L_x_1809:
[----:B------:R-:W-:Y:S05]  /*94f0*/  BSYNC B0 ;  /* 0x0000000000007941 */ /* 0x000fea0003800000 */
.L_x_1808:
[----:B------:R-:W-:Y:S05]  /*9500*/  BRA `(.L_x_1811) ;  /* 0x0000004c00d47947 */ /* 0x000fea0003800000 */
.L_x_1807:
[----:B------:R-:W-:Y:S01]  /*9510*/  ISETP.NE.AND P0, PT, R25, RZ, PT ;  /* 0x000000ff1900720c */ /* 0x000fe20003f05270 */
[----:B------:R-:W-:Y:S01]  /*9520*/  ULDC.64 UR4, c[0x0][0x3f8] ;  /* 0x0000fe0000047ab9 */ /* 0x000fe20000000a00 */
[----:B-----5:R-:W-:Y:S01]  /*9530*/  SHF.R.S32.HI R0, RZ, 0x1f, R24 ;  /* 0x0000001fff007819 */ /* 0x020fe20000011418 */
[----:B------:R-:W-:Y:S01]  /*9540*/  ULDC.64 UR6, c[0x0][0x408] ;  /* 0x0001020000067ab9 */ /* 0x000fe20000000a00 */
[----:B------:R-:W-:Y:S01]  /*9550*/  IMAD.WIDE.U32 R26, R24, UR4, RZ ;  /* 0x00000004181a7c25 */ /* 0x000fe2000f8e00ff */
[----:B------:R-:W-:Y:S03]  /*9560*/  BSSY B6, `(.L_x_1812) ;  /* 0x0000019000067945 */ /* 0x000fe60003800000 */
[C---:B------:R-:W-:Y:S02]  /*9570*/  IMAD R3, R0.reuse, UR4, RZ ;  /* 0x0000000400037c24 */ /* 0x040fe4000f8e02ff */
[----:B------:R-:W-:-:S02]  /*9580*/  IMAD R5, R0, UR6, RZ ;  /* 0x0000000600057c24 */ /* 0x000fc4000f8e02ff */
[C---:B------:R-:W-:Y:S02]  /*9590*/  IMAD R3, R24.reuse, UR5, R3 ;  /* 0x0000000518037c24 */ /* 0x040fe4000f8e0203 */
[C---:B------:R-:W-:Y:S02]  /*95a0*/  IMAD R5, R24.reuse, UR7, R5 ;  /* 0x0000000718057c24 */ /* 0x040fe4000f8e0205 */
[----:B------:R-:W-:-:S04]  /*95b0*/  IMAD.WIDE.U32 R24, R24, UR6, RZ ;  /* 0x0000000618187c25 */ /* 0x000fc8000f8e00ff */
[----:B------:R-:W-:Y:S02]  /*95c0*/  IMAD.IADD R29, R3, 0x1, R27 ;  /* 0x00000001031d7824 */ /* 0x000fe400078e021b */
[----:B------:R-:W-:Y:S01]  /*95d0*/  IMAD.IADD R31, R5, 0x1, R25 ;  /* 0x00000001051f7824 */ /* 0x000fe200078e0219 */
[----:B------:R-:W-:Y:S06]  /*95e0*/  @!P0 BRA `(.L_x_1813) ;  /* 0x0000000000408947 */ /* 0x000fec0003800000 */
[----:B------:R-:W-:Y:S01]  /*95f0*/  MOV R0, 0x0 ;  /* 0x0000000000007802 */ /* 0x000fe20000000f00 */
[----:B------:R-:W-:Y:S01]  /*9600*/  ULDC.64 UR4, c[0x4][0x80] ;  /* 0x0100200000047ab9 */ /* 0x000fe20000000a00 */
[----:B------:R-:W-:Y:S01]  /*9610*/  ULDC.64 UR6, c[0x4][0x20] ;  /* 0x0100080000067ab9 */ /* 0x000fe20000000a00 */
[----:B------:R-:W-:Y:S01]  /*9620*/  MOV R4, UR4 ;  /* 0x0000000400047c02 */ /* 0x000fe20008000f00 */
[----:B------:R0:W3:Y:S01]  /*9630*/  LDC.64 R14, c[0x4][R0] ;  /* 0x01000000000e7b82 */ /* 0x0000e20000000a00 */
        /* <DEDUP_REMOVED lines=8> */
[----:B0-2---:R-:W-:-:S07]  /*96c0*/  IMAD.MOV.U32 R13, RZ, RZ, RZ ;  /* 0x000000ffff0d7224 */ /* 0x005fce00078e00ff */
[----:B------:R-:W-:-:S07]  /*96d0*/  LEPC R20, `(.L_x_1813) ;  /* 0x000000001014794e */ /* 0x000fce0000000000 */
[----:B-1-34-:R-:W-:Y:S05]  /*96e0*/  CALL.ABS.NOINC R14 ;  /* 0x000000000e007343 */ /* 0x01afea0003c00000 */
.L_x_1813:
[----:B------:R-:W-:Y:S05]  /*96f0*/  BSYNC B6 ;  /* 0x0000000000067941 */ /* 0x000fea0003800000 */
.L_x_1812:
[----:B------:R-:W-:Y:S01]  /*9700*/  ULDC.U8 UR4, c[0x0][0x410] ;  /* 0x0001040000047ab9 */ /* 0x000fe20000000000 */
[----:B------:R-:W-:Y:S01]  /*9710*/  IMAD.IADD R54, R188, 0x1, R200 ;  /* 0x00000001bc367824 */ /* 0x000fe200078e02c8 */
[----:B------:R-:W-:Y:S01]  /*9720*/  ISETP.NE.AND P0, PT, RZ, UR4, PT ;  /* 0x00000004ff007c0c */ /* 0x000fe2000bf05270 */
[----:B------:R-:W-:Y:S03]  /*9730*/  BSSY B0, `(.L_x_1814) ;  /* 0x00004ca000007945 */ /* 0x000fe60003800000 */
[----:B------:R-:W-:-:S09]  /*9740*/  LEA R3, R220, R54, 0x5 ;  /* 0x00000036dc037211 */ /* 0x000fd200078e28ff */
[----:B------:R-:W-:Y:S05]  /*9750*/  @!P0 BRA `(.L_x_1815) ;  /* 0x0000002400c88947 */ /* 0x000fea0003800000 */
[----:B------:R-:W0:Y:S01]  /*9760*/  LDC R65, c[0x0][0x448] ;  /* 0x00011200ff417b82 */ /* 0x000e220000000800 */
[----:B------:R-:W-:Y:S01]  /*9770*/  ULDC.64 UR4, c[0x0][0x3f8] ;  /* 0x0000fe0000047ab9 */ /* 0x000fe20000000a00 */
[----:B------:R-:W-:Y:S01]  /*9780*/  ULDC.64 UR6, c[0x0][0x408] ;  /* 0x0001020000067ab9 */ /* 0x000fe20000000a00 */
[----:B------:R-:W-:Y:S01]  /*9790*/  IMAD.MOV.U32 R8, RZ, RZ, R26 ;  /* 0x000000ffff087224 */ /* 0x000fe200078e001a */
[----:B------:R-:W-:Y:S01]  /*97a0*/  SHF.R.S32.HI R61, RZ, 0x1f, R186 ;  /* 0x0000001fff3d7819 */ /* 0x000fe200000114ba */
[----:B------:R-:W-:Y:S02]  /*97b0*/  IMAD.MOV.U32 R9, RZ, RZ, R29 ;  /* 0x000000ffff097224 */ /* 0x000fe400078e001d */
[----:B------:R-:W-:Y:S02]  /*97c0*/  IMAD.MOV.U32 R10, RZ, RZ, R24 ;  /* 0x000000ffff0a7224 */ /* 0x000fe400078e0018 */
[----:B------:R-:W-:Y:S01]  /*97d0*/  IMAD.MOV.U32 R11, RZ, RZ, R31 ;  /* 0x000000ffff0b7224 */ /* 0x000fe200078e001f */
[----:B0-----:R-:W-:-:S13]  /*97e0*/  ISETP.NE.AND P0, PT, R65, 0x1, PT ;  /* 0x000000014100780c */ /* 0x001fda0003f05270 */
[----:B------:R-:W0:Y:S08]  /*97f0*/  @P0 LDC R0, c[0x0][0x44c] ;  /* 0x00011300ff000b82 */ /* 0x000e300000000800 */
[----:B------:R-:W3:Y:S01]  /*9800*/  @P0 LDC R5, c[0x0][0x450] ;  /* 0x00011400ff050b82 */ /* 0x000ee20000000800 */
[----:B0-----:R-:W-:-:S05]  /*9810*/  @P0 IMAD.HI.U32 R0, R3, R0, RZ ;  /* 0x0000000003000227 */ /* 0x001fca00078e00ff */
[----:B---3--:R-:W-:-:S04]  /*9820*/  @P0 SHF.R.U32.HI R3, RZ, R5, R0 ;  /* 0x00000005ff030219 */ /* 0x008fc80000011600 */
[----:B------:R-:W-:Y:S01]  /*9830*/  SHF.R.S32.HI R0, RZ, 0x1f, R3 ;  /* 0x0000001fff007819 */ /* 0x000fe20000011403 */
[----:B------:R-:W-:-:S04]  /*9840*/  IMAD.WIDE.U32 R8, R3, UR4, R8 ;  /* 0x0000000403087c25 */ /* 0x000fc8000f8e0008 */
[C---:B------:R-:W-:Y:S02]  /*9850*/  IMAD R4, R0.reuse, UR4, RZ ;  /* 0x0000000400047c24 */ /* 0x040fe4000f8e02ff */
[----:B------:R-:W-:Y:S02]  /*9860*/  IMAD R0, R0, UR6, RZ ;  /* 0x0000000600007c24 */ /* 0x000fe4000f8e02ff */
[C---:B--2---:R-:W-:Y:S01]  /*9870*/  IMAD R13, R3.reuse, UR5, R4 ;  /* 0x00000005030d7c24 */ /* 0x044fe2000f8e0204 */
[----:B------:R-:W-:Y:S01]  /*9880*/  ULDC.64 UR4, c[0x0][0x3e8] ;  /* 0x0000fa0000047ab9 */ /* 0x000fe20000000a00 */
[C---:B------:R-:W-:Y:S01]  /*9890*/  IMAD.WIDE.U32 R10, R3.reuse, UR6, R10 ;  /* 0x00000006030a7c25 */ /* 0x040fe2000f8e000a */
[----:B------:R-:W-:Y:S01]  /*98a0*/  LEA R5, P0, R8, UR4, 0x1 ;  /* 0x0000000408057c11 */ /* 0x000fe2000f8008ff */
[----:B------:R-:W-:Y:S02]  /*98b0*/  UMOV UR4, 0xffffffff ;  /* 0xffffffff00047882 */ /* 0x000fe40000000000 */
[----:B------:R-:W-:Y:S01]  /*98c0*/  IMAD R3, R3, UR7, R0 ;  /* 0x0000000703037c24 */ /* 0x000fe2000f8e0200 */
[----:B------:R-:W-:Y:S01]  /*98d0*/  ULDC.64 UR6, c[0x0][0x400] ;  /* 0x0001000000067ab9 */ /* 0x000fe20000000a00 */
[----:B------:R-:W-:Y:S01]  /*98e0*/  IMAD.IADD R9, R9, 0x1, R13 ;  /* 0x0000000109097824 */ /* 0x000fe200078e020d */
[----:B------:R-:W-:Y:S01]  /*98f0*/  LEA R7, P1, R10, UR6, 0x1 ;  /* 0x000000060a077c11 */ /* 0x000fe2000f8208ff */
[----:B------:R-:W-:-:S03]  /*9900*/  IMAD.IADD R3, R11, 0x1, R3 ;  /* 0x000000010b037824 */ /* 0x000fc600078e0203 */
[----:B------:R-:W-:Y:S02]  /*9910*/  LEA.HI.X R6, R8, UR5, R9, 0x1, P0 ;  /* 0x0000000508067c11 */ /* 0x000fe400080f0c09 */
[----:B------:R-:W-:Y:S01]  /*9920*/  LEA.HI.X R8, R10, UR7, R3, 0x1, P1 ;  /* 0x000000070a087c11 */ /* 0x000fe200088f0c03 */
[----:B------:R-:W-:Y:S06]  /*9930*/  BRA.DIV UR4, `(.L_x_1816) ;  /* 0x000001d604fc7947 */ /* 0x000fec000b800000 */
[----:B------:R0:W2:Y:S04]  /*9940*/  SHFL.IDX PT, R0, R6, RZ, 0x181f ;  /* 0x00181fff06007589 */ /* 0x0000a800000e0000 */
[----:B------:R0:W3:Y:S04]  /*9950*/  SHFL.IDX PT, R3, R5, RZ, 0x181f ;  /* 0x00181fff05037589 */ /* 0x0000e800000e0000 */
[----:B------:R0:W0:Y:S04]  /*9960*/  SHFL.IDX PT, R4, R8, RZ, 0x181f ;  /* 0x00181fff08047589 */ /* 0x00002800000e0000 */
[----:B------:R0:W0:Y:S02]  /*9970*/  SHFL.IDX PT, R14, R7, RZ, 0x181f ;  /* 0x00181fff070e7589 */ /* 0x00002400000e0000 */
.L_x_2173:
[----:B------:R-:W-:Y:S01]  /*9980*/  IMAD R65, R196, R65, RZ ;  /* 0x00000041c4417224 */ /* 0x000fe200078e02ff */
[----:B------:R-:W-:Y:S01]  /*9990*/  BSSY B1, `(.L_x_1817) ;  /* 0x000001e000017945 */ /* 0x000fe20003800000 */
[----:B------:R-:W-:Y:S02]  /*99a0*/  CS2R R48, SRZ ;  /* 0x0000000000307805 */ /* 0x000fe4000001ff00 */
[----:B------:R-:W-:Y:S02]  /*99b0*/  CS2R R38, SRZ ;  /* 0x0000000000267805 */ /* 0x000fe4000001ff00 */
[----:B------:R-:W-:Y:S02]  /*99c0*/  CS2R R46, SRZ ;  /* 0x00000000002e7805 */ /* 0x000fe4000001ff00 */
[----:B------:R-:W-:Y:S02]  /*99d0*/  ISETP.GE.AND P0, PT, R54, R65, PT ;  /* 0x000000413600720c */ /* 0x000fe40003f06270 */
[----:B------:R-:W-:-:S11]  /*99e0*/  CS2R R40, SRZ ;  /* 0x0000000000287805 */ /* 0x000fd6000001ff00 */
        /* <DEDUP_REMOVED lines=8> */
[C---:B------:R-:W-:Y:S01]  /*9a70*/  @!P5 IMAD.SHL.U32 R15, R186.reuse, 0x2, RZ ;  /* 0x00000002ba0fd824 */ /* 0x040fe200078e00ff */
[----:B------:R-:W-:Y:S02]  /*9a80*/  @!P5 SHF.L.U64.HI R9, R186, 0x1, R61 ;  /* 0x00000001ba09d819 */ /* 0x000fe4000001023d */
[CC--:B---3--:R-:W-:Y:S02]  /*9a90*/  @!P4 IADD3 R10, P0, R3.reuse, R12.reuse, RZ ;  /* 0x0000000c030ac210 */ /* 0x0c8fe40007f1e0ff */
[C---:B0-----:R-:W-:Y:S02]  /*9aa0*/  @!P4 IADD3 R12, P1, R14.reuse, R12, RZ ;  /* 0x0000000c0e0cc210 */ /* 0x041fe40007f3e0ff */
[-C--:B------:R-:W-:Y:S02]  /*9ab0*/  @!P5 IADD3 R20, P2, R3, R15.reuse, RZ ;  /* 0x0000000f0314d210 */ /* 0x080fe40007f5e0ff */
[----:B------:R-:W-:Y:S02]  /*9ac0*/  @!P5 IADD3 R14, P3, R14, R15, RZ ;  /* 0x0000000f0e0ed210 */ /* 0x000fe40007f7e0ff */
[----:B------:R-:W-:-:S02]  /*9ad0*/  CS2R R46, SRZ ;  /* 0x00000000002e7805 */ /* 0x000fc4000001ff00 */
[C---:B--2---:R-:W-:Y:S02]  /*9ae0*/  @!P4 IADD3.X R11, R0.reuse, R13, RZ, P0, !PT ;  /* 0x0000000d000bc210 */ /* 0x044fe400007fe4ff */
[----:B------:R-:W-:Y:S01]  /*9af0*/  CS2R R48, SRZ ;  /* 0x0000000000307805 */ /* 0x000fe2000001ff00 */
[----:B------:R-:W-:Y:S02]  /*9b00*/  @!P5 IMAD.X R21, R0, 0x1, R9, P2 ;  /* 0x000000010015d824 */ /* 0x000fe400010e0609 */
[C---:B------:R-:W-:Y:S01]  /*9b10*/  @!P4 IMAD.X R13, R4.reuse, 0x1, R13, P1 ;  /* 0x00000001040dc824 */ /* 0x040fe200008e060d */
[----:B------:R0:W5:Y:S01]  /*9b20*/  @!P4 LD.E.64 R46, desc[UR52][R10.64] ;  /* 0x000000340a2ec980 */ /* 0x000162000c101b00 */
[----:B------:R-:W-:-:S03]  /*9b30*/  @!P5 IMAD.X R15, R4, 0x1, R9, P3 ;  /* 0x00000001040fd824 */ /* 0x000fc600018e0609 */
[----:B------:R0:W5:Y:S04]  /*9b40*/  @!P5 LD.E.64 R40, desc[UR52][R20.64] ;  /* 0x000000341428d980 */ /* 0x000168000c101b00 */
[----:B------:R0:W5:Y:S04]  /*9b50*/  @!P5 LD.E.64 R38, desc[UR52][R14.64] ;  /* 0x000000340e26d980 */ /* 0x000168000c101b00 */
[----:B------:R0:W5:Y:S02]  /*9b60*/  @!P4 LD.E.64 R48, desc[UR52][R12.64] ;  /* 0x000000340c30c980 */ /* 0x000164000c101b00 */
.L_x_1818:
[----:B------:R-:W-:Y:S05]  /*9b70*/  BSYNC B1 ;  /* 0x0000000000017941 */ /* 0x000fea0003800000 */
.L_x_1817:
[----:B--2--5:R-:W-:Y:S01]  /*9b80*/  IMAD.MOV.U32 R0, RZ, RZ, R48 ;  /* 0x000000ffff007224 */ /* 0x024fe200078e0030 */
[----:B------:R-:W-:Y:S01]  /*9b90*/  UMOV UR4, 0xffffffff ;  /* 0xffffffff00047882 */ /* 0x000fe20000000000 */
[----:B---3--:R-:W-:Y:S01]  /*9ba0*/  IMAD.MOV.U32 R3, RZ, RZ, R49 ;  /* 0x000000ffff037224 */ /* 0x008fe200078e0031 */
[----:B-1----:R-:W-:Y:S01]  /*9bb0*/  CS2R R42, SRZ ;  /* 0x00000000002a7805 */ /* 0x002fe2000001ff00 */
[----:B0-----:R-:W-:Y:S01]  /*9bc0*/  IMAD.MOV.U32 R4, RZ, RZ, R38 ;  /* 0x000000ffff047224 */ /* 0x001fe200078e0026 */
        /* <DEDUP_REMOVED lines=9> */
[----:B------:R-:W-:Y:S02]  /*9c60*/  PRMT R66, R66, 0x5410, R0 ;  /* 0x0000541042427816 */ /* 0x000fe40000000000 */
[----:B------:R-:W-:Y:S02]  /*9c70*/  PRMT R64, R64, 0x5410, R3 ;  /* 0x0000541040407816 */ /* 0x000fe40000000003 */
[----:B------:R-:W-:Y:S02]  /*9c80*/  PRMT R59, R59, 0x5410, R4 ;  /* 0x000054103b3b7816 */ /* 0x000fe40000000004 */
[----:B------:R-:W-:Y:S01]  /*9c90*/  PRMT R58, R9, 0x7610, R58 ;  /* 0x00007610093a7816 */ /* 0x000fe2000000003a */
[----:B------:R-:W-:Y:S06]  /*9ca0*/  BRA.DIV UR4, `(.L_x_1819) ;  /* 0x000001d604907947 */ /* 0x000fec000b800000 */
[----:B------:R0:W1:Y:S04]  /*9cb0*/  SHFL.IDX PT, R0, R6, 0x1, 0x181f ;  /* 0x00381f0006007f89 */ /* 0x00006800000e0000 */
[----:B------:R0:W2:Y:S04]  /*9cc0*/  SHFL.IDX PT, R3, R5, 0x1, 0x181f ;  /* 0x00381f0005037f89 */ /* 0x0000a800000e0000 */
[----:B------:R0:W3:Y:S04]  /*9cd0*/  SHFL.IDX PT, R4, R8, 0x1, 0x181f ;  /* 0x00381f0008047f89 */ /* 0x0000e800000e0000 */
[----:B------:R0:W0:Y:S02]  /*9ce0*/  SHFL.IDX PT, R14, R7, 0x1, 0x181f ;  /* 0x00381f00070e7f89 */ /* 0x00002400000e0000 */
.L_x_2179:
[----:B------:R-:W-:Y:S01]  /*9cf0*/  VIADD R10, R54, 0x20 ;  /* 0x00000020360a7836 */ /* 0x000fe20000000000 */
[----:B------:R-:W-:Y:S01]  /*9d00*/  BSSY B1, `(.L_x_1820) ;  /* 0x000001d000017945 */ /* 0x000fe20003800000 */
[----:B------:R-:W-:Y:S02]  /*9d10*/  CS2R R28, SRZ ;  /* 0x00000000001c7805 */ /* 0x000fe4000001ff00 */
[----:B------:R-:W-:Y:S02]  /*9d20*/  CS2R R44, SRZ ;  /* 0x00000000002c7805 */ /* 0x000fe4000001ff00 */
[----:B------:R-:W-:Y:S02]  /*9d30*/  CS2R R30, SRZ ;  /* 0x00000000001e7805 */ /* 0x000fe4000001ff00 */
        /* <DEDUP_REMOVED lines=11> */
[CC--:B--2---:R-:W-:Y:S02]  /*9df0*/  @!P4 IADD3 R10, P0, R3.reuse, R12.reuse, RZ ;  /* 0x0000000c030ac210 */ /* 0x0c4fe40007f1e0ff */
[-C--:B------:R-:W-:Y:S02]  /*9e00*/  @!P5 IADD3 R20, P2, R3, R11.reuse, RZ ;  /* 0x0000000b0314d210 */ /* 0x080fe40007f5e0ff */
[C---:B0-----:R-:W-:Y:S02]  /*9e10*/  @!P4 IADD3 R12, P1, R14.reuse, R12, RZ ;  /* 0x0000000c0e0cc210 */ /* 0x041fe40007f3e0ff */
[----:B------:R-:W-:Y:S01]  /*9e20*/  @!P5 IADD3 R14, P3, R14, R11, RZ ;  /* 0x0000000b0e0ed210 */ /* 0x000fe20007f7e0ff */
[----:B-1----:R-:W-:Y:S01]  /*9e30*/  @!P5 IMAD.X R21, R0, 0x1, R15, P2 ;  /* 0x000000010015d824 */ /* 0x002fe200010e060f */
[----:B------:R-:W-:-:S02]  /*9e40*/  CS2R R44, SRZ ;  /* 0x00000000002c7805 */ /* 0x000fc4000001ff00 */
[----:B------:R-:W-:Y:S01]  /*9e50*/  CS2R R42, SRZ ;  /* 0x00000000002a7805 */ /* 0x000fe2000001ff00 */
[--C-:B------:R-:W-:Y:S02]  /*9e60*/  @!P4 IMAD.X R11, R0, 0x1, R9.reuse, P0 ;  /* 0x00000001000bc824 */ /* 0x100fe400000e0609 */
[C---:B---3--:R-:W-:Y:S01]  /*9e70*/  @!P4 IMAD.X R13, R4.reuse, 0x1, R9, P1 ;  /* 0x00000001040dc824 */ /* 0x048fe200008e0609 */
[----:B------:R0:W5:Y:S01]  /*9e80*/  @!P5 LD.E.64 R30, desc[UR52][R20.64] ;  /* 0x00000034141ed980 */ /* 0x000162000c101b00 */
[----:B------:R-:W-:-:S03]  /*9e90*/  @!P5 IMAD.X R15, R4, 0x1, R15, P3 ;  /* 0x00000001040fd824 */ /* 0x000fc600018e060f */
[----:B------:R0:W5:Y:S04]  /*9ea0*/  @!P4 LD.E.64 R44, desc[UR52][R10.64] ;  /* 0x000000340a2cc980 */ /* 0x000168000c101b00 */
[----:B------:R0:W5:Y:S04]  /*9eb0*/  @!P5 LD.E.64 R28, desc[UR52][R14.64] ;  /* 0x000000340e1cd980 */ /* 0x000168000c101b00 */
[----:B------:R0:W5:Y:S02]  /*9ec0*/  @!P4 LD.E.64 R42, desc[UR52][R12.64] ;  /* 0x000000340c2ac980 */ /* 0x000164000c101b00 */
.L_x_1821:
[----:B------:R-:W-:Y:S05]  /*9ed0*/  BSYNC B1 ;  /* 0x0000000000017941 */ /* 0x000fea0003800000 */
.L_x_1820:
[----:B-1---5:R-:W-:Y:S01]  /*9ee0*/  IMAD.MOV.U32 R0, RZ, RZ, R42 ;  /* 0x000000ffff007224 */ /* 0x022fe200078e002a */
[----:B---3--:R-:W-:Y:S01]  /*9ef0*/  MOV R4, R28 ;  /* 0x0000001c00047202 */ /* 0x008fe20000000f00 */
[----:B--2---:R-:W-:Y:S01]  /*9f00*/  IMAD.MOV.U32 R3, RZ, RZ, R43 ;  /* 0x000000ffff037224 */ /* 0x004fe200078e002b */
[----:B------:R-:W-:Y:S01]  /*9f10*/  UMOV UR4, 0xffffffff ;  /* 0xffffffff00047882 */ /* 0x000fe20000000000 */
        /* <DEDUP_REMOVED lines=9> */
[----:B------:R-:W-:-:S04]  /*9fb0*/  PRMT R56, R3, 0x7610, R56 ;  /* 0x0000761003387816 */ /* 0x000fc80000000038 */
[----:B------:R-:W-:Y:S01]  /*9fc0*/  PRMT R52, R4, 0x5410, R9 ;  /* 0x0000541004347816 */ /* 0x000fe20000000009 */
[----:B------:R-:W-:Y:S06]  /*9fd0*/  BRA.DIV UR4, `(.L_x_1822) ;  /* 0x000001d604347947 */ /* 0x000fec000b800000 */
[----:B------:R1:W2:Y:S04]  /*9fe0*/  SHFL.IDX PT, R0, R6, 0x2, 0x181f ;  /* 0x00581f0006007f89 */ /* 0x0002a800000e0000 */
[----:B------:R1:W3:Y:S04]  /*9ff0*/  SHFL.IDX PT, R3, R5, 0x2, 0x181f ;  /* 0x00581f0005037f89 */ /* 0x0002e800000e0000 */
[----:B------:R1:W1:Y:S04]  /*a000*/  SHFL.IDX PT, R4, R8, 0x2, 0x181f ;  /* 0x00581f0008047f89 */ /* 0x00026800000e0000 */
[----:B0-----:R0:W0:Y:S02]  /*a010*/  SHFL.IDX PT, R14, R7, 0x2, 0x181f ;  /* 0x00581f00070e7f89 */ /* 0x00102400000e0000 */
.L_x_2185:
[----:B------:R-:W-:Y:S01]  /*a020*/  VIADD R10, R54, 0x40 ;  /* 0x00000040360a7836 */ /* 0x000fe20000000000 */
        /* <DEDUP_REMOVED lines=17> */
[-C--:B------:R-:W-:Y:S02]  /*a140*/  @!P5 IADD3 R20, P2, R3, R11.reuse, RZ ;  /* 0x0000000b0314d210 */ /* 0x080fe40007f5e0ff */
[C---:B0-----:R-:W-:Y:S02]  /*a150*/  @!P4 IADD3 R12, P1, R14.reuse, R12, RZ ;  /* 0x0000000c0e0cc210 */ /* 0x041fe40007f3e0ff */
[----:B------:R-:W-:Y:S01]  /*a160*/  @!P5 IADD3 R14, P3, R14, R11, RZ ;  /* 0x0000000b0e0ed210 */ /* 0x000fe20007f7e0ff */
[----:B--2---:R-:W-:Y:S01]  /*a170*/  @!P5 IMAD.X R21, R0, 0x1, R15, P2 ;  /* 0x000000010015d824 */ /* 0x004fe200010e060f */
[----:B------:R-:W-:-:S02]  /*a180*/  CS2R R34, SRZ ;  /* 0x0000000000227805 */ /* 0x000fc4000001ff00 */
[----:B------:R-:W-:Y:S02]  /*a190*/  CS2R R32, SRZ ;  /* 0x0000000000207805 */ /* 0x000fe4000001ff00 */
[----:B------:R-:W-:Y:S01]  /*a1a0*/  @!P4 IADD3.X R11, R0, R9, RZ, P0, !PT ;  /* 0x00000009000bc210 */ /* 0x000fe200007fe4ff */
[C---:B-1----:R-:W-:Y:S01]  /*a1b0*/  @!P4 IMAD.X R13, R4.reuse, 0x1, R9, P1 ;  /* 0x00000001040dc824 */ /* 0x042fe200008e0609 */
[----:B------:R0:W5:Y:S01]  /*a1c0*/  @!P5 LD.E.64 R24, desc[UR52][R20.64] ;  /* 0x000000341418d980 */ /* 0x000162000c101b00 */
[----:B------:R-:W-:-:S03]  /*a1d0*/  @!P5 IMAD.X R15, R4, 0x1, R15, P3 ;  /* 0x00000001040fd824 */ /* 0x000fc600018e060f */
[----:B------:R0:W5:Y:S04]  /*a1e0*/  @!P4 LD.E.64 R34, desc[UR52][R10.64] ;  /* 0x000000340a22c980 */ /* 0x000168000c101b00 */
[----:B------:R0:W5:Y:S04]  /*a1f0*/  @!P5 LD.E.64 R26, desc[UR52][R14.64] ;  /* 0x000000340e1ad980 */ /* 0x000168000c101b00 */
[----:B------:R0:W5:Y:S02]  /*a200*/  @!P4 LD.E.64 R32, desc[UR52][R12.64] ;  /* 0x000000340c20c980 */ /* 0x000164000c101b00 */
.L_x_1824:
[----:B------:R-:W-:Y:S05]  /*a210*/  BSYNC B1 ;  /* 0x0000000000017941 */ /* 0x000fea0003800000 */
.L_x_1823:
[----:B--2--5:R-:W-:Y:S01]  /*a220*/  IMAD.MOV.U32 R0, RZ, RZ, R32 ;  /* 0x000000ffff007224 */ /* 0x024fe200078e0020 */
[----:B------:R-:W-:Y:S01]  /*a230*/  UMOV UR4, 0xffffffff ;  /* 0xffffffff00047882 */ /* 0x000fe20000000000 */
[----:B---3--:R-:W-:Y:S01]  /*a240*/  IMAD.MOV.U32 R3, RZ, RZ, R33 ;  /* 0x000000ffff037224 */ /* 0x008fe200078e0021 */
[----:B0-----:R-:W-:Y:S01]  /*a250*/  CS2R R20, SRZ ;  /* 0x0000000000147805 */ /* 0x001fe2000001ff00 */
[----:B-1----:R-:W-:Y:S02]  /*a260*/  IMAD.MOV.U32 R4, RZ, RZ, R26 ;  /* 0x000000ffff047224 */ /* 0x002fe400078e001a */
        /* <DEDUP_REMOVED lines=9> */
[----:B------:R-:W-:Y:S06]  /*a300*/  BRA.DIV UR4, `(.L_x_1825) ;  /* 0x000001d204d87947 */ /* 0x000fec000b800000 */
[----:B------:R0:W1:Y:S04]  /*a310*/  SHFL.IDX PT, R0, R6, 0x3, 0x181f ;  /* 0x00781f0006007f89 */ /* 0x00006800000e0000 */
[----:B------:R0:W2:Y:S04]  /*a320*/  SHFL.IDX PT, R3, R5, 0x3, 0x181f ;  /* 0x00781f0005037f89 */ /* 0x0000a800000e0000 */
[----:B------:R0:W3:Y:S04]  /*a330*/  SHFL.IDX PT, R4, R8, 0x3, 0x181f ;  /* 0x00781f0008047f89 */ /* 0x0000e800000e0000 */
[----:B------:R0:W0:Y:S02]  /*a340*/  SHFL.IDX PT, R14, R7, 0x3, 0x181f ;  /* 0x00781f00070e7f89 */ /* 0x00002400000e0000 */
.L_x_2191:
[----:B------:R-:W-:Y:S01]  /*a350*/  VIADD R54, R54, 0x60 ;  /* 0x0000006036367836 */ /* 0x000fe20000000000 */
[----:B------:R-:W-:Y:S01]  /*a360*/  BSSY B1, `(.L_x_1826) ;  /* 0x000001d000017945 */ /* 0x000fe20003800000 */
[----:B0-----:R-:W-:Y:S02]  /*a370*/  CS2R R8, SRZ ;  /* 0x0000000000087805 */ /* 0x001fe4000001ff00 */
[----:B------:R-:W-:Y:S02]  /*a380*/  CS2R R12, SRZ ;  /* 0x00000000000c7805 */ /* 0x000fe4000001ff00 */
[----:B------:R-:W-:Y:S02]  /*a390*/  CS2R R10, SRZ ;  /* 0x00000000000a7805 */ /* 0x000fe4000001ff00 */
[----:B------:R-:W-:-:S13]  /*a3a0*/  ISETP.GE.AND P0, PT, R54, R65, PT ;  /* 0x000000413600720c */ /* 0x000fda0003f06270 */
[----:B------:R-:W-:Y:S05]  /*a3b0*/  @P0 BRA `(.L_x_1827) ;  /* 0x00000000005c0947 */ /* 0x000fea0003800000 */
[----:B------:R-:W-:Y:S01]  /*a3c0*/  ULDC UR4, c[0x0][0x3f4] ;  /* 0x0000fd0000047ab9 */ /* 0x000fe20000000800 */
[----:B------:R-:W-:Y:S02]  /*a3d0*/  CS2R R10, SRZ ;  /* 0x00000000000a7805 */ /* 0x000fe4000001ff00 */
[----:B------:R-:W-:Y:S02]  /*a3e0*/  ISETP.GE.AND P4, PT, R22, UR4, PT ;  /* 0x0000000416007c0c */ /* 0x000fe4000bf86270 */
[----:B------:R-:W-:-:S11]  /*a3f0*/  ISETP.GE.AND P5, PT, R186, UR4, PT ;  /* 0x00000004ba007c0c */ /* 0x000fd6000bfa6270 */
[C---:B------:R-:W-:Y:S01]  /*a400*/  @!P4 IMAD.SHL.U32 R60, R22.reuse, 0x2, RZ ;  /* 0x00000002163cc824 */ /* 0x040fe200078e00ff */
[----:B------:R-:W-:Y:S01]  /*a410*/  @!P4 SHF.L.U64.HI R5, R22, 0x1, R23 ;  /* 0x000000011605c819 */ /* 0x000fe20000010217 */
[C---:B------:R-:W-:Y:S01]  /*a420*/  @!P5 IMAD.SHL.U32 R15, R186.reuse, 0x2, RZ ;  /* 0x00000002ba0fd824 */ /* 0x040fe200078e00ff */
[----:B------:R-:W-:Y:S02]  /*a430*/  @!P5 SHF.L.U64.HI R9, R186, 0x1, R61 ;  /* 0x00000001ba09d819 */ /* 0x000fe4000001023d */
[CC--:B--2---:R-:W-:Y:S02]  /*a440*/  @!P4 IADD3 R6, P0, R3.reuse, R60.reuse, RZ ;  /* 0x0000003c0306c210 */ /* 0x0c4fe40007f1e0ff */
[----:B------:R-:W-:Y:S02]  /*a450*/  @!P4 IADD3 R60, P1, R14, R60, RZ ;  /* 0x0000003c0e3cc210 */ /* 0x000fe40007f3e0ff */
[----:B------:R-:W-:Y:S02]  /*a460*/  @!P5 IADD3 R62, P2, R3, R15, RZ ;  /* 0x0000000f033ed210 */ /* 0x000fe40007f5e0ff */
[----:B------:R-:W-:-:S02]  /*a470*/  CS2R R12, SRZ ;  /* 0x00000000000c7805 */ /* 0x000fc4000001ff00 */
[----:B------:R-:W-:Y:S02]  /*a480*/  @!P5 IADD3 R14, P3, R14, R15, RZ ;  /* 0x0000000f0e0ed210 */ /* 0x000fe40007f7e0ff */
[----:B------:R-:W-:Y:S01]  /*a490*/  CS2R R20, SRZ ;  /* 0x0000000000147805 */ /* 0x000fe2000001ff00 */
[C---:B-1----:R-:W-:Y:S02]  /*a4a0*/  @!P4 IMAD.X R7, R0.reuse, 0x1, R5, P0 ;  /* 0x000000010007c824 */ /* 0x042fe400000e0605 */
[--C-:B------:R-:W-:Y:S02]  /*a4b0*/  @!P5 IMAD.X R63, R0, 0x1, R9.reuse, P2 ;  /* 0x00000001003fd824 */ /* 0x100fe400010e0609 */
[C---:B---3--:R-:W-:Y:S01]  /*a4c0*/  @!P5 IMAD.X R15, R4.reuse, 0x1, R9, P3 ;  /* 0x00000001040fd824 */ /* 0x048fe200018e0609 */
[----:B------:R-:W-:Y:S01]  /*a4d0*/  CS2R R8, SRZ ;  /* 0x0000000000087805 */ /* 0x000fe2000001ff00 */
[----:B------:R-:W-:Y:S01]  /*a4e0*/  @!P4 IMAD.X R61, R4, 0x1, R5, P1 ;  /* 0x00000001043dc824 */ /* 0x000fe200008e0605 */
[----:B------:R0:W5:Y:S04]  /*a4f0*/  @!P5 LD.E.64 R10, desc[UR52][R62.64] ;  /* 0x000000343e0ad980 */ /* 0x000168000c101b00 */
[----:B------:R0:W5:Y:S04]  /*a500*/  @!P5 LD.E.64 R8, desc[UR52][R14.64] ;  /* 0x000000340e08d980 */ /* 0x000168000c101b00 */
[----:B------:R0:W5:Y:S04]  /*a510*/  @!P4 LD.E.64 R12, desc[UR52][R6.64] ;  /* 0x00000034060cc980 */ /* 0x000168000c101b00 */
[----:B------:R0:W5:Y:S02]  /*a520*/  @!P4 LD.E.64 R20, desc[UR52][R60.64] ;  /* 0x000000343c14c980 */ /* 0x000164000c101b00 */
.L_x_1827:
[----:B------:R-:W-:Y:S05]  /*a530*/  BSYNC B1 ;  /* 0x0000000000017941 */ /* 0x000fea0003800000 */
.L_x_1826:
[----:B------:R-:W-:Y:S01]  /*a540*/  ULEA.HI UR4, UR37, UR37, URZ, 0x1 ;  /* 0x0000002525047291 */ /* 0x000fe2000f8f083f */
[----:B-1---5:R-:W-:Y:S01]  /*a550*/  IMAD.MOV.U32 R0, RZ, RZ, R20 ;  /* 0x000000ffff007224 */ /* 0x022fe200078e0014 */
[----:B---3--:R-:W-:Y:S01]  /*a560*/  MOV R4, R21 ;  /* 0x0000001500047202 */ /* 0x008fe20000000f00 */
[----:B0-----:R-:W-:Y:S01]  /*a570*/  IMAD.MOV.U32 R6, RZ, RZ, R12 ;  /* 0x000000ffff067224 */ /* 0x001fe200078e000c */
[----:B------:R-:W-:Y:S01]  /*a580*/  ULOP3.LUT UR4, UR4, 0xfffffffe, URZ, 0xc0, !UPT ;  /* 0xfffffffe04047892 */ /* 0x000fe2000f8ec03f */
[----:B------:R-:W-:Y:S01]  /*a590*/  IMAD.MOV.U32 R7, RZ, RZ, R13 ;  /* 0x000000ffff077224 */ /* 0x000fe200078e000d */
[----:B------:R-:W-:Y:S01]  /*a5a0*/  PRMT R15, R0, 0x5410, R4 ;  /* 0x00005410000f7816 */ /* 0x000fe20000000004 */
[----:B------:R-:W-:Y:S01]  /*a5b0*/  IMAD.MOV.U32 R0, RZ, RZ, R8 ;  /* 0x000000ffff007224 */ /* 0x000fe200078e0008 */
[----:B------:R-:W-:Y:S01]  /*a5c0*/  UIADD3 UR4, UR37, -UR4, URZ ;  /* 0x8000000425047290 */ /* 0x000fe2000fffe03f */
[----:B------:R-:W-:Y:S01]  /*a5d0*/  IMAD.MOV.U32 R4, RZ, RZ, R9 ;  /* 0x000000ffff047224 */ /* 0x000fe200078e0009 */
[----:B--2---:R-:W-:Y:S01]  /*a5e0*/  VIADDMNMX R3, R65, -R200, 0x80, PT ;  /* 0x0000008041037446 */ /* 0x004fe200038009c8 */
[----:B------:R-:W-:Y:S01]  /*a5f0*/  BSSY B1, `(.L_x_1828) ;  /* 0x000000a000017945 */ /* 0x000fe20003800000 */
[----:B------:R-:W-:Y:S01]  /*a600*/  PRMT R54, R6, 0x5410, R7 ;  /* 0x0000541006367816 */ /* 0x000fe20000000007 */
[----:B------:R-:W-:Y:S01]  /*a610*/  IMAD.MOV.U32 R6, RZ, RZ, R11 ;  /* 0x000000ffff067224 */ /* 0x000fe200078e000b */
[----:B------:R-:W-:Y:S01]  /*a620*/  PRMT R0, R0, 0x5410, R4 ;  /* 0x0000541000007816 */ /* 0x000fe20000000004 */
[----:B------:R-:W-:Y:S01]  /*a630*/  IMAD.U32 R5, RZ, RZ, UR4 ;  /* 0x00000004ff057e24 */ /* 0x000fe2000f8e00ff */
[----:B------:R-:W-:Y:S01]  /*a640*/  ISETP.GE.AND P1, PT, R188, R3, PT ;  /* 0x00000003bc00720c */ /* 0x000fe20003f26270 */
[----:B------:R-:W-:-:S03]  /*a650*/  IMAD.MOV.U32 R4, RZ, RZ, R10 ;  /* 0x000000ffff047224 */ /* 0x000fc600078e000a */
[----:B------:R-:W-:-:S04]  /*a660*/  SHF.L.U32 R5, R5, 0x1f, RZ ;  /* 0x0000001f05057819 */ /* 0x000fc800000006ff */
[----:B------:R-:W0:Y:S02]  /*a670*/  SYNCS.PHASECHK.TRANS64.TRYWAIT P0, [R18+URZ+0x28800], R5 ;  /* 0x02880005120075a7 */ /* 0x000e24000800017f */
[----:B0-----:R-:W-:Y:S05]  /*a680*/  @!P0 BRA `(.L_x_1829) ;  /* 0x000001d000688947 */ /* 0x001fea0003800000 */
.L_x_2192:
[----:B------:R-:W-:Y:S05]  /*a690*/  BSYNC B1 ;  /* 0x0000000000017941 */ /* 0x000fea0003800000 */
.L_x_1828:
        /* <DEDUP_REMOVED lines=9> */
[----:B------:R-:W-:Y:S01]  /*a730*/  SHF.R.U32.HI R61, RZ, 0x10, R47 ;  /* 0x00000010ff3d7819 */ /* 0x000fe2000001162f */
[--C-:B------:R-:W-:Y:S01]  /*a740*/  HADD2.F32 R60, -RZ, R66.reuse.H1_H1 ;  /* 0x30000042ff3c7230 */ /* 0x100fe20000004100 */
[--C-:B------:R-:W-:Y:S01]  /*a750*/  SHF.R.U32.HI R63, RZ, 0x10, R49.reuse ;  /* 0x00000010ff3f7819 */ /* 0x100fe20000011631 */
[----:B------:R-:W-:Y:S01]  /*a760*/  HADD2.F32 R62, -RZ, R66.H0_H0 ;  /* 0x20000042ff3e7230 */ /* 0x000fe20000004100 */
[----:B------:R-:W-:Y:S01]  /*a770*/  SHF.R.U64 R67, R48, 0x10, R49 ;  /* 0x0000001030437819 */ /* 0x000fe20000001231 */
[----:B------:R-:W-:Y:S01]  /*a780*/  HADD2.F32 R61, -RZ, R61.H0_H0 ;  /* 0x2000003dff3d7230 */ /* 0x000fe20000004100 */
[----:B------:R-:W-:Y:S01]  /*a790*/  SHF.R.U64 R69, R46, 0x10, R47 ;  /* 0x000000102e457819 */ /* 0x000fe2000000122f */
[----:B------:R-:W-:Y:S02]  /*a7a0*/  HADD2.F32 R63, -RZ, R63.H0_H0 ;  /* 0x2000003fff3f7230 */ /* 0x000fe40000004100 */
[----:B0-----:R-:W-:-:S02]  /*a7b0*/  HADD2.F32 R49, -RZ, R7.H1_H1 ;  /* 0x30000007ff317230 */ /* 0x001fc40000004100 */
[----:B------:R-:W-:Y:S02]  /*a7c0*/  HADD2.F32 R48, -RZ, R7.H0_H0 ;  /* 0x20000007ff307230 */ /* 0x000fe40000004100 */
[--C-:B------:R-:W-:Y:S02]  /*a7d0*/  HADD2.F32 R7, -RZ, R4.reuse.H0_H0 ;  /* 0x20000004ff077230 */ /* 0x100fe40000004100 */
[C---:B------:R-:W-:Y:S01]  /*a7e0*/  FMUL.FTZ R68, R49.reuse, R61 ;  /* 0x0000003d31447220 */ /* 0x040fe20000410000 */
[----:B------:R-:W-:Y:S02]  /*a7f0*/  HADD2.F32 R4, -RZ, R4.H1_H1 ;  /* 0x30000004ff047230 */ /* 0x000fe40000004100 */
[-C--:B------:R-:W-:Y:S01]  /*a800*/  FMUL.FTZ R65, R49, R63.reuse ;  /* 0x0000003f31417220 */ /* 0x080fe20000410000 */
[--C-:B------:R-:W-:Y:S02]  /*a810*/  HADD2.F32 R46, -RZ, R6.reuse.H0_H0 ;  /* 0x20000006ff2e7230 */ /* 0x100fe40000004100 */
[----:B------:R-:W-:Y:S01]  /*a820*/  FFMA.FTZ R70, R48, R63, R68 ;  /* 0x0000003f30467223 */ /* 0x000fe20000010044 */
[----:B------:R-:W-:-:S02]  /*a830*/  HADD2.F32 R47, -RZ, R6.H1_H1 ;  /* 0x30000006ff2f7230 */ /* 0x000fc40000004100 */
[----:B------:R-:W-:Y:S01]  /*a840*/  FMUL.FTZ R66, R4, R62 ;  /* 0x0000003e04427220 */ /* 0x000fe20000410000 */
[--C-:B------:R-:W-:Y:S02]  /*a850*/  HADD2.F32 R49, -RZ, R64.reuse.H0_H0 ;  /* 0x20000040ff317230 */ /* 0x100fe40000004100 */
[----:B------:R-:W-:Y:S01]  /*a860*/  FFMA.FTZ R65, R48, R61, -R65 ;  /* 0x0000003d30417223 */ /* 0x000fe20000010841 */
[--C-:B------:R-:W-:Y:S02]  /*a870*/  HADD2.F32 R6, -RZ, R5.reuse.H0_H0 ;  /* 0x20000005ff067230 */ /* 0x100fe40000004100 */
[-C--:B------:R-:W-:Y:S01]  /*a880*/  FMUL.FTZ R68, R4, R60.reuse ;  /* 0x0000003c04447220 */ /* 0x080fe20000410000 */
[----:B------:R-:W-:Y:S02]  /*a890*/  HADD2.F32 R64, -RZ, R64.H1_H1 ;  /* 0x30000040ff407230 */ /* 0x000fe40000004100 */
[----:B------:R-:W-:Y:S01]  /*a8a0*/  FFMA.FTZ R66, R7, R60, -R66 ;  /* 0x0000003c07427223 */ /* 0x000fe20000010842 */
[----:B------:R-:W-:-:S02]  /*a8b0*/  HADD2.F32 R5, -RZ, R5.H1_H1 ;  /* 0x30000005ff057230 */ /* 0x000fc40000004100 */
[----:B------:R-:W-:Y:S01]  /*a8c0*/  FFMA.FTZ R61, R7, R62, R68 ;  /* 0x0000003e073d7223 */ /* 0x000fe20000010044 */
[----:B------:R-:W-:Y:S02]  /*a8d0*/  HADD2.F32 R48, -RZ, R67.H0_H0 ;  /* 0x20000043ff307230 */ /* 0x000fe40000004100 */
[CC--:B------:R-:W-:Y:S01]  /*a8e0*/  FMUL.FTZ R63, R47.reuse, R49.reuse ;  /* 0x000000312f3f7220 */ /* 0x0c0fe20000410000 */
[----:B------:R-:W-:Y:S02]  /*a8f0*/  HADD2.F32 R4, -RZ, R69.H0_H0 ;  /* 0x20000045ff047230 */ /* 0x000fe40000004100 */
[----:B------:R-:W-:Y:S01]  /*a900*/  FMUL.FTZ R60, R47, R64 ;  /* 0x000000402f3c7220 */ /* 0x000fe20000410000 */
[C---:B------:R-:W-:Y:S01]  /*a910*/  FMUL.FTZ R7, R5.reuse, R48 ;  /* 0x0000003005077220 */ /* 0x040fe20000410000 */
[C---:B------:R-:W-:Y:S01]  /*a920*/  FFMA.FTZ R63, R46.reuse, R64, -R63 ;  /* 0x000000402e3f7223 */ /* 0x040fe2000001083f */
[-C--:B------:R-:W-:Y:S01]  /*a930*/  FMUL.FTZ R47, R5, R4.reuse ;  /* 0x00000004052f7220 */ /* 0x080fe20000410000 */
[----:B------:R-:W-:Y:S01]  /*a940*/  FFMA.FTZ R60, R46, R49, R60 ;  /* 0x000000312e3c7223 */ /* 0x000fe2000001003c */
[----:B------:R-:W-:Y:S01]  /*a950*/  FFMA.FTZ R5, R6, R4, -R7 ;  /* 0x0000000406057223 */ /* 0x000fe20000010807 */
[----:B------:R-:W-:Y:S01]  /*a960*/  F2FP.F16.F32.PACK_AB R7, R70, R65 ;  /* 0x000000414607723e */ /* 0x000fe200000000ff */
[----:B------:R-:W-:Y:S01]  /*a970*/  FFMA.FTZ R48, R6, R48, R47 ;  /* 0x0000003006307223 */ /* 0x000fe2000001002f */
[----:B------:R-:W-:-:S02]  /*a980*/  F2FP.F16.F32.PACK_AB R4, R61, R66 ;  /* 0x000000423d04723e */ /* 0x000fc400000000ff */
[----:B------:R-:W-:Y:S02]  /*a990*/  F2FP.F16.F32.PACK_AB R6, R60, R63 ;  /* 0x0000003f3c06723e */ /* 0x000fe400000000ff */
[----:B------:R-:W-:-:S05]  /*a9a0*/  F2FP.F16.F32.PACK_AB R5, R48, R5 ;  /* 0x000000053005723e */ /* 0x000fca00000000ff */
[----:B------:R0:W-:Y:S02]  /*a9b0*/  STS.128 [R214], R4 ;  /* 0x00000004d6007388 */ /* 0x0001e40000000c00 */
.L_x_1833:
[----:B------:R-:W-:Y:S05]  /*a9c0*/  BSYNC B2 ;  /* 0x0000000000027941 */ /* 0x000fea0003800000 */
.L_x_1832:
[----:B------:R-:W-:Y:S05]  /*a9d0*/  @P1 BRA `(.L_x_1831) ;  /* 0x0000000000a81947 */ /* 0x000fea0003800000 */
[----:B0-----:R-:W0:Y:S01]  /*a9e0*/  LDS.128 R4, [R214+0x4000] ;  /* 0x00400000d6047984 */ /* 0x001e220000000c00 */
        /* <DEDUP_REMOVED lines=11> */
[CC--:B------:R-:W-:Y:S01]  /*aaa0*/  FMUL.FTZ R49, R41.reuse, R48.reuse ;  /* 0x0000003029317220 */ /* 0x0c0fe20000410000 */
[----:B------:R-:W-:Y:S01]  /*aab0*/  FMUL.FTZ R41, R41, R47 ;  /* 0x0000002f29297220 */ /* 0x000fe20000410000 */
[----:B------:R-:W-:Y:S02]  /*aac0*/  HADD2.F32 R4, -RZ, R4.H1_H1 ;  /* 0x30000004ff047230 */ /* 0x000fe40000004100 */
[--C-:B------:R-:W-:Y:S02]  /*aad0*/  HADD2.F32 R38, -RZ, R6.reuse.H0_H0 ;  /* 0x20000006ff267230 */ /* 0x100fe40000004100 */
[----:B------:R-:W-:Y:S01]  /*aae0*/  FFMA.FTZ R62, R40, R48, R41 ;  /* 0x00000030283e7223 */ /* 0x000fe20000010029 */
[----:B------:R-:W-:-:S02]  /*aaf0*/  HADD2.F32 R39, -RZ, R6.H1_H1 ;  /* 0x30000006ff277230 */ /* 0x000fc40000004100 */
[----:B------:R-:W-:Y:S01]  /*ab00*/  FMUL.FTZ R60, R4, R59 ;  /* 0x0000003b043c7220 */ /* 0x000fe20000410000 */
[--C-:B------:R-:W-:Y:S02]  /*ab10*/  HADD2.F32 R41, -RZ, R58.reuse.H1_H1 ;  /* 0x3000003aff297230 */ /* 0x100fe40000004100 */
[----:B------:R-:W-:Y:S01]  /*ab20*/  FFMA.FTZ R49, R40, R47, -R49 ;  /* 0x0000002f28317223 */ /* 0x000fe20000010831 */
[--C-:B------:R-:W-:Y:S02]  /*ab30*/  HADD2.F32 R6, -RZ, R5.reuse.H0_H0 ;  /* 0x20000005ff067230 */ /* 0x100fe40000004100 */
[-C--:B------:R-:W-:Y:S01]  /*ab40*/  FMUL.FTZ R48, R4, R46.reuse ;  /* 0x0000002e04307220 */ /* 0x080fe20000410000 */
[----:B------:R-:W-:Y:S02]  /*ab50*/  HADD2.F32 R58, -RZ, R58.H0_H0 ;  /* 0x2000003aff3a7230 */ /* 0x000fe40000004100 */
        /* <DEDUP_REMOVED lines=17> */
[----:B------:R1:W-:Y:S02]  /*ac70*/  STS.128 [R214+0x4000], R4 ;  /* 0x00400004d6007388 */ /* 0x0003e40000000c00 */
.L_x_1831:
[----:B------:R-:W-:Y:S05]  /*ac80*/  BSYNC B1 ;  /* 0x0000000000017941 */ /* 0x000fea0003800000 */
.L_x_1830:
        /* <DEDUP_REMOVED lines=10> */
[----:B------:R-:W-:Y:S02]  /*ad30*/  SHF.R.U64 R49, R44, 0x10, R45 ;  /* 0x000000102c317819 */ /* 0x000fe4000000122d */
[----:B------:R-:W-:Y:S02]  /*ad40*/  SHF.R.U32.HI R44, RZ, 0x10, R43 ;  /* 0x00000010ff2c7819 */ /* 0x000fe4000001162b */
[----:B------:R-:W-:Y:S02]  /*ad50*/  SHF.R.U32.HI R45, RZ, 0x10, R45 ;  /* 0x00000010ff2d7819 */ /* 0x000fe4000001162d */
[----:B------:R-:W-:Y:S01]  /*ad60*/  SHF.R.U64 R47, R42, 0x10, R43 ;  /* 0x000000102a2f7819 */ /* 0x000fe2000000122b */
[----:B------:R-:W-:Y:S02]  /*ad70*/  HADD2.F32 R44, -RZ, R44.H0_H0 ;  /* 0x2000002cff2c7230 */ /* 0x000fe40000004100 */
[----:B------:R-:W-:-:S02]  /*ad80*/  HADD2.F32 R43, -RZ, R45.H0_H0 ;  /* 0x2000002dff2b7230 */ /* 0x000fc40000004100 */
[--C-:B------:R-:W-:Y:S02]  /*ad90*/  HADD2.F32 R42, -RZ, R57.reuse.H1_H1 ;  /* 0x30000039ff2a7230 */ /* 0x100fe40000004100 */
[----:B------:R-:W-:Y:S02]  /*ada0*/  HADD2.F32 R57, -RZ, R57.H0_H0 ;  /* 0x20000039ff397230 */ /* 0x000fe40000004100 */
[--C-:B0-----:R-:W-:Y:S02]  /*adb0*/  HADD2.F32 R41, -RZ, R7.reuse.H1_H1 ;  /* 0x30000007ff297230 */ /* 0x101fe40000004100 */
[----:B------:R-:W-:Y:S02]  /*adc0*/  HADD2.F32 R40, -RZ, R7.H0_H0 ;  /* 0x20000007ff287230 */ /* 0x000fe40000004100 */
[--C-:B------:R-:W-:Y:S02]  /*add0*/  HADD2.F32 R7, -RZ, R4.reuse.H0_H0 ;  /* 0x20000004ff077230 */ /* 0x100fe40000004100 */
[C---:B------:R-:W-:Y:S01]  /*ade0*/  FMUL.FTZ R45, R41.reuse, R44 ;  /* 0x0000002c292d7220 */ /* 0x040fe20000410000 */
[----:B------:R-:W-:Y:S01]  /*adf0*/  FMUL.FTZ R41, R41, R43 ;  /* 0x0000002b29297220 */ /* 0x000fe20000410000 */
[----:B------:R-:W-:-:S02]  /*ae00*/  HADD2.F32 R4, -RZ, R4.H1_H1 ;  /* 0x30000004ff047230 */ /* 0x000fc40000004100 */
[--C-:B------:R-:W-:Y:S02]  /*ae10*/  HADD2.F32 R38, -RZ, R6.reuse.H0_H0 ;  /* 0x20000006ff267230 */ /* 0x100fe40000004100 */
[----:B------:R-:W-:Y:S01]  /*ae20*/  FFMA.FTZ R48, R40, R44, R41 ;  /* 0x0000002c28307223 */ /* 0x000fe20000010029 */
[----:B------:R-:W-:Y:S02]  /*ae30*/  HADD2.F32 R39, -RZ, R6.H1_H1 ;  /* 0x30000006ff277230 */ /* 0x000fe40000004100 */
[----:B------:R-:W-:Y:S01]  /*ae40*/  FMUL.FTZ R46, R4, R57 ;  /* 0x00000039042e7220 */ /* 0x000fe20000410000 */
[--C-:B------:R-:W-:Y:S02]  /*ae50*/  HADD2.F32 R41, -RZ, R56.reuse.H1_H1 ;  /* 0x30000038ff297230 */ /* 0x100fe40000004100 */
[----:B------:R-:W-:Y:S01]  /*ae60*/  FFMA.FTZ R45, R40, R43, -R45 ;  /* 0x0000002b282d7223 */ /* 0x000fe2000001082d */
[----:B------:R-:W-:Y:S02]  /*ae70*/  HADD2.F32 R6, -RZ, R5.H0_H0 ;  /* 0x20000005ff067230 */ /* 0x000fe40000004100 */
[----:B------:R-:W-:Y:S01]  /*ae80*/  FMUL.FTZ R44, R4, R42 ;  /* 0x0000002a042c7220 */ /* 0x000fe20000410000 */
[----:B------:R-:W-:-:S02]  /*ae90*/  HADD2.F32 R56, -RZ, R56.H0_H0 ;  /* 0x20000038ff387230 */ /* 0x000fc40000004100 */
[C---:B------:R-:W-:Y:S01]  /*aea0*/  FFMA.FTZ R46, R7.reuse, R42, -R46 ;  /* 0x0000002a072e7223 */ /* 0x040fe2000001082e */
[----:B------:R-:W-:Y:S02]  /*aeb0*/  HADD2.F32 R5, -RZ, R5.H1_H1 ;  /* 0x30000005ff057230 */ /* 0x000fe40000004100 */
        /* <DEDUP_REMOVED lines=16> */
.L_x_1837:
[----:B------:R-:W-:Y:S05]  /*afc0*/  BSYNC B2 ;  /* 0x0000000000027941 */ /* 0x000fea0003800000 */
.L_x_1836:
[----:B------:R-:W-:Y:S05]  /*afd0*/  @P1 BRA `(.L_x_1835) ;  /* 0x0000000000a81947 */ /* 0x000fea0003800000 */
[----:B0-----:R-:W0:Y:S01]  /*afe0*/  LDS.128 R4, [R214+0x5000] ;  /* 0x00500000d6047984 */ /* 0x001e220000000c00 */
[----:B------:R-:W-:Y:S01]  /*aff0*/  SHF.R.U32.HI R39, RZ, 0x10, R31 ;  /* 0x00000010ff277819 */ /* 0x000fe2000001161f */
[----:B------:R-:W-:Y:S01]  /*b000*/  HADD2.F32 R38, -RZ, R52.H0_H0 ;  /* 0x20000034ff267230 */ /* 0x000fe20000004100 */
[----:B------:R-:W-:Y:S01]  /*b010*/  SHF.R.U32.HI R41, RZ, 0x10, R29 ;  /* 0x00000010ff297819 */ /* 0x000fe2000001161d */
[----:B------:R-:W-:Y:S01]  /*b020*/  HADD2.F32 R40, -RZ, R51.H0_H0 ;  /* 0x20000033ff287230 */ /* 0x000fe20000004100 */
[----:B------:R-:W-:Y:S01]  /*b030*/  SHF.R.U64 R47, R30, 0x10, R31 ;  /* 0x000000101e2f7819 */ /* 0x000fe2000000121f */
[----:B------:R-:W-:Y:S01]  /*b040*/  HADD2.F32 R39, -RZ, R39.H0_H0 ;  /* 0x20000027ff277230 */ /* 0x000fe20000004100 */
[----:B------:R-:W-:Y:S01]  /*b050*/  SHF.R.U64 R45, R28, 0x10, R29 ;  /* 0x000000101c2d7819 */ /* 0x000fe2000000121d */
[----:B------:R-:W-:Y:S02]  /*b060*/  HADD2.F32 R41, -RZ, R41.H0_H0 ;  /* 0x20000029ff297230 */ /* 0x000fe40000004100 */
[----:B------:R-:W-:-:S02]  /*b070*/  HADD2.F32 R51, -RZ, R51.H1_H1 ;  /* 0x30000033ff337230 */ /* 0x000fc40000004100 */
[----:B------:R-:W-:Y:S02]  /*b080*/  HADD2.F32 R52, -RZ, R52.H1_H1 ;  /* 0x30000034ff347230 */ /* 0x000fe40000004100 */
[--C-:B0-----:R-:W-:Y:S02]  /*b090*/  HADD2.F32 R31, -RZ, R7.reuse.H1_H1 ;  /* 0x30000007ff1f7230 */ /* 0x101fe40000004100 */
[----:B------:R-:W-:Y:S02]  /*b0a0*/  HADD2.F32 R30, -RZ, R7.H0_H0 ;  /* 0x20000007ff1e7230 */ /* 0x000fe40000004100 */
[--C-:B------:R-:W-:Y:S02]  /*b0b0*/  HADD2.F32 R7, -RZ, R4.reuse.H0_H0 ;  /* 0x20000004ff077230 */ /* 0x100fe40000004100 */
[C---:B------:R-:W-:Y:S01]  /*b0c0*/  FMUL.FTZ R44, R31.reuse, R39 ;  /* 0x000000271f2c7220 */ /* 0x040fe20000410000 */
[----:B------:R-:W-:Y:S02]  /*b0d0*/  HADD2.F32 R4, -RZ, R4.H1_H1 ;  /* 0x30000004ff047230 */ /* 0x000fe40000004100 */
[----:B------:R-:W-:Y:S01]  /*b0e0*/  FMUL.FTZ R43, R31, R41 ;  /* 0x000000291f2b7220 */ /* 0x000fe20000410000 */
[----:B------:R-:W-:-:S02]  /*b0f0*/  HADD2.F32 R28, -RZ, R6.H0_H0 ;  /* 0x20000006ff1c7230 */ /* 0x000fc40000004100 */
[----:B------:R-:W-:Y:S01]  /*b100*/  FFMA.FTZ R46, R30, R41, R44 ;  /* 0x000000291e2e7223 */ /* 0x000fe2000001002c */
[----:B------:R-:W-:Y:S02]  /*b110*/  HADD2.F32 R29, -RZ, R6.H1_H1 ;  /* 0x30000006ff1d7230 */ /* 0x000fe40000004100 */
[----:B------:R-:W-:Y:S01]  /*b120*/  FMUL.FTZ R42, R4, R40 ;  /* 0x00000028042a7220 */ /* 0x000fe20000410000 */
[--C-:B------:R-:W-:Y:S02]  /*b130*/  HADD2.F32 R6, -RZ, R5.reuse.H0_H0 ;  /* 0x20000005ff067230 */ /* 0x100fe40000004100 */
[----:B------:R-:W-:Y:S01]  /*b140*/  FFMA.FTZ R43, R30, R39, -R43 ;  /* 0x000000271e2b7223 */ /* 0x000fe2000001082b */
[-C--:B------:R-:W-:Y:S01]  /*b150*/  FMUL.FTZ R44, R4, R38.reuse ;  /* 0x00000026042c7220 */ /* 0x080fe20000410000 */
[----:B------:R-:W-:Y:S02]  /*b160*/  HADD2.F32 R5, -RZ, R5.H1_H1 ;  /* 0x30000005ff057230 */ /* 0x000fe40000004100 */
[----:B------:R-:W-:Y:S01]  /*b170*/  FFMA.FTZ R42, R7, R38, -R42 ;  /* 0x00000026072a7223 */ /* 0x000fe2000001082a */
[----:B------:R-:W-:-:S02]  /*b180*/  HADD2.F32 R30, -RZ, R45.H0_H0 ;  /* 0x2000002dff1e7230 */ /* 0x000fc40000004100 */
[----:B------:R-:W-:Y:S01]  /*b190*/  FFMA.FTZ R31, R7, R40, R44 ;  /* 0x00000028071f7223 */ /* 0x000fe2000001002c */
[----:B------:R-:W-:Y:S02]  /*b1a0*/  HADD2.F32 R4, -RZ, R47.H0_H0 ;  /* 0x2000002fff047230 */ /* 0x000fe40000004100 */
[CC--:B------:R-:W-:Y:S01]  /*b1b0*/  FMUL.FTZ R39, R29.reuse, R51.reuse ;  /* 0x000000331d277220 */ /* 0x0c0fe20000410000 */
[----:B------:R-:W-:Y:S01]  /*b1c0*/  FMUL.FTZ R38, R29, R52 ;  /* 0x000000341d267220 */ /* 0x000fe20000410000 */
[C---:B------:R-:W-:Y:S01]  /*b1d0*/  FMUL.FTZ R7, R5.reuse, R30 ;  /* 0x0000001e05077220 */ /* 0x040fe20000410000 */
[----:B------:R-:W-:Y:S01]  /*b1e0*/  FMUL.FTZ R29, R5, R4 ;  /* 0x00000004051d7220 */ /* 0x000fe20000410000 */
[C---:B------:R-:W-:Y:S01]  /*b1f0*/  FFMA.FTZ R39, R28.reuse, R52, -R39 ;  /* 0x000000341c277223 */ /* 0x040fe20000010827 */
[----:B------:R-:W-:Y:S01]  /*b200*/  FFMA.FTZ R38, R28, R51, R38 ;  /* 0x000000331c267223 */ /* 0x000fe20000010026 */
[C---:B------:R-:W-:Y:S01]  /*b210*/  FFMA.FTZ R5, R6.reuse, R4, -R7 ;  /* 0x0000000406057223 */ /* 0x040fe20000010807 */
[----:B------:R-:W-:Y:S01]  /*b220*/  FFMA.FTZ R30, R6, R30, R29 ;  /* 0x0000001e061e7223 */ /* 0x000fe2000001001d */
[----:B------:R-:W-:-:S02]  /*b230*/  F2FP.F16.F32.PACK_AB R7, R46, R43 ;  /* 0x0000002b2e07723e */ /* 0x000fc400000000ff */
[----:B------:R-:W-:Y:S02]  /*b240*/  F2FP.F16.F32.PACK_AB R6, R38, R39 ;  /* 0x000000272606723e */ /* 0x000fe400000000ff */
[----:B------:R-:W-:Y:S02]  /*b250*/  F2FP.F16.F32.PACK_AB R4, R31, R42 ;  /* 0x0000002a1f04723e */ /* 0x000fe400000000ff */
[----:B------:R-:W-:-:S05]  /*b260*/  F2FP.F16.F32.PACK_AB R5, R30, R5 ;  /* 0x000000051e05723e */ /* 0x000fca00000000ff */
[----:B------:R1:W-:Y:S02]  /*b270*/  STS.128 [R214+0x5000], R4 ;  /* 0x00500004d6007388 */ /* 0x0003e40000000c00 */
.L_x_1835:
[----:B------:R-:W-:Y:S05]  /*b280*/  BSYNC B1 ;  /* 0x0000000000017941 */ /* 0x000fea0003800000 */
.L_x_1834:
        /* <DEDUP_REMOVED lines=10> */
[--C-:B------:R-:W-:Y:S01]  /*b330*/  SHF.R.U64 R43, R34, 0x10, R35.reuse ;  /* 0x00000010222b7819 */ /* 0x100fe20000001223 */
[--C-:B------:R-:W-:Y:S01]  /*b340*/  HADD2.F32 R34, -RZ, R53.reuse.H0_H0 ;  /* 0x20000035ff227230 */ /* 0x100fe20000004100 */
[----:B------:R-:W-:Y:S01]  /*b350*/  SHF.R.U32.HI R28, RZ, 0x10, R35 ;  /* 0x00000010ff1c7819 */ /* 0x000fe20000011623 */
[----:B------:R-:W-:Y:S01]  /*b360*/  HADD2.F32 R53, -RZ, R53.H1_H1 ;  /* 0x30000035ff357230 */ /* 0x000fe20000004100 */
[--C-:B------:R-:W-:Y:S02]  /*b370*/  SHF.R.U32.HI R35, RZ, 0x10, R33.reuse ;  /* 0x00000010ff237819 */ /* 0x100fe40000011621 */
[----:B------:R-:W-:Y:S01]  /*b380*/  SHF.R.U64 R41, R32, 0x10, R33 ;  /* 0x0000001020297819 */ /* 0x000fe20000001221 */
[----:B------:R-:W-:Y:S02]  /*b390*/  HADD2.F32 R33, -RZ, R28.H0_H0 ;  /* 0x2000001cff217230 */ /* 0x000fe40000004100 */
[----:B------:R-:W-:-:S02]  /*b3a0*/  HADD2.F32 R35, -RZ, R35.H0_H0 ;  /* 0x20000023ff237230 */ /* 0x000fc40000004100 */
[--C-:B------:R-:W-:Y:S02]  /*b3b0*/  HADD2.F32 R32, -RZ, R55.reuse.H0_H0 ;  /* 0x20000037ff207230 */ /* 0x100fe40000004100 */
[----:B------:R-:W-:Y:S02]  /*b3c0*/  HADD2.F32 R55, -RZ, R55.H1_H1 ;  /* 0x30000037ff377230 */ /* 0x000fe40000004100 */
[--C-:B0-----:R-:W-:Y:S02]  /*b3d0*/  HADD2.F32 R31, -RZ, R7.reuse.H1_H1 ;  /* 0x30000007ff1f7230 */ /* 0x101fe40000004100 */
[----:B------:R-:W-:Y:S02]  /*b3e0*/  HADD2.F32 R30, -RZ, R7.H0_H0 ;  /* 0x20000007ff1e7230 */ /* 0x000fe40000004100 */
[--C-:B------:R-:W-:Y:S02]  /*b3f0*/  HADD2.F32 R7, -RZ, R4.reuse.H0_H0 ;  /* 0x20000004ff077230 */ /* 0x100fe40000004100 */
[----:B------:R-:W-:Y:S01]  /*b400*/  FMUL.FTZ R40, R31, R33 ;  /* 0x000000211f287220 */ /* 0x000fe20000410000 */
[----:B------:R-:W-:-:S02]  /*b410*/  HADD2.F32 R4, -RZ, R4.H1_H1 ;  /* 0x30000004ff047230 */ /* 0x000fc40000004100 */
[-C--:B------:R-:W-:Y:S01]  /*b420*/  FMUL.FTZ R39, R31, R35.reuse ;  /* 0x000000231f277220 */ /* 0x080fe20000410000 */
[--C-:B------:R-:W-:Y:S02]  /*b430*/  HADD2.F32 R28, -RZ, R6.reuse.H0_H0 ;  /* 0x20000006ff1c7230 */ /* 0x100fe40000004100 */
[----:B------:R-:W-:Y:S01]  /*b440*/  FFMA.FTZ R42, R30, R35, R40 ;  /* 0x000000231e2a7223 */ /* 0x000fe20000010028 */
[----:B------:R-:W-:Y:S02]  /*b450*/  HADD2.F32 R29, -RZ, R6.H1_H1 ;  /* 0x30000006ff1d7230 */ /* 0x000fe40000004100 */
[----:B------:R-:W-:Y:S01]  /*b460*/  FMUL.FTZ R38, R4, R34 ;  /* 0x0000002204267220 */ /* 0x000fe20000410000 */
[--C-:B------:R-:W-:Y:S02]  /*b470*/  HADD2.F32 R6, -RZ, R5.reuse.H0_H0 ;  /* 0x20000005ff067230 */ /* 0x100fe40000004100 */
[----:B------:R-:W-:Y:S01]  /*b480*/  FFMA.FTZ R39, R30, R33, -R39 ;  /* 0x000000211e277223 */ /* 0x000fe20000010827 */
[----:B------:R-:W-:Y:S01]  /*b490*/  FMUL.FTZ R40, R4, R32 ;  /* 0x0000002004287220 */ /* 0x000fe20000410000 */
[----:B------:R-:W-:-:S02]  /*b4a0*/  HADD2.F32 R5, -RZ, R5.H1_H1 ;  /* 0x30000005ff057230 */ /* 0x000fc40000004100 */
[C---:B------:R-:W-:Y:S01]  /*b4b0*/  FFMA.FTZ R38, R7.reuse, R32, -R38 ;  /* 0x0000002007267223 */ /* 0x040fe20000010826 */
[----:B------:R-:W-:Y:S02]  /*b4c0*/  HADD2.F32 R30, -RZ, R41.H0_H0 ;  /* 0x20000029ff1e7230 */ /* 0x000fe40000004100 */
[----:B------:R-:W-:Y:S01]  /*b4d0*/  FFMA.FTZ R31, R7, R34, R40 ;  /* 0x00000022071f7223 */ /* 0x000fe20000010028 */
[----:B------:R-:W-:Y:S02]  /*b4e0*/  HADD2.F32 R4, -RZ, R43.H0_H0 ;  /* 0x2000002bff047230 */ /* 0x000fe40000004100 */
[C---:B------:R-:W-:Y:S01]  /*b4f0*/  FMUL.FTZ R33, R29.reuse, R53 ;  /* 0x000000351d217220 */ /* 0x040fe20000410000 */
[-C--:B------:R-:W-:Y:S01]  /*b500*/  FMUL.FTZ R32, R29, R55.reuse ;  /* 0x000000371d207220 */ /* 0x080fe20000410000 */
[C---:B------:R-:W-:Y:S01]  /*b510*/  FMUL.FTZ R7, R5.reuse, R30 ;  /* 0x0000001e05077220 */ /* 0x040fe20000410000 */
[-C--:B------:R-:W-:Y:S01]  /*b520*/  FMUL.FTZ R29, R5, R4.reuse ;  /* 0x00000004051d7220 */ /* 0x080fe20000410000 */
        /* <DEDUP_REMOVED lines=9> */
.L_x_1841:
[----:B------:R-:W-:Y:S05]  /*b5c0*/  BSYNC B2 ;  /* 0x0000000000027941 */ /* 0x000fea0003800000 */
.L_x_1840:
[----:B------:R-:W-:Y:S05]  /*b5d0*/  @P1 BRA `(.L_x_1839) ;  /* 0x0000000000a81947 */ /* 0x000fea0003800000 */
[----:B0-----:R-:W0:Y:S01]  /*b5e0*/  LDS.128 R4, [R214+0x6000] ;  /* 0x00600000d6047984 */ /* 0x001e220000000c00 */
[----:B------:R-:W-:Y:S01]  /*b5f0*/  SHF.R.U32.HI R29, RZ, 0x10, R25 ;  /* 0x00000010ff1d7819 */ /* 0x000fe20000011619 */
[----:B------:R-:W-:Y:S01]  /*b600*/  HADD2.F32 R28, -RZ, R50.H0_H0 ;  /* 0x20000032ff1c7230 */ /* 0x000fe20000004100 */
[--C-:B------:R-:W-:Y:S01]  /*b610*/  SHF.R.U32.HI R31, RZ, 0x10, R27.reuse ;  /* 0x00000010ff1f7819 */ /* 0x100fe2000001161b */
        /* <DEDUP_REMOVED lines=38> */
.L_x_1839:
[----:B------:R-:W-:Y:S05]  /*b880*/  BSYNC B1 ;  /* 0x0000000000017941 */ /* 0x000fea0003800000 */
.L_x_1838:
        /* <DEDUP_REMOVED lines=9> */
[----:B------:R-:W-:Y:S01]  /*b920*/  SHF.R.U32.HI R26, RZ, 0x10, R21 ;  /* 0x00000010ff1a7819 */ /* 0x000fe20000011615 */
[--C-:B------:R-:W-:Y:S01]  /*b930*/  HADD2.F32 R25, -RZ, R15.reuse.H0_H0 ;  /* 0x2000000fff197230 */ /* 0x100fe20000004100 */
[----:B------:R-:W-:Y:S01]  /*b940*/  SHF.R.U32.HI R24, RZ, 0x10, R13 ;  /* 0x00000010ff187819 */ /* 0x000fe2000001160d */
[----:B------:R-:W-:Y:S01]  /*b950*/  HADD2.F32 R15, -RZ, R15.H1_H1 ;  /* 0x3000000fff0f7230 */ /* 0x000fe20000004100 */
[----:B------:R-:W-:Y:S01]  /*b960*/  SHF.R.U64 R29, R20, 0x10, R21 ;  /* 0x00000010141d7819 */ /* 0x000fe20000001215 */
[----:B------:R-:W-:Y:S01]  /*b970*/  HADD2.F32 R26, -RZ, R26.H0_H0 ;  /* 0x2000001aff1a7230 */ /* 0x000fe20000004100 */
[----:B------:R-:W-:Y:S01]  /*b980*/  SHF.R.U64 R30, R12, 0x10, R13 ;  /* 0x000000100c1e7819 */ /* 0x000fe2000000120d */
[----:B------:R-:W-:Y:S02]  /*b990*/  HADD2.F32 R24, -RZ, R24.H0_H0 ;  /* 0x20000018ff187230 */ /* 0x000fe40000004100 */
[----:B------:R-:W-:-:S02]  /*b9a0*/  HADD2.F32 R21, -RZ, R54.H0_H0 ;  /* 0x20000036ff157230 */ /* 0x000fc40000004100 */
[----:B------:R-:W-:Y:S02]  /*b9b0*/  HADD2.F32 R54, -RZ, R54.H1_H1 ;  /* 0x30000036ff367230 */ /* 0x000fe40000004100 */
[--C-:B0-----:R-:W-:Y:S02]  /*b9c0*/  HADD2.F32 R20, -RZ, R7.reuse.H1_H1 ;  /* 0x30000007ff147230 */ /* 0x101fe40000004100 */
[--C-:B------:R-:W-:Y:S02]  /*b9d0*/  HADD2.F32 R3, -RZ, R4.reuse.H0_H0 ;  /* 0x20000004ff037230 */ /* 0x100fe40000004100 */
[----:B------:R-:W-:Y:S02]  /*b9e0*/  HADD2.F32 R13, -RZ, R7.H0_H0 ;  /* 0x20000007ff0d7230 */ /* 0x000fe40000004100 */
[C---:B------:R-:W-:Y:S01]  /*b9f0*/  FMUL.FTZ R28, R20.reuse, R26 ;  /* 0x0000001a141c7220 */ /* 0x040fe20000410000 */
[----:B------:R-:W-:Y:S02]  /*ba00*/  HADD2.F32 R4, -RZ, R4.H1_H1 ;  /* 0x30000004ff047230 */ /* 0x000fe40000004100 */
[----:B------:R-:W-:Y:S01]  /*ba10*/  FMUL.FTZ R27, R20, R24 ;  /* 0x00000018141b7220 */ /* 0x000fe20000410000 */
[----:B------:R-:W-:-:S02]  /*ba20*/  HADD2.F32 R7, -RZ, R6.H0_H0 ;  /* 0x20000006ff077230 */ /* 0x000fc40000004100 */
[C---:B------:R-:W-:Y:S01]  /*ba30*/  FFMA.FTZ R28, R13.reuse, R24, -R28 ;  /* 0x000000180d1c7223 */ /* 0x040fe2000001081c */
[----:B------:R-:W-:Y:S02]  /*ba40*/  HADD2.F32 R12, -RZ, R6.H1_H1 ;  /* 0x30000006ff0c7230 */ /* 0x000fe40000004100 */
[C---:B------:R-:W-:Y:S01]  /*ba50*/  FMUL.FTZ R20, R4.reuse, R25 ;  /* 0x0000001904147220 */ /* 0x040fe20000410000 */
[--C-:B------:R-:W-:Y:S02]  /*ba60*/  HADD2.F32 R6, -RZ, R5.reuse.H0_H0 ;  /* 0x20000005ff067230 */ /* 0x100fe40000004100 */
[----:B------:R-:W-:Y:S01]  /*ba70*/  FFMA.FTZ R27, R13, R26, R27 ;  /* 0x0000001a0d1b7223 */ /* 0x000fe2000001001b */
[-C--:B------:R-:W-:Y:S01]  /*ba80*/  FMUL.FTZ R24, R4, R21.reuse ;  /* 0x0000001504187220 */ /* 0x080fe20000410000 */
[----:B------:R-:W-:Y:S02]  /*ba90*/  HADD2.F32 R5, -RZ, R5.H1_H1 ;  /* 0x30000005ff057230 */ /* 0x000fe40000004100 */
[----:B------:R-:W-:Y:S01]  /*baa0*/  FFMA.FTZ R20, R3, R21, -R20 ;  /* 0x0000001503147223 */ /* 0x000fe20000010814 */
[----:B------:R-:W-:-:S02]  /*bab0*/  HADD2.F32 R13, -RZ, R29.H0_H0 ;  /* 0x2000001dff0d7230 */ /* 0x000fc40000004100 */
[----:B------:R-:W-:Y:S01]  /*bac0*/  FFMA.FTZ R3, R3, R25, R24 ;  /* 0x0000001903037223 */ /* 0x000fe20000010018 */
[----:B------:R-:W-:Y:S02]  /*bad0*/  HADD2.F32 R4, -RZ, R30.H0_H0 ;  /* 0x2000001eff047230 */ /* 0x000fe40000004100 */
[C---:B------:R-:W-:Y:S01]  /*bae0*/  FMUL.FTZ R24, R12.reuse, R15 ;  /* 0x0000000f0c187220 */ /* 0x040fe20000410000 */
        /* <DEDUP_REMOVED lines=12> */
.L_x_1844:
[----:B------:R-:W-:Y:S05]  /*bbb0*/  BSYNC B1 ;  /* 0x0000000000017941 */ /* 0x000fea0003800000 */
.L_x_1843:
[----:B------:R-:W-:Y:S05]  /*bbc0*/  @P1 BRA `(.L_x_1842) ;  /* 0x0000002800001947 */ /* 0x000fea0003800000 */
[----:B0-----:R-:W0:Y:S01]  /*bbd0*/  LDS.128 R4, [R214+0x7000] ;  /* 0x00700000d6047984 */ /* 0x001e220000000c00 */
[----:B------:R-:W-:Y:S01]  /*bbe0*/  SHF.R.U32.HI R15, RZ, 0x10, R9 ;  /* 0x00000010ff0f7819 */ /* 0x000fe20000011609 */
[----:B------:R-:W-:Y:S01]  /*bbf0*/  HADD2.F32 R13, -RZ, R0.H0_H0 ;  /* 0x20000000ff0d7230 */ /* 0x000fe20000004100 */
[--C-:B------:R-:W-:Y:S02]  /*bc00*/  SHF.R.U32.HI R12, RZ, 0x10, R11.reuse ;  /* 0x00000010ff0c7819 */ /* 0x100fe4000001160b */
[----:B------:R-:W-:Y:S01]  /*bc10*/  SHF.R.U64 R25, R10, 0x10, R11 ;  /* 0x000000100a197819 */ /* 0x000fe2000000120b */
[----:B------:R-:W-:Y:S01]  /*bc20*/  HADD2.F32 R15, -RZ, R15.H0_H0 ;  /* 0x2000000fff0f7230 */ /* 0x000fe20000004100 */
[----:B------:R-:W-:Y:S01]  /*bc30*/  SHF.R.U64 R21, R8, 0x10, R9 ;  /* 0x0000001008157819 */ /* 0x000fe20000001209 */
[----:B------:R-:W-:Y:S02]  /*bc40*/  HADD2.F32 R12, -RZ, R12.H0_H0 ;  /* 0x2000000cff0c7230 */ /* 0x000fe40000004100 */
[----:B------:R-:W-:-:S02]  /*bc50*/  HADD2.F32 R11, -RZ, R14.H0_H0 ;  /* 0x2000000eff0b7230 */ /* 0x000fc40000004100 */
        /* <DEDUP_REMOVED lines=16> */
[----:B------:R-:W-:-:S02]  /*bd60*/  HADD2.F32 R9, -RZ, R0.H1_H1 ;  /* 0x30000000ff097230 */ /* 0x000fc40000004100 */
[----:B------:R-:W-:Y:S01]  /*bd70*/  FFMA.FTZ R3, R3, R13, R12 ;  /* 0x0000000d03037223 */ /* 0x000fe2000001000c */
[----:B------:R-:W-:Y:S02]  /*bd80*/  HADD2.F32 R4, -RZ, R21.H0_H0 ;  /* 0x20000015ff047230 */ /* 0x000fe40000004100 */
[----:B------:R-:W-:Y:S02]  /*bd90*/  HADD2.F32 R0, -RZ, R25.H0_H0 ;  /* 0x20000019ff007230 */ /* 0x000fe40000004100 */
[CC--:B------:R-:W-:Y:S01]  /*bda0*/  FMUL.FTZ R12, R8.reuse, R9.reuse ;  /* 0x00000009080c7220 */ /* 0x0c0fe20000410000 */
[----:B------:R-:W-:Y:S01]  /*bdb0*/  FMUL.FTZ R8, R8, R14 ;  /* 0x0000000e08087220 */ /* 0x000fe20000410000 */
[C---:B------:R-:W-:Y:S01]  /*bdc0*/  FMUL.FTZ R11, R5.reuse, R4 ;  /* 0x00000004050b7220 */ /* 0x040fe20000410000 */
[----:B------:R-:W-:Y:S01]  /*bdd0*/  FMUL.FTZ R13, R5, R0 ;  /* 0x00000000050d7220 */ /* 0x000fe20000410000 */
[C---:B------:R-:W-:Y:S02]  /*bde0*/  FFMA.FTZ R12, R7.reuse, R14, -R12 ;  /* 0x0000000e070c7223 */ /* 0x040fe4000001080c */
[C---:B------:R-:W-:Y:S01]  /*bdf0*/  FFMA.FTZ R5, R6.reuse, R0, -R11 ;  /* 0x0000000006057223 */ /* 0x040fe2000001080b */
[----:B------:R-:W-:Y:S01]  /*be00*/  FFMA.FTZ R9, R7, R9, R8 ;  /* 0x0000000907097223 */ /* 0x000fe20000010008 */
[----:B------:R-:W-:Y:S01]  /*be10*/  FFMA.FTZ R0, R6, R4, R13 ;  /* 0x0000000406007223 */ /* 0x000fe2000001000d */
[----:B------:R-:W-:-:S02]  /*be20*/  F2FP.F16.F32.PACK_AB R7, R15, R20 ;  /* 0x000000140f07723e */ /* 0x000fc400000000ff */
[----:B------:R-:W-:Y:S02]  /*be30*/  F2FP.F16.F32.PACK_AB R4, R3, R10 ;  /* 0x0000000a0304723e */ /* 0x000fe400000000ff */
[----:B------:R-:W-:Y:S02]  /*be40*/  F2FP.F16.F32.PACK_AB R6, R9, R12 ;  /* 0x0000000c0906723e */ /* 0x000fe400000000ff */
[----:B------:R-:W-:-:S05]  /*be50*/  F2FP.F16.F32.PACK_AB R5, R0, R5 ;  /* 0x000000050005723e */ /* 0x000fca00000000ff */
[----:B------:R0:W-:Y:S01]  /*be60*/  STS.128 [R214+0x7000], R4 ;  /* 0x00700004d6007388 */ /* 0x0001e20000000c00 */
[----:B------:R-:W-:Y:S05]  /*be70*/  BRA `(.L_x_1842) ;  /* 0x0000002400547947 */ /* 0x000fea0003800000 */
.L_x_1815:
[----:B------:R-:W0:Y:S01]  /*be80*/  LDC R5, c[0x0][0x448] ;  /* 0x00011200ff057b82 */ /* 0x000e220000000800 */
[----:B------:R-:W-:Y:S01]  /*be90*/  ULDC.64 UR4, c[0x0][0x3f8] ;  /* 0x0000fe0000047ab9 */ /* 0x000fe20000000a00 */
[----:B------:R-:W-:Y:S01]  /*bea0*/  MOV R27, R29 ;  /* 0x0000001d001b7202 */ /* 0x000fe20000000f00 */
[----:B------:R-:W-:Y:S01]  /*beb0*/  ULDC.64 UR6, c[0x0][0x408] ;  /* 0x0001020000067ab9 */ /* 0x000fe20000000a00 */
        /* <DEDUP_REMOVED lines=10> */
[C---:B------:R-:W-:Y:S01]  /*bf60*/  IMAD R7, R3.reuse, UR5, R4 ;  /* 0x0000000503077c24 */ /* 0x040fe2000f8e0204 */
        /* <DEDUP_REMOVED lines=12> */
[----:B------:R-:W0:Y:S01]  /*c030*/  LDC R53, c[0x0][0x3f4] ;  /* 0x0000fd00ff357b82 */ /* 0x000e220000000800 */
[----:B------:R-:W3:Y:S01]  /*c040*/  SHFL.IDX PT, R4, R32, RZ, 0x181f ;  /* 0x00181fff20047589 */ /* 0x000ee200000e0000 */
[----:B------:R-:W-:-:S03]  /*c050*/  IMAD R3, R196, R5, RZ ;  /* 0x00000005c4037224 */ /* 0x000fc600078e02ff */
[----:B------:R-:W5:Y:S04]  /*c060*/  SHFL.IDX PT, R0, R35, RZ, 0x181f ;  /* 0x00181fff23007589 */ /* 0x000f6800000e0000 */
[----:B------:R-:W1:Y:S04]  /*c070*/  SHFL.IDX PT, R14, R34, RZ, 0x181f ;  /* 0x00181fff220e7589 */ /* 0x000e6800000e0000 */
[----:B------:R-:W2:Y:S01]  /*c080*/  SHFL.IDX PT, R5, R33, RZ, 0x181f ;  /* 0x00181fff21057589 */ /* 0x000ea200000e0000 */
[----:B0-----:R-:W-:-:S04]  /*c090*/  ISETP.GE.AND P0, PT, R16, R53, PT ;  /* 0x000000351000720c */ /* 0x001fc80003f06270 */
[----:B------:R-:W-:-:S13]  /*c0a0*/  ISETP.GE.OR P1, PT, R54, R3, P0 ;  /* 0x000000033600720c */ /* 0x000fda0000726670 */
[C---:B------:R-:W-:Y:S01]  /*c0b0*/  @!P1 IMAD.SHL.U32 R21, R16.reuse, 0x2, RZ ;  /* 0x0000000210159824 */ /* 0x040fe200078e00ff */
[----:B------:R-:W-:-:S04]  /*c0c0*/  @!P1 SHF.L.U64.HI R6, R16, 0x1, R17 ;  /* 0x0000000110069819 */ /* 0x000fc80000010211 */
[----:B---3--:R-:W-:-:S05]  /*c0d0*/  @!P1 IADD3 R4, P2, R4, R21, RZ ;  /* 0x0000001504049210 */ /* 0x008fca0007f5e0ff */
[----:B-----5:R-:W-:Y:S02]  /*c0e0*/  @!P1 IMAD.X R7, R0, 0x1, R6, P2 ;  /* 0x0000000100079824 */ /* 0x020fe400010e0606 */
[----:B------:R-:W-:Y:S02]  /*c0f0*/  @!P1 IMAD.MOV.U32 R8, RZ, RZ, R4 ;  /* 0x000000ffff089224 */ /* 0x000fe400078e0004 */
[----:B------:R-:W-:-:S06]  /*c100*/  @!P1 IMAD.MOV.U32 R9, RZ, RZ, R7 ;  /* 0x000000ffff099224 */ /* 0x000fcc00078e0007 */
[----:B------:R-:W3:Y:S01]  /*c110*/  @!P1 LD.E.128 R8, desc[UR52][R8.64] ;  /* 0x0000003408089980 */ /* 0x000ee2000c101d00 */
[----:B-1----:R-:W-:-:S05]  /*c120*/  @!P1 IADD3 R14, P2, R14, R21, RZ ;  /* 0x000000150e0e9210 */ /* 0x002fca0007f5e0ff */
[----:B--2---:R-:W-:Y:S02]  /*c130*/  @!P1 IMAD.X R5, R5, 0x1, R6, P2 ;  /* 0x0000000105059824 */ /* 0x004fe400010e0606 */
[----:B------:R-:W-:-:S06]  /*c140*/  @!P1 IMAD.MOV.U32 R4, RZ, RZ, R14 ;  /* 0x000000ffff049224 */ /* 0x000fcc00078e000e */
[----:B------:R-:W2:Y:S01]  /*c150*/  @!P1 LD.E.128 R4, desc[UR52][R4.64] ;  /* 0x0000003404049980 */ /* 0x000ea2000c101d00 */
[----:B------:R-:W-:Y:S02]  /*c160*/  CS2R R48, SRZ ;  /* 0x0000000000307805 */ /* 0x000fe4000001ff00 */
[----:B------:R-:W-:Y:S02]  /*c170*/  CS2R R20, SRZ ;  /* 0x0000000000147805 */ /* 0x000fe4000001ff00 */
[----:B------:R-:W-:Y:S01]  /*c180*/  CS2R R50, SRZ ;  /* 0x0000000000327805 */ /* 0x000fe2000001ff00 */
[----:B------:R0:W1:Y:S01]  /*c190*/  SHFL.IDX PT, R14, R34, 0x1, 0x181f ;  /* 0x00381f00220e7f89 */ /* 0x00006200000e0000 */
[----:B------:R-:W-:Y:S02]  /*c1a0*/  CS2R R38, SRZ ;  /* 0x0000000000267805 */ /* 0x000fe4000001ff00 */
[----:B------:R-:W-:Y:S02]  /*c1b0*/  CS2R R24, SRZ ;  /* 0x0000000000187805 */ /* 0x000fe4000001ff00 */
[----:B---3--:R-:W-:Y:S01]  /*c1c0*/  @!P1 MOV R48, R8 ;  /* 0x0000000800309202 */ /* 0x008fe20000000f00 */
[----:B------:R-:W-:Y:S01]  /*c1d0*/  @!P1 IMAD.MOV.U32 R49, RZ, RZ, R9 ;  /* 0x000000ffff319224 */ /* 0x000fe200078e0009 */
[----:B------:R0:W3:Y:S01]  /*c1e0*/  SHFL.IDX PT, R8, R32, 0x1, 0x181f ;  /* 0x00381f0020087f89 */ /* 0x0000e200000e0000 */
[----:B------:R-:W-:-:S02]  /*c1f0*/  @!P1 IMAD.MOV.U32 R50, RZ, RZ, R10 ;  /* 0x000000ffff329224 */ /* 0x000fc400078e000a */
[----:B------:R-:W-:Y:S01]  /*c200*/  IMAD.MOV.U32 R0, RZ, RZ, R48 ;  /* 0x000000ffff007224 */ /* 0x000fe200078e0030 */
[----:B------:R0:W0:Y:S01]  /*c210*/  SHFL.IDX PT, R9, R33, 0x1, 0x181f ;  /* 0x00381f0021097f89 */ /* 0x00002200000e0000 */
[----:B------:R-:W-:Y:S02]  /*c220*/  IMAD.MOV.U32 R12, RZ, RZ, R49 ;  /* 0x000000ffff0c7224 */ /* 0x000fe400078e0031 */
[----:B------:R-:W-:Y:S01]  /*c230*/  @!P1 IMAD.MOV.U32 R51, RZ, RZ, R11 ;  /* 0x000000ffff339224 */ /* 0x000fe200078e000b */
[----:B------:R-:W-:Y:S01]  /*c240*/  PRMT R64, R64, 0x5410, R0 ;  /* 0x0000541040407816 */ /* 0x000fe20000000000 */
[----:B------:R-:W-:Y:S01]  /*c250*/  IMAD.MOV.U32 R10, RZ, RZ, R50 ;  /* 0x000000ffff0a7224 */ /* 0x000fe200078e0032 */
[----:B------:R0:W0:Y:S01]  /*c260*/  SHFL.IDX PT, R0, R35, 0x1, 0x181f ;  /* 0x00381f0023007f89 */ /* 0x00002200000e0000 */
[----:B------:R-:W-:Y:S01]  /*c270*/  IMAD.MOV.U32 R11, RZ, RZ, R51 ;  /* 0x000000ffff0b7224 */ /* 0x000fe200078e0033 */
[----:B--2---:R-:W-:Y:S01]  /*c280*/  @!P1 MOV R20, R6 ;  /* 0x0000000600149202 */ /* 0x004fe20000000f00 */
[----:B------:R-:W-:Y:S01]  /*c290*/  @!P1 IMAD.MOV.U32 R38, RZ, RZ, R4 ;  /* 0x000000ffff269224 */ /* 0x000fe200078e0004 */
[----:B------:R-:W-:Y:S01]  /*c2a0*/  PRMT R66, R12, 0x7610, R66 ;  /* 0x000076100c427816 */ /* 0x000fe20000000042 */
[----:B------:R-:W-:Y:S01]  /*c2b0*/  @!P1 IMAD.MOV.U32 R39, RZ, RZ, R5 ;  /* 0x000000ffff279224 */ /* 0x000fe200078e0005 */
[----:B------:R-:W-:Y:S01]  /*c2c0*/  PRMT R37, R10, 0x5410, R11 ;  /* 0x000054100a257816 */ /* 0x000fe2000000000b */
[----:B------:R-:W-:-:S02]  /*c2d0*/  @!P1 IMAD.MOV.U32 R21, RZ, RZ, R7 ;  /* 0x000000ffff159224 */ /* 0x000fc400078e0007 */
[----:B------:R-:W-:Y:S02]  /*c2e0*/  IMAD.MOV.U32 R4, RZ, RZ, R38 ;  /* 0x000000ffff047224 */ /* 0x000fe400078e0026 */
[----:B------:R-:W-:Y:S02]  /*c2f0*/  IMAD.MOV.U32 R5, RZ, RZ, R39 ;  /* 0x000000ffff057224 */ /* 0x000fe400078e0027 */
[----:B------:R-:W-:Y:S02]  /*c300*/  IMAD.MOV.U32 R6, RZ, RZ, R20 ;  /* 0x000000ffff067224 */ /* 0x000fe400078e0014 */
[----:B------:R-:W-:Y:S01]  /*c310*/  IMAD.MOV.U32 R7, RZ, RZ, R21 ;  /* 0x000000ffff077224 */ /* 0x000fe200078e0015 */
[----:B------:R-:W-:Y:S02]  /*c320*/  PRMT R66, R66, 0x5410, R5 ;  /* 0x0000541042427816 */ /* 0x000fe40000000005 */
[----:B------:R-:W-:Y:S02]  /*c330*/  PRMT R65, R6, 0x5410, R4 ;  /* 0x0000541006417816 */ /* 0x000fe40000000004 */
[----:B-1-3--:R-:W-:-:S07]  /*c340*/  PRMT R64, R7, 0x7610, R64 ;  /* 0x0000761007407816 */ /* 0x00afce0000000040 */
.L_x_2202:
[----:B------:R-:W-:Y:S01]  /*c350*/  VIADD R4, R54, 0x20 ;  /* 0x0000002036047836 */ /* 0x000fe20000000000 */
[----:B------:R-:W-:Y:S01]  /*c360*/  BSSY B1, `(.L_x_1846) ;  /* 0x0000012000017945 */ /* 0x000fe20003800000 */
[----:B------:R-:W-:Y:S02]  /*c370*/  CS2R R26, SRZ ;  /* 0x00000000001a7805 */ /* 0x000fe4000001ff00 */
[----:B------:R-:W-:Y:S02]  /*c380*/  CS2R R6, SRZ ;  /* 0x0000000000067805 */ /* 0x000fe4000001ff00 */
[----:B------:R-:W-:Y:S02]  /*c390*/  ISETP.GE.AND P1, PT, R4, R3, PT ;  /* 0x000000030400720c */ /* 0x000fe40003f26270 */
[----:B------:R-:W-:-:S11]  /*c3a0*/  CS2R R4, SRZ ;  /* 0x0000000000047805 */ /* 0x000fd6000001ff00 */
[----:B------:R-:W-:Y:S05]  /*c3b0*/  @P1 BRA `(.L_x_1847) ;  /* 0x0000000000301947 */ /* 0x000fea0003800000 */
[----:B------:R-:W-:Y:S02]  /*c3c0*/  CS2R R26, SRZ ;  /* 0x00000000001a7805 */ /* 0x000fe4000001ff00 */
[----:B------:R-:W-:Y:S02]  /*c3d0*/  CS2R R4, SRZ ;  /* 0x0000000000047805 */ /* 0x000fe4000001ff00 */
[----:B------:R-:W-:Y:S01]  /*c3e0*/  CS2R R6, SRZ ;  /* 0x0000000000067805 */ /* 0x000fe2000001ff00 */
[----:B------:R-:W-:Y:S06]  /*c3f0*/  @P0 BRA `(.L_x_1847) ;  /* 0x0000000000200947 */ /* 0x000fec0003800000 */
[C---:B------:R-:W-:Y:S01]  /*c400*/  IMAD.SHL.U32 R15, R16.reuse, 0x2, RZ ;  /* 0x00000002100f7824 */ /* 0x040fe200078e00ff */
[----:B------:R-:W-:-:S04]  /*c410*/  SHF.L.U64.HI R6, R16, 0x1, R17 ;  /* 0x0000000110067819 */ /* 0x000fc80000010211 */
[-C--:B------:R-:W-:Y:S02]  /*c420*/  IADD3 R4, P1, R8, R15.reuse, RZ ;  /* 0x0000000f08047210 */ /* 0x080fe40007f3e0ff */
[----:B------:R-:W-:-:S03]  /*c430*/  IADD3 R14, P2, R14, R15, RZ ;  /* 0x0000000f0e0e7210 */ /* 0x000fc60007f5e0ff */
[--C-:B0-----:R-:W-:Y:S02]  /*c440*/  IMAD.X R5, R0, 0x1, R6.reuse, P1 ;  /* 0x0000000100057824 */ /* 0x101fe400008e0606 */
[----:B------:R-:W-:-:S04]  /*c450*/  IMAD.X R15, R9, 0x1, R6, P2 ;  /* 0x00000001090f7824 */ /* 0x000fc800010e0606 */
[----:B------:R-:W5:Y:S04]  /*c460*/  LD.E.128 R4, desc[UR52][R4.64] ;  /* 0x0000003404047980 */ /* 0x000f68000c101d00 */
[----:B------:R1:W5:Y:S02]  /*c470*/  LD.E.128 R24, desc[UR52][R14.64] ;  /* 0x000000340e187980 */ /* 0x000364000c101d00 */
.L_x_1847:
[----:B------:R-:W-:Y:S05]  /*c480*/  BSYNC B1 ;  /* 0x0000000000017941 */ /* 0x000fea0003800000 */
.L_x_1846:
[----:B-----5:R-:W-:Y:S01]  /*c490*/  IMAD.MOV.U32 R8, RZ, RZ, R25 ;  /* 0x000000ffff087224 */ /* 0x020fe200078e0019 */
[----:B0-----:R-:W-:Y:S01]  /*c4a0*/  MOV R0, R24 ;  /* 0x0000001800007202 */ /* 0x001fe20000000f00 */
[----:B------:R-:W-:Y:S01]  /*c4b0*/  IMAD.MOV.U32 R9, RZ, RZ, R26 ;  /* 0x000000ffff097224 */ /* 0x000fe200078e001a */
[----:B------:R-:W-:Y:S01]  /*c4c0*/  UMOV UR4, 0xffffffff ;  /* 0xffffffff00047882 */ /* 0x000fe20000000000 */
[----:B------:R-:W-:Y:S01]  /*c4d0*/  IMAD.MOV.U32 R10, RZ, RZ, R27 ;  /* 0x000000ffff0a7224 */ /* 0x000fe200078e001b */
[----:B------:R-:W-:Y:S01]  /*c4e0*/  PRMT R55, R0, 0x5410, R8 ;  /* 0x0000541000377816 */ /* 0x000fe20000000008 */
[----:B------:R-:W-:Y:S02]  /*c4f0*/  IMAD.MOV.U32 R0, RZ, RZ, R4 ;  /* 0x000000ffff007224 */ /* 0x000fe400078e0004 */
[----:B------:R-:W-:Y:S01]  /*c500*/  IMAD.MOV.U32 R8, RZ, RZ, R5 ;  /* 0x000000ffff087224 */ /* 0x000fe200078e0005 */
[----:B------:R-:W-:Y:S01]  /*c510*/  PRMT R56, R9, 0x5410, R10 ;  /* 0x0000541009387816 */ /* 0x000fe2000000000a */
[----:B------:R-:W-:-:S02]  /*c520*/  IMAD.MOV.U32 R9, RZ, RZ, R6 ;  /* 0x000000ffff097224 */ /* 0x000fc400078e0006 */
[----:B------:R-:W-:Y:S01]  /*c530*/  IMAD.MOV.U32 R10, RZ, RZ, R7 ;  /* 0x000000ffff0a7224 */ /* 0x000fe200078e0007 */
[----:B------:R-:W-:-:S04]  /*c540*/  PRMT R57, R0, 0x5410, R8 ;  /* 0x0000541000397816 */ /* 0x000fc80000000008 */
[----:B------:R-:W-:Y:S01]  /*c550*/  PRMT R58, R9, 0x5410, R10 ;  /* 0x00005410093a7816 */ /* 0x000fe2000000000a */
[----:B------:R-:W-:Y:S06]  /*c560*/  BRA.DIV UR4, `(.L_x_1848) ;  /* 0x000001ba04307947 */ /* 0x000fec000b800000 */
[----:B------:R-:W0:Y:S01]  /*c570*/  SHFL.IDX PT, R8, R32, 0x2, 0x181f ;  /* 0x00581f0020087f89 */ /* 0x000e2200000e0000 */
[----:B------:R-:W-:-:S03]  /*c580*/  VIADD R10, R54, 0x40 ;  /* 0x00000040360a7836 */ /* 0x000fc60000000000 */
[----:B------:R-:W2:Y:S02]  /*c590*/  SHFL.IDX PT, R0, R35, 0x2, 0x181f ;  /* 0x00581f0023007f89 */ /* 0x000ea400000e0000 */
[----:B------:R-:W-:Y:S02]  /*c5a0*/  ISETP.GE.OR P1, PT, R10, R3, P0 ;  /* 0x000000030a00720c */ /* 0x000fe40000726670 */
[----:B-1----:R-:W1:Y:S04]  /*c5b0*/  SHFL.IDX PT, R14, R34, 0x2, 0x181f ;  /* 0x00581f00220e7f89 */ /* 0x002e6800000e0000 */
[----:B------:R-:W3:Y:S07]  /*c5c0*/  SHFL.IDX PT, R28, R33, 0x2, 0x181f ;  /* 0x00581f00211c7f89 */ /* 0x000eee00000e0000 */
[C---:B------:R-:W-:Y:S01]  /*c5d0*/  @!P1 IMAD.SHL.U32 R31, R16.reuse, 0x2, RZ ;  /* 0x00000002101f9824 */ /* 0x040fe200078e00ff */
[----:B------:R-:W-:-:S04]  /*c5e0*/  @!P1 SHF.L.U64.HI R29, R16, 0x1, R17 ;  /* 0x00000001101d9819 */ /* 0x000fc80000010211 */
[----:B0-----:R-:W-:-:S04]  /*c5f0*/  @!P1 IADD3 R8, P2, R8, R31, RZ ;  /* 0x0000001f08089210 */ /* 0x001fc80007f5e0ff */
[----:B--2---:R-:W-:-:S06]  /*c600*/  @!P1 IADD3.X R9, R0, R29, RZ, P2, !PT ;  /* 0x0000001d00099210 */ /* 0x004fcc00017fe4ff */
[----:B------:R-:W2:Y:S01]  /*c610*/  @!P1 LD.E.128 R8, desc[UR52][R8.64] ;  /* 0x0000003408089980 */ /* 0x000ea2000c101d00 */
[----:B-1----:R-:W-:-:S05]  /*c620*/  @!P1 IADD3 R14, P2, R14, R31, RZ ;  /* 0x0000001f0e0e9210 */ /* 0x002fca0007f5e0ff */
[----:B---3--:R-:W-:-:S04]  /*c630*/  @!P1 IMAD.X R29, R28, 0x1, R29, P2 ;  /* 0x000000011c1d9824 */ /* 0x008fc800010e061d */
[----:B------:R-:W-:-:S05]  /*c640*/  @!P1 IMAD.MOV.U32 R15, RZ, RZ, R29 ;  /* 0x000000ffff0f9224 */ /* 0x000fca00078e001d */
[----:B------:R-:W3:Y:S01]  /*c650*/  @!P1 LD.E.128 R28, desc[UR52][R14.64] ;  /* 0x000000340e1c9980 */ /* 0x000ee2000c101d00 */
[----:B------:R-:W-:Y:S02]  /*c660*/  CS2R R44, SRZ ;  /* 0x00000000002c7805 */ /* 0x000fe4000001ff00 */
[----:B------:R-:W-:Y:S02]  /*c670*/  CS2R R46, SRZ ;  /* 0x00000000002e7805 */ /* 0x000fe4000001ff00 */
[----:B------:R-:W-:Y:S01]  /*c680*/  CS2R R40, SRZ ;  /* 0x0000000000287805 */ /* 0x000fe2000001ff00 */
[----:B------:R-:W0:Y:S01]  /*c690*/  SHFL.IDX PT, R32, R32, 0x3, 0x181f ;  /* 0x00781f0020207f89 */ /* 0x000e2200000e0000 */
[----:B------:R-:W-:-:S03]  /*c6a0*/  CS2R R42, SRZ ;  /* 0x00000000002a7805 */ /* 0x000fc6000001ff00 */
[----:B------:R-:W1:Y:S04]  /*c6b0*/  SHFL.IDX PT, R34, R34, 0x3, 0x181f ;  /* 0x00781f0022227f89 */ /* 0x000e6800000e0000 */
[----:B------:R-:W0:Y:S01]  /*c6c0*/  SHFL.IDX PT, R33, R33, 0x3, 0x181f ;  /* 0x00781f0021217f89 */ /* 0x000e2200000e0000 */
[----:B--2---:R-:W-:Y:S02]  /*c6d0*/  @!P1 IMAD.MOV.U32 R44, RZ, RZ, R8 ;  /* 0x000000ffff2c9224 */ /* 0x004fe400078e0008 */
[----:B------:R-:W-:Y:S02]  /*c6e0*/  @!P1 IMAD.MOV.U32 R45, RZ, RZ, R9 ;  /* 0x000000ffff2d9224 */ /* 0x000fe400078e0009 */
[----:B------:R-:W-:Y:S02]  /*c6f0*/  IMAD.MOV.U32 R0, RZ, RZ, R44 ;  /* 0x000000ffff007224 */ /* 0x000fe400078e002c */
[----:B------:R-:W-:-:S02]  /*c700*/  IMAD.MOV.U32 R12, RZ, RZ, R45 ;  /* 0x000000ffff0c7224 */ /* 0x000fc400078e002d */
[----:B------:R-:W-:Y:S02]  /*c710*/  @!P1 IMAD.MOV.U32 R46, RZ, RZ, R10 ;  /* 0x000000ffff2e9224 */ /* 0x000fe400078e000a */
[----:B------:R-:W-:Y:S01]  /*c720*/  @!P1 IMAD.MOV.U32 R47, RZ, RZ, R11 ;  /* 0x000000ffff2f9224 */ /* 0x000fe200078e000b */
[----:B------:R-:W-:Y:S01]  /*c730*/  PRMT R59, R0, 0x5410, R12 ;  /* 0x00005410003b7816 */ /* 0x000fe2000000000c */
[----:B------:R-:W-:Y:S01]  /*c740*/  IMAD.MOV.U32 R8, RZ, RZ, R46 ;  /* 0x000000ffff087224 */ /* 0x000fe200078e002e */
[----:B------:R2:W0:Y:S02]  /*c750*/  SHFL.IDX PT, R0, R35, 0x3, 0x181f ;  /* 0x00781f0023007f89 */ /* 0x00042400000e0000 */
[----:B------:R-:W-:Y:S01]  /*c760*/  MOV R9, R47 ;  /* 0x0000002f00097202 */ /* 0x000fe20000000f00 */
[----:B---3--:R-:W-:Y:S02]  /*c770*/  @!P1 IMAD.MOV.U32 R40, RZ, RZ, R28 ;  /* 0x000000ffff289224 */ /* 0x008fe400078e001c */
[----:B------:R-:W-:Y:S01]  /*c780*/  @!P1 IMAD.MOV.U32 R41, RZ, RZ, R29 ;  /* 0x000000ffff299224 */ /* 0x000fe200078e001d */
[----:B------:R-:W-:Y:S01]  /*c790*/  PRMT R52, R8, 0x5410, R9 ;  /* 0x0000541008347816 */ /* 0x000fe20000000009 */
[----:B------:R-:W-:-:S02]  /*c7a0*/  @!P1 IMAD.MOV.U32 R42, RZ, RZ, R30 ;  /* 0x000000ffff2a9224 */ /* 0x000fc400078e001e */
[----:B------:R-:W-:Y:S02]  /*c7b0*/  @!P1 IMAD.MOV.U32 R43, RZ, RZ, R31 ;  /* 0x000000ffff2b9224 */ /* 0x000fe400078e001f */
[----:B------:R-:W-:Y:S02]  /*c7c0*/  IMAD.MOV.U32 R8, RZ, RZ, R40 ;  /* 0x000000ffff087224 */ /* 0x000fe400078e0028 */
[----:B------:R-:W-:Y:S02]  /*c7d0*/  IMAD.MOV.U32 R9, RZ, RZ, R41 ;  /* 0x000000ffff097224 */ /* 0x000fe400078e0029 */
[----:B------:R-:W-:Y:S02]  /*c7e0*/  IMAD.MOV.U32 R10, RZ, RZ, R42 ;  /* 0x000000ffff0a7224 */ /* 0x000fe400078e002a */
[----:B------:R-:W-:Y:S01]  /*c7f0*/  IMAD.MOV.U32 R11, RZ, RZ, R43 ;  /* 0x000000ffff0b7224 */ /* 0x000fe200078e002b */
[----:B------:R-:W-:Y:S02]  /*c800*/  PRMT R62, R8, 0x5410, R9 ;  /* 0x00005410083e7816 */ /* 0x000fe40000000009 */
[----:B------:R-:W-:-:S02]  /*c810*/  CS2R R8, SRZ ;  /* 0x0000000000087805 */ /* 0x000fc4000001ff00 */
[----:B-12---:R-:W-:-:S07]  /*c820*/  PRMT R63, R10, 0x5410, R11 ;  /* 0x000054100a3f7816 */ /* 0x006fce000000000b */
.L_x_2212:
[----:B------:R-:W-:Y:S01]  /*c830*/  VIADD R54, R54, 0x60 ;  /* 0x0000006036367836 */ /* 0x000fe20000000000 */
[----:B------:R-:W-:Y:S01]  /*c840*/  BSSY B1, `(.L_x_1849) ;  /* 0x0000012000017945 */ /* 0x000fe20003800000 */
[----:B------:R-:W-:Y:S02]  /*c850*/  CS2R R10, SRZ ;  /* 0x00000000000a7805 */ /* 0x000fe4000001ff00 */
[----:B------:R-:W-:Y:S02]  /*c860*/  CS2R R12, SRZ ;  /* 0x00000000000c7805 */ /* 0x000fe4000001ff00 */
[----:B------:R-:W-:Y:S02]  /*c870*/  CS2R R14, SRZ ;  /* 0x00000000000e7805 */ /* 0x000fe4000001ff00 */
[----:B------:R-:W-:-:S13]  /*c880*/  ISETP.GE.AND P1, PT, R54, R3, PT ;  /* 0x000000033600720c */ /* 0x000fda0003f26270 */
[----:B------:R-:W-:Y:S05]  /*c890*/  @P1 BRA `(.L_x_1850) ;  /* 0x0000000000301947 */ /* 0x000fea0003800000 */
[----:B------:R-:W-:Y:S02]  /*c8a0*/  CS2R R10, SRZ ;  /* 0x00000000000a7805 */ /* 0x000fe4000001ff00 */
[----:B------:R-:W-:Y:S02]  /*c8b0*/  CS2R R12, SRZ ;  /* 0x00000000000c7805 */ /* 0x000fe4000001ff00 */
[----:B------:R-:W-:Y:S01]  /*c8c0*/  CS2R R14, SRZ ;  /* 0x00000000000e7805 */ /* 0x000fe2000001ff00 */
[----:B------:R-:W-:Y:S06]  /*c8d0*/  @P0 BRA `(.L_x_1850) ;  /* 0x0000000000200947 */ /* 0x000fec0003800000 */
[C---:B------:R-:W-:Y:S02]  /*c8e0*/  SHF.L.U32 R11, R16.reuse, 0x1, RZ ;  /* 0x00000001100b7819 */ /* 0x040fe400000006ff */
[----:B------:R-:W-:Y:S02]  /*c8f0*/  SHF.L.U64.HI R9, R16, 0x1, R17 ;  /* 0x0000000110097819 */ /* 0x000fe40000010211 */
[-C--:B0-----:R-:W-:Y:S02]  /*c900*/  IADD3 R12, P1, R32, R11.reuse, RZ ;  /* 0x0000000b200c7210 */ /* 0x081fe40007f3e0ff */
[----:B------:R-:W-:-:S03]  /*c910*/  IADD3 R8, P2, R34, R11, RZ ;  /* 0x0000000b22087210 */ /* 0x000fc60007f5e0ff */
[--C-:B------:R-:W-:Y:S02]  /*c920*/  IMAD.X R13, R0, 0x1, R9.reuse, P1 ;  /* 0x00000001000d7824 */ /* 0x100fe400008e0609 */
[----:B------:R-:W-:-:S04]  /*c930*/  IMAD.X R9, R33, 0x1, R9, P2 ;  /* 0x0000000121097824 */ /* 0x000fc800010e0609 */
[----:B------:R-:W5:Y:S04]  /*c940*/  LD.E.128 R12, desc[UR52][R12.64] ;  /* 0x000000340c0c7980 */ /* 0x000f68000c101d00 */
[----:B------:R-:W5:Y:S02]  /*c950*/  LD.E.128 R8, desc[UR52][R8.64] ;  /* 0x0000003408087980 */ /* 0x000f64000c101d00 */
.L_x_1850:
[----:B------:R-:W-:Y:S05]  /*c960*/  BSYNC B1 ;  /* 0x0000000000017941 */ /* 0x000fea0003800000 */
.L_x_1849:
[----:B------:R-:W-:Y:S01]  /*c970*/  ULEA.HI UR4, UR37, UR37, URZ, 0x1 ;  /* 0x0000002525047291 */ /* 0x000fe2000f8f083f */
[C---:B0-----:R-:W-:Y:S01]  /*c980*/  VIADD R0, R188.reuse, 0x20 ;  /* 0x00000020bc007836 */ /* 0x041fe20000000000 */
[----:B------:R-:W-:Y:S01]  /*c990*/  VIADDMNMX R3, R3, -R200, 0x80, PT ;  /* 0x0000008003037446 */ /* 0x000fe200038009c8 */
[----:B------:R-:W-:Y:S01]  /*c9a0*/  VIADD R31, R188, 0x40 ;  /* 0x00000040bc1f7836 */ /* 0x000fe20000000000 */
[----:B------:R-:W-:Y:S01]  /*c9b0*/  ULOP3.LUT UR4, UR4, 0xfffffffe, URZ, 0xc0, !UPT ;  /* 0xfffffffe04047892 */ /* 0x000fe2000f8ec03f */
[----:B-----5:R-:W-:Y:S01]  /*c9c0*/  IMAD.MOV.U32 R28, RZ, RZ, R9 ;  /* 0x000000ffff1c7224 */ /* 0x020fe200078e0009 */
[-C--:B------:R-:W-:Y:S01]  /*c9d0*/  ISETP.GE.OR P2, PT, R0, R3.reuse, P0 ;  /* 0x000000030000720c */ /* 0x080fe20000746670 */
[----:B------:R-:W-:Y:S01]  /*c9e0*/  IMAD.MOV.U32 R0, RZ, RZ, R8 ;  /* 0x000000ffff007224 */ /* 0x000fe200078e0008 */
[----:B------:R-:W-:Y:S01]  /*c9f0*/  UIADD3 UR4, UR37, -UR4, URZ ;  /* 0x8000000425047290 */ /* 0x000fe2000fffe03f */
[C---:B------:R-:W-:Y:S01]  /*ca00*/  VIADD R30, R188.reuse, 0x60 ;  /* 0x00000060bc1e7836 */ /* 0x040fe20000000000 */
[-C--:B------:R-:W-:Y:S01]  /*ca10*/  ISETP.GE.OR P3, PT, R188, R3.reuse, P0 ;  /* 0x00000003bc00720c */ /* 0x080fe20000766670 */
[----:B------:R-:W-:Y:S01]  /*ca20*/  BSSY B1, `(.L_x_1851) ;  /* 0x0000010000017945 */ /* 0x000fe20003800000 */
[----:B------:R-:W-:-:S02]  /*ca30*/  ISETP.GE.OR P1, PT, R31, R3, P0 ;  /* 0x000000031f00720c */ /* 0x000fc40000726670 */
[----:B------:R-:W-:Y:S01]  /*ca40*/  IMAD.U32 R29, RZ, RZ, UR4 ;  /* 0x00000004ff1d7e24 */ /* 0x000fe2000f8e00ff */
[----:B------:R-:W-:Y:S01]  /*ca50*/  PRMT R54, R0, 0x5410, R28 ;  /* 0x0000541000367816 */ /* 0x000fe2000000001c */
[----:B------:R-:W-:Y:S01]  /*ca60*/  IMAD.MOV.U32 R0, RZ, RZ, R10 ;  /* 0x000000ffff007224 */ /* 0x000fe200078e000a */
[----:B------:R-:W-:Y:S01]  /*ca70*/  ISETP.GE.OR P0, PT, R30, R3, P0 ;  /* 0x000000031e00720c */ /* 0x000fe20000706670 */
[----:B------:R-:W-:Y:S01]  /*ca80*/  IMAD.MOV.U32 R28, RZ, RZ, R12 ;  /* 0x000000ffff1c7224 */ /* 0x000fe200078e000c */
[----:B------:R-:W-:Y:S01]  /*ca90*/  SHF.L.U32 R29, R29, 0x1f, RZ ;  /* 0x0000001f1d1d7819 */ /* 0x000fe200000006ff */
[----:B------:R-:W-:Y:S01]  /*caa0*/  IMAD.MOV.U32 R30, RZ, RZ, R13 ;  /* 0x000000ffff1e7224 */ /* 0x000fe200078e000d */
[----:B------:R-:W-:Y:S02]  /*cab0*/  MOV R3, R11 ;  /* 0x0000000b00037202 */ /* 0x000fe40000000f00 */
[----:B------:R-:W0:Y:S02]  /*cac0*/  SYNCS.PHASECHK.TRANS64.TRYWAIT P4, [R18+URZ+0x28800], R29 ;  /* 0x0288001d120075a7 */ /* 0x000e24000808017f */
[----:B------:R-:W-:Y:S01]  /*cad0*/  PRMT R60, R0, 0x5410, R3 ;  /* 0x00005410003c7816 */ /* 0x000fe20000000003 */
[----:B------:R-:W-:Y:S01]  /*cae0*/  IMAD.MOV.U32 R0, RZ, RZ, R14 ;  /* 0x000000ffff007224 */ /* 0x000fe200078e000e */
[----:B------:R-:W-:Y:S01]  /*caf0*/  PRMT R61, R28, 0x5410, R30 ;  /* 0x000054101c3d7816 */ /* 0x000fe2000000001e */
[----:B------:R-:W-:Y:S01]  /*cb00*/  IMAD.MOV.U32 R3, RZ, RZ, R15 ;  /* 0x000000ffff037224 */ /* 0x000fe200078e000f */
[----:B0-----:R-:W-:Y:S06]  /*cb10*/  @!P4 BRA `(.L_x_1852) ;  /* 0x000001b80020c947 */ /* 0x001fec0003800000 */
.L_x_2213:
[----:B------:R-:W-:Y:S05]  /*cb20*/  BSYNC B1 ;  /* 0x0000000000017941 */ /* 0x000fea0003800000 */
.L_x_1851:
[----:B------:R-:W-:Y:S04]  /*cb30*/  BSSY B1, `(.L_x_1853) ;  /* 0x0000061000017945 */ /* 0x000fe80003800000 */
[----:B------:R-:W-:Y:S05]  /*cb40*/  @P3 BRA `(.L_x_1854) ;  /* 0x00000004007c3947 */ /* 0x000fea0003800000 */
[----:B------:R-:W-:Y:S01]  /*cb50*/  LEA.HI R28, R53, R220, RZ, 0x1d ;  /* 0x000000dc351c7211 */ /* 0x000fe200078fe8ff */
[--C-:B------:R-:W-:Y:S01]  /*cb60*/  HADD2.F32 R69, -RZ, R66.reuse.H1_H1 ;  /* 0x30000042ff457230 */ /* 0x100fe20000004100 */
[----:B------:R-:W-:Y:S01]  /*cb70*/  SHF.R.U32.HI R31, RZ, 0x3, R209 ;  /* 0x00000003ff1f7819 */ /* 0x000fe200000116d1 */
[----:B------:R-:W-:Y:S01]  /*cb80*/  HADD2.F32 R68, -RZ, R66.H0_H0 ;  /* 0x20000042ff447230 */ /* 0x000fe20000004100 */
[----:B0-----:R-:W-:Y:S01]  /*cb90*/  SHF.R.S32.HI R29, RZ, 0x1f, R28 ;  /* 0x0000001fff1d7819 */ /* 0x001fe2000001141c */
[----:B------:R-:W-:Y:S01]  /*cba0*/  IMAD.SHL.U32 R30, R28, 0x8, RZ ;  /* 0x000000081c1e7824 */ /* 0x000fe200078e00ff */
[----:B------:R-:W-:Y:S02]  /*cbb0*/  SHF.R.U64 R80, R48, 0x10, R49 ;  /* 0x0000001030507819 */ /* 0x000fe40000001231 */
[----:B------:R-:W-:Y:S02]  /*cbc0*/  LEA.HI R29, R29, R28, RZ, 0x3 ;  /* 0x0000001c1d1d7211 */ /* 0x000fe400078f18ff */
[----:B------:R-:W-:-:S02]  /*cbd0*/  LOP3.LUT R30, R209, 0x38, R30, 0xf8, !PT ;  /* 0x00000038d11e7812 */ /* 0x000fc400078ef81e */
[--C-:B------:R-:W-:Y:S01]  /*cbe0*/  SHF.R.U64 R75, R20, 0x10, R21.reuse ;  /* 0x00000010144b7819 */ /* 0x100fe20000001215 */
[----:B------:R-:W-:Y:S01]  /*cbf0*/  IMAD.SHL.U32 R29, R29, 0x400, RZ ;  /* 0x000004001d1d7824 */ /* 0x000fe200078e00ff */
[----:B------:R-:W-:Y:S02]  /*cc00*/  LOP3.LUT R33, R30, R31, RZ, 0x3c, !PT ;  /* 0x0000001f1e217212 */ /* 0x000fe400078e3cff */
[----:B------:R-:W-:Y:S02]  /*cc10*/  SHF.R.U32.HI R73, RZ, 0x10, R21 ;  /* 0x00000010ff497819 */ /* 0x000fe40000011615 */
[----:B------:R-:W-:Y:S02]  /*cc20*/  LOP3.LUT R32, R29, 0x7fffe000, RZ, 0xc0, !PT ;  /* 0x7fffe0001d207812 */ /* 0x000fe400078ec0ff */
[----:B------:R-:W0:Y:S01]  /*cc30*/  LDS.128 R28, [R214] ;  /* 0x00000000d61c7984 */ /* 0x000e220000000c00 */
[----:B------:R-:W-:Y:S02]  /*cc40*/  SHF.R.U32.HI R71, RZ, 0x10, R49 ;  /* 0x00000010ff477819 */ /* 0x000fe40000011631 */
[----:B------:R-:W-:-:S02]  /*cc50*/  IADD3 R33, R33, R32, R213 ;  /* 0x0000002021217210 */ /* 0x000fc40007ffe0d5 */
[----:B------:R-:W-:Y:S02]  /*cc60*/  SHF.R.U32.HI R70, RZ, 0x10, R39 ;  /* 0x00000010ff467819 */ /* 0x000fe40000011627 */
[--C-:B------:R-:W-:Y:S01]  /*cc70*/  SHF.R.U64 R79, R50, 0x10, R51.reuse ;  /* 0x00000010324f7819 */ /* 0x100fe20000001233 */
[----:B------:R-:W-:Y:S01]  /*cc80*/  IMAD R67, R33, 0x2, R18 ;  /* 0x0000000221437824 */ /* 0x000fe200078e0212 */
[----:B------:R-:W-:Y:S01]  /*cc90*/  SHF.R.U32.HI R78, RZ, 0x10, R51 ;  /* 0x00000010ff4e7819 */ /* 0x000fe20000011633 */
[----:B------:R-:W-:Y:S01]  /*cca0*/  HADD2.F32 R70, -RZ, R70.H0_H0 ;  /* 0x20000046ff467230 */ /* 0x000fe20000004100 */
[----:B------:R-:W-:Y:S02]  /*ccb0*/  SHF.R.U64 R77, R38, 0x10, R39 ;  /* 0x00000010264d7819 */ /* 0x000fe40000001227 */
[----:B------:R-:W1:Y:S01]  /*ccc0*/  LDS.128 R32, [R67+0x10400] ;  /* 0x0104000043207984 */ /* 0x000e620000000c00 */
[----:B0-----:R-:W-:Y:S02]  /*ccd0*/  HADD2.F32 R21, -RZ, R29.H0_H0 ;  /* 0x2000001dff157230 */ /* 0x001fe40000004100 */
[----:B------:R-:W-:-:S02]  /*cce0*/  HADD2.F32 R20, -RZ, R28.H0_H0 ;  /* 0x2000001cff147230 */ /* 0x000fc40000004100 */
[----:B------:R-:W-:Y:S02]  /*ccf0*/  HADD2.F32 R29, -RZ, R29.H1_H1 ;  /* 0x3000001dff1d7230 */ /* 0x000fe40000004100 */
[----:B------:R-:W-:Y:S02]  /*cd00*/  HADD2.F32 R38, -RZ, R30.H0_H0 ;  /* 0x2000001eff267230 */ /* 0x000fe40000004100 */
[--C-:B------:R-:W-:Y:S02]  /*cd10*/  HADD2.F32 R39, -RZ, R31.reuse.H0_H0 ;  /* 0x2000001fff277230 */ /* 0x100fe40000004100 */
[----:B------:R-:W-:Y:S02]  /*cd20*/  HADD2.F32 R31, -RZ, R31.H1_H1 ;  /* 0x3000001fff1f7230 */ /* 0x000fe40000004100 */
[----:B------:R-:W-:Y:S02]  /*cd30*/  HADD2.F32 R28, -RZ, R28.H1_H1 ;  /* 0x3000001cff1c7230 */ /* 0x000fe40000004100 */
[----:B-1----:R-:W-:-:S02]  /*cd40*/  HADD2.F32 R48, -RZ, R33.H0_H0 ;  /* 0x20000021ff307230 */ /* 0x002fc40000004100 */
[----:B------:R-:W-:Y:S02]  /*cd50*/  HADD2.F32 R49, -RZ, R33.H1_H1 ;  /* 0x30000021ff317230 */ /* 0x000fe40000004100 */
[----:B------:R-:W-:Y:S02]  /*cd60*/  HADD2.F32 R33, -RZ, R32.H0_H0 ;  /* 0x20000020ff217230 */ /* 0x000fe40000004100 */
[C---:B------:R-:W-:Y:S01]  /*cd70*/  FMUL.FTZ R66, R48.reuse, R69 ;  /* 0x0000004530427220 */ /* 0x040fe20000410000 */
[----:B------:R-:W-:Y:S01]  /*cd80*/  FMUL.FTZ R72, R48, R68 ;  /* 0x0000004430487220 */ /* 0x000fe20000410000 */
[----:B------:R-:W-:Y:S02]  /*cd90*/  HADD2.F32 R48, -RZ, R71.H0_H0 ;  /* 0x20000047ff307230 */ /* 0x000fe40000004100 */
[----:B------:R-:W-:Y:S01]  /*cda0*/  FMUL.FTZ R74, R49, R70 ;  /* 0x00000046314a7220 */ /* 0x000fe20000410000 */
[----:B------:R-:W-:Y:S01]  /*cdb0*/  FFMA.FTZ R68, R21, R68, -R66 ;  /* 0x0000004415447223 */ /* 0x000fe20000010842 */
[----:B------:R-:W-:-:S02]  /*cdc0*/  HADD2.F32 R66, -RZ, R65.H1_H1 ;  /* 0x30000041ff427230 */ /* 0x000fc40000004100 */
[----:B------:R-:W-:Y:S01]  /*cdd0*/  FFMA.FTZ R72, R21, R69, R72 ;  /* 0x0000004515487223 */ /* 0x000fe20000010048 */
[----:B------:R-:W-:Y:S02]  /*cde0*/  HADD2.F32 R21, -RZ, R64.H1_H1 ;  /* 0x30000040ff157230 */ /* 0x000fe40000004100 */
[----:B------:R-:W-:Y:S01]  /*cdf0*/  FMUL.FTZ R76, R49, R48 ;  /* 0x00000030314c7220 */ /* 0x000fe20000410000 */
[----:B------:R-:W-:Y:S02]  /*ce00*/  HADD2.F32 R50, -RZ, R34.H0_H0 ;  /* 0x20000022ff327230 */ /* 0x000fe40000004100 */
[C---:B------:R-:W-:Y:S01]  /*ce10*/  FMUL.FTZ R49, R33.reuse, R66 ;  /* 0x0000004221317220 */ /* 0x040fe20000410000 */
[----:B------:R-:W-:Y:S02]  /*ce20*/  HADD2.F32 R65, -RZ, R65.H0_H0 ;  /* 0x20000041ff417230 */ /* 0x000fe40000004100 */
[----:B------:R-:W-:Y:S01]  /*ce30*/  FMUL.FTZ R33, R33, R21 ;  /* 0x0000001521217220 */ /* 0x000fe20000410000 */
[----:B------:R-:W-:-:S02]  /*ce40*/  HADD2.F32 R51, -RZ, R35.H0_H0 ;  /* 0x20000023ff337230 */ /* 0x000fc40000004100 */
[C---:B------:R-:W-:Y:S01]  /*ce50*/  FFMA.FTZ R49, R20.reuse, R21, -R49 ;  /* 0x0000001514317223 */ /* 0x040fe20000010831 */
[--C-:B------:R-:W-:Y:S02]  /*ce60*/  HADD2.F32 R21, -RZ, R37.reuse.H0_H0 ;  /* 0x20000025ff157230 */ /* 0x100fe40000004100 */
[C---:B------:R-:W-:Y:S01]  /*ce70*/  FFMA.FTZ R69, R29.reuse, R48, -R74 ;  /* 0x000000301d457223 */ /* 0x040fe2000001084a */
[----:B------:R-:W-:Y:S02]  /*ce80*/  HADD2.F32 R64, -RZ, R64.H0_H0 ;  /* 0x20000040ff407230 */ /* 0x000fe40000004100 */
[----:B------:R-:W-:Y:S01]  /*ce90*/  FFMA.FTZ R71, R29, R70, R76 ;  /* 0x000000461d477223 */ /* 0x000fe2000001004c */
[----:B------:R-:W-:Y:S01]  /*cea0*/  FFMA.FTZ R66, R20, R66, R33 ;  /* 0x0000004214427223 */ /* 0x000fe20000010021 */
[C---:B------:R-:W-:Y:S01]  /*ceb0*/  FMUL.FTZ R29, R50.reuse, R65 ;  /* 0x00000041321d7220 */ /* 0x040fe20000410000 */
[----:B------:R-:W-:Y:S02]  /*cec0*/  HADD2.F32 R20, -RZ, R37.H1_H1 ;  /* 0x30000025ff147230 */ /* 0x000fe40000004100 */
[----:B------:R-:W-:Y:S01]  /*ced0*/  FMUL.FTZ R33, R50, R21 ;  /* 0x0000001532217220 */ /* 0x000fe20000410000 */
[----:B------:R-:W-:-:S02]  /*cee0*/  HADD2.F32 R35, -RZ, R35.H1_H1 ;  /* 0x30000023ff237230 */ /* 0x000fc40000004100 */
[C---:B------:R-:W-:Y:S01]  /*cef0*/  FMUL.FTZ R70, R51.reuse, R64 ;  /* 0x0000004033467220 */ /* 0x040fe20000410000 */
[----:B------:R-:W-:Y:S02]  /*cf00*/  HADD2.F32 R50, -RZ, R73.H0_H0 ;  /* 0x20000049ff327230 */ /* 0x000fe40000004100 */
[C---:B------:R-:W-:Y:S01]  /*cf10*/  FFMA.FTZ R37, R38.reuse, R21, -R29 ;  /* 0x0000001526257223 */ /* 0x040fe2000001081d */
[----:B------:R-:W-:Y:S02]  /*cf20*/  HADD2.F32 R48, -RZ, R78.H0_H0 ;  /* 0x2000004eff307230 */ /* 0x000fe40000004100 */
[-C--:B------:R-:W-:Y:S01]  /*cf30*/  FMUL.FTZ R51, R51, R20.reuse ;  /* 0x0000001433337220 */ /* 0x080fe20000410000 */
[----:B------:R-:W-:Y:S01]  /*cf40*/  FFMA.FTZ R70, R39, R20, -R70 ;  /* 0x0000001427467223 */ /* 0x000fe20000010846 */
[----:B------:R-:W-:Y:S01]  /*cf50*/  FFMA.FTZ R38, R38, R65, R33 ;  /* 0x0000004126267223 */ /* 0x000fe20000010021 */
[C---:B------:R-:W-:Y:S01]  /*cf60*/  FMUL.FTZ R74, R35.reuse, R50 ;  /* 0x00000032234a7220 */ /* 0x040fe20000410000 */
[----:B------:R-:W-:Y:S01]  /*cf70*/  FMUL.FTZ R20, R35, R48 ;  /* 0x0000003023147220 */ /* 0x000fe20000410000 */
[----:B------:R-:W-:-:S02]  /*cf80*/  HADD2.F32 R32, -RZ, R32.H1_H1 ;  /* 0x30000020ff207230 */ /* 0x000fc40000004100 */
[----:B------:R-:W-:Y:S01]  /*cf90*/  FFMA.FTZ R51, R39, R64, R51 ;  /* 0x0000004027337223 */ /* 0x000fe20000010033 */
[----:B------:R-:W-:Y:S02]  /*cfa0*/  HADD2.F32 R34, -RZ, R34.H1_H1 ;  /* 0x30000022ff227230 */ /* 0x000fe40000004100 */
[C---:B------:R-:W-:Y:S01]  /*cfb0*/  FFMA.FTZ R65, R31.reuse, R48, -R74 ;  /* 0x000000301f417223 */ /* 0x040fe2000001084a */
[----:B------:R-:W-:Y:S02]  /*cfc0*/  HADD2.F32 R33, -RZ, R77.H0_H0 ;  /* 0x2000004dff217230 */ /* 0x000fe40000004100 */
[----:B------:R-:W-:Y:S01]  /*cfd0*/  FFMA.FTZ R50, R31, R50, R20 ;  /* 0x000000321f327223 */ /* 0x000fe20000010014 */
[----:B------:R-:W-:Y:S02]  /*cfe0*/  HADD2.F32 R35, -RZ, R75.H0_H0 ;  /* 0x2000004bff237230 */ /* 0x000fe40000004100 */
[----:B------:R-:W-:Y:S02]  /*cff0*/  HADD2.F32 R21, -RZ, R80.H0_H0 ;  /* 0x20000050ff157230 */ /* 0x000fe40000004100 */
[----:B------:R-:W-:Y:S01]  /*d000*/  FMUL.FTZ R31, R32, R33 ;  /* 0x00000021201f7220 */ /* 0x000fe20000410000 */
[----:B------:R-:W-:-:S02]  /*d010*/  HADD2.F32 R29, -RZ, R79.H0_H0 ;  /* 0x2000004fff1d7230 */ /* 0x000fc40000004100 */
[----:B------:R-:W-:Y:S01]  /*d020*/  FMUL.FTZ R39, R34, R35 ;  /* 0x0000002322277220 */ /* 0x000fe20000410000 */
[----:B------:R-:W-:Y:S02]  /*d030*/  HADD2.F32 R30, -RZ, R30.H1_H1 ;  /* 0x3000001eff1e7230 */ /* 0x000fe40000004100 */
[-C--:B------:R-:W-:Y:S01]  /*d040*/  FMUL.FTZ R32, R32, R21.reuse ;  /* 0x0000001520207220 */ /* 0x080fe20000410000 */
[----:B------:R-:W-:Y:S01]  /*d050*/  FFMA.FTZ R20, R28, R21, -R31 ;  /* 0x000000151c147223 */ /* 0x000fe2000001081f */
[-C--:B------:R-:W-:Y:S01]  /*d060*/  FMUL.FTZ R48, R34, R29.reuse ;  /* 0x0000001d22307220 */ /* 0x080fe20000410000 */
[----:B------:R-:W-:Y:S01]  /*d070*/  F2FP.F16.F32.PACK_AB R31, R65, R70 ;  /* 0x00000046411f723e */ /* 0x000fe200000000ff */
[----:B------:R-:W-:Y:S01]  /*d080*/  FFMA.FTZ R34, R30, R29, -R39 ;  /* 0x0000001d1e227223 */ /* 0x000fe20000010827 */
[----:B------:R-:W-:Y:S01]  /*d090*/  FFMA.FTZ R21, R28, R33, R32 ;  /* 0x000000211c157223 */ /* 0x000fe20000010020 */
[----:B------:R-:W-:Y:S01]  /*d0a0*/  FFMA.FTZ R39, R30, R35, R48 ;  /* 0x000000231e277223 */ /* 0x000fe20000010030 */
        /* <DEDUP_REMOVED lines=9> */
.L_x_1854:
[----:B------:R-:W-:Y:S05]  /*d140*/  BSYNC B1 ;  /* 0x0000000000017941 */ /* 0x000fea0003800000 */
.L_x_1853:
[----:B------:R-:W-:Y:S04]  /*d150*/  BSSY B1, `(.L_x_1855) ;  /* 0x0000062000017945 */ /* 0x000fe80003800000 */
[----:B------:R-:W-:Y:S05]  /*d160*/  @P2 BRA `(.L_x_1856) ;  /* 0x0000000400802947 */ /* 0x000fea0003800000 */
[----:B------:R-:W2:Y:S01]  /*d170*/  LDL R69, [R1+0x30] ;  /* 0x0000300001457983 */ /* 0x000ea20000100800 */
[----:B------:R-:W-:Y:S01]  /*d180*/  LEA.HI R20, R53, R220, RZ, 0x1d ;  /* 0x000000dc35147211 */ /* 0x000fe200078fe8ff */
[--C-:B------:R-:W-:Y:S01]  /*d190*/  HADD2.F32 R37, -RZ, R55.reuse.H1_H1 ;  /* 0x30000037ff257230 */ /* 0x100fe20000004100 */
[----:B01----:R-:W-:Y:S01]  /*d1a0*/  SHF.R.U32.HI R29, RZ, 0x3, R205 ;  /* 0x00000003ff1d7819 */ /* 0x003fe200000116cd */
[----:B------:R-:W-:Y:S01]  /*d1b0*/  HADD2.F32 R55, -RZ, R55.H0_H0 ;  /* 0x20000037ff377230 */ /* 0x000fe20000004100 */
[----:B------:R-:W-:Y:S01]  /*d1c0*/  SHF.R.S32.HI R21, RZ, 0x1f, R20 ;  /* 0x0000001fff157819 */ /* 0x000fe20000011414 */
[----:B------:R-:W-:Y:S01]  /*d1d0*/  IMAD.SHL.U32 R28, R20, 0x8, RZ ;  /* 0x00000008141c7824 */ /* 0x000fe200078e00ff */
[--C-:B------:R-:W-:Y:S02]  /*d1e0*/  SHF.R.U32.HI R38, RZ, 0x10, R25.reuse ;  /* 0x00000010ff267819 */ /* 0x100fe40000011619 */
[----:B------:R-:W-:Y:S02]  /*d1f0*/  LEA.HI R21, R21, R20, RZ, 0x3 ;  /* 0x0000001415157211 */ /* 0x000fe400078f18ff */
[----:B------:R-:W-:Y:S01]  /*d200*/  LOP3.LUT R20, R205, 0x38, R28, 0xf8, !PT ;  /* 0x00000038cd147812 */ /* 0x000fe200078ef81c */
[----:B------:R-:W-:Y:S01]  /*d210*/  HADD2.F32 R38, -RZ, R38.H0_H0 ;  /* 0x20000026ff267230 */ /* 0x000fe20000004100 */
[----:B------:R-:W-:Y:S01]  /*d220*/  SHF.R.U64 R51, R24, 0x10, R25 ;  /* 0x0000001018337819 */ /* 0x000fe20000001219 */
[----:B------:R-:W-:Y:S01]  /*d230*/  IMAD.SHL.U32 R28, R21, 0x400, RZ ;  /* 0x00000400151c7824 */ /* 0x000fe200078e00ff */
[----:B------:R-:W-:-:S02]  /*d240*/  LOP3.LUT R21, R20, R29, RZ, 0x3c, !PT ;  /* 0x0000001d14157212 */ /* 0x000fc400078e3cff */
[--C-:B------:R-:W-:Y:S02]  /*d250*/  SHF.R.U64 R49, R26, 0x10, R27.reuse ;  /* 0x000000101a317819 */ /* 0x100fe4000000121b */
[----:B------:R-:W-:Y:S02]  /*d260*/  LOP3.LUT R20, R28, 0x7fffe000, RZ, 0xc0, !PT ;  /* 0x7fffe0001c147812 */ /* 0x000fe400078ec0ff */
[----:B------:R-:W-:Y:S01]  /*d270*/  SHF.R.U32.HI R39, RZ, 0x10, R27 ;  /* 0x00000010ff277819 */ /* 0x000fe2000001161b */
[--C-:B------:R-:W-:Y:S01]  /*d280*/  HADD2.F32 R27, -RZ, R57.reuse.H1_H1 ;  /* 0x30000039ff1b7230 */ /* 0x100fe20000004100 */
[----:B------:R-:W-:Y:S01]  /*d290*/  IADD3 R21, R21, R20, R212 ;  /* 0x0000001415157210 */ /* 0x000fe20007ffe0d4 */
[----:B------:R-:W-:Y:S01]  /*d2a0*/  HADD2.F32 R57, -RZ, R57.H0_H0 ;  /* 0x20000039ff397230 */ /* 0x000fe20000004100 */
[----:B------:R-:W-:Y:S02]  /*d2b0*/  SHF.R.U32.HI R64, RZ, 0x10, R5 ;  /* 0x00000010ff407819 */ /* 0x000fe40000011605 */
[----:B------:R-:W-:-:S02]  /*d2c0*/  LEA R21, R21, R18, 0x1 ;  /* 0x0000001215157211 */ /* 0x000fc400078e08ff */
[----:B------:R-:W-:Y:S02]  /*d2d0*/  SHF.R.U64 R68, R4, 0x10, R5 ;  /* 0x0000001004447819 */ /* 0x000fe40000001205 */
[--C-:B------:R-:W-:Y:S01]  /*d2e0*/  SHF.R.U64 R67, R6, 0x10, R7.reuse ;  /* 0x0000001006437819 */ /* 0x100fe20000001207 */
[----:B------:R-:W0:Y:S01]  /*d2f0*/  LDS.128 R32, [R21+0x10400] ;  /* 0x0104000015207984 */ /* 0x000e220000000c00 */
[----:B------:R-:W-:Y:S01]  /*d300*/  SHF.R.U32.HI R65, RZ, 0x10, R7 ;  /* 0x00000010ff417819 */ /* 0x000fe20000011607 */
[--C-:B0-----:R-:W-:Y:S02]  /*d310*/  HADD2.F32 R24, -RZ, R33.reuse.H0_H0 ;  /* 0x20000021ff187230 */ /* 0x101fe40000004100 */
[----:B------:R-:W-:Y:S02]  /*d320*/  HADD2.F32 R33, -RZ, R33.H1_H1 ;  /* 0x30000021ff217230 */ /* 0x000fe40000004100 */
[----:B------:R-:W-:Y:S02]  /*d330*/  HADD2.F32 R20, -RZ, R32.H0_H0 ;  /* 0x20000020ff147230 */ /* 0x000fe40000004100 */
[C---:B------:R-:W-:Y:S01]  /*d340*/  FMUL.FTZ R48, R24.reuse, R37 ;  /* 0x0000002518307220 */ /* 0x040fe20000410000 */
[----:B------:R-:W-:Y:S01]  /*d350*/  FMUL.FTZ R50, R24, R27 ;  /* 0x0000001b18327220 */ /* 0x000fe20000410000 */
[----:B------:R-:W-:-:S02]  /*d360*/  HADD2.F32 R24, -RZ, R64.H0_H0 ;  /* 0x20000040ff187230 */ /* 0x000fc40000004100 */
[C---:B------:R-:W-:Y:S01]  /*d370*/  FMUL.FTZ R64, R33.reuse, R38 ;  /* 0x0000002621407220 */ /* 0x040fe20000410000 */
[----:B------:R-:W-:Y:S02]  /*d380*/  HADD2.F32 R25, -RZ, R34.H0_H0 ;  /* 0x20000022ff197230 */ /* 0x000fe40000004100 */
[--C-:B------:R-:W-:Y:S02]  /*d390*/  HADD2.F32 R26, -RZ, R35.reuse.H0_H0 ;  /* 0x20000023ff1a7230 */ /* 0x100fe40000004100 */
[----:B------:R-:W-:Y:S01]  /*d3a0*/  FMUL.FTZ R66, R33, R24 ;  /* 0x0000001821427220 */ /* 0x000fe20000410000 */
[----:B------:R-:W-:Y:S02]  /*d3b0*/  HADD2.F32 R35, -RZ, R35.H1_H1 ;  /* 0x30000023ff237230 */ /* 0x000fe40000004100 */
[----:B------:R-:W-:Y:S02]  /*d3c0*/  HADD2.F32 R32, -RZ, R32.H1_H1 ;  /* 0x30000020ff207230 */ /* 0x000fe40000004100 */
[----:B------:R-:W-:Y:S01]  /*d3d0*/  HADD2.F32 R34, -RZ, R34.H1_H1 ;  /* 0x30000022ff227230 */ /* 0x000fe20000004100 */
[----:B--2---:R-:W0:Y:S02]  /*d3e0*/  LDS.128 R28, [R69] ;  /* 0x00000000451c7984 */ /* 0x004e240000000c00 */
[----:B0-----:R-:W-:-:S02]  /*d3f0*/  HADD2.F32 R5, -RZ, R29.H0_H0 ;  /* 0x2000001dff057230 */ /* 0x001fc40000004100 */
[----:B------:R-:W-:Y:S02]  /*d400*/  HADD2.F32 R29, -RZ, R29.H1_H1 ;  /* 0x3000001dff1d7230 */ /* 0x000fe40000004100 */
[----:B------:R-:W-:Y:S02]  /*d410*/  HADD2.F32 R4, -RZ, R28.H0_H0 ;  /* 0x2000001cff047230 */ /* 0x000fe40000004100 */
[C---:B------:R-:W-:Y:S01]  /*d420*/  FFMA.FTZ R48, R5.reuse, R27, -R48 ;  /* 0x0000001b05307223 */ /* 0x040fe20000010830 */
[----:B------:R-:W-:Y:S01]  /*d430*/  FFMA.FTZ R50, R5, R37, R50 ;  /* 0x0000002505327223 */ /* 0x000fe20000010032 */
[----:B------:R-:W-:Y:S01]  /*d440*/  FFMA.FTZ R33, R29, R24, -R64 ;  /* 0x000000181d217223 */ /* 0x000fe20000010840 */
[C---:B------:R-:W-:Y:S01]  /*d450*/  FMUL.FTZ R5, R20.reuse, R55 ;  /* 0x0000003714057220 */ /* 0x040fe20000410000 */
[----:B------:R-:W-:Y:S02]  /*d460*/  HADD2.F32 R24, -RZ, R56.H0_H0 ;  /* 0x20000038ff187230 */ /* 0x000fe40000004100 */
[----:B------:R-:W-:Y:S01]  /*d470*/  FMUL.FTZ R20, R20, R57 ;  /* 0x0000003914147220 */ /* 0x000fe20000410000 */
[----:B------:R-:W-:-:S02]  /*d480*/  HADD2.F32 R6, -RZ, R30.H0_H0 ;  /* 0x2000001eff067230 */ /* 0x000fc40000004100 */
[C---:B------:R-:W-:Y:S01]  /*d490*/  FFMA.FTZ R57, R4.reuse, R57, -R5 ;  /* 0x0000003904397223 */ /* 0x040fe20000010805 */
[--C-:B------:R-:W-:Y:S02]  /*d4a0*/  HADD2.F32 R5, -RZ, R58.reuse.H0_H0 ;  /* 0x2000003aff057230 */ /* 0x100fe40000004100 */
[----:B------:R-:W-:Y:S01]  /*d4b0*/  FMUL.FTZ R27, R25, R24 ;  /* 0x00000018191b7220 */ /* 0x000fe20000410000 */
[----:B------:R-:W-:Y:S02]  /*d4c0*/  HADD2.F32 R58, -RZ, R58.H1_H1 ;  /* 0x3000003aff3a7230 */ /* 0x000fe40000004100 */
[----:B------:R-:W-:Y:S01]  /*d4d0*/  FFMA.FTZ R37, R29, R38, R66 ;  /* 0x000000261d257223 */ /* 0x000fe20000010042 */
[----:B------:R-:W-:Y:S02]  /*d4e0*/  HADD2.F32 R56, -RZ, R56.H1_H1 ;  /* 0x30000038ff387230 */ /* 0x000fe40000004100 */
[----:B------:R-:W-:Y:S01]  /*d4f0*/  FFMA.FTZ R55, R4, R55, R20 ;  /* 0x0000003704377223 */ /* 0x000fe20000010014 */
[----:B------:R-:W-:-:S02]  /*d500*/  HADD2.F32 R7, -RZ, R31.H0_H0 ;  /* 0x2000001fff077230 */ /* 0x000fc40000004100 */
[-C--:B------:R-:W-:Y:S01]  /*d510*/  FMUL.FTZ R25, R25, R5.reuse ;  /* 0x0000000519197220 */ /* 0x080fe20000410000 */
[----:B------:R-:W-:Y:S01]  /*d520*/  FFMA.FTZ R38, R6, R5, -R27 ;  /* 0x0000000506267223 */ /* 0x000fe2000001081b */
[----:B------:R-:W-:Y:S02]  /*d530*/  HADD2.F32 R20, -RZ, R39.H0_H0 ;  /* 0x20000027ff147230 */ /* 0x000fe40000004100 */
[C---:B------:R-:W-:Y:S01]  /*d540*/  FMUL.FTZ R64, R26.reuse, R56 ;  /* 0x000000381a407220 */ /* 0x040fe20000410000 */
[----:B------:R-:W-:Y:S02]  /*d550*/  HADD2.F32 R4, -RZ, R65.H0_H0 ;  /* 0x20000041ff047230 */ /* 0x000fe40000004100 */
[----:B------:R-:W-:Y:S01]  /*d560*/  FMUL.FTZ R5, R26, R58 ;  /* 0x0000003a1a057220 */ /* 0x000fe20000410000 */
[----:B------:R-:W-:Y:S02]  /*d570*/  HADD2.F32 R31, -RZ, R31.H1_H1 ;  /* 0x3000001fff1f7230 */ /* 0x000fe40000004100 */
[----:B------:R-:W-:Y:S01]  /*d580*/  FFMA.FTZ R26, R6, R24, R25 ;  /* 0x00000018061a7223 */ /* 0x000fe20000010019 */
[----:B------:R-:W-:Y:S01]  /*d590*/  FMUL.FTZ R6, R35, R20 ;  /* 0x0000001423067220 */ /* 0x000fe20000410000 */
[C---:B------:R-:W-:Y:S01]  /*d5a0*/  FFMA.FTZ R64, R7.reuse, R58, -R64 ;  /* 0x0000003a07407223 */ /* 0x040fe20000010840 */
[----:B------:R-:W-:Y:S01]  /*d5b0*/  FFMA.FTZ R56, R7, R56, R5 ;  /* 0x0000003807387223 */ /* 0x000fe20000010005 */
[----:B------:R-:W-:Y:S01]  /*d5c0*/  FMUL.FTZ R24, R35, R4 ;  /* 0x0000000423187220 */ /* 0x000fe20000410000 */
[----:B------:R-:W-:-:S02]  /*d5d0*/  HADD2.F32 R25, -RZ, R51.H0_H0 ;  /* 0x20000033ff197230 */ /* 0x000fc40000004100 */
[C---:B------:R-:W-:Y:S01]  /*d5e0*/  FFMA.FTZ R35, R31.reuse, R4, -R6 ;  /* 0x000000041f237223 */ /* 0x040fe20000010806 */
[----:B------:R-:W-:Y:S02]  /*d5f0*/  HADD2.F32 R27, -RZ, R49.H0_H0 ;  /* 0x20000031ff1b7230 */ /* 0x000fe40000004100 */
[----:B------:R-:W-:Y:S01]  /*d600*/  FFMA.FTZ R39, R31, R20, R24 ;  /* 0x000000141f277223 */ /* 0x000fe20000010018 */
[----:B------:R-:W-:Y:S02]  /*d610*/  HADD2.F32 R5, -RZ, R68.H0_H0 ;  /* 0x20000044ff057230 */ /* 0x000fe40000004100 */
[----:B------:R-:W-:Y:S01]  /*d620*/  FMUL.FTZ R29, R32, R25 ;  /* 0x00000019201d7220 */ /* 0x000fe20000410000 */
[----:B------:R-:W-:Y:S02]  /*d630*/  HADD2.F32 R7, -RZ, R67.H0_H0 ;  /* 0x20000043ff077230 */ /* 0x000fe40000004100 */
[----:B------:R-:W-:Y:S01]  /*d640*/  FMUL.FTZ R31, R34, R27 ;  /* 0x0000001b221f7220 */ /* 0x000fe20000410000 */
[----:B------:R-:W-:-:S02]  /*d650*/  HADD2.F32 R28, -RZ, R28.H1_H1 ;  /* 0x3000001cff1c7230 */ /* 0x000fc40000004100 */
[----:B------:R-:W-:Y:S01]  /*d660*/  FMUL.FTZ R32, R32, R5 ;  /* 0x0000000520207220 */ /* 0x000fe20000410000 */
[----:B------:R-:W-:Y:S02]  /*d670*/  HADD2.F32 R30, -RZ, R30.H1_H1 ;  /* 0x3000001eff1e7230 */ /* 0x000fe40000004100 */
[----:B------:R-:W-:Y:S01]  /*d680*/  FMUL.FTZ R34, R34, R7 ;  /* 0x0000000722227220 */ /* 0x000fe20000410000 */
[C---:B------:R-:W-:Y:S01]  /*d690*/  FFMA.FTZ R4, R28.reuse, R5, -R29 ;  /* 0x000000051c047223 */ /* 0x040fe2000001081d */
[----:B------:R-:W-:Y:S01]  /*d6a0*/  FFMA.FTZ R24, R28, R25, R32 ;  /* 0x000000191c187223 */ /* 0x000fe20000010020 */
[C---:B------:R-:W-:Y:S01]  /*d6b0*/  FFMA.FTZ R31, R30.reuse, R7, -R31 ;  /* 0x000000071e1f7223 */ /* 0x040fe2000001081f */
        /* <DEDUP_REMOVED lines=11> */
.L_x_1856:
[----:B------:R-:W-:Y:S05]  /*d770*/  BSYNC B1 ;  /* 0x0000000000017941 */ /* 0x000fea0003800000 */
.L_x_1855:
[----:B------:R-:W-:Y:S04]  /*d780*/  BSSY B1, `(.L_x_1857) ;  /* 0x0000062000017945 */ /* 0x000fe80003800000 */
[----:B------:R-:W-:Y:S05]  /*d790*/  @P1 BRA `(.L_x_1858) ;  /* 0x0000000400801947 */ /* 0x000fea0003800000 */
[----:B------:R-:W3:Y:S01]  /*d7a0*/  LDL R51, [R1+0x2c] ;  /* 0x00002c0001337983 */ /* 0x000ee20000100800 */
[----:B--2---:R-:W-:Y:S01]  /*d7b0*/  LEA.HI R4, R53, R220, RZ, 0x1d ;  /* 0x000000dc35047211 */ /* 0x004fe200078fe8ff */
[----:B-1----:R-:W-:Y:S01]  /*d7c0*/  HADD2.F32 R35, -RZ, R59.H1_H1 ;  /* 0x3000003bff237230 */ /* 0x002fe20000004100 */
[----:B------:R-:W-:Y:S01]  /*d7d0*/  SHF.R.U32.HI R6, RZ, 0x3, R204 ;  /* 0x00000003ff067819 */ /* 0x000fe200000116cc */
[--C-:B------:R-:W-:Y:S01]  /*d7e0*/  HADD2.F32 R37, -RZ, R62.reuse.H1_H1 ;  /* 0x3000003eff257230 */ /* 0x100fe20000004100 */
[----:B------:R-:W-:Y:S01]  /*d7f0*/  SHF.R.S32.HI R7, RZ, 0x1f, R4 ;  /* 0x0000001fff077819 */ /* 0x000fe20000011404 */
[----:B------:R-:W-:Y:S01]  /*d800*/  IMAD.SHL.U32 R5, R4, 0x8, RZ ;  /* 0x0000000804057824 */ /* 0x000fe200078e00ff */
[----:B------:R-:W-:Y:S01]  /*d810*/  SHF.R.U64 R50, R44, 0x10, R45 ;  /* 0x000000102c327819 */ /* 0x000fe2000000122d */
[----:B------:R-:W-:Y:S01]  /*d820*/  HADD2.F32 R62, -RZ, R62.H0_H0 ;  /* 0x2000003eff3e7230 */ /* 0x000fe20000004100 */
[----:B------:R-:W-:Y:S02]  /*d830*/  LEA.HI R7, R7, R4, RZ, 0x3 ;  /* 0x0000000407077211 */ /* 0x000fe400078f18ff */
[----:B------:R-:W-:-:S02]  /*d840*/  LOP3.LUT R4, R204, 0x38, R5, 0xf8, !PT ;  /* 0x00000038cc047812 */ /* 0x000fc400078ef805 */
[----:B------:R-:W-:Y:S01]  /*d850*/  SHF.R.U64 R49, R46, 0x10, R47 ;  /* 0x000000102e317819 */ /* 0x000fe2000000122f */
[----:B------:R-:W-:Y:S01]  /*d860*/  IMAD.SHL.U32 R7, R7, 0x400, RZ ;  /* 0x0000040007077824 */ /* 0x000fe200078e00ff */
[----:B------:R-:W-:Y:S02]  /*d870*/  LOP3.LUT R20, R4, R6, RZ, 0x3c, !PT ;  /* 0x0000000604147212 */ /* 0x000fe400078e3cff */
[----:B------:R-:W-:Y:S02]  /*d880*/  SHF.R.U32.HI R44, RZ, 0x10, R45 ;  /* 0x00000010ff2c7819 */ /* 0x000fe4000001162d */
[----:B------:R-:W-:Y:S02]  /*d890*/  LOP3.LUT R21, R7, 0x7fffe000, RZ, 0xc0, !PT ;  /* 0x7fffe00007157812 */ /* 0x000fe400078ec0ff */
[----:B------:R-:W-:Y:S02]  /*d8a0*/  SHF.R.U32.HI R46, RZ, 0x10, R47 ;  /* 0x00000010ff2e7819 */ /* 0x000fe4000001162f */
[----:B------:R-:W-:-:S02]  /*d8b0*/  IADD3 R21, R20, R21, R211 ;  /* 0x0000001514157210 */ /* 0x000fc40007ffe0d3 */
[--C-:B------:R-:W-:Y:S02]  /*d8c0*/  SHF.R.U64 R48, R40, 0x10, R41.reuse ;  /* 0x0000001028307819 */ /* 0x100fe40000001229 */
[----:B------:R-:W-:Y:S01]  /*d8d0*/  SHF.R.U32.HI R39, RZ, 0x10, R41 ;  /* 0x00000010ff277819 */ /* 0x000fe20000011629 */
[----:B------:R-:W-:Y:S01]  /*d8e0*/  IMAD R21, R21, 0x2, R18 ;  /* 0x0000000215157824 */ /* 0x000fe200078e0212 */
[--C-:B------:R-:W-:Y:S02]  /*d8f0*/  SHF.R.U64 R47, R42, 0x10, R43.reuse ;  /* 0x000000102a2f7819 */ /* 0x100fe4000000122b */
[----:B------:R-:W-:Y:S01]  /*d900*/  SHF.R.U32.HI R45, RZ, 0x10, R43 ;  /* 0x00000010ff2d7819 */ /* 0x000fe2000001162b */
[----:B------:R-:W-:Y:S01]  /*d910*/  HADD2.F32 R39, -RZ, R39.H0_H0 ;  /* 0x20000027ff277230 */ /* 0x000fe20000004100 */
[----:B------:R-:W1:Y:S02]  /*d920*/  LDS.128 R24, [R21+0x10400] ;  /* 0x0104000015187984 */ /* 0x000e640000000c00 */
[----:B-1----:R-:W-:-:S02]  /*d930*/  HADD2.F32 R31, -RZ, R25.H0_H0 ;  /* 0x20000019ff1f7230 */ /* 0x002fc40000004100 */
[----:B------:R-:W-:Y:S02]  /*d940*/  HADD2.F32 R32, -RZ, R25.H1_H1 ;  /* 0x30000019ff207230 */ /* 0x000fe40000004100 */
[----:B------:R-:W-:Y:S02]  /*d950*/  HADD2.F32 R25, -RZ, R24.H0_H0 ;  /* 0x20000018ff197230 */ /* 0x000fe40000004100 */
[C---:B------:R-:W-:Y:S01]  /*d960*/  FMUL.FTZ R41, R31.reuse, R37 ;  /* 0x000000251f297220 */ /* 0x040fe20000410000 */
[----:B------:R-:W-:Y:S01]  /*d970*/  FMUL.FTZ R43, R31, R35 ;  /* 0x000000231f2b7220 */ /* 0x000fe20000410000 */
[----:B------:R-:W-:Y:S02]  /*d980*/  HADD2.F32 R31, -RZ, R44.H0_H0 ;  /* 0x2000002cff1f7230 */ /* 0x000fe40000004100 */
[----:B------:R-:W-:Y:S01]  /*d990*/  FMUL.FTZ R38, R25, R62 ;  /* 0x0000003e19267220 */ /* 0x000fe20000410000 */
[----:B------:R-:W-:Y:S02]  /*d9a0*/  HADD2.F32 R33, -RZ, R26.H0_H0 ;  /* 0x2000001aff217230 */ /* 0x000fe40000004100 */
[----:B------:R-:W-:-:S02]  /*d9b0*/  HADD2.F32 R34, -RZ, R27.H0_H0 ;  /* 0x2000001bff227230 */ /* 0x000fc40000004100 */
[----:B------:R-:W-:Y:S02]  /*d9c0*/  HADD2.F32 R27, -RZ, R27.H1_H1 ;  /* 0x3000001bff1b7230 */ /* 0x000fe40000004100 */
[----:B------:R-:W-:Y:S02]  /*d9d0*/  HADD2.F32 R24, -RZ, R24.H1_H1 ;  /* 0x30000018ff187230 */ /* 0x000fe40000004100 */
[----:B------:R-:W-:Y:S01]  /*d9e0*/  HADD2.F32 R26, -RZ, R26.H1_H1 ;  /* 0x3000001aff1a7230 */ /* 0x000fe20000004100 */
[----:B---3--:R-:W1:Y:S02]  /*d9f0*/  LDS.128 R4, [R51] ;  /* 0x0000000033047984 */ /* 0x008e640000000c00 */
[--C-:B-1----:R-:W-:Y:S02]  /*da00*/  HADD2.F32 R20, -RZ, R5.reuse.H0_H0 ;  /* 0x20000005ff147230 */ /* 0x102fe40000004100 */
[----:B------:R-:W-:Y:S02]  /*da10*/  HADD2.F32 R28, -RZ, R5.H1_H1 ;  /* 0x30000005ff1c7230 */ /* 0x000fe40000004100 */
[----:B------:R-:W-:-:S02]  /*da20*/  HADD2.F32 R5, -RZ, R4.H0_H0 ;  /* 0x20000004ff057230 */ /* 0x000fc40000004100 */
[C---:B------:R-:W-:Y:S01]  /*da30*/  FFMA.FTZ R41, R20.reuse, R35, -R41 ;  /* 0x0000002314297223 */ /* 0x040fe20000010829 */
[----:B------:R-:W-:Y:S01]  /*da40*/  FFMA.FTZ R43, R20, R37, R43 ;  /* 0x00000025142b7223 */ /* 0x000fe2000001002b */
[----:B------:R-:W-:Y:S02]  /*da50*/  HADD2.F32 R20, -RZ, R59.H0_H0 ;  /* 0x2000003bff147230 */ /* 0x000fe40000004100 */
[C---:B------:R-:W-:Y:S01]  /*da60*/  FMUL.FTZ R35, R32.reuse, R39 ;  /* 0x0000002720237220 */ /* 0x040fe20000410000 */
[----:B------:R-:W-:Y:S01]  /*da70*/  FMUL.FTZ R37, R32, R31 ;  /* 0x0000001f20257220 */ /* 0x000fe20000410000 */
[----:B------:R-:W-:Y:S02]  /*da80*/  HADD2.F32 R32, -RZ, R63.H0_H0 ;  /* 0x2000003fff207230 */ /* 0x000fe40000004100 */
[-C--:B------:R-:W-:Y:S01]  /*da90*/  FMUL.FTZ R25, R25, R20.reuse ;  /* 0x0000001419197220 */ /* 0x080fe20000410000 */
[----:B------:R-:W-:Y:S01]  /*daa0*/  FFMA.FTZ R38, R5, R20, -R38 ;  /* 0x0000001405267223 */ /* 0x000fe20000010826 */
[----:B0-----:R-:W-:-:S02]  /*dab0*/  HADD2.F32 R29, -RZ, R6.H0_H0 ;  /* 0x20000006ff1d7230 */ /* 0x001fc40000004100 */
[C---:B------:R-:W-:Y:S01]  /*dac0*/  FFMA.FTZ R40, R28.reuse, R31, -R35 ;  /* 0x0000001f1c287223 */ /* 0x040fe20000010823 */
[----:B------:R-:W-:Y:S01]  /*dad0*/  FFMA.FTZ R42, R28, R39, R37 ;  /* 0x000000271c2a7223 */ /* 0x000fe20000010025 */
[--C-:B------:R-:W-:Y:S02]  /*dae0*/  HADD2.F32 R20, -RZ, R52.reuse.H0_H0 ;  /* 0x20000034ff147230 */ /* 0x100fe40000004100 */
[----:B------:R-:W-:Y:S01]  /*daf0*/  FFMA.FTZ R62, R5, R62, R25 ;  /* 0x0000003e053e7223 */ /* 0x000fe20000010019 */
[----:B------:R-:W-:Y:S02]  /*db00*/  HADD2.F32 R63, -RZ, R63.H1_H1 ;  /* 0x3000003fff3f7230 */ /* 0x000fe40000004100 */
[C---:B------:R-:W-:Y:S01]  /*db10*/  FMUL.FTZ R28, R33.reuse, R32 ;  /* 0x00000020211c7220 */ /* 0x040fe20000410000 */
[----:B------:R-:W-:Y:S02]  /*db20*/  HADD2.F32 R5, -RZ, R52.H1_H1 ;  /* 0x30000034ff057230 */ /* 0x000fe40000004100 */
[----:B------:R-:W-:Y:S01]  /*db30*/  FMUL.FTZ R44, R33, R20 ;  /* 0x00000014212c7220 */ /* 0x000fe20000410000 */
[----:B------:R-:W-:-:S02]  /*db40*/  HADD2.F32 R30, -RZ, R7.H0_H0 ;  /* 0x20000007ff1e7230 */ /* 0x000fc40000004100 */
[C---:B------:R-:W-:Y:S01]  /*db50*/  FFMA.FTZ R35, R29.reuse, R20, -R28 ;  /* 0x000000141d237223 */ /* 0x040fe2000001081c */
[C---:B------:R-:W-:Y:S01]  /*db60*/  FMUL.FTZ R25, R34.reuse, R63 ;  /* 0x0000003f22197220 */ /* 0x040fe20000410000 */
[----:B------:R-:W-:Y:S02]  /*db70*/  HADD2.F32 R28, -RZ, R45.H0_H0 ;  /* 0x2000002dff1c7230 */ /* 0x000fe40000004100 */
[-C--:B------:R-:W-:Y:S01]  /*db80*/  FMUL.FTZ R34, R34, R5.reuse ;  /* 0x0000000522227220 */ /* 0x080fe20000410000 */
[----:B------:R-:W-:Y:S02]  /*db90*/  HADD2.F32 R20, -RZ, R46.H0_H0 ;  /* 0x2000002eff147230 */ /* 0x000fe40000004100 */
[----:B------:R-:W-:Y:S01]  /*dba0*/  FFMA.FTZ R44, R29, R32, R44 ;  /* 0x000000201d2c7223 */ /* 0x000fe2000001002c */
[C---:B------:R-:W-:Y:S01]  /*dbb0*/  FFMA.FTZ R32, R30.reuse, R5, -R25 ;  /* 0x000000051e207223 */ /* 0x040fe20000010819 */
[----:B------:R-:W-:Y:S01]  /*dbc0*/  FFMA.FTZ R34, R30, R63, R34 ;  /* 0x0000003f1e227223 */ /* 0x000fe20000010022 */
[----:B------:R-:W-:-:S02]  /*dbd0*/  HADD2.F32 R7, -RZ, R7.H1_H1 ;  /* 0x30000007ff077230 */ /* 0x000fc40000004100 */
[C---:B------:R-:W-:Y:S01]  /*dbe0*/  FMUL.FTZ R46, R27.reuse, R28 ;  /* 0x0000001c1b2e7220 */ /* 0x040fe20000410000 */
[-C--:B------:R-:W-:Y:S01]  /*dbf0*/  FMUL.FTZ R30, R27, R20.reuse ;  /* 0x000000141b1e7220 */ /* 0x080fe20000410000 */
[----:B------:R-:W-:Y:S02]  /*dc00*/  HADD2.F32 R27, -RZ, R48.H0_H0 ;  /* 0x20000030ff1b7230 */ /* 0x000fe40000004100 */
[----:B------:R-:W-:Y:S02]  /*dc10*/  HADD2.F32 R29, -RZ, R47.H0_H0 ;  /* 0x2000002fff1d7230 */ /* 0x000fe40000004100 */
[C---:B------:R-:W-:Y:S01]  /*dc20*/  FFMA.FTZ R39, R7.reuse, R20, -R46 ;  /* 0x0000001407277223 */ /* 0x040fe2000001082e */
[----:B------:R-:W-:Y:S02]  /*dc30*/  HADD2.F32 R5, -RZ, R50.H0_H0 ;  /* 0x20000032ff057230 */ /* 0x000fe40000004100 */
[----:B------:R-:W-:Y:S01]  /*dc40*/  FFMA.FTZ R45, R7, R28, R30 ;  /* 0x0000001c072d7223 */ /* 0x000fe2000001001e */
[----:B------:R-:W-:-:S02]  /*dc50*/  HADD2.F32 R25, -RZ, R49.H0_H0 ;  /* 0x20000031ff197230 */ /* 0x000fc40000004100 */
[----:B------:R-:W-:Y:S01]  /*dc60*/  FMUL.FTZ R7, R24, R27 ;  /* 0x0000001b18077220 */ /* 0x000fe20000410000 */
[----:B------:R-:W-:Y:S02]  /*dc70*/  HADD2.F32 R4, -RZ, R4.H1_H1 ;  /* 0x30000004ff047230 */ /* 0x000fe40000004100 */
[----:B------:R-:W-:Y:S01]  /*dc80*/  FMUL.FTZ R37, R26, R29 ;  /* 0x0000001d1a257220 */ /* 0x000fe20000410000 */
[----:B------:R-:W-:Y:S02]  /*dc90*/  HADD2.F32 R6, -RZ, R6.H1_H1 ;  /* 0x30000006ff067230 */ /* 0x000fe40000004100 */
[----:B------:R-:W-:Y:S01]  /*dca0*/  FMUL.FTZ R24, R24, R5 ;  /* 0x0000000518187220 */ /* 0x000fe20000410000 */
[----:B------:R-:W-:Y:S01]  /*dcb0*/  FMUL.FTZ R26, R26, R25 ;  /* 0x000000191a1a7220 */ /* 0x000fe20000410000 */
[----:B------:R-:W-:Y:S01]  /*dcc0*/  FFMA.FTZ R31, R4, R5, -R7 ;  /* 0x00000005041f7223 */ /* 0x000fe20000010807 */
        /* <DEDUP_REMOVED lines=13> */
.L_x_1858:
[----:B------:R-:W-:Y:S05]  /*dda0*/  BSYNC B1 ;  /* 0x0000000000017941 */ /* 0x000fea0003800000 */
.L_x_1857:
[----:B-1----:R-:W-:Y:S01]  /*ddb0*/  PRMT R30, R0, 0x5410, R3 ;  /* 0x00005410001e7816 */ /* 0x002fe20000000003 */
[----:B------:R-:W-:Y:S06]  /*ddc0*/  @P0 BRA `(.L_x_1842) ;  /* 0x0000000400800947 */ /* 0x000fec0003800000 */
[----:B------:R-:W5:Y:S01]  /*ddd0*/  LDL R39, [R1+0x28] ;  /* 0x0000280001277983 */ /* 0x000f620000100800 */
[----:B------:R-:W-:Y:S01]  /*dde0*/  LEA.HI R53, R53, R220, RZ, 0x1d ;  /* 0x000000dc35357211 */ /* 0x000fe200078fe8ff */
[--C-:B--23--:R-:W-:Y:S01]  /*ddf0*/  HADD2.F32 R21, -RZ, R54.reuse.H1_H1 ;  /* 0x30000036ff157230 */ /* 0x10cfe20000004100 */
[----:B------:R-:W-:Y:S01]  /*de00*/  SHF.R.U32.HI R5, RZ, 0x3, R203 ;  /* 0x00000003ff057819 */ /* 0x000fe200000116cb */
[----:B------:R-:W-:Y:S01]  /*de10*/  HADD2.F32 R54, -RZ, R54.H0_H0 ;  /* 0x20000036ff367230 */ /* 0x000fe20000004100 */
[----:B------:R-:W-:Y:S01]  /*de20*/  SHF.R.S32.HI R4, RZ, 0x1f, R53 ;  /* 0x0000001fff047819 */ /* 0x000fe20000011435 */
[----:B------:R-:W-:Y:S01]  /*de30*/  IMAD.SHL.U32 R0, R53, 0x8, RZ ;  /* 0x0000000835007824 */ /* 0x000fe200078e00ff */
[----:B------:R-:W-:Y:S02]  /*de40*/  SHF.R.U32.HI R20, RZ, 0x10, R9 ;  /* 0x00000010ff147819 */ /* 0x000fe40000011609 */
        /* <DEDUP_REMOVED lines=13> */
[----:B------:R-:W-:Y:S01]  /*df20*/  SHF.R.U64 R35, R8, 0x10, R9 ;  /* 0x0000001008237819 */ /* 0x000fe20000001209 */
[----:B------:R-:W-:Y:S01]  /*df30*/  IMAD R3, R3, 0x2, R18 ;  /* 0x0000000203037824 */ /* 0x000fe200078e0212 */
[----:B------:R-:W-:-:S02]  /*df40*/  SHF.R.U64 R34, R10, 0x10, R11 ;  /* 0x000000100a227819 */ /* 0x000fc4000000120b */
[----:B------:R-:W-:Y:S02]  /*df50*/  SHF.R.U32.HI R32, RZ, 0x10, R11 ;  /* 0x00000010ff207819 */ /* 0x000fe4000001160b */
[----:B------:R-:W1:Y:S02]  /*df60*/  LDS.128 R24, [R3+0x10400] ;  /* 0x0104000003187984 */ /* 0x000e640000000c00 */
[--C-:B-1----:R-:W-:Y:S02]  /*df70*/  HADD2.F32 R12, -RZ, R25.reuse.H0_H0 ;  /* 0x20000019ff0c7230 */ /* 0x102fe40000004100 */
[----:B------:R-:W-:Y:S02]  /*df80*/  HADD2.F32 R25, -RZ, R25.H1_H1 ;  /* 0x30000019ff197230 */ /* 0x000fe40000004100 */
[----:B------:R-:W-:Y:S02]  /*df90*/  HADD2.F32 R11, -RZ, R24.H0_H0 ;  /* 0x20000018ff0b7230 */ /* 0x000fe40000004100 */
[C---:B0-----:R-:W-:Y:S01]  /*dfa0*/  FMUL.FTZ R29, R12.reuse, R21 ;  /* 0x000000150c1d7220 */ /* 0x041fe20000410000 */
[----:B------:R-:W-:Y:S01]  /*dfb0*/  FMUL.FTZ R31, R12, R15 ;  /* 0x0000000f0c1f7220 */ /* 0x000fe20000410000 */
[----:B------:R-:W-:-:S02]  /*dfc0*/  HADD2.F32 R12, -RZ, R28.H0_H0 ;  /* 0x2000001cff0c7230 */ /* 0x000fc40000004100 */
[----:B------:R-:W-:Y:S01]  /*dfd0*/  FMUL.FTZ R28, R25, R20 ;  /* 0x00000014191c7220 */ /* 0x000fe20000410000 */
[----:B------:R-:W-:Y:S02]  /*dfe0*/  HADD2.F32 R13, -RZ, R26.H0_H0 ;  /* 0x2000001aff0d7230 */ /* 0x000fe40000004100 */
[--C-:B------:R-:W-:Y:S02]  /*dff0*/  HADD2.F32 R14, -RZ, R27.reuse.H0_H0 ;  /* 0x2000001bff0e7230 */ /* 0x100fe40000004100 */
[----:B------:R-:W-:Y:S02]  /*e000*/  HADD2.F32 R27, -RZ, R27.H1_H1 ;  /* 0x3000001bff1b7230 */ /* 0x000fe40000004100 */
[----:B------:R-:W-:Y:S02]  /*e010*/  HADD2.F32 R24, -RZ, R24.H1_H1 ;  /* 0x30000018ff187230 */ /* 0x000fe40000004100 */
[----:B------:R-:W-:Y:S01]  /*e020*/  HADD2.F32 R26, -RZ, R26.H1_H1 ;  /* 0x3000001aff1a7230 */ /* 0x000fe20000004100 */
[----:B-----5:R-:W0:Y:S02]  /*e030*/  LDS.128 R4, [R39] ;  /* 0x0000000027047984 */ /* 0x020e240000000c00 */
[----:B0-----:R-:W-:-:S02]  /*e040*/  HADD2.F32 R8, -RZ, R5.H0_H0 ;  /* 0x20000005ff087230 */ /* 0x001fc40000004100 */
[----:B------:R-:W-:Y:S02]  /*e050*/  HADD2.F32 R5, -RZ, R5.H1_H1 ;  /* 0x30000005ff057230 */ /* 0x000fe40000004100 */
[----:B------:R-:W-:Y:S02]  /*e060*/  HADD2.F32 R0, -RZ, R4.H0_H0 ;  /* 0x20000004ff007230 */ /* 0x000fe40000004100 */
[C---:B------:R-:W-:Y:S01]  /*e070*/  FFMA.FTZ R29, R8.reuse, R15, -R29 ;  /* 0x0000000f081d7223 */ /* 0x040fe2000001081d */
[----:B------:R-:W-:Y:S01]  /*e080*/  FFMA.FTZ R31, R8, R21, R31 ;  /* 0x00000015081f7223 */ /* 0x000fe2000001001f */
[----:B------:R-:W-:Y:S01]  /*e090*/  FMUL.FTZ R8, R25, R12 ;  /* 0x0000000c19087220 */ /* 0x000fe20000410000 */
[----:B------:R-:W-:Y:S01]  /*e0a0*/  FMUL.FTZ R15, R11, R54 ;  /* 0x000000360b0f7220 */ /* 0x000fe20000410000 */
[----:B------:R-:W-:Y:S01]  /*e0b0*/  FFMA.FTZ R28, R5, R12, -R28 ;  /* 0x0000000c051c7223 */ /* 0x000fe2000001081c */
[----:B------:R-:W-:Y:S01]  /*e0c0*/  FMUL.FTZ R11, R11, R61 ;  /* 0x0000003d0b0b7220 */ /* 0x000fe20000410000 */
[----:B------:R-:W-:-:S02]  /*e0d0*/  HADD2.F32 R12, -RZ, R60.H0_H0 ;  /* 0x2000003cff0c7230 */ /* 0x000fc40000004100 */
[----:B------:R-:W-:Y:S01]  /*e0e0*/  FFMA.FTZ R20, R5, R20, R8 ;  /* 0x0000001405147223 */ /* 0x000fe20000010008 */
[----:B------:R-:W-:Y:S02]  /*e0f0*/  HADD2.F32 R8, -RZ, R30.H0_H0 ;  /* 0x2000001eff087230 */ /* 0x000fe40000004100 */
[C---:B------:R-:W-:Y:S01]  /*e100*/  FFMA.FTZ R54, R0.reuse, R54, R11 ;  /* 0x0000003600367223 */ /* 0x040fe2000001000b */
[----:B------:R-:W-:Y:S02]  /*e110*/  HADD2.F32 R9, -RZ, R6.H0_H0 ;  /* 0x20000006ff097230 */ /* 0x000fe40000004100 */
[----:B------:R-:W-:Y:S01]  /*e120*/  FFMA.FTZ R15, R0, R61, -R15 ;  /* 0x0000003d000f7223 */ /* 0x000fe2000001080f */
[----:B------:R-:W-:Y:S02]  /*e130*/  HADD2.F32 R11, -RZ, R60.H1_H1 ;  /* 0x3000003cff0b7230 */ /* 0x000fe40000004100 */
[----:B------:R-:W-:Y:S01]  /*e140*/  FMUL.FTZ R0, R13, R12 ;  /* 0x0000000c0d007220 */ /* 0x000fe20000410000 */
[----:B------:R-:W-:-:S02]  /*e150*/  HADD2.F32 R5, -RZ, R30.H1_H1 ;  /* 0x3000001eff057230 */ /* 0x000fc40000004100 */
[-C--:B------:R-:W-:Y:S01]  /*e160*/  FMUL.FTZ R30, R13, R8.reuse ;  /* 0x000000080d1e7220 */ /* 0x080fe20000410000 */
[----:B------:R-:W-:Y:S02]  /*e170*/  HADD2.F32 R10, -RZ, R7.H0_H0 ;  /* 0x20000007ff0a7230 */ /* 0x000fe40000004100 */
[C---:B------:R-:W-:Y:S01]  /*e180*/  FFMA.FTZ R25, R9.reuse, R8, -R0 ;  /* 0x0000000809197223 */ /* 0x040fe20000010800 */
[C---:B------:R-:W-:Y:S01]  /*e190*/  FMUL.FTZ R13, R14.reuse, R11 ;  /* 0x0000000b0e0d7220 */ /* 0x040fe20000410000 */
[----:B------:R-:W-:Y:S02]  /*e1a0*/  HADD2.F32 R8, -RZ, R32.H0_H0 ;  /* 0x20000020ff087230 */ /* 0x000fe40000004100 */
[----:B------:R-:W-:Y:S01]  /*e1b0*/  FMUL.FTZ R14, R14, R5 ;  /* 0x000000050e0e7220 */ /* 0x000fe20000410000 */
[----:B------:R-:W-:Y:S02]  /*e1c0*/  HADD2.F32 R0, -RZ, R33.H0_H0 ;  /* 0x20000021ff007230 */ /* 0x000fe40000004100 */
[----:B------:R-:W-:Y:S01]  /*e1d0*/  FFMA.FTZ R30, R9, R12, R30 ;  /* 0x0000000c091e7223 */ /* 0x000fe2000001001e */
[----:B------:R-:W-:-:S02]  /*e1e0*/  HADD2.F32 R7, -RZ, R7.H1_H1 ;  /* 0x30000007ff077230 */ /* 0x000fc40000004100 */
[C---:B------:R-:W-:Y:S01]  /*e1f0*/  FFMA.FTZ R12, R10.reuse, R5, -R13 ;  /* 0x000000050a0c7223 */ /* 0x040fe2000001080d */
[----:B------:R-:W-:Y:S01]  /*e200*/  FFMA.FTZ R14, R10, R11, R14 ;  /* 0x0000000b0a0e7223 */ /* 0x000fe2000001000e */
        /* <DEDUP_REMOVED lines=28> */
.L_x_1842:
[----:B------:R-:W-:Y:S05]  /*e3d0*/  BSYNC B0 ;  /* 0x0000000000007941 */ /* 0x000fea0003800000 */
.L_x_1814:
        /* <DEDUP_REMOVED lines=8> */
.L_x_1811:
[----:B------:R-:W-:-:S05]  /*e460*/  IMAD.U32 R0, RZ, RZ, UR39 ;  /* 0x00000027ff007e24 */ /* 0x000fca000f8e00ff */
[----:B------:R-:W-:-:S13]  /*e470*/  ISETP.NE.AND P0, PT, R0, 0x3, PT ;  /* 0x000000030000780c */ /* 0x000fda0003f05270 */
[----:B------:R-:W-:Y:S05]  /*e480*/  @!P0 BRA `(.L_x_1859) ;  /* 0x0000000000048947 */ /* 0x000fea0003800000 */
[----:B------:R-:W-:Y:S01]  /*e490*/  BPT.TRAP 0x1 ;  /* 0x000000040000795c */ /* 0x000fe20000300000 */
.L_x_1859:
[----:B-1----:R-:W-:Y:S01]  /*e4a0*/  IMAD R8, R184, 0x8, R18 ;  /* 0x00000008b8087824 */ /* 0x002fe200078e0212 */
[----:B0--3--:R-:W-:-:S04]  /*e4b0*/  SHF.L.U32 R3, R187, 0x1f, RZ ;  /* 0x0000001fbb037819 */ /* 0x009fc800000006ff */
[----:B------:R0:W1:Y:S01]  /*e4c0*/  SYNCS.PHASECHK.TRANS64.TRYWAIT P1, [R8+URZ+0x28830], R3 ;  /* 0x02883003080075a7 */ /* 0x000062000802017f */
[----:B------:R-:W-:Y:S05]  /*e4d0*/  @!P0 BRA `(.L_x_1860) ;  /* 0x0000000000048947 */ /* 0x000fea0003800000 */
[----:B------:R-:W-:Y:S01]  /*e4e0*/  BPT.TRAP 0x1 ;  /* 0x000000040000795c */ /* 0x000fe20000300000 */
.L_x_1860:
[----:B------:R-:W-:Y:S01]  /*e4f0*/  VIADD R0, R18, 0x18400 ;  /* 0x0001840012007836 */ /* 0x000fe20000000000 */
[----:B--2---:R-:W-:Y:S02]  /*e500*/  LOP3.LUT R6, R36, 0x10000, RZ, 0xfc, !PT ;  /* 0x0001000024067812 */ /* 0x004fe400078efcff */
[----:B------:R-:W-:Y:S02]  /*e510*/  MOV R7, 0x40000040 ;  /* 0x4000004000077802 */ /* 0x000fe40000000f00 */
[----:B------:R-:W-:-:S04]  /*e520*/  SHF.R.U32.HI R0, RZ, 0x4, R0 ;  /* 0x00000004ff007819 */ /* 0x000fc80000011600 */
[----:B------:R-:W-:-:S04]  /*e530*/  LOP3.LUT R0, R0, 0x3fff, RZ, 0xc0, !PT ;  /* 0x00003fff00007812 */ /* 0x000fc800078ec0ff */
[----:B------:R-:W-:Y:S01]  /*e540*/  LOP3.LUT R9, R0, 0x10000, RZ, 0xfc, !PT ;  /* 0x0001000000097812 */ /* 0x000fe200078efcff */
[----:B-1----:R-:W-:Y:S06]  /*e550*/  @P1 BRA `(.L_x_1861) ;  /* 0x0000000000081947 */ /* 0x002fec0003800000 */
[----:B------:R-:W1:Y:S02]  /*e560*/  SYNCS.PHASECHK.TRANS64.TRYWAIT P1, [R8+URZ+0x28830], R3 ;  /* 0x02883003080075a7 */ /* 0x000e64000802017f */
[----:B-1----:R-:W-:Y:S05]  /*e570*/  @!P1 BRA `(.L_x_1862) ;  /* 0x0000019c009c9947 */ /* 0x002fea0003800000 */
.L_x_1861:
[----:B------:R-:W-:Y:S01]  /*e580*/  IMAD R4, R184, 0x800, R9 ;  /* 0x00000800b8047824 */ /* 0x000fe200078e0209 */
[----:B------:R-:W-:Y:S05]  /*e590*/  WARPSYNC.ALL ;  /* 0x0000000000007948 */ /* 0x000fea0003800000 */
[----:B------:R-:W-:Y:S01]  /*e5a0*/  IMAD.MOV.U32 R5, RZ, RZ, 0x40000040 ;  /* 0x40000040ff057424 */ /* 0x000fe200078e00ff */
[C---:B------:R-:W-:Y:S01]  /*e5b0*/  R2UR UR4, R6.reuse ;  /* 0x00000000060472ca */ /* 0x040fe200000e0000 */
[----:B-----5:R-:W-:Y:S01]  /*e5c0*/  WARPGROUP.ARRIVE ;  /* 0x00000000000079c5 */ /* 0x020fe20000000000 */
[----:B------:R-:W-:Y:S01]  /*e5d0*/  R2UR UR5, R7 ;  /* 0x00000000070572ca */ /* 0x000fe200000e0000 */
[----:B------:R-:W-:Y:S01]  /*e5e0*/  VIADD R194, R6, 0x2 ;  /* 0x0000000206c27836 */ /* 0x000fe20000000000 */
[C---:B------:R-:W-:Y:S01]  /*e5f0*/  R2UR UR6, R4.reuse ;  /* 0x00000000040672ca */ /* 0x040fe200000e0000 */
[----:B------:R-:W-:Y:S01]  /*e600*/  VIADD R10, R4, 0x2 ;  /* 0x00000002040a7836 */ /* 0x000fe20000000000 */
[----:B------:R-:W-:Y:S01]  /*e610*/  R2UR UR7, R5 ;  /* 0x00000000050772ca */ /* 0x000fe200000e0000 */
[----:B------:R-:W-:Y:S01]  /*e620*/  IMAD.MOV.U32 R195, RZ, RZ, 0x40000040 ;  /* 0x40000040ffc37424 */ /* 0x000fe200078e00ff */
[----:B------:R-:W-:Y:S01]  /*e630*/  MOV R5, 0x40000040 ;  /* 0x4000004000057802 */ /* 0x000fe20000000f00 */
[----:B------:R-:W-:-:S02]  /*e640*/  IMAD.MOV.U32 R11, RZ, RZ, 0x40000040 ;  /* 0x40000040ff0b7424 */ /* 0x000fc400078e00ff */
[C---:B------:R-:W-:Y:S02]  /*e650*/  VIADD R192, R6.reuse, 0x4 ;  /* 0x0000000406c07836 */ /* 0x040fe40000000000 */
[----:B------:R-:W-:Y:S02]  /*e660*/  IMAD.MOV.U32 R193, RZ, RZ, 0x40000040 ;  /* 0x40000040ffc17424 */ /* 0x000fe400078e00ff */
[----:B------:R-:W-:Y:S02]  /*e670*/  VIADD R190, R6, 0x6 ;  /* 0x0000000606be7836 */ /* 0x000fe40000000000 */
[----:B------:R-:W-:Y:S02]  /*e680*/  IMAD.MOV.U32 R191, RZ, RZ, 0x40000040 ;  /* 0x40000040ffbf7424 */ /* 0x000fe400078e00ff */
[----:B------:R-:W-:Y:S01]  /*e690*/  HGMMA.64x128x16.F32 R24, gdesc[UR4], RZ, !UPT, gsb0 ;  /* 0x01e00000041879f0 */ /* 0x000fe2000c0008ff */
[----:B------:R-:W-:Y:S01]  /*e6a0*/  R2UR UR4, R194 ;  /* 0x00000000c20472ca */ /* 0x000fe200000e0000 */
[----:B------:R-:W-:Y:S01]  /*e6b0*/  VIADD R20, R6, 0x400 ;  /* 0x0000040006147836 */ /* 0x000fe20000000000 */
[----:B------:R-:W-:Y:S01]  /*e6c0*/  R2UR UR5, R195 ;  /* 0x00000000c30572ca */ /* 0x000fe200000e0000 */
[----:B------:R-:W-:Y:S01]  /*e6d0*/  IMAD.MOV.U32 R21, RZ, RZ, 0x40000040 ;  /* 0x40000040ff157424 */ /* 0x000fe200078e00ff */
[----:B------:R-:W-:Y:S01]  /*e6e0*/  R2UR UR6, R10 ;  /* 0x000000000a0672ca */ /* 0x000fe200000e0000 */
[----:B------:R-:W-:Y:S01]  /*e6f0*/  VIADD R10, R4, 0x4 ;  /* 0x00000004040a7836 */ /* 0x000fe20000000000 */
[----:B------:R-:W-:Y:S01]  /*e700*/  R2UR UR7, R11 ;  /* 0x000000000b0772ca */ /* 0x000fe200000e0000 */
[----:B------:R-:W-:Y:S01]  /*e710*/  VIADD R14, R6, 0x402 ;  /* 0x00000402060e7836 */ /* 0x000fe20000000000 */
[----:B------:R-:W-:Y:S01]  /*e720*/  MOV R11, 0x40000040 ;  /* 0x40000040000b7802 */ /* 0x000fe20000000f00 */
[----:B------:R-:W-:-:S02]  /*e730*/  IMAD.MOV.U32 R15, RZ, RZ, 0x40000040 ;  /* 0x40000040ff0f7424 */ /* 0x000fc400078e00ff */
[----:B------:R-:W-:Y:S02]  /*e740*/  VIADD R12, R6, 0x404 ;  /* 0x00000404060c7836 */ /* 0x000fe40000000000 */
[----:B------:R-:W-:Y:S01]  /*e750*/  IMAD.MOV.U32 R13, RZ, RZ, 0x40000040 ;  /* 0x40000040ff0d7424 */ /* 0x000fe200078e00ff */
[----:B------:R-:W-:Y:S02]  /*e760*/  WARPGROUP.DEPBAR.LE gsb0, 0x0 ;  /* 0x00008000000079c5 */ /* 0x000fe40000010000 */
[----:B------:R-:W-:-:S06]  /*e770*/  WARPGROUP.ARRIVE ;  /* 0x00000000000079c5 */ /* 0x000fcc0000000000 */
[----:B------:R-:W-:Y:S01]  /*e780*/  HGMMA.64x128x16.F32 R24, gdesc[UR4], R24, gsb0 ;  /* 0x01e00000041879f0 */ /* 0x000fe20008000818 */
[----:B------:R-:W-:Y:S02]  /*e790*/  R2UR UR4, R192 ;  /* 0x00000000c00472ca */ /* 0x000fe400000e0000 */
[----:B------:R-:W-:Y:S02]  /*e7a0*/  R2UR UR5, R193 ;  /* 0x00000000c10572ca */ /* 0x000fe400000e0000 */
[----:B------:R-:W-:Y:S01]  /*e7b0*/  R2UR UR6, R10 ;  /* 0x000000000a0672ca */ /* 0x000fe200000e0000 */
[----:B------:R-:W-:Y:S01]  /*e7c0*/  VIADD R10, R4, 0x6 ;  /* 0x00000006040a7836 */ /* 0x000fe20000000000 */
[----:B------:R-:W-:Y:S01]  /*e7d0*/  R2UR UR7, R11 ;  /* 0x000000000b0772ca */ /* 0x000fe200000e0000 */
[----:B------:R-:W-:Y:S01]  /*e7e0*/  IMAD.MOV.U32 R11, RZ, RZ, 0x40000040 ;  /* 0x40000040ff0b7424 */ /* 0x000fe200078e00ff */
[----:B------:R-:W-:Y:S02]  /*e7f0*/  WARPGROUP.DEPBAR.LE gsb0, 0x0 ;  /* 0x00008000000079c5 */ /* 0x000fe40000010000 */
[----:B------:R-:W-:-:S09]  /*e800*/  WARPGROUP.ARRIVE ;  /* 0x00000000000079c5 */ /* 0x000fd20000000000 */
        /* <DEDUP_REMOVED lines=12> */
[----:B------:R-:W-:Y:S02]  /*e8d0*/  R2UR UR6, R10 ;  /* 0x000000000a0672ca */ /* 0x000fe400000e0000 */
[----:B------:R-:W-:Y:S01]  /*e8e0*/  R2UR UR7, R11 ;  /* 0x000000000b0772ca */ /* 0x000fe200000e0000 */
[----:B------:R-:W-:Y:S01]  /*e8f0*/  IMAD.MOV.U32 R11, RZ, RZ, 0x40000040 ;  /* 0x40000040ff0b7424 */ /* 0x000fe200078e00ff */
[----:B------:R-:W-:Y:S01]  /*e900*/  IADD3 R10, R4, 0x402, RZ ;  /* 0x00000402040a7810 */ /* 0x000fe20007ffe0ff */
[----:B------:R-:W-:-:S02]  /*e910*/  WARPGROUP.DEPBAR.LE gsb0, 0x0 ;  /* 0x00008000000079c5 */ /* 0x000fc40000010000 */
[----:B------:R-:W-:-:S08]  /*e920*/  WARPGROUP.ARRIVE ;  /* 0x00000000000079c5 */ /* 0x000fd00000000000 */
[----:B------:R-:W-:Y:S01]  /*e930*/  HGMMA.64x128x16.F32 R24, gdesc[UR4], R24, gsb0 ;  /* 0x01e00000041879f0 */ /* 0x000fe20008000818 */
[----:B------:R-:W-:Y:S02]  /*e940*/  R2UR UR4, R14 ;  /* 0x000000000e0472ca */ /* 0x000fe400000e0000 */
[----:B------:R-:W-:Y:S02]  /*e950*/  R2UR UR5, R15 ;  /* 0x000000000f0572ca */ /* 0x000fe400000e0000 */
[----:B------:R-:W-:Y:S01]  /*e960*/  R2UR UR6, R10 ;  /* 0x000000000a0672ca */ /* 0x000fe200000e0000 */
[C---:B------:R-:W-:Y:S01]  /*e970*/  VIADD R10, R4.reuse, 0x404 ;  /* 0x00000404040a7836 */ /* 0x040fe20000000000 */
[----:B------:R-:W-:Y:S01]  /*e980*/  R2UR UR7, R11 ;  /* 0x000000000b0772ca */ /* 0x000fe200000e0000 */
[----:B------:R-:W-:Y:S02]  /*e990*/  IMAD.MOV.U32 R11, RZ, RZ, 0x40000040 ;  /* 0x40000040ff0b7424 */ /* 0x000fe400078e00ff */
[----:B------:R-:W-:Y:S01]  /*e9a0*/  VIADD R4, R4, 0x406 ;  /* 0x0000040604047836 */ /* 0x000fe20000000000 */
[----:B------:R-:W-:-:S02]  /*e9b0*/  WARPGROUP.DEPBAR.LE gsb0, 0x0 ;  /* 0x00008000000079c5 */ /* 0x000fc40000010000 */
[----:B------:R-:W-:-:S07]  /*e9c0*/  WARPGROUP.ARRIVE ;  /* 0x00000000000079c5 */ /* 0x000fce0000000000 */
        /* <DEDUP_REMOVED lines=14> */
[----:B------:R-:W-:Y:S02]  /*eab0*/  WARPGROUP.DEPBAR.LE gsb0, 0x0 ;  /* 0x00008000000079c5 */ /* 0x000fe40000010000 */
[----:B------:R-:W-:-:S10]  /*eac0*/  WARPGROUP.ARRIVE ;  /* 0x00000000000079c5 */ /* 0x000fd40000000000 */
[----:B------:R-:W-:Y:S03]  /*ead0*/  HGMMA.64x128x16.F32 R24, gdesc[UR4], R24, gsb0 ;  /* 0x01e00000041879f0 */ /* 0x000fe60008000818 */
[----:B------:R-:W-:Y:S02]  /*eae0*/  WARPGROUP.DEPBAR.LE gsb0, 0x0 ;  /* 0x00008000000079c5 */ /* 0x000fe40000010000 */
[----:B------:R-:W-:Y:S05]  /*eaf0*/  @!P0 BRA `(.L_x_1863) ;  /* 0x0000000000048947 */ /* 0x000fea0003800000 */
[----:B------:R-:W-:Y:S01]  /*eb00*/  BPT.TRAP 0x1 ;  /* 0x000000040000795c */ /* 0x000fe20000300000 */
.L_x_1863:
[----:B------:R-:W2:Y:S01]  /*eb10*/  LDC R0, c[0x0][0x448] ;  /* 0x00011200ff007b82 */ /* 0x000ea20000000800 */
[----:B01----:R-:W-:Y:S01]  /*eb20*/  IMAD.IADD R3, R202, 0x1, R200 ;  /* 0x00000001ca037824 */ /* 0x003fe200078e02c8 */
[----:B------:R-:W-:Y:S01]  /*eb30*/  ULDC UR50, c[0x0][0x9dc] ;  /* 0x0002770000327ab9 */ /* 0x000fe20000000800 */
[----:B----4-:R-:W-:Y:S01]  /*eb40*/  IMAD.U32 R89, RZ, RZ, UR38 ;  /* 0x00000026ff597e24 */ /* 0x010fe2000f8e00ff */
[----:B------:R-:W-:Y:S01]  /*eb50*/  ULOP3.LUT UR4, URZ, UR50, URZ, 0x33, !UPT ;  /* 0x000000323f047292 */ /* 0x000fe2000f8e333f */
[----:B------:R-:W-:-:S03]  /*eb60*/  LEA R92, R88, 0xffffff80, 0x7 ;  /* 0xffffff80585c7811 */ /* 0x000fc600078e38ff */
[----:B------:R-:W0:Y:S01]  /*eb70*/  LDC.64 R90, c[0x0][0x9e0] ;  /* 0x00027800ff5a7b82 */ /* 0x000e220000000a00 */
[----:B--2---:R-:W-:Y:S02]  /*eb80*/  ISETP.NE.AND P1, PT, R0, 0x1, PT ;  /* 0x000000010000780c */ /* 0x004fe40003f25270 */
[----:B0-----:R-:W-:-:S11]  /*eb90*/  ISETP.GE.AND P2, PT, R91, 0x1, PT ;  /* 0x000000015b00780c */ /* 0x001fd60003f46270 */
[----:B------:R-:W0:Y:S08]  /*eba0*/  @P1 LDC R0, c[0x0][0x44c] ;  /* 0x00011300ff001b82 */ /* 0x000e300000000800 */
[----:B------:R-:W1:Y:S01]  /*ebb0*/  @P1 LDC R5, c[0x0][0x450] ;  /* 0x00011400ff051b82 */ /* 0x000e620000000800 */
[----:B0-----:R-:W-:-:S05]  /*ebc0*/  @P1 IMAD.HI.U32 R0, R3, R0, RZ ;  /* 0x0000000003001227 */ /* 0x001fca00078e00ff */
[----:B-1----:R-:W-:Y:S01]  /*ebd0*/  @P1 SHF.R.U32.HI R3, RZ, R5, R0 ;  /* 0x00000005ff031219 */ /* 0x002fe20000011600 */
[----:B------:R-:W-:Y:S02]  /*ebe0*/  IMAD.MOV.U32 R5, RZ, RZ, -0x80 ;  /* 0xffffff80ff057424 */ /* 0x000fe400078e00ff */
[----:B------:R-:W-:Y:S02]  /*ebf0*/  VIADD R0, R8, 0x28840 ;  /* 0x0002884008007836 */ /* 0x000fe40000000000 */
[----:B------:R-:W0:Y:S01]  /*ec00*/  SHFL.IDX PT, R97, R3, RZ, 0x1c1f ;  /* 0x001c1fff03617589 */ /* 0x000e2200000e0000 */
[----:B------:R-:W-:Y:S02]  /*ec10*/  IMAD R94, R88, R5, 0x80 ;  /* 0x00000080585e7424 */ /* 0x000fe400078e0205 */
[----:B------:R-:W-:-:S03]  /*ec20*/  PRMT R0, R89, 0x654, R0 ;  /* 0x0000065459007816 */ /* 0x000fc60000000000 */
[----:B------:R-:W-:Y:S01]  /*ec30*/  IADD3 R5, -R189, 0x1, R94 ;  /* 0x00000001bd057810 */ /* 0x000fe20007ffe15e */
[----:B------:R1:W-:Y:S03]  /*ec40*/  SYNCS.ARRIVE.TRANS64.RED.A1T0 RZ, [R0+URZ], RZ ;  /* 0x000000ff00ff79a7 */ /* 0x0003e6000810043f */
[----:B------:R-:W-:-:S05]  /*ec50*/  IADD3 R5, -R196, R5, R198 ;  /* 0x00000005c4057210 */ /* 0x000fca0007ffe1c6 */
[----:B------:R-:W-:Y:S01]  /*ec60*/  IMAD.IADD R89, R5, 0x1, R90 ;  /* 0x0000000105597824 */ /* 0x000fe200078e025a */
[----:B-1----:R-:W-:Y:S01]  /*ec70*/  IADD3 R0, -R189, R198, R94 ;  /* 0x000000c6bd007210 */ /* 0x002fe20007ffe15e */
[----:B------:R-:W-:-:S04]  /*ec80*/  VIADD R8, R5, UR4 ;  /* 0x0000000405087c36 */ /* 0x000fc80008000000 */
[----:B0-----:R-:W-:Y:S01]  /*ec90*/  IMAD.IADD R95, R8, 0x1, R97 ;  /* 0x00000001085f7824 */ /* 0x001fe200078e0261 */
[----:B------:R-:W-:Y:S01]  /*eca0*/  VIADDMNMX R96, R97, R89, R0, PT ;  /* 0x0000005961607246 */ /* 0x000fe20003800100 */
[----:B------:R-:W-:Y:S06]  /*ecb0*/  @!P2 BRA `(.L_x_1864) ;  /* 0x000000000050a947 */ /* 0x000fec0003800000 */
[----:B------:R-:W-:Y:S01]  /*ecc0*/  IADD3 R97, -R196, R198, R97 ;  /* 0x000000c6c4617210 */ /* 0x000fe20007ffe161 */
[----:B------:R-:W-:Y:S03]  /*ecd0*/  BSSY B0, `(.L_x_1865) ;  /* 0x000000e000007945 */ /* 0x000fe60003800000 */
        /* <DEDUP_REMOVED lines=9> */
.L_x_1866:
[----:B------:R-:W-:-:S13]  /*ed70*/  ISETP.NE.AND P3, PT, R91, 0x1, PT ;  /* 0x000000015b00780c */ /* 0x000fda0003f65270 */
[----:B------:R-:W0:Y:S02]  /*ed80*/  @P3 LDC.64 R4, c[0x0][0x9e8] ;  /* 0x00027a00ff043b82 */ /* 0x000e240000000a00 */
[----:B0-----:R-:W-:-:S05]  /*ed90*/  @P3 IMAD.HI.U32 R4, R97, R4, RZ ;  /* 0x0000000461043227 */ /* 0x001fca00078e00ff */
[----:B------:R-:W-:-:S07]  /*eda0*/  @P3 SHF.R.U32.HI R97, RZ, R5, R4 ;  /* 0x00000005ff613219 */ /* 0x000fce0000011604 */
.L_x_1867:
[----:B------:R-:W-:Y:S05]  /*edb0*/  BSYNC B0 ;  /* 0x0000000000007941 */ /* 0x000fea0003800000 */
.L_x_1865:
[----:B------:R-:W-:-:S04]  /*edc0*/  IMAD R4, R97, R91, -R92 ;  /* 0x0000005b61047224 */ /* 0x000fc800078e0a5c */
[----:B------:R-:W-:-:S05]  /*edd0*/  IMAD.IADD R4, R4, 0x1, -R189 ;  /* 0x0000000104047824 */ /* 0x000fca00078e0abd */
[----:B------:R-:W-:Y:S02]  /*ede0*/  VIMNMX R95, R95, R4, !PT ;  /* 0x000000045f5f7248 */ /* 0x000fe40007fe0100 */
[----:B------:R-:W-:-:S07]  /*edf0*/  VIADDMNMX R96, R4, R91, R96, PT ;  /* 0x0000005b04607246 */ /* 0x000fce0003800160 */
.L_x_1864:
[C---:B------:R-:W-:Y:S01]  /*ee00*/  ISETP.GE.AND P3, PT, R94.reuse, 0x2, PT ;  /* 0x000000025e00780c */ /* 0x040fe20003f66270 */
[----:B------:R-:W0:Y:S01]  /*ee10*/  SHFL.IDX PT, R3, R3, 0x1, 0x1c1f ;  /* 0x003c1f0003037f89 */ /* 0x000e2200000e0000 */
[----:B------:R-:W-:Y:S02]  /*ee20*/  ISETP.GE.AND P5, PT, R94, 0x9, PT ;  /* 0x000000095e00780c */ /* 0x000fe40003fa6270 */
[----:B------:R-:W-:Y:S02]  /*ee30*/  ISETP.GT.AND P4, PT, R95, 0x1, !P3 ;  /* 0x000000015f00780c */ /* 0x000fe40005f84270 */
[----:B------:R-:W-:Y:S02]  /*ee40*/  P2R R120, PR, RZ, 0x20 ;  /* 0x00000020ff787803 */ /* 0x000fe40000000000 */
[----:B------:R-:W-:-:S04]  /*ee50*/  ISETP.LT.OR P4, PT, R96, 0x2, P4 ;  /* 0x000000026000780c */ /* 0x000fc80002781670 */
[----:B------:R-:W-:Y:S02]  /*ee60*/  FSEL R25, R25, -INF , !P4 ;  /* 0xff80000019197808 */ /* 0x000fe40006000000 */
[----:B------:R-:W-:Y:S02]  /*ee70*/  ISETP.GT.AND P4, PT, R95, 0x8, !P5 ;  /* 0x000000085f00780c */ /* 0x000fe40006f84270 */
[----:B------:R-:W-:Y:S02]  /*ee80*/  ISETP.GE.AND P5, PT, R94, 0xa, PT ;  /* 0x0000000a5e00780c */ /* 0x000fe40003fa6270 */
[----:B------:R-:W-:Y:S02]  /*ee90*/  ISETP.LT.OR P4, PT, R96, 0x9, P4 ;  /* 0x000000096000780c */ /* 0x000fe40002781670 */
[----:B------:R-:W-:Y:S02]  /*eea0*/  P2R R119, PR, RZ, 0x20 ;  /* 0x00000020ff777803 */ /* 0x000fe40000000000 */
[----:B------:R-:W-:-:S02]  /*eeb0*/  FSEL R28, R28, -INF , !P4 ;  /* 0xff8000001c1c7808 */ /* 0x000fc40006000000 */
[----:B------:R-:W-:Y:S01]  /*eec0*/  ISETP.GT.AND P4, PT, R95, 0x9, !P5 ;  /* 0x000000095f00780c */ /* 0x000fe20006f84270 */
[----:B0-----:R-:W-:Y:S01]  /*eed0*/  IMAD.IADD R8, R8, 0x1, R3 ;  /* 0x0000000108087824 */ /* 0x001fe200078e0203 */
[----:B------:R-:W-:Y:S02]  /*eee0*/  ISETP.GE.AND P5, PT, R94, 0x11, PT ;  /* 0x000000115e00780c */ /* 0x000fe40003fa6270 */
[----:B------:R-:W-:Y:S02]  /*eef0*/  ISETP.LT.OR P4, PT, R96, 0xa, P4 ;  /* 0x0000000a6000780c */ /* 0x000fe40002781670 */
[----:B------:R-:W-:Y:S02]  /*ef00*/  P2R R118, PR, RZ, 0x20 ;  /* 0x00000020ff767803 */ /* 0x000fe40000000000 */
[----:B------:R-:W-:Y:S02]  /*ef10*/  FSEL R29, R29, -INF , !P4 ;  /* 0xff8000001d1d7808 */ /* 0x000fe40006000000 */
[----:B------:R-:W-:-:S02]  /*ef20*/  ISETP.GT.AND P4, PT, R95, 0x10, !P5 ;  /* 0x000000105f00780c */ /* 0x000fc40006f84270 */
[----:B------:R-:W-:Y:S02]  /*ef30*/  ISETP.GE.AND P5, PT, R94, 0x12, PT ;  /* 0x000000125e00780c */ /* 0x000fe40003fa6270 */
[----:B------:R-:W-:Y:S02]  /*ef40*/  ISETP.LT.OR P4, PT, R96, 0x11, P4 ;  /* 0x000000116000780c */ /* 0x000fe40002781670 */
[----:B------:R-:W-:Y:S02]  /*ef50*/  P2R R117, PR, RZ, 0x20 ;  /* 0x00000020ff757803 */ /* 0x000fe40000000000 */
[----:B------:R-:W-:Y:S02]  /*ef60*/  FSEL R32, R32, -INF , !P4 ;  /* 0xff80000020207808 */ /* 0x000fe40006000000 */
[----:B------:R-:W-:Y:S02]  /*ef70*/  ISETP.GT.AND P4, PT, R95, 0x11, !P5 ;  /* 0x000000115f00780c */ /* 0x000fe40006f84270 */
[----:B------:R-:W-:-:S02]  /*ef80*/  ISETP.GE.AND P5, PT, R94, 0x19, PT ;  /* 0x000000195e00780c */ /* 0x000fc40003fa6270 */
[----:B------:R-:W-:Y:S02]  /*ef90*/  ISETP.LT.OR P4, PT, R96, 0x12, P4 ;  /* 0x000000126000780c */ /* 0x000fe40002781670 */
[----:B------:R-:W-:Y:S02]  /*efa0*/  P2R R122, PR, RZ, 0x20 ;  /* 0x00000020ff7a7803 */ /* 0x000fe40000000000 */
[----:B------:R-:W-:Y:S02]  /*efb0*/  FSEL R33, R33, -INF , !P4 ;  /* 0xff80000021217808 */ /* 0x000fe40006000000 */
[----:B------:R-:W-:Y:S02]  /*efc0*/  ISETP.GT.AND P4, PT, R95, 0x18, !P5 ;  /* 0x000000185f00780c */ /* 0x000fe40006f84270 */
[----:B------:R-:W-:Y:S02]  /*efd0*/  ISETP.GE.AND P5, PT, R94, 0x1a, PT ;  /* 0x0000001a5e00780c */ /* 0x000fe40003fa6270 */
[----:B------:R-:W-:-:S02]  /*efe0*/  ISETP.LT.OR P4, PT, R96, 0x19, P4 ;  /* 0x000000196000780c */ /* 0x000fc40002781670 */
[----:B------:R-:W-:Y:S02]  /*eff0*/  P2R R116, PR, RZ, 0x20 ;  /* 0x00000020ff747803 */ /* 0x000fe40000000000 */
[----:B------:R-:W-:Y:S02]  /*f000*/  FSEL R36, R36, -INF , !P4 ;  /* 0xff80000024247808 */ /* 0x000fe40006000000 */
[----:B------:R-:W-:Y:S02]  /*f010*/  ISETP.GT.AND P4, PT, R95, 0x19, !P5 ;  /* 0x000000195f00780c */ /* 0x000fe40006f84270 */
[----:B------:R-:W-:Y:S02]  /*f020*/  ISETP.GE.AND P5, PT, R94, 0x21, PT ;  /* 0x000000215e00780c */ /* 0x000fe40003fa6270 */
[----:B------:R-:W-:Y:S02]  /*f030*/  ISETP.LT.OR P4, PT, R96, 0x1a, P4 ;  /* 0x0000001a6000780c */ /* 0x000fe40002781670 */
[----:B------:R-:W-:-:S02]  /*f040*/  P2R R115, PR, RZ, 0x20 ;  /* 0x00000020ff737803 */ /* 0x000fc40000000000 */
[----:B------:R-:W-:Y:S02]  /*f050*/  FSEL R37, R37, -INF , !P4 ;  /* 0xff80000025257808 */ /* 0x000fe40006000000 */
[----:B------:R-:W-:Y:S02]  /*f060*/  ISETP.GT.AND P4, PT, R95, 0x20, !P5 ;  /* 0x000000205f00780c */ /* 0x000fe40006f84270 */
[----:B------:R-:W-:Y:S02]  /*f070*/  ISETP.GE.AND P5, PT, R94, 0x22, PT ;  /* 0x000000225e00780c */ /* 0x000fe40003fa6270 */
[----:B------:R-:W-:Y:S02]  /*f080*/  ISETP.LT.OR P4, PT, R96, 0x21, P4 ;  /* 0x000000216000780c */ /* 0x000fe40002781670 */
[----:B------:R-:W-:Y:S02]  /*f090*/  P2R R114, PR, RZ, 0x20 ;  /* 0x00000020ff727803 */ /* 0x000fe40000000000 */
[----:B------:R-:W-:-:S02]  /*f0a0*/  FSEL R40, R40, -INF , !P4 ;  /* 0xff80000028287808 */ /* 0x000fc40006000000 */
[----:B------:R-:W-:Y:S02]  /*f0b0*/  ISETP.GT.AND P4, PT, R95, 0x21, !P5 ;  /* 0x000000215f00780c */ /* 0x000fe40006f84270 */
        /* <DEDUP_REMOVED lines=95> */
[----:B------:R-:W-:Y:S02]  /*f6b0*/  VIADDMNMX R0, R3, R89, R0, PT ;  /* 0x0000005903007246 */ /* 0x000fe40003800100 */
        /* <DEDUP_REMOVED lines=17> */
[----:B------:R-:W-:-:S04]  /*f7d0*/  ISETP.GT.AND P6, PT, R95, 0x79, !P6 ;  /* 0x000000795f00780c */ /* 0x000fc800077c4270 */
[----:B------:R-:W-:-:S04]  /*f7e0*/  ISETP.LT.OR P6, PT, R96, 0x7a, P6 ;  /* 0x0000007a6000780c */ /* 0x000fc800037c1670 */
[----:B------:R-:W-:Y:S01]  /*f7f0*/  FSEL R85, R85, -INF , !P6 ;  /* 0xff80000055557808 */ /* 0x000fe20007000000 */
[----:B------:R-:W-:Y:S08]  /*f800*/  @!P2 BRA `(.L_x_1868) ;  /* 0x000000000050a947 */ /* 0x000ff00003800000 */
        /* <DEDUP_REMOVED lines=11> */
.L_x_1870:
[----:B------:R-:W-:-:S13]  /*f8c0*/  ISETP.NE.AND P6, PT, R91, 0x1, PT ;  /* 0x000000015b00780c */ /* 0x000fda0003fc5270 */
[----:B------:R-:W0:Y:S02]  /*f8d0*/  @P6 LDC.64 R4, c[0x0][0x9e8] ;  /* 0x00027a00ff046b82 */ /* 0x000e240000000a00 */
[----:B0-----:R-:W-:-:S05]  /*f8e0*/  @P6 IMAD.HI.U32 R4, R3, R4, RZ ;  /* 0x0000000403046227 */ /* 0x001fca00078e00ff */
[----:B------:R-:W-:-:S07]  /*f8f0*/  @P6 SHF.R.U32.HI R3, RZ, R5, R4 ;  /* 0x00000005ff036219 */ /* 0x000fce0000011604 */
.L_x_1871:
[----:B------:R-:W-:Y:S05]  /*f900*/  BSYNC B0 ;  /* 0x0000000000007941 */ /* 0x000fea0003800000 */
.L_x_1869:
[----:B------:R-:W-:-:S05]  /*f910*/  IMAD R92, R3, R91, -R92 ;  /* 0x0000005b035c7224 */ /* 0x000fca00078e0a5c */
[----:B------:R-:W-:-:S04]  /*f920*/  IADD3 R3, -R189, R92, RZ ;  /* 0x0000005cbd037210 */ /* 0x000fc80007ffe1ff */
[----:B------:R-:W-:Y:S02]  /*f930*/  VIMNMX R8, R8, R3, !PT ;  /* 0x0000000308087248 */ /* 0x000fe40007fe0100 */
[----:B------:R-:W-:-:S07]  /*f940*/  VIADDMNMX R0, R3, R91, R0, PT ;  /* 0x0000005b03007246 */ /* 0x000fce0003800100 */
.L_x_1868:
[----:B------:R-:W-:Y:S01]  /*f950*/  ISETP.GT.AND P3, PT, R8, 0x1, !P3 ;  /* 0x000000010800780c */ /* 0x000fe20005f64270 */
[----:B------:R-:W-:Y:S01]  /*f960*/  ULDC UR51, c[0x0][0x988] ;  /* 0x0002620000337ab9 */ /* 0x000fe20000000800 */
[----:B------:R-:W-:Y:S02]  /*f970*/  ISETP.NE.AND P6, PT, R122, RZ, PT ;  /* 0x000000ff7a00720c */ /* 0x000fe40003fc5270 */
        /* <DEDUP_REMOVED lines=17> */
[----:B------:R-:W-:Y:S02]  /*fa90*/  ISETP.NE.AND P3, PT, R118, RZ, PT ;  /* 0x000000ff7600720c */ /* 0x000fe40003f65270 */
[----:B------:R-:W-:Y:S02]  /*faa0*/  FMNMX.FTZ R4, R40, R3, !PT ;  /* 0x0000000328047209 */ /* 0x000fe40007810000 */
[----:B------:R-:W-:Y:S02]  /*fab0*/  ISETP.GT.AND P3, PT, R8, 0x10, !P3 ;  /* 0x000000100800780c */ /* 0x000fe40005f64270 */
[----:B------:R-:W-:Y:S02]  /*fac0*/  FMNMX.FTZ R3, R41, R4, !PT ;  /* 0x0000000429037209 */ /* 0x000fe40007810000 */
        /* <DEDUP_REMOVED lines=55> */
[----:B------:R-:W-:Y:S01]  /*fe40*/  ISETP.GT.AND P4, PT, R8, 0x71, !P4 ;  /* 0x000000710800780c */ /* 0x000fe20006784270 */
[----:B------:R-:W0:Y:S01]  /*fe50*/  SHFL.BFLY PT, R4, R5, 0x2, 0x1f ;  /* 0x0c401f0005047f89 */ /* 0x000e2200000e0000 */
[----:B------:R-:W-:Y:S02]  /*fe60*/  FSEL R50, R50, -INF , !P3 ;  /* 0xff80000032327808 */ /* 0x000fe40005800000 */
[----:B------:R-:W-:Y:S02]  /*fe70*/  ISETP.NE.AND P3, PT, R110, RZ, PT ;  /* 0x000000ff6e00720c */ /* 0x000fe40003f65270 */
[C---:B------:R-:W-:Y:S02]  /*fe80*/  ISETP.GT.AND P5, PT, R8.reuse, 0x78, !P5 ;  /* 0x000000780800780c */ /* 0x040fe40006fa4270 */
[----:B------:R-:W-:Y:S02]  /*fe90*/  ISETP.GT.AND P3, PT, R8, 0x31, !P3 ;  /* 0x000000310800780c */ /* 0x000fe40005f64270 */
[----:B------:R-:W-:-:S02]  /*fea0*/  ISETP.LT.OR P4, PT, R0, 0x72, P4 ;  /* 0x000000720000780c */ /* 0x000fc40002781670 */
        /* <DEDUP_REMOVED lines=11> */
[----:B------:R-:W0:Y:S03]  /*ff60*/  SHFL.BFLY PT, R4, R89, 0x1, 0x1f ;  /* 0x0c201f0059047f89 */ /* 0x000e2600000e0000 */
[----:B------:R-:W-:-:S04]  /*ff70*/  ISETP.GT.AND P3, PT, R8, 0x39, !P3 ;  /* 0x000000390800780c */ /* 0x000fc80005f64270 */
[----:B------:R-:W-:-:S04]  /*ff80*/  ISETP.LT.OR P3, PT, R0, 0x3a, P3 ;  /* 0x0000003a0000780c */ /* 0x000fc80001f61670 */
[----:B------:R-:W-:Y:S02]  /*ff90*/  FSEL R55, R55, -INF , !P3 ;  /* 0xff80000037377808 */ /* 0x000fe40005800000 */
[----:B------:R-:W-:-:S04]  /*ffa0*/  ISETP.NE.AND P3, PT, R107, RZ, PT ;  /* 0x000000ff6b00720c */ /* 0x000fc80003f65270 */
[----:B------:R-:W-:-:S04]  /*ffb0*/  ISETP.GT.AND P3, PT, R8, 0x40, !P3 ;  /* 0x000000400800780c */ /* 0x000fc80005f64270 */
[----:B------:R-:W-:Y:S02]  /*ffc0*/  ISETP.LT.OR P3, PT, R0, 0x41, P3 ;  /* 0x000000410000780c */ /* 0x000fe40001f61670 */
[----:B0-----:R-:W-:Y:S02]  /*ffd0*/  FMNMX.FTZ R3, R89, R4, !PT ;  /* 0x0000000459037209 */ /* 0x001fe40007810000 */
[----:B------:R-:W-:Y:S02]  /*ffe0*/  FSEL R58, R58, -INF , !P3 ;  /* 0xff8000003a3a7808 */ /* 0x000fe40005800000 */
[----:B------:R-:W-:Y:S01]  /*fff0*/  ISETP.GT.AND P3, PT, R8, 0x41, !P6 ;  /* 0x000000410800780c */ /* 0x000fe20007764270 */
[----:B------:R-:W-:Y:S01]  /*10000*/  FMUL.FTZ R4, R3, UR51 ;  /* 0x0000003303047c20 */ /* 0x000fe20008410000 */
[----:B------:R-:W-:Y:S02]  /*10010*/  ISETP.NE.AND P6, PT, R124, RZ, PT ;  /* 0x000000ff7c00720c */ /* 0x000fe40003fc5270 */
        /* <DEDUP_REMOVED lines=44> */
[----:B------:R-:W-:-:S04]  /*102e0*/  ISETP.LT.OR P3, PT, R0, 0x71, P3 ;  /* 0x000000710000780c */ /* 0x000fc80001f61670 */
[----:B------:R-:W-:Y:S02]  /*102f0*/  FSEL R82, R82, -INF , !P3 ;  /* 0xff80000052527808 */ /* 0x000fe40005800000 */
[----:B------:R-:W-:-:S04]  /*10300*/  FSETP.NEU.FTZ.AND P3, PT, R3, -INF , PT ;  /* 0xff8000000300780b */ /* 0x000fc80003f7d000 */
[----:B------:R-:W-:Y:S02]  /*10310*/  FSEL R4, R4, RZ, P3 ;  /* 0x000000ff04047208 */ /* 0x000fe40001800000 */
[----:B------:R-:W-:Y:S02]  /*10320*/  ISETP.GT.AND P3, PT, R8, RZ, !P6 ;  /* 0x000000ff0800720c */ /* 0x000fe40007764270 */
[----:B------:R-:W-:Y:S01]  /*10330*/  ISETP.NE.AND P6, PT, R94, RZ, PT ;  /* 0x000000ff5e00720c */ /* 0x000fe20003fc5270 */
[--C-:B------:R-:W-:Y:S01]  /*10340*/  FFMA.FTZ R5, R25, UR51, -R4.reuse ;  /* 0x0000003319057c23 */ /* 0x100fe20008010804 */
[----:B------:R-:W-:Y:S01]  /*10350*/  ISETP.LT.OR P3, PT, R0, 0x1, P3 ;  /* 0x000000010000780c */ /* 0x000fe20001f61670 */
[--C-:B------:R-:W-:Y:S01]  /*10360*/  FFMA.FTZ R25, R29, UR51, -R4.reuse ;  /* 0x000000331d197c23 */ /* 0x100fe20008010804 */
[--C-:B------:R-:W-:Y:S01]  /*10370*/  FFMA.FTZ R180, R24, UR51, -R4.reuse ;  /* 0x0000003318b47c23 */ /* 0x100fe20008010804 */
[--C-:B------:R-:W-:Y:S01]  /*10380*/  FFMA.FTZ R182, R28, UR51, -R4.reuse ;  /* 0x000000331cb67c23 */ /* 0x100fe20008010804 */
[----:B------:R-:W-:Y:S01]  /*10390*/  FSEL R26, R26, -INF , !P3 ;  /* 0xff8000001a1a7808 */ /* 0x000fe20005800000 */
[--C-:B------:R-:W-:Y:S01]  /*103a0*/  FFMA.FTZ R28, R33, UR51, -R4.reuse ;  /* 0x00000033211c7c23 */ /* 0x100fe20008010804 */
[--C-:B------:R-:W-:Y:S01]  /*103b0*/  FFMA.FTZ R176, R32, UR51, -R4.reuse ;  /* 0x0000003320b07c23 */ /* 0x100fe20008010804 */
        /* <DEDUP_REMOVED lines=15> */
[--C-:B------:R-:W-:Y:S01]  /*104b0*/  FFMA.FTZ R164, R56, UR51, -R4.reuse ;  /* 0x0000003338a47c23 */ /* 0x100fe20008010804 */
[--C-:B------:R-:W-:Y:S01]  /*104c0*/  FFMA.FTZ R166, R60, UR51, -R4.reuse ;  /* 0x000000333ca67c23 */ /* 0x100fe20008010804 */
[----:B------:R-:W-:Y:S01]  /*104d0*/  FMNMX.FTZ R33, R35, R24, !PT ;  /* 0x0000001823217209 */ /* 0x000fe20007810000 */
[----:B------:R1:W-:Y:S01]  /*104e0*/  MUFU.EX2 R29, R28 ;  /* 0x0000001c001d7308 */ /* 0x0003e20000000800 */
[--C-:B------:R-:W-:Y:S01]  /*104f0*/  FFMA.FTZ R160, R64, UR51, -R4.reuse ;  /* 0x0000003340a07c23 */ /* 0x100fe20008010804 */
[--C-:B------:R-:W-:Y:S01]  /*10500*/  FFMA.FTZ R162, R68, UR51, -R4.reuse ;  /* 0x0000003344a27c23 */ /* 0x100fe20008010804 */
[----:B------:R-:W-:Y:S01]  /*10510*/  FMNMX.FTZ R24, R38, R33, !PT ;  /* 0x0000002126187209 */ /* 0x000fe20007810000 */
[--C-:B------:R-:W-:Y:S01]  /*10520*/  FFMA.FTZ R156, R72, UR51, -R4.reuse ;  /* 0x00000033489c7c23 */ /* 0x100fe20008010804 */
[--C-:B------:R-:W-:Y:S01]  /*10530*/  FFMA.FTZ R158, R76, UR51, -R4.reuse ;  /* 0x000000334c9e7c23 */ /* 0x100fe20008010804 */
[--C-:B------:R-:W-:Y:S01]  /*10540*/  FFMA.FTZ R152, R80, UR51, -R4.reuse ;  /* 0x0000003350987c23 */ /* 0x100fe20008010804 */
[----:B------:R-:W-:Y:S01]  /*10550*/  FMNMX.FTZ R33, R39, R24, !PT ;  /* 0x0000001827217209 */ /* 0x000fe20007810000 */
[----:B------:R-:W2:Y:S01]  /*10560*/  MUFU.EX2 R182, R182 ;  /* 0x000000b600b67308 */ /* 0x000ea20000000800 */
[--C-:B-1----:R-:W-:Y:S01]  /*10570*/  FFMA.FTZ R28, R41, UR51, -R4.reuse ;  /* 0x00000033291c7c23 */ /* 0x102fe20008010804 */
[----:B------:R-:W-:Y:S01]  /*10580*/  FFMA.FTZ R154, R84, UR51, -R4 ;  /* 0x00000033549a7c23 */ /* 0x000fe20008010804 */
[----:B------:R-:W-:Y:S01]  /*10590*/  FMNMX.FTZ R24, R42, R33, !PT ;  /* 0x000000212a187209 */ /* 0x000fe20007810000 */
[----:B------:R-:W1:Y:S03]  /*105a0*/  @P1 LDC R48, c[0x0][0x450] ;  /* 0x00011400ff301b82 */ /* 0x000e660000000800 */
[----:B------:R-:W-:Y:S01]  /*105b0*/  FMNMX.FTZ R37, R43, R24, !PT ;  /* 0x000000182b257209 */ /* 0x000fe20007810000 */
[----:B------:R3:W-:Y:S03]  /*105c0*/  MUFU.EX2 R33, R32 ;  /* 0x0000002000217308 */ /* 0x0007e60000000800 */
[----:B------:R-:W-:-:S04]  /*105d0*/  FMNMX.FTZ R24, R46, R37, !PT ;  /* 0x000000252e187209 */ /* 0x000fc80007810000 */
[----:B------:R-:W-:Y:S01]  /*105e0*/  FMNMX.FTZ R37, R47, R24, !PT ;  /* 0x000000182f257209 */ /* 0x000fe20007810000 */
[----:B------:R-:W4:Y:S01]  /*105f0*/  MUFU.EX2 R25, R25 ;  /* 0x0000001900197308 */ /* 0x000f220000000800 */
[----:B---3--:R-:W-:Y:S02]  /*10600*/  FFMA.FTZ R32, R45, UR51, -R4 ;  /* 0x000000332d207c23 */ /* 0x008fe40008010804 */
[----:B------:R-:W-:-:S04]  /*10610*/  FMNMX.FTZ R24, R50, R37, !PT ;  /* 0x0000002532187209 */ /* 0x000fc80007810000 */
[----:B------:R-:W-:Y:S01]  /*10620*/  FMNMX.FTZ R41, R51, R24, !PT ;  /* 0x0000001833297209 */ /* 0x000fe20007810000 */
[----:B------:R3:W-:Y:S03]  /*10630*/  MUFU.EX2 R37, R28 ;  /* 0x0000001c00257308 */ /* 0x0007e60000000800 */
[----:B------:R-:W-:-:S04]  /*10640*/  FMNMX.FTZ R24, R54, R41, !PT ;  /* 0x0000002936187209 */ /* 0x000fc80007810000 */
[----:B------:R-:W-:Y:S01]  /*10650*/  FMNMX.FTZ R41, R55, R24, !PT ;  /* 0x0000001837297209 */ /* 0x000fe20007810000 */
[----:B------:R-:W5:Y:S01]  /*10660*/  MUFU.EX2 R176, R176 ;  /* 0x000000b000b07308 */ /* 0x000f620000000800 */
[----:B---3--:R-:W-:Y:S02]  /*10670*/  FFMA.FTZ R28, R49, UR51, -R4 ;  /* 0x00000033311c7c23 */ /* 0x008fe40008010804 */
[----:B------:R-:W-:-:S04]  /*10680*/  FMNMX.FTZ R24, R58, R41, !PT ;  /* 0x000000293a187209 */ /* 0x000fc80007810000 */
[----:B------:R-:W-:Y:S01]  /*10690*/  FMNMX.FTZ R45, R59, R24, !PT ;  /* 0x000000183b2d7209 */ /* 0x000fe20007810000 */
[----:B------:R3:W-:Y:S03]  /*106a0*/  MUFU.EX2 R41, R32 ;  /* 0x0000002000297308 */ /* 0x0007e60000000800 */
[----:B------:R-:W-:-:S04]  /*106b0*/  FMNMX.FTZ R24, R62, R45, !PT ;  /* 0x0000002d3e187209 */ /* 0x000fc80007810000 */
[----:B------:R-:W-:Y:S01]  /*106c0*/  FMNMX.FTZ R45, R63, R24, !PT ;  /* 0x000000183f2d7209 */ /* 0x000fe20007810000 */
[----:B------:R-:W1:Y:S01]  /*106d0*/  MUFU.EX2 R178, R178 ;  /* 0x000000b200b27308 */ /* 0x000e620000000800 */
[----:B---3--:R-:W-:Y:S02]  /*106e0*/  FFMA.FTZ R32, R53, UR51, -R4 ;  /* 0x0000003335207c23 */ /* 0x008fe40008010804 */
[----:B------:R-:W-:-:S04]  /*106f0*/  FMNMX.FTZ R24, R66, R45, !PT ;  /* 0x0000002d42187209 */ /* 0x000fc80007810000 */
[----:B------:R-:W-:Y:S01]  /*10700*/  FMNMX.FTZ R49, R67, R24, !PT ;  /* 0x0000001843317209 */ /* 0x000fe20007810000 */
[----:B------:R-:W3:Y:S03]  /*10710*/  MUFU.EX2 R172, R172 ;  /* 0x000000ac00ac7308 */ /* 0x000ee60000000800 */
        /* <DEDUP_REMOVED lines=8> */
[----:B------:R-:W-:Y:S01]  /*107a0*/  FFMA.FTZ R24, R57, UR51, -R4 ;  /* 0x0000003339187c23 */ /* 0x000fe20008010804 */
[----:B------:R-:W-:Y:S02]  /*107b0*/  MUFU.EX2 R168, R168 ;  /* 0x000000a800a87308 */ /* 0x000fe40000000800 */
[----:B------:R-:W-:-:S04]  /*107c0*/  FMNMX.FTZ R8, R82, R53, !PT ;  /* 0x0000003552087209 */ /* 0x000fc80007810000 */
[----:B------:R-:W-:Y:S02]  /*107d0*/  FMNMX.FTZ R57, R83, R8, !PT ;  /* 0x0000000853397209 */ /* 0x000fe40007810000 */
[----:B------:R2:W-:Y:S02]  /*107e0*/  MUFU.EX2 R53, R24 ;  /* 0x0000001800357308 */ /* 0x0005e40000000800 */
[----:B------:R-:W-:Y:S01]  /*107f0*/  FMNMX.FTZ R0, R86, R57, !PT ;  /* 0x0000003956007209 */ /* 0x000fe20007810000 */
[--C-:B------:R-:W-:Y:S01]  /*10800*/  FFMA.FTZ R57, R61, UR51, -R4.reuse ;  /* 0x000000333d397c23 */ /* 0x100fe20008010804 */
[--C-:B------:R-:W-:Y:S01]  /*10810*/  FFMA.FTZ R61, R65, UR51, -R4.reuse ;  /* 0x00000033413d7c23 */ /* 0x100fe20008010804 */
[--C-:B------:R-:W-:Y:S01]  /*10820*/  FFMA.FTZ R65, R69, UR51, -R4.reuse ;  /* 0x0000003345417c23 */ /* 0x100fe20008010804 */
[----:B------:R-:W-:Y:S01]  /*10830*/  FMNMX.FTZ R0, R87, R0, !PT ;  /* 0x0000000057007209 */ /* 0x000fe20007810000 */
[--C-:B------:R-:W-:Y:S01]  /*10840*/  FFMA.FTZ R69, R73, UR51, -R4.reuse ;  /* 0x0000003349457c23 */ /* 0x100fe20008010804 */
[--C-:B------:R-:W-:Y:S01]  /*10850*/  FFMA.FTZ R73, R77, UR51, -R4.reuse ;  /* 0x000000334d497c23 */ /* 0x100fe20008010804 */
[--C-:B------:R-:W-:Y:S01]  /*10860*/  FFMA.FTZ R77, R81, UR51, -R4.reuse ;  /* 0x00000033514d7c23 */ /* 0x100fe20008010804 */
[----:B------:R-:W-:Y:S01]  /*10870*/  FFMA.FTZ R81, R85, UR51, -R4 ;  /* 0x0000003355517c23 */ /* 0x000fe20008010804 */
[----:B------:R-:W0:Y:S01]  /*10880*/  SHFL.BFLY PT, R89, R0, 0x2, 0x1f ;  /* 0x0c401f0000597f89 */ /* 0x000e2200000e0000 */
[----:B------:R-:W-:Y:S08]  /*10890*/  MUFU.EX2 R170, R170 ;  /* 0x000000aa00aa7308 */ /* 0x000ff00000000800 */
[----:B------:R1:W-:Y:S08]  /*108a0*/  MUFU.EX2 R49, R32 ;  /* 0x0000002000317308 */ /* 0x0003f00000000800 */
        /* <DEDUP_REMOVED lines=18> */
[--C-:B--2---:R-:W-:Y:S01]  /*109d0*/  FFMA.FTZ R24, R31, UR51, -R8.reuse ;  /* 0x000000331f187c23 */ /* 0x104fe20008010808 */
[----:B------:R-:W-:Y:S01]  /*109e0*/  FADD.FTZ R38, R182, R27 ;  /* 0x0000001bb6267221 */ /* 0x000fe20000010000 */
[----:B------:R-:W-:Y:S01]  /*109f0*/  MUFU.EX2 R181, R181 ;  /* 0x000000b500b57308 */ /* 0x000fe20000000800 */
[--C-:B------:R-:W-:Y:S01]  /*10a00*/  FFMA.FTZ R177, R34, UR51, -R8.reuse ;  /* 0x0000003322b17c23 */ /* 0x100fe20008010808 */
[----:B------:R-:W-:Y:S01]  /*10a10*/  FFMA.FTZ R26, R35, UR51, -R8 ;  /* 0x00000033231a7c23 */ /* 0x000fe20008010808 */
[----:B----4-:R-:W-:Y:S01]  /*10a20*/  FADD.FTZ R27, R25, R38 ;  /* 0x00000026191b7221 */ /* 0x010fe20000010000 */
[--C-:B------:R-:W-:Y:S01]  /*10a30*/  FFMA.FTZ R173, R42, UR51, -R8.reuse ;  /* 0x000000332aad7c23 */ /* 0x100fe20008010808 */
[--C-:B------:R-:W-:Y:S01]  /*10a40*/  FFMA.FTZ R28, R39, UR51, -R8.reuse ;  /* 0x00000033271c7c23 */ /* 0x100fe20008010808 */
[----:B------:R-:W0:Y:S01]  /*10a50*/  @P1 LDC R35, c[0x0][0x44c] ;  /* 0x00011300ff231b82 */ /* 0x000e220000000800 */
[----:B-----5:R-:W-:Y:S01]  /*10a60*/  FADD.FTZ R40, R176, R27 ;  /* 0x0000001bb0287221 */ /* 0x020fe20000010000 */
[----:B------:R-:W2:Y:S01]  /*10a70*/  MUFU.EX2 R4, R4 ;  /* 0x0000000400047308 */ /* 0x000ea20000000800 */
[--C-:B------:R-:W-:Y:S01]  /*10a80*/  FFMA.FTZ R30, R43, UR51, -R8.reuse ;  /* 0x000000332b1e7c23 */ /* 0x100fe20008010808 */
[----:B------:R-:W-:Y:S01]  /*10a90*/  FFMA.FTZ R175, R46, UR51, -R8 ;  /* 0x000000332eaf7c23 */ /* 0x000fe20008010808 */
[----:B------:R-:W-:Y:S01]  /*10aa0*/  FADD.FTZ R27, R29, R40 ;  /* 0x000000281d1b7221 */ /* 0x000fe20000010000 */
[--C-:B-1----:R-:W-:Y:S01]  /*10ab0*/  FFMA.FTZ R32, R47, UR51, -R8.reuse ;  /* 0x000000332f207c23 */ /* 0x102fe20008010808 */
[--C-:B------:R-:W-:Y:S01]  /*10ac0*/  FFMA.FTZ R169, R50, UR51, -R8.reuse ;  /* 0x0000003332a97c23 */ /* 0x100fe20008010808 */
[--C-:B------:R-:W-:Y:S01]  /*10ad0*/  FFMA.FTZ R34, R51, UR51, -R8.reuse ;  /* 0x0000003333227c23 */ /* 0x100fe20008010808 */
[----:B------:R-:W-:Y:S01]  /*10ae0*/  FADD.FTZ R40, R178, R27 ;  /* 0x0000001bb2287221 */ /* 0x000fe20000010000 */
[----:B------:R-:W1:Y:S01]  /*10af0*/  MUFU.EX2 R183, R183 ;  /* 0x000000b700b77308 */ /* 0x000e620000000800 */
[----:B------:R-:W-:Y:S01]  /*10b00*/  FFMA.FTZ R171, R54, UR51, -R8 ;  /* 0x0000003336ab7c23 */ /* 0x000fe20008010808 */
[----:B------:R-:W-:-:S02]  /*10b10*/  IMAD.MOV.U32 R50, RZ, RZ, R200 ;  /* 0x000000ffff327224 */ /* 0x000fc400078e00c8 */
[----:B------:R-:W-:Y:S01]  /*10b20*/  FADD.FTZ R31, R33, R40 ;  /* 0x00000028211f7221 */ /* 0x000fe20000010000 */
[--C-:B------:R-:W-:Y:S01]  /*10b30*/  FFMA.FTZ R36, R55, UR51, -R8.reuse ;  /* 0x0000003337247c23 */ /* 0x100fe20008010808 */
[--C-:B------:R-:W-:Y:S01]  /*10b40*/  FFMA.FTZ R165, R58, UR51, -R8.reuse ;  /* 0x000000333aa57c23 */ /* 0x100fe20008010808 */
[----:B------:R-:W-:Y:S01]  /*10b50*/  FFMA.FTZ R38, R59, UR51, -R8 ;  /* 0x000000333b267c23 */ /* 0x000fe20008010808 */
[----:B---3--:R-:W-:Y:S01]  /*10b60*/  FADD.FTZ R44, R172, R31 ;  /* 0x0000001fac2c7221 */ /* 0x008fe20000010000 */
[----:B------:R-:W3:Y:S01]  /*10b70*/  MUFU.EX2 R24, R24 ;  /* 0x0000001800187308 */ /* 0x000ee20000000800 */
[----:B--2---:R-:W-:Y:S01]  /*10b80*/  FADD.FTZ R42, R181, R4 ;  /* 0x00000004b52a7221 */ /* 0x004fe20000010000 */
[----:B------:R-:W-:Y:S01]  /*10b90*/  FFMA.FTZ R167, R62, UR51, -R8 ;  /* 0x000000333ea77c23 */ /* 0x000fe20008010808 */
[----:B------:R-:W-:Y:S01]  /*10ba0*/  FADD.FTZ R31, R37, R44 ;  /* 0x0000002c251f7221 */ /* 0x000fe20000010000 */
[--C-:B------:R-:W-:Y:S01]  /*10bb0*/  FFMA.FTZ R40, R63, UR51, -R8.reuse ;  /* 0x000000333f287c23 */ /* 0x100fe20008010808 */
[----:B------:R-:W-:Y:S01]  /*10bc0*/  FFMA.FTZ R161, R66, UR51, -R8 ;  /* 0x0000003342a17c23 */ /* 0x000fe20008010808 */
[----:B0-----:R-:W-:-:S04]  /*10bd0*/  @P1 IMAD.HI.U32 R35, R200, R35, RZ ;  /* 0x00000023c8231227 */ /* 0x001fc800078e00ff */
[----:B------:R-:W-:Y:S01]  /*10be0*/  FFMA.FTZ R163, R70, UR51, -R8 ;  /* 0x0000003346a37c23 */ /* 0x000fe20008010808 */
[----:B------:R-:W0:Y:S01]  /*10bf0*/  MUFU.EX2 R177, R177 ;  /* 0x000000b100b17308 */ /* 0x000e220000000800 */
[----:B-1----:R-:W-:Y:S01]  /*10c00*/  FADD.FTZ R27, R183, R42 ;  /* 0x0000002ab71b7221 */ /* 0x002fe20000010000 */
[--C-:B------:R-:W-:Y:S01]  /*10c10*/  FFMA.FTZ R74, R74, UR51, -R8.reuse ;  /* 0x000000334a4a7c23 */ /* 0x100fe20008010808 */
[----:B------:R-:W-:Y:S01]  /*10c20*/  @P1 SHF.R.U32.HI R50, RZ, R48, R35 ;  /* 0x00000030ff321219 */ /* 0x000fe20000011623 */
[--C-:B------:R-:W-:Y:S01]  /*10c30*/  FFMA.FTZ R75, R75, UR51, -R8.reuse ;  /* 0x000000334b4b7c23 */ /* 0x100fe20008010808 */
[--C-:B------:R-:W-:Y:S01]  /*10c40*/  FFMA.FTZ R78, R78, UR51, -R8.reuse ;  /* 0x000000334e4e7c23 */ /* 0x100fe20008010808 */
[--C-:B------:R-:W-:Y:S01]  /*10c50*/  FFMA.FTZ R79, R79, UR51, -R8.reuse ;  /* 0x000000334f4f7c23 */ /* 0x100fe20008010808 */
[--C-:B------:R-:W-:Y:S01]  /*10c60*/  FFMA.FTZ R82, R82, UR51, -R8.reuse ;  /* 0x0000003352527c23 */ /* 0x100fe20008010808 */
[----:B------:R-:W1:Y:S01]  /*10c70*/  MUFU.EX2 R26, R26 ;  /* 0x0000001a001a7308 */ /* 0x000e620000000800 */
[----:B---3--:R-:W-:Y:S01]  /*10c80*/  FADD.FTZ R42, R24, R27 ;  /* 0x0000001b182a7221 */ /* 0x008fe20000010000 */
[--C-:B------:R-:W-:Y:S01]  /*10c90*/  FFMA.FTZ R83, R83, UR51, -R8.reuse ;  /* 0x0000003353537c23 */ /* 0x100fe20008010808 */
[--C-:B------:R-:W-:Y:S01]  /*10ca0*/  FFMA.FTZ R86, R86, UR51, -R8.reuse ;  /* 0x0000003356567c23 */ /* 0x100fe20008010808 */
[----:B------:R-:W-:Y:S01]  /*10cb0*/  FFMA.FTZ R87, R87, UR51, -R8 ;  /* 0x0000003357577c23 */ /* 0x000fe20008010808 */
[----:B------:R-:W-:Y:S01]  /*10cc0*/  F2FP.F16.F32.PACK_AB R180, R5, R180 ;  /* 0x000000b405b4723e */ /* 0x000fe200000000ff */
[----:B------:R-:W-:Y:S01]  /*10cd0*/  IMAD.IADD R93, R93, 0x1, R50 ;  /* 0x000000015d5d7824 */ /* 0x000fe200078e0232 */
[----:B------:R-:W-:Y:S01]  /*10ce0*/  F2FP.F16.F32.PACK_AB R182, R25, R182 ;  /* 0x000000b619b6723e */ /* 0x000fe200000000ff */
[----:B------:R-:W2:Y:S01]  /*10cf0*/  MUFU.EX2 R179, R179 ;  /* 0x000000b300b37308 */ /* 0x000ea20000000800 */
[----:B0-----:R-:W-:Y:S01]  /*10d00*/  FADD.FTZ R27, R177, R42 ;  /* 0x0000002ab11b7221 */ /* 0x001fe20000010000 */
[----:B------:R-:W-:Y:S01]  /*10d10*/  FADD.FTZ R42, R174, R31 ;  /* 0x0000001fae2a7221 */ /* 0x000fe20000010000 */
[----:B------:R-:W-:Y:S01]  /*10d20*/  F2FP.F16.F32.PACK_AB R181, R4, R181 ;  /* 0x000000b504b5723e */ /* 0x000fe200000000ff */
[----:B------:R-:W-:Y:S01]  /*10d30*/  IMAD.IADD R90, R93, 0x1, R90 ;  /* 0x000000015d5a7824 */ /* 0x000fe200078e025a */
[----:B------:R-:W-:Y:S01]  /*10d40*/  F2FP.F16.F32.PACK_AB R176, R29, R176 ;  /* 0x000000b01db0723e */ /* 0x000fe200000000ff */
[----:B------:R-:W-:Y:S01]  /*10d50*/  FADD.FTZ R31, R41, R42 ;  /* 0x0000002a291f7221 */ /* 0x000fe20000010000 */
[----:B------:R-:W-:Y:S01]  /*10d60*/  FFMA.FTZ R42, R67, UR51, -R8 ;  /* 0x00000033432a7c23 */ /* 0x000fe20008010808 */
[----:B------:R-:W0:Y:S01]  /*10d70*/  MUFU.EX2 R28, R28 ;  /* 0x0000001c001c7308 */ /* 0x000e220000000800 */
[----:B-1----:R-:W-:Y:S01]  /*10d80*/  FADD.FTZ R44, R26, R27 ;  /* 0x0000001b1a2c7221 */ /* 0x002fe20000010000 */
[----:B------:R-:W-:Y:S01]  /*10d90*/  FADD.FTZ R46, R168, R31 ;  /* 0x0000001fa82e7221 */ /* 0x000fe20000010000 */
[----:B------:R-:W-:-:S02]  /*10da0*/  F2FP.F16.F32.PACK_AB R178, R33, R178 ;  /* 0x000000b221b2723e */ /* 0x000fc400000000ff */
[----:B------:R-:W-:Y:S01]  /*10db0*/  F2FP.F16.F32.PACK_AB R172, R37, R172 ;  /* 0x000000ac25ac723e */ /* 0x000fe200000000ff */
[----:B------:R-:W-:Y:S01]  /*10dc0*/  FADD.FTZ R31, R45, R46 ;  /* 0x0000002e2d1f7221 */ /* 0x000fe20000010000 */
[----:B------:R-:W-:Y:S01]  /*10dd0*/  F2FP.F16.F32.PACK_AB R174, R41, R174 ;  /* 0x000000ae29ae723e */ /* 0x000fe200000000ff */
[----:B------:R-:W1:Y:S01]  /*10de0*/  MUFU.EX2 R173, R173 ;  /* 0x000000ad00ad7308 */ /* 0x000e620000000800 */
[----:B--2---:R-:W-:Y:S01]  /*10df0*/  FADD.FTZ R27, R179, R44 ;  /* 0x0000002cb31b7221 */ /* 0x004fe20000010000 */
[----:B------:R-:W-:Y:S01]  /*10e00*/  FADD.FTZ R48, R170, R31 ;  /* 0x0000001faa307221 */ /* 0x000fe20000010000 */
[----:B------:R-:W-:Y:S02]  /*10e10*/  F2FP.F16.F32.PACK_AB R168, R45, R168 ;  /* 0x000000a82da8723e */ /* 0x000fe400000000ff */
[C---:B------:R-:W-:Y:S01]  /*10e20*/  F2FP.F16.F32.PACK_AB R170, R49.reuse, R170 ;  /* 0x000000aa31aa723e */ /* 0x040fe200000000ff */
[----:B------:R-:W-:Y:S01]  /*10e30*/  FADD.FTZ R31, R49, R48 ;  /* 0x00000030311f7221 */ /* 0x000fe20000010000 */
[----:B------:R-:W-:Y:S01]  /*10e40*/  F2FP.F16.F32.PACK_AB R183, R24, R183 ;  /* 0x000000b718b7723e */ /* 0x000fe200000000ff */
        /* <DEDUP_REMOVED lines=10> */
[----:B------:R-:W-:Y:S01]  /*10ef0*/  FFMA.FTZ R44, R71, UR51, -R8 ;  /* 0x00000033472c7c23 */ /* 0x000fe20008010808 */
[C---:B------:R-:W-:Y:S02]  /*10f00*/  F2FP.F16.F32.PACK_AB R166, R57.reuse, R166 ;  /* 0x000000a639a6723e */ /* 0x040fe400000000ff */
[----:B------:R-:W-:Y:S02]  /*10f10*/  FADD.FTZ R31, R57, R48 ;  /* 0x00000030391f7221 */ /* 0x000fe40000010000 */
        /* <DEDUP_REMOVED lines=14> */
[----:B-1----:R-:W-:Y:S01]  /*11000*/  FADD.FTZ R27, R171, R46 ;  /* 0x0000002eab1b7221 */ /* 0x002fe20000010000 */
[----:B------:R-:W-:Y:S01]  /*11010*/  FADD.FTZ R46, R160, R31 ;  /* 0x0000001fa02e7221 */ /* 0x000fe20000010000 */
[----:B------:R-:W-:-:S05]  /*11020*/  F2FP.F16.F32.PACK_AB R160, R61, R160 ;  /* 0x000000a03da0723e */ /* 0x000fca00000000ff */
        /* <DEDUP_REMOVED lines=8> */
[----:B------:R-:W-:-:S06]  /*110b0*/  FADD.FTZ R25, R65, R46 ;  /* 0x0000002e41197221 */ /* 0x000fcc0000010000 */
        /* <DEDUP_REMOVED lines=51> */
[----:B0-----:R-:W-:Y:S01]  /*113f0*/  FADD.FTZ R46, R154, R25 ;  /* 0x000000199a2e7221 */ /* 0x001fe20000010000 */
[C---:B-1----:R-:W-:Y:S01]  /*11400*/  FADD.FTZ R5, R87.reuse, R4 ;  /* 0x0000000457057221 */ /* 0x042fe20000010000 */
[----:B------:R-:W-:Y:S01]  /*11410*/  F2FP.F16.F32.PACK_AB R155, R87, R86 ;  /* 0x00000056579b723e */ /* 0x000fe200000000ff */
[----:B------:R-:W-:Y:S02]  /*11420*/  VIADD R4, R88, 0xfffffffe ;  /* 0xfffffffe58047836 */ /* 0x000fe40000000000 */
[C---:B--2---:R-:W-:Y:S01]  /*11430*/  FADD.FTZ R8, R81.reuse, R46 ;  /* 0x0000002e51087221 */ /* 0x044fe20000010000 */
[----:B------:R-:W-:Y:S01]  /*11440*/  F2FP.F16.F32.PACK_AB R154, R81, R154 ;  /* 0x0000009a519a723e */ /* 0x000fe200000000ff */
        /* <DEDUP_REMOVED lines=12> */
.L_x_1874:
[----:B------:R-:W-:-:S13]  /*11510*/  ISETP.NE.AND P3, PT, R91, 0x1, PT ;  /* 0x000000015b00780c */ /* 0x000fda0003f65270 */
[----:B------:R-:W0:Y:S02]  /*11520*/  @P3 LDC.64 R26, c[0x0][0x9e8] ;  /* 0x00027a00ff1a3b82 */ /* 0x000e240000000a00 */
[----:B0-----:R-:W-:-:S05]  /*11530*/  @P3 IMAD.HI.U32 R26, R24, R26, RZ ;  /* 0x0000001a181a3227 */ /* 0x001fca00078e00ff */
[----:B------:R-:W-:-:S07]  /*11540*/  @P3 SHF.R.U32.HI R24, RZ, R27, R26 ;  /* 0x0000001bff183219 */ /* 0x000fce000001161a */
.L_x_1875:
[----:B------:R-:W-:Y:S05]  /*11550*/  BSYNC B0 ;  /* 0x0000000000007941 */ /* 0x000fea0003800000 */
.L_x_1873:
[----:B------:R-:W-:-:S05]  /*11560*/  IMAD R91, R24, R91, R91 ;  /* 0x0000005b185b7224 */ /* 0x000fca00078e025b */
[----:B------:R-:W-:-:S07]  /*11570*/  VIMNMX R90, R90, R91, PT ;  /* 0x0000005b5a5a7248 */ /* 0x000fce0003fe0100 */
.L_x_1872:
[----:B------:R-:W-:Y:S01]  /*11580*/  SHF.R.S32.HI R25, RZ, 0x1f, R90 ;  /* 0x0000001fff197819 */ /* 0x000fe2000001145a */
[----:B------:R-:W-:Y:S01]  /*11590*/  ULDC UR41, c[0x0][0x9e4] ;  /* 0x0002790000297ab9 */ /* 0x000fe20000000800 */
[----:B------:R-:W-:Y:S01]  /*115a0*/  ULDC UR5, c[0x0][0x9e4] ;  /* 0x0002790000057ab9 */ /* 0x000fe20000000800 */
[----:B------:R-:W-:Y:S01]  /*115b0*/  ULDC UR42, c[0x0][0x9dc] ;  /* 0x00027700002a7ab9 */ /* 0x000fe20000000800 */
[----:B------:R-:W-:Y:S01]  /*115c0*/  LEA.HI R25, R25, R90, RZ, 0x7 ;  /* 0x0000005a19197211 */ /* 0x000fe200078f38ff */
[----:B------:R-:W-:Y:S01]  /*115d0*/  ULDC UR48, c[0x0][0x9dc] ;  /* 0x0002770000307ab9 */ /* 0x000fe20000000800 */
[----:B------:R-:W-:Y:S01]  /*115e0*/  ULDC UR4, c[0x0][0x988] ;  /* 0x0002620000047ab9 */ /* 0x000fe20000000800 */
[----:B------:R-:W-:Y:S01]  /*115f0*/  ULDC UR7, c[0x0][0x988] ;  /* 0x0002620000077ab9 */ /* 0x000fe20000000800 */
[----:B------:R-:W-:Y:S01]  /*11600*/  SHF.R.S32.HI R25, RZ, 0x7, R25 ;  /* 0x00000007ff197819 */ /* 0x000fe20000011419 */
[----:B------:R-:W-:Y:S01]  /*11610*/  ULDC UR6, c[0x0][0x988] ;  /* 0x0002620000067ab9 */ /* 0x000fe20000000800 */
[----:B------:R-:W-:Y:S01]  /*11620*/  ULDC UR49, c[0x0][0x9e0] ;  /* 0x0002780000317ab9 */ /* 0x000fe20000000800 */
[----:B------:R-:W-:Y:S01]  /*11630*/  ULDC UR43, c[0x0][0x9e0] ;  /* 0x00027800002b7ab9 */ /* 0x000fe20000000800 */
[----:B------:R-:W-:-:S02]  /*11640*/  VIMNMX R215, R208, R25, !PT ;  /* 0x00000019d0d77248 */ /* 0x000fc40007fe0100 */
[----:B------:R-:W-:Y:S02]  /*11650*/  CS2R R150, SRZ ;  /* 0x0000000000967805 */ /* 0x000fe4000001ff00 */
[----:B------:R-:W-:Y:S02]  /*11660*/  CS2R R148, SRZ ;  /* 0x0000000000947805 */ /* 0x000fe4000001ff00 */
[----:B------:R-:W-:Y:S02]  /*11670*/  CS2R R146, SRZ ;  /* 0x0000000000927805 */ /* 0x000fe4000001ff00 */
[----:B------:R-:W-:Y:S02]  /*11680*/  ISETP.GE.AND P3, PT, R4, R215, PT ;  /* 0x000000d70400720c */ /* 0x000fe40003f66270 */
        /* <DEDUP_REMOVED lines=29> */
[----:B------:R-:W-:Y:S06]  /*11860*/  @!P3 BRA `(.L_x_1876) ;  /* 0x0000003000ecb947 */ /* 0x000fec0003800000 */
[----:B------:R-:W-:-:S07]  /*11870*/  IMAD.MOV.U32 R151, RZ, RZ, RZ ;  /* 0x000000ffff977224 */ /* 0x000fce00078e00ff */
.L_x_1896:
[----:B------:R-:W-:Y:S01]  /*11880*/  ISETP.NE.AND P3, PT, R201, RZ, PT ;  /* 0x000000ffc900720c */ /* 0x000fe20003f65270 */
[----:B------:R-:W-:Y:S01]  /*11890*/  VIADD R216, R184, 0x1 ;  /* 0x00000001b8d87836 */ /* 0x000fe20000000000 */
[----:B------:R-:W-:Y:S05]  /*118a0*/  YIELD ;  /* 0x0000000000007946 */ /* 0x000fea0003800000 */
[----:B------:R-:W-:-:S04]  /*118b0*/  ISETP.NE.AND P4, PT, R216, 0x2, PT ;  /* 0x00000002d800780c */ /* 0x000fc80003f85270 */
[----:B------:R-:W-:Y:S02]  /*118c0*/  SEL R24, RZ, 0x1, P4 ;  /* 0x00000001ff187807 */ /* 0x000fe40002000000 */
[----:B------:R-:W-:Y:S02]  /*118d0*/  SEL R216, R216, RZ, P4 ;  /* 0x000000ffd8d87207 */ /* 0x000fe40002000000 */
[----:B------:R-:W-:Y:S01]  /*118e0*/  LOP3.LUT R217, R187, R24, RZ, 0x3c, !PT ;  /* 0x00000018bbd97212 */ /* 0x000fe200078e3cff */
[----:B------:R-:W-:Y:S06]  /*118f0*/  @P3 BRA `(.L_x_1877) ;  /* 0x0000000000303947 */ /* 0x000fec0003800000 */
[----:B------:R-:W-:Y:S05]  /*11900*/  @!P0 BRA `(.L_x_1878) ;  /* 0x0000000000048947 */ /* 0x000fea0003800000 */
[----:B------:R-:W-:Y:S01]  /*11910*/  BPT.TRAP 0x1 ;  /* 0x000000040000795c */ /* 0x000fe20000300000 */
.L_x_1878:
[----:B------:R-:W-:Y:S01]  /*11920*/  IMAD R25, R216, 0x8, R18 ;  /* 0x00000008d8197824 */ /* 0x000fe200078e0212 */
[----:B------:R-:W-:-:S04]  /*11930*/  SHF.L.U32 R24, R217, 0x1f, RZ ;  /* 0x0000001fd9187819 */ /* 0x000fc800000006ff */
[----:B------:R0:W1:Y:S01]  /*11940*/  SYNCS.PHASECHK.TRANS64.TRYWAIT P4, [R25+URZ+0x28830], R24 ;  /* 0x02883018190075a7 */ /* 0x000062000808017f */
[----:B------:R-:W-:Y:S05]  /*11950*/  @!P0 BRA `(.L_x_1879) ;  /* 0x0000000000048947 */ /* 0x000fea0003800000 */
[----:B------:R-:W-:Y:S01]  /*11960*/  BPT.TRAP 0x1 ;  /* 0x000000040000795c */ /* 0x000fe20000300000 */
.L_x_1879:
[----:B------:R-:W-:Y:S04]  /*11970*/  BSSY B0, `(.L_x_1877) ;  /* 0x0000004000007945 */ /* 0x000fe80003800000 */
[----:B-1----:R-:W-:Y:S05]  /*11980*/  @P4 BRA `(.L_x_1880) ;  /* 0x0000000000084947 */ /* 0x002fea0003800000 */
[----:B------:R-:W1:Y:S02]  /*11990*/  SYNCS.PHASECHK.TRANS64.TRYWAIT P4, [R25+URZ+0x28830], R24 ;  /* 0x02883018190075a7 */ /* 0x000e64000808017f */
[----:B-1----:R-:W-:Y:S05]  /*119a0*/  @!P4 BRA `(.L_x_1881) ;  /* 0x0000016800a4c947 */ /* 0x002fea0003800000 */
.L_x_1880:
[----:B------:R-:W-:Y:S05]  /*119b0*/  BSYNC B0 ;  /* 0x0000000000007941 */ /* 0x000fea0003800000 */
.L_x_1877:
[----:B------:R-:W2:Y:S01]  /*119c0*/  S2R R26, SR_TID.X ;  /* 0x00000000001a7919 */ /* 0x000ea20000002100 */
[----:B------:R-:W-:Y:S05]  /*119d0*/  WARPSYNC.ALL ;  /* 0x0000000000007948 */ /* 0x000fea0003800000 */
[----:B01----:R-:W-:Y:S01]  /*119e0*/  LEA R24, R216, R9, 0xb ;  /* 0x00000009d8187211 */ /* 0x003fe200078e58ff */
[----:B------:R-:W-:Y:S01]  /*119f0*/  IMAD.MOV.U32 R25, RZ, RZ, 0x40000040 ;  /* 0x40000040ff197424 */ /* 0x000fe200078e00ff */
[----:B------:R-:W-:Y:S01]  /*11a00*/  R2UR UR8, R6 ;  /* 0x00000000060872ca */ /* 0x000fe200000e0000 */
[----:B------:R-:W-:Y:S01]  /*11a10*/  IMAD.MOV.U32 R29, RZ, RZ, 0x40000040 ;  /* 0x40000040ff1d7424 */ /* 0x000fe200078e00ff */
[C---:B------:R-:W-:Y:S01]  /*11a20*/  R2UR UR10, R24.reuse ;  /* 0x00000000180a72ca */ /* 0x040fe200000e0000 */
[----:B------:R-:W-:Y:S01]  /*11a30*/  VIADD R28, R24, 0x2 ;  /* 0x00000002181c7836 */ /* 0x000fe20000000000 */
[----:B------:R-:W-:Y:S01]  /*11a40*/  R2UR UR11, R25 ;  /* 0x00000000190b72ca */ /* 0x000fe200000e0000 */
[----:B------:R-:W-:Y:S01]  /*11a50*/  IMAD.MOV.U32 R27, RZ, RZ, 0x40000040 ;  /* 0x40000040ff1b7424 */ /* 0x000fe200078e00ff */
[----:B------:R-:W-:Y:S01]  /*11a60*/  R2UR UR9, R7 ;  /* 0x00000000070972ca */ /* 0x000fe200000e0000 */
[----:B------:R-:W-:Y:S01]  /*11a70*/  IMAD.MOV.U32 R31, RZ, RZ, 0x40000040 ;  /* 0x40000040ff1f7424 */ /* 0x000fe200078e00ff */
[----:B------:R-:W-:Y:S01]  /*11a80*/  R2UR UR14, R28 ;  /* 0x000000001c0e72ca */ /* 0x000fe200000e0000 */
[----:B------:R-:W-:Y:S01]  /*11a90*/  VIADD R28, R24, 0x6 ;  /* 0x00000006181c7836 */ /* 0x000fe20000000000 */
[----:B------:R-:W-:-:S02]  /*11aa0*/  R2UR UR15, R29 ;  /* 0x000000001d0f72ca */ /* 0x000fc400000e0000 */
[----:B------:R-:W-:Y:S02]  /*11ab0*/  R2UR UR19, R27 ;  /* 0x000000001b1372ca */ /* 0x000fe400000e0000 */
[----:B------:R-:W-:Y:S01]  /*11ac0*/  R2UR UR22, R28 ;  /* 0x000000001c1672ca */ /* 0x000fe200000e0000 */
[----:B------:R-:W-:Y:S01]  /*11ad0*/  VIADD R28, R24, 0x402 ;  /* 0x00000402181c7836 */ /* 0x000fe20000000000 */
[----:B------:R-:W-:Y:S02]  /*11ae0*/  R2UR UR23, R29 ;  /* 0x000000001d1772ca */ /* 0x000fe400000e0000 */
[----:B------:R-:W-:Y:S02]  /*11af0*/  R2UR UR27, R27 ;  /* 0x000000001b1b72ca */ /* 0x000fe400000e0000 */
[----:B------:R-:W-:Y:S02]  /*11b00*/  R2UR UR30, R28 ;  /* 0x000000001c1e72ca */ /* 0x000fe400000e0000 */
[----:B------:R-:W-:-:S02]  /*11b10*/  R2UR UR31, R29 ;  /* 0x000000001d1f72ca */ /* 0x000fc400000e0000 */
[----:B--2---:R-:W-:Y:S02]  /*11b20*/  SHF.R.U32.HI R26, RZ, 0x7, R26 ;  /* 0x00000007ff1a7819 */ /* 0x004fe4000001161a */
[----:B------:R-:W-:Y:S02]  /*11b30*/  R2UR UR35, R31 ;  /* 0x000000001f2372ca */ /* 0x000fe400000e0000 */
[----:B------:R-:W-:Y:S01]  /*11b40*/  R2UR UR47, R25 ;  /* 0x00000000192f72ca */ /* 0x000fe200000e0000 */
[----:B------:R-:W-:Y:S01]  /*11b50*/  VIADD R30, R26, 0x8 ;  /* 0x000000081a1e7836 */ /* 0x000fe20000000000 */
[----:B------:R-:W-:Y:S01]  /*11b60*/  R2UR UR12, R194 ;  /* 0x00000000c20c72ca */ /* 0x000fe200000e0000 */
[----:B------:R-:W-:Y:S01]  /*11b70*/  VIADD R26, R24, 0x4 ;  /* 0x00000004181a7836 */ /* 0x000fe20000000000 */
[----:B------:R-:W-:Y:S02]  /*11b80*/  R2UR UR13, R195 ;  /* 0x00000000c30d72ca */ /* 0x000fe400000e0000 */
[----:B------:R0:W-:Y:S01]  /*11b90*/  BAR.SYNC.DEFER_BLOCKING R30, 0x100 ;  /* 0x0004001e0000751d */ /* 0x0001e20000010000 */
[----:B------:R-:W-:-:S02]  /*11ba0*/  R2UR UR16, R192 ;  /* 0x00000000c01072ca */ /* 0x000fc400000e0000 */
[----:B------:R-:W-:Y:S01]  /*11bb0*/  R2UR UR18, R26 ;  /* 0x000000001a1272ca */ /* 0x000fe200000e0000 */
[----:B------:R-:W-:Y:S01]  /*11bc0*/  VIADD R26, R24, 0x400 ;  /* 0x00000400181a7836 */ /* 0x000fe20000000000 */
[----:B------:R-:W-:Y:S02]  /*11bd0*/  R2UR UR17, R193 ;  /* 0x00000000c11172ca */ /* 0x000fe400000e0000 */
[----:B------:R-:W-:Y:S02]  /*11be0*/  R2UR UR20, R190 ;  /* 0x00000000be1472ca */ /* 0x000fe400000e0000 */
[C---:B0-----:R-:W-:Y:S01]  /*11bf0*/  IADD3 R30, R24.reuse, 0x404, RZ ;  /* 0x00000404181e7810 */ /* 0x041fe20007ffe0ff */
[----:B------:R-:W-:Y:S01]  /*11c00*/  VIADD R24, R24, 0x406 ;  /* 0x0000040618187836 */ /* 0x000fe20000000000 */
[----:B------:R-:W-:Y:S02]  /*11c10*/  R2UR UR26, R26 ;  /* 0x000000001a1a72ca */ /* 0x000fe400000e0000 */
[----:B------:R-:W-:-:S02]  /*11c20*/  R2UR UR34, R30 ;  /* 0x000000001e2272ca */ /* 0x000fc400000e0000 */
[----:B------:R-:W-:Y:S02]  /*11c30*/  R2UR UR46, R24 ;  /* 0x00000000182e72ca */ /* 0x000fe400000e0000 */
[----:B------:R-:W-:Y:S02]  /*11c40*/  R2UR UR21, R191 ;  /* 0x00000000bf1572ca */ /* 0x000fe400000e0000 */
[----:B------:R-:W-:Y:S02]  /*11c50*/  R2UR UR24, R20 ;  /* 0x00000000141872ca */ /* 0x000fe400000e0000 */
[----:B------:R-:W-:Y:S02]  /*11c60*/  R2UR UR25, R21 ;  /* 0x00000000151972ca */ /* 0x000fe400000e0000 */
[----:B------:R-:W-:Y:S01]  /*11c70*/  R2UR UR28, R14 ;  /* 0x000000000e1c72ca */ /* 0x000fe200000e0000 */
[----:B------:R-:W-:Y:S01]  /*11c80*/  WARPGROUP.ARRIVE ;  /* 0x00000000000079c5 */ /* 0x000fe20000000000 */
[----:B------:R-:W-:-:S02]  /*11c90*/  R2UR UR29, R15 ;  /* 0x000000000f1d72ca */ /* 0x000fc400000e0000 */
[----:B------:R-:W-:Y:S02]  /*11ca0*/  R2UR UR32, R12 ;  /* 0x000000000c2072ca */ /* 0x000fe400000e0000 */
[----:B------:R-:W-:Y:S01]  /*11cb0*/  R2UR UR33, R13 ;  /* 0x000000000d2172ca */ /* 0x000fe200000e0000 */
[----:B------:R-:W-:Y:S01]  /*11cc0*/  HGMMA.64x128x16.F32 R24, gdesc[UR8], RZ, !UPT, gsb0 ;  /* 0x01e00000081879f0 */ /* 0x000fe2000c0008ff */
        /* <DEDUP_REMOVED lines=27> */
.L_x_1883:
[----:B------:R-:W-:Y:S01]  /*11e80*/  SHF.L.U32 R187, R187, 0x1f, RZ ;  /* 0x0000001fbbbb7819 */ /* 0x000fe200000006ff */
[----:B------:R-:W-:-:S04]  /*11e90*/  IMAD R206, R184, 0x8, R18 ;  /* 0x00000008b8ce7824 */ /* 0x000fc800078e0212 */
[----:B------:R0:W1:Y:S01]  /*11ea0*/  SYNCS.PHASECHK.TRANS64.TRYWAIT P3, [R206+URZ+0x28850], R187 ;  /* 0x028850bbce0075a7 */ /* 0x000062000806017f */
[----:B------:R-:W-:Y:S05]  /*11eb0*/  @!P0 BRA `(.L_x_1884) ;  /* 0x0000000000048947 */ /* 0x000fea0003800000 */
[----:B------:R-:W-:Y:S01]  /*11ec0*/  BPT.TRAP 0x1 ;  /* 0x000000040000795c */ /* 0x000fe20000300000 */
.L_x_1884:
[----:B-1----:R-:W-:Y:S05]  /*11ed0*/  @P3 BRA `(.L_x_1882) ;  /* 0x0000000000083947 */ /* 0x002fea0003800000 */
[----:B------:R-:W1:Y:S02]  /*11ee0*/  SYNCS.PHASECHK.TRANS64.TRYWAIT P3, [R206+URZ+0x28850], R187 ;  /* 0x028850bbce0075a7 */ /* 0x000e64000806017f */
[----:B-1----:R-:W-:Y:S05]  /*11ef0*/  @!P3 BRA `(.L_x_1885) ;  /* 0x000001640064b947 */ /* 0x002fea0003800000 */
.L_x_1882:
[----:B01----:R-:W-:Y:S01]  /*11f00*/  VIADD R187, R18, 0x400 ;  /* 0x0000040012bb7836 */ /* 0x003fe20000000000 */
[----:B------:R-:W-:Y:S05]  /*11f10*/  WARPSYNC.ALL ;  /* 0x0000000000007948 */ /* 0x000fea0003800000 */
[----:B------:R-:W-:Y:S01]  /*11f20*/  SHF.R.U32.HI R187, RZ, 0x4, R187 ;  /* 0x00000004ffbb7819 */ /* 0x000fe200000116bb */
[----:B------:R-:W-:Y:S01]  /*11f30*/  IMAD.MOV.U32 R207, RZ, RZ, 0x40000040 ;  /* 0x40000040ffcf7424 */ /* 0x000fe200078e00ff */
[----:B------:R-:W-:-:S06]  /*11f40*/  WARPGROUP.ARRIVE ;  /* 0x00000000000079c5 */ /* 0x000fcc0000000000 */
[----:B------:R-:W0:Y:S01]  /*11f50*/  S2R R218, SR_TID.X ;  /* 0x0000000000da7919 */ /* 0x000e220000002100 */
[----:B------:R-:W-:Y:S02]  /*11f60*/  LOP3.LUT R187, R187, 0x3fff, RZ, 0xc0, !PT ;  /* 0x00003fffbbbb7812 */ /* 0x000fe400078ec0ff */
[----:B------:R-:W-:Y:S02]  /*11f70*/  R2UR UR11, R207 ;  /* 0x00000000cf0b72ca */ /* 0x000fe400000e0000 */
[----:B------:R-:W-:Y:S02]  /*11f80*/  LOP3.LUT R187, R187, 0x4000000, RZ, 0xfc, !PT ;  /* 0x04000000bbbb7812 */ /* 0x000fe400078efcff */
[----:B------:R-:W-:-:S03]  /*11f90*/  MOV R207, 0x40000040 ;  /* 0x4000004000cf7802 */ /* 0x000fc60000000f00 */
[----:B------:R-:W-:-:S05]  /*11fa0*/  IMAD R206, R184, 0x800, R187 ;  /* 0x00000800b8ce7824 */ /* 0x000fca00078e02bb */
[----:B------:R-:W-:-:S13]  /*11fb0*/  R2UR UR10, R206 ;  /* 0x00000000ce0a72ca */ /* 0x000fda00000e0000 */
[----:B------:R-:W-:Y:S01]  /*11fc0*/  HGMMA.64x128x16.F32 R88, R180, gdesc[UR8].tnspB, R88, gsb0 ;  /* 0x41e00008b4587df0 */ /* 0x000fe20008000858 */
[----:B0-----:R-:W-:Y:S02]  /*11fd0*/  SHF.R.U32.HI R218, RZ, 0x7, R218 ;  /* 0x00000007ffda7819 */ /* 0x001fe400000116da */
[----:B------:R-:W-:Y:S02]  /*11fe0*/  WARPGROUP.DEPBAR.LE gsb0, 0x0 ;  /* 0x00008000000079c5 */ /* 0x000fe40000010000 */
[----:B------:R-:W-:Y:S01]  /*11ff0*/  VIADD R180, R206, 0x80 ;  /* 0x00000080ceb47836 */ /* 0x000fe20000000000 */
[----:B------:R-:W-:Y:S01]  /*12000*/  WARPGROUP.ARRIVE ;  /* 0x00000000000079c5 */ /* 0x000fe20000000000 */
[----:B------:R-:W-:-:S03]  /*12010*/  IMAD.MOV.U32 R181, RZ, RZ, 0x40000040 ;  /* 0x40000040ffb57424 */ /* 0x000fc600078e00ff */
[----:B------:R-:W-:Y:S02]  /*12020*/  R2UR UR10, R180 ;  /* 0x00000000b40a72ca */ /* 0x000fe400000e0000 */
[----:B------:R-:W-:-:S13]  /*12030*/  R2UR UR11, R181 ;  /* 0x00000000b50b72ca */ /* 0x000fda00000e0000 */
[----:B------:R-:W-:Y:S03]  /*12040*/  HGMMA.64x128x16.F32 R88, R176, gdesc[UR8].tnspB, R88, gsb0 ;  /* 0x41e00008b0587df0 */ /* 0x000fe60008000858 */
[----:B------:R-:W-:Y:S02]  /*12050*/  WARPGROUP.DEPBAR.LE gsb0, 0x0 ;  /* 0x00008000000079c5 */ /* 0x000fe40000010000 */
[----:B------:R-:W-:Y:S01]  /*12060*/  VIADD R176, R206, 0x100 ;  /* 0x00000100ceb07836 */ /* 0x000fe20000000000 */
[----:B------:R-:W-:Y:S01]  /*12070*/  MOV R177, 0x40000040 ;  /* 0x4000004000b17802 */ /* 0x000fe20000000f00 */
[----:B------:R-:W-:-:S03]  /*12080*/  WARPGROUP.ARRIVE ;  /* 0x00000000000079c5 */ /* 0x000fc60000000000 */
[----:B------:R-:W-:Y:S02]  /*12090*/  R2UR UR10, R176 ;  /* 0x00000000b00a72ca */ /* 0x000fe400000e0000 */
[----:B------:R-:W-:-:S13]  /*120a0*/  R2UR UR11, R177 ;  /* 0x00000000b10b72ca */ /* 0x000fda00000e0000 */
[----:B------:R-:W-:Y:S03]  /*120b0*/  HGMMA.64x128x16.F32 R88, R172, gdesc[UR8].tnspB, R88, gsb0 ;  /* 0x41e00008ac587df0 */ /* 0x000fe60008000858 */
        /* <DEDUP_REMOVED lines=22> */
[C---:B------:R-:W-:Y:S01]  /*12220*/  VIADD R160, R206.reuse, 0x300 ;  /* 0x00000300cea07836 */ /* 0x040fe20000000000 */
[----:B------:R-:W-:Y:S01]  /*12230*/  WARPGROUP.ARRIVE ;  /* 0x00000000000079c5 */ /* 0x000fe20000000000 */
[----:B------:R-:W-:Y:S02]  /*12240*/  IMAD.MOV.U32 R161, RZ, RZ, 0x40000040 ;  /* 0x40000040ffa17424 */ /* 0x000fe400078e00ff */
[----:B------:R-:W-:Y:S01]  /*12250*/  VIADD R206, R206, 0x380 ;  /* 0x00000380cece7836 */ /* 0x000fe20000000000 */
[----:B------:R-:W-:-:S02]  /*12260*/  R2UR UR10, R160 ;  /* 0x00000000a00a72ca */ /* 0x000fc400000e0000 */
[----:B------:R-:W-:-:S13]  /*12270*/  R2UR UR11, R161 ;  /* 0x00000000a10b72ca */ /* 0x000fda00000e0000 */
[----:B------:R-:W-:Y:S01]  /*12280*/  HGMMA.64x128x16.F32 R88, R156, gdesc[UR8].tnspB, R88, gsb0 ;  /* 0x41e000089c587df0 */ /* 0x000fe20008000858 */
[----:B------:R-:W-:Y:S02]  /*12290*/  R2UR UR10, R206 ;  /* 0x00000000ce0a72ca */ /* 0x000fe400000e0000 */
[----:B------:R-:W-:Y:S01]  /*122a0*/  R2UR UR11, R207 ;  /* 0x00000000cf0b72ca */ /* 0x000fe200000e0000 */
[----:B------:R-:W-:Y:S02]  /*122b0*/  WARPGROUP.DEPBAR.LE gsb0, 0x0 ;  /* 0x00008000000079c5 */ /* 0x000fe40000010000 */
[----:B------:R-:W-:-:S10]  /*122c0*/  WARPGROUP.ARRIVE ;  /* 0x00000000000079c5 */ /* 0x000fd40000000000 */
[----:B------:R-:W-:Y:S03]  /*122d0*/  HGMMA.64x128x16.F32 R88, R152, gdesc[UR8].tnspB, R88, gsb0 ;  /* 0x41e0000898587df0 */ /* 0x000fe60008000858 */
[----:B------:R-:W-:Y:S02]  /*122e0*/  WARPGROUP.DEPBAR.LE gsb0, 0x0 ;  /* 0x00008000000079c5 */ /* 0x000fe40000010000 */
[----:B------:R-:W-:-:S05]  /*122f0*/  IADD3 R152, -R218, 0xb, RZ ;  /* 0x0000000bda987810 */ /* 0x000fca0007ffe1ff */
[----:B------:R0:W-:Y:S06]  /*12300*/  BAR.ARV R152, 0x100 ;  /* 0x000400980000751d */ /* 0x0001ec0000002000 */
[----:B------:R-:W-:Y:S05]  /*12310*/  @!P0 BRA `(.L_x_1886) ;  /* 0x0000000000048947 */ /* 0x000fea0003800000 */
[----:B------:R-:W-:Y:S01]  /*12320*/  BPT.TRAP 0x1 ;  /* 0x000000040000795c */ /* 0x000fe20000300000 */
.L_x_1886:
[----:B0-----:R-:W0:Y:S01]  /*12330*/  @P1 LDC R152, c[0x0][0x44c] ;  /* 0x00011300ff981b82 */ /* 0x001e220000000800 */
[----:B------:R-:W-:Y:S01]  /*12340*/  IMAD.IADD R159, R202, 0x1, R200 ;  /* 0x00000001ca9f7824 */ /* 0x000fe200078e02c8 */
[----:B------:R-:W-:Y:S01]  /*12350*/  UMOV UR50, UR42 ;  /* 0x0000002a00327c82 */ /* 0x000fe20008000000 */
[----:B------:R-:W-:Y:S01]  /*12360*/  IMAD.SHL.U32 R154, R4, 0x80, RZ ;  /* 0x00000080049a7824 */ /* 0x000fe200078e00ff */
[----:B------:R-:W-:-:S04]  /*12370*/  ULOP3.LUT UR8, URZ, UR50, URZ, 0x33, !UPT ;  /* 0x000000323f087292 */ /* 0x000fc8000f8e333f */
[----:B------:R-:W1:Y:S01]  /*12380*/  @P1 LDC R153, c[0x0][0x450] ;  /* 0x00011400ff991b82 */ /* 0x000e620000000800 */
[----:B0-----:R-:W-:-:S05]  /*12390*/  @P1 IMAD.HI.U32 R152, R159, R152, RZ ;  /* 0x000000989f981227 */ /* 0x001fca00078e00ff */
[----:B-1----:R-:W-:Y:S01]  /*123a0*/  @P1 SHF.R.U32.HI R159, RZ, R153, R152 ;  /* 0x00000099ff9f1219 */ /* 0x002fe20000011698 */
[----:B------:R-:W-:Y:S02]  /*123b0*/  IMAD R152, R216, 0x8, R18 ;  /* 0x00000008d8987824 */ /* 0x000fe400078e0212 */
[----:B------:R-:W-:Y:S02]  /*123c0*/  IMAD.U32 R153, RZ, RZ, UR38 ;  /* 0x00000026ff997e24 */ /* 0x000fe4000f8e00ff */
[----:B------:R-:W0:Y:S01]  /*123d0*/  SHFL.IDX PT, R161, R159, RZ, 0x1c1f ;  /* 0x001c1fff9fa17589 */ /* 0x000e2200000e0000 */
[----:B------:R-:W-:-:S05]  /*123e0*/  VIADD R152, R152, 0x28840 ;  /* 0x0002884098987836 */ /* 0x000fca0000000000 */
[----:B------:R-:W-:Y:S02]  /*123f0*/  PRMT R152, R153, 0x654, R152 ;  /* 0x0000065499987816 */ /* 0x000fe40000000098 */
[----:B------:R-:W-:Y:S02]  /*12400*/  IADD3 R153, -R189, 0x1, -R154 ;  /* 0x00000001bd997810 */ /* 0x000fe40007ffe99a */
[----:B------:R1:W-:Y:S02]  /*12410*/  SYNCS.ARRIVE.TRANS64.RED.A1T0 RZ, [R152+URZ], RZ ;  /* 0x000000ff98ff79a7 */ /* 0x0003e4000810043f */
[----:B------:R-:W-:-:S05]  /*12420*/  IADD3 R153, -R196, R153, R198 ;  /* 0x00000099c4997210 */ /* 0x000fca0007ffe1c6 */
[C---:B------:R-:W-:Y:S02]  /*12430*/  VIADD R158, R153.reuse, UR49 ;  /* 0x00000031999e7c36 */ /* 0x040fe40008000000 */
[----:B------:R-:W-:Y:S02]  /*12440*/  VIADD R157, R153, UR8 ;  /* 0x00000008999d7c36 */ /* 0x000fe40008000000 */
[--C-:B0-----:R-:W-:Y:S02]  /*12450*/  IMAD.IADD R156, R158, 0x1, R161.reuse ;  /* 0x000000019e9c7824 */ /* 0x101fe400078e02a1 */
[----:B------:R-:W-:Y:S01]  /*12460*/  IMAD.IADD R155, R157, 0x1, R161 ;  /* 0x000000019d9b7824 */ /* 0x000fe200078e02a1 */
[----:B-1----:R-:W-:Y:S06]  /*12470*/  @!P2 BRA `(.L_x_1887) ;  /* 0x000000000058a947 */ /* 0x002fec0003800000 */
[----:B------:R-:W-:Y:S01]  /*12480*/  IADD3 R160, -R196, R198, R161 ;  /* 0x000000c6c4a07210 */ /* 0x000fe20007ffe1a1 */
[----:B------:R-:W-:Y:S03]  /*12490*/  BSSY B0, `(.L_x_1888) ;  /* 0x0000010000007945 */ /* 0x000fe60003800000 */
[----:B------:R-:W-:-:S13]  /*124a0*/  ISETP.GT.AND P3, PT, R160, -0x1, PT ;  /* 0xffffffffa000780c */ /* 0x000fda0003f64270 */
[----:B------:R-:W-:Y:S05]  /*124b0*/  @P3 BRA `(.L_x_1889) ;  /* 0x0000000000203947 */ /* 0x000fea0003800000 */
[----:B------:R-:W-:Y:S02]  /*124c0*/  MOV R161, UR41 ;  /* 0x0000002900a17c02 */ /* 0x000fe40008000f00 */
[----:B------:R-:W-:Y:S02]  /*124d0*/  LOP3.LUT R163, RZ, R160, RZ, 0x33, !PT ;  /* 0x000000a0ffa37212 */ /* 0x000fe400078e33ff */
[----:B------:R-:W-:-:S13]  /*124e0*/  ISETP.NE.AND P3, PT, R161, 0x1, PT ;  /* 0x00000001a100780c */ /* 0x000fda0003f65270 */
[----:B------:R-:W0:Y:S02]  /*124f0*/  @P3 LDC.64 R152, c[0x0][0x9e8] ;  /* 0x00027a00ff983b82 */ /* 0x000e240000000a00 */
[----:B0-----:R-:W-:-:S05]  /*12500*/  @P3 IMAD.HI.U32 R152, R163, R152, RZ ;  /* 0x00000098a3983227 */ /* 0x001fca00078e00ff */
[----:B------:R-:W-:-:S04]  /*12510*/  @P3 SHF.R.U32.HI R163, RZ, R153, R152 ;  /* 0x00000099ffa33219 */ /* 0x000fc80000011698 */
[----:B------:R-:W-:Y:S01]  /*12520*/  LOP3.LUT R160, RZ, R163, RZ, 0x33, !PT ;  /* 0x000000a3ffa07212 */ /* 0x000fe200078e33ff */
[----:B------:R-:W-:Y:S06]  /*12530*/  BRA `(.L_x_1890) ;  /* 0x0000000000147947 */ /* 0x000fec0003800000 */
.L_x_1889:
[----:B------:R-:W-:-:S05]  /*12540*/  IMAD.U32 R161, RZ, RZ, UR41 ;  /* 0x00000029ffa17e24 */ /* 0x000fca000f8e00ff */
[----:B------:R-:W-:-:S13]  /*12550*/  ISETP.NE.AND P3, PT, R161, 0x1, PT ;  /* 0x00000001a100780c */ /* 0x000fda0003f65270 */
[----:B------:R-:W0:Y:S02]  /*12560*/  @P3 LDC.64 R152, c[0x0][0x9e8] ;  /* 0x00027a00ff983b82 */ /* 0x000e240000000a00 */
[----:B0-----:R-:W-:-:S05]  /*12570*/  @P3 IMAD.HI.U32 R152, R160, R152, RZ ;  /* 0x00000098a0983227 */ /* 0x001fca00078e00ff */
[----:B------:R-:W-:-:S07]  /*12580*/  @P3 SHF.R.U32.HI R160, RZ, R153, R152 ;  /* 0x00000099ffa03219 */ /* 0x000fce0000011698 */
.L_x_1890:
[----:B------:R-:W-:Y:S05]  /*12590*/  BSYNC B0 ;  /* 0x0000000000007941 */ /* 0x000fea0003800000 */
.L_x_1888:
[----:B------:R-:W-:-:S04]  /*125a0*/  IMAD R160, R160, R161, -R154 ;  /* 0x000000a1a0a07224 */ /* 0x000fc800078e0a9a */
[----:B------:R-:W-:-:S05]  /*125b0*/  IMAD.IADD R160, R160, 0x1, -R189 ;  /* 0x00000001a0a07824 */ /* 0x000fca00078e0abd */
[----:B------:R-:W-:Y:S02]  /*125c0*/  VIADDMNMX R156, R160, R161, R156, PT ;  /* 0x000000a1a09c7246 */ /* 0x000fe4000380019c */
[----:B------:R-:W-:-:S07]  /*125d0*/  VIMNMX R155, R155, R160, !PT ;  /* 0x000000a09b9b7248 */ /* 0x000fce0007fe0100 */
.L_x_1887:
[----:B------:R-:W-:Y:S01]  /*125e0*/  ISETP.GT.AND P3, PT, R4, -0x1, PT ;  /* 0xffffffff0400780c */ /* 0x000fe20003f64270 */
[----:B------:R-:W0:Y:S03]  /*125f0*/  SHFL.IDX PT, R159, R159, 0x1, 0x1c1f ;  /* 0x003c1f009f9f7f89 */ /* 0x000e2600000e0000 */
[C---:B------:R-:W-:Y:S02]  /*12600*/  ISETP.GT.AND P5, PT, R155.reuse, RZ, P3 ;  /* 0x000000ff9b00720c */ /* 0x040fe40001fa4270 */
[----:B------:R-:W-:Y:S02]  /*12610*/  ISETP.GT.AND P4, PT, R155, 0x1, P3 ;  /* 0x000000019b00780c */ /* 0x000fe40001f84270 */
[C---:B------:R-:W-:Y:S02]  /*12620*/  ISETP.LT.OR P5, PT, R156.reuse, 0x1, P5 ;  /* 0x000000019c00780c */ /* 0x040fe40002fa1670 */
[----:B------:R-:W-:-:S02]  /*12630*/  ISETP.LT.OR P4, PT, R156, 0x2, P4 ;  /* 0x000000029c00780c */ /* 0x000fc40002781670 */
[----:B------:R-:W-:Y:S02]  /*12640*/  FSEL R24, R24, -INF , !P5 ;  /* 0xff80000018187808 */ /* 0x000fe40006800000 */
[----:B------:R-:W-:Y:S02]  /*12650*/  FSEL R25, R25, -INF , !P4 ;  /* 0xff80000019197808 */ /* 0x000fe40006000000 */
[C---:B------:R-:W-:Y:S02]  /*12660*/  ISETP.GT.AND P5, PT, R155.reuse, 0x8, P3 ;  /* 0x000000089b00780c */ /* 0x040fe40001fa4270 */
[----:B------:R-:W-:Y:S02]  /*12670*/  ISETP.GT.AND P4, PT, R155, 0x9, P3 ;  /* 0x000000099b00780c */ /* 0x000fe40001f84270 */
[C---:B------:R-:W-:Y:S02]  /*12680*/  ISETP.LT.OR P5, PT, R156.reuse, 0x9, P5 ;  /* 0x000000099c00780c */ /* 0x040fe40002fa1670 */
[----:B------:R-:W-:-:S02]  /*12690*/  ISETP.LT.OR P4, PT, R156, 0xa, P4 ;  /* 0x0000000a9c00780c */ /* 0x000fc40002781670 */
[----:B------:R-:W-:Y:S01]  /*126a0*/  FSEL R28, R28, -INF , !P5 ;  /* 0xff8000001c1c7808 */ /* 0x000fe20006800000 */
[--C-:B0-----:R-:W-:Y:S01]  /*126b0*/  IMAD.IADD R158, R158, 0x1, R159.reuse ;  /* 0x000000019e9e7824 */ /* 0x101fe200078e029f */
[----:B------:R-:W-:Y:S01]  /*126c0*/  FSEL R29, R29, -INF , !P4 ;  /* 0xff8000001d1d7808 */ /* 0x000fe20006000000 */
[----:B------:R-:W-:Y:S01]  /*126d0*/  IMAD.IADD R157, R157, 0x1, R159 ;  /* 0x000000019d9d7824 */ /* 0x000fe200078e029f */
[C---:B------:R-:W-:Y:S02]  /*126e0*/  ISETP.GT.AND P5, PT, R155.reuse, 0x10, P3 ;  /* 0x000000109b00780c */ /* 0x040fe40001fa4270 */
        /* <DEDUP_REMOVED lines=82> */
[----:B------:R-:W-:Y:S01]  /*12c10*/  FSEL R85, R85, -INF , !P4 ;  /* 0xff80000055557808 */ /* 0x000fe20006000000 */
[----:B------:R-:W-:Y:S08]  /*12c20*/  @!P2 BRA `(.L_x_1891) ;  /* 0x000000000058a947 */ /* 0x000ff00003800000 */
[----:B------:R-:W-:Y:S01]  /*12c30*/  IADD3 R159, -R196, R198, R159 ;  /* 0x000000c6c49f7210 */ /* 0x000fe20007ffe19f */
[----:B------:R-:W-:Y:S03]  /*12c40*/  BSSY B0, `(.L_x_1892) ;  /* 0x0000010000007945 */ /* 0x000fe60003800000 */
        /* <DEDUP_REMOVED lines=10> */
.L_x_1893:
[----:B------:R-:W-:-:S05]  /*12cf0*/  IMAD.U32 R155, RZ, RZ, UR41 ;  /* 0x00000029ff9b7e24 */ /* 0x000fca000f8e00ff */
[----:B------:R-:W-:-:S13]  /*12d00*/  ISETP.NE.AND P4, PT, R155, 0x1, PT ;  /* 0x000000019b00780c */ /* 0x000fda0003f85270 */
[----:B------:R-:W0:Y:S02]  /*12d10*/  @P4 LDC.64 R32, c[0x0][0x9e8] ;  /* 0x00027a00ff204b82 */ /* 0x000e240000000a00 */
[----:B0-----:R-:W-:-:S05]  /*12d20*/  @P4 IMAD.HI.U32 R32, R159, R32, RZ ;  /* 0x000000209f204227 */ /* 0x001fca00078e00ff */
[----:B------:R-:W-:-:S07]  /*12d30*/  @P4 SHF.R.U32.HI R159, RZ, R33, R32 ;  /* 0x00000021ff9f4219 */ /* 0x000fce0000011620 */
.L_x_1894:
[----:B------:R-:W-:Y:S05]  /*12d40*/  BSYNC B0 ;  /* 0x0000000000007941 */ /* 0x000fea0003800000 */
.L_x_1892:
[----:B------:R-:W-:-:S04]  /*12d50*/  IMAD R154, R159, R155, -R154 ;  /* 0x0000009b9f9a7224 */ /* 0x000fc800078e0a9a */
[----:B------:R-:W-:-:S05]  /*12d60*/  IMAD.IADD R154, R154, 0x1, -R189 ;  /* 0x000000019a9a7824 */ /* 0x000fca00078e0abd */
[----:B------:R-:W-:Y:S02]  /*12d70*/  VIADDMNMX R158, R154, R155, R158, PT ;  /* 0x0000009b9a9e7246 */ /* 0x000fe4000380019e */
[----:B------:R-:W-:-:S07]  /*12d80*/  VIMNMX R157, R157, R154, !PT ;  /* 0x0000009a9d9d7248 */ /* 0x000fce0007fe0100 */
.L_x_1891:
        /* <DEDUP_REMOVED lines=8> */
[C---:B------:R-:W-:Y:S02]  /*12e10*/  ISETP.GT.AND P5, PT, R157.reuse, 0x10, P3 ;  /* 0x000000109d00780c */ /* 0x040fe40001fa4270 */
[----:B------:R-:W-:Y:S02]  /*12e20*/  FMNMX.FTZ R32, R152, R33, !PT ;  /* 0x0000002198207209 */ /* 0x000fe40007810000 */
[----:B------:R-:W-:Y:S02]  /*12e30*/  ISETP.GT.AND P4, PT, R157, 0x1, P3 ;  /* 0x000000019d00780c */ /* 0x000fe40001f84270 */
[----:B------:R-:W-:Y:S02]  /*12e40*/  FMNMX.FTZ R33, R153, R32, !PT ;  /* 0x0000002099217209 */ /* 0x000fe40007810000 */
[----:B------:R-:W-:-:S02]  /*12e50*/  ISETP.LT.OR P5, PT, R158, 0x11, P5 ;  /* 0x000000119e00780c */ /* 0x000fc40002fa1670 */
        /* <DEDUP_REMOVED lines=34> */
[----:B------:R-:W-:Y:S02]  /*13080*/  ISETP.LT.OR P5, PT, R158, 0x29, P5 ;  /* 0x000000299e00780c */ /* 0x000fe40002fa1670 */
[----:B------:R-:W-:-:S02]  /*13090*/  FMNMX.FTZ R33, R69, R32, !PT ;  /* 0x0000002045217209 */ /* 0x000fc40007810000 */
[----:B------:R-:W-:Y:S02]  /*130a0*/  ISETP.LT.OR P4, PT, R158, 0x1a, P4 ;  /* 0x0000001a9e00780c */ /* 0x000fe40002781670 */
[----:B------:R-:W-:Y:S02]  /*130b0*/  FSEL R46, R46, -INF , !P5 ;  /* 0xff8000002e2e7808 */ /* 0x000fe40006800000 */
[----:B------:R-:W-:Y:S02]  /*130c0*/  FMNMX.FTZ R32, R72, R33, !PT ;  /* 0x0000002148207209 */ /* 0x000fe40007810000 */
[----:B------:R-:W-:Y:S02]  /*130d0*/  ISETP.GT.AND P5, PT, R157, 0x30, P3 ;  /* 0x000000309d00780c */ /* 0x000fe40001fa4270 */
[----:B------:R-:W-:Y:S02]  /*130e0*/  FSEL R39, R39, -INF , !P4 ;  /* 0xff80000027277808 */ /* 0x000fe40006000000 */
[----:B------:R-:W-:-:S02]  /*130f0*/  ISETP.GT.AND P4, PT, R157, 0x21, P3 ;  /* 0x000000219d00780c */ /* 0x000fc40001f84270 */
[----:B------:R-:W-:Y:S02]  /*13100*/  FMNMX.FTZ R33, R73, R32, !PT ;  /* 0x0000002049217209 */ /* 0x000fe40007810000 */
[C---:B------:R-:W-:Y:S02]  /*13110*/  ISETP.LT.OR P5, PT, R158.reuse, 0x31, P5 ;  /* 0x000000319e00780c */ /* 0x040fe40002fa1670 */
[----:B------:R-:W-:Y:S02]  /*13120*/  ISETP.LT.OR P4, PT, R158, 0x22, P4 ;  /* 0x000000229e00780c */ /* 0x000fe40002781670 */
[----:B------:R-:W-:Y:S02]  /*13130*/  FMNMX.FTZ R32, R76, R33, !PT ;  /* 0x000000214c207209 */ /* 0x000fe40007810000 */
[----:B------:R-:W-:Y:S02]  /*13140*/  FSEL R50, R50, -INF , !P5 ;  /* 0xff80000032327808 */ /* 0x000fe40006800000 */
[----:B------:R-:W-:-:S02]  /*13150*/  ISETP.GT.AND P5, PT, R157, 0x38, P3 ;  /* 0x000000389d00780c */ /* 0x000fc40001fa4270 */
[----:B------:R-:W-:Y:S02]  /*13160*/  FSEL R43, R43, -INF , !P4 ;  /* 0xff8000002b2b7808 */ /* 0x000fe40006000000 */
[----:B------:R-:W-:Y:S02]  /*13170*/  ISETP.GT.AND P4, PT, R157, 0x29, P3 ;  /* 0x000000299d00780c */ /* 0x000fe40001f84270 */
[----:B------:R-:W-:Y:S02]  /*13180*/  FMNMX.FTZ R33, R77, R32, !PT ;  /* 0x000000204d217209 */ /* 0x000fe40007810000 */
[C---:B------:R-:W-:Y:S02]  /*13190*/  ISETP.LT.OR P5, PT, R158.reuse, 0x39, P5 ;  /* 0x000000399e00780c */ /* 0x040fe40002fa1670 */
[----:B------:R-:W-:Y:S02]  /*131a0*/  ISETP.LT.OR P4, PT, R158, 0x2a, P4 ;  /* 0x0000002a9e00780c */ /* 0x000fe40002781670 */
[----:B------:R-:W-:-:S02]  /*131b0*/  FMNMX.FTZ R32, R80, R33, !PT ;  /* 0x0000002150207209 */ /* 0x000fc40007810000 */
[----:B------:R-:W-:Y:S02]  /*131c0*/  FSEL R54, R54, -INF , !P5 ;  /* 0xff80000036367808 */ /* 0x000fe40006800000 */
[----:B------:R-:W-:Y:S02]  /*131d0*/  ISETP.GT.AND P5, PT, R157, 0x40, P3 ;  /* 0x000000409d00780c */ /* 0x000fe40001fa4270 */
[----:B------:R-:W-:Y:S02]  /*131e0*/  FSEL R47, R47, -INF , !P4 ;  /* 0xff8000002f2f7808 */ /* 0x000fe40006000000 */
[----:B------:R-:W-:Y:S02]  /*131f0*/  FMNMX.FTZ R33, R81, R32, !PT ;  /* 0x0000002051217209 */ /* 0x000fe40007810000 */
[----:B------:R-:W-:Y:S02]  /*13200*/  ISETP.GT.AND P4, PT, R157, 0x31, P3 ;  /* 0x000000319d00780c */ /* 0x000fe40001f84270 */
[----:B------:R-:W-:-:S02]  /*13210*/  ISETP.LT.OR P5, PT, R158, 0x41, P5 ;  /* 0x000000419e00780c */ /* 0x000fc40002fa1670 */
[----:B------:R-:W-:Y:S02]  /*13220*/  FMNMX.FTZ R32, R84, R33, !PT ;  /* 0x0000002154207209 */ /* 0x000fe40007810000 */
[----:B------:R-:W-:Y:S02]  /*13230*/  ISETP.LT.OR P4, PT, R158, 0x32, P4 ;  /* 0x000000329e00780c */ /* 0x000fe40002781670 */
[----:B------:R-:W-:Y:S02]  /*13240*/  FSEL R58, R58, -INF , !P5 ;  /* 0xff8000003a3a7808 */ /* 0x000fe40006800000 */
[----:B------:R-:W-:Y:S02]  /*13250*/  ISETP.GT.AND P5, PT, R157, 0x48, P3 ;  /* 0x000000489d00780c */ /* 0x000fe40001fa4270 */
[----:B------:R-:W-:Y:S02]  /*13260*/  FMNMX.FTZ R33, R85, R32, !PT ;  /* 0x0000002055217209 */ /* 0x000fe40007810000 */
[----:B------:R-:W-:-:S02]  /*13270*/  FSEL R51, R51, -INF , !P4 ;  /* 0xff80000033337808 */ /* 0x000fc40006000000 */
[C---:B------:R-:W-:Y:S01]  /*13280*/  ISETP.GT.AND P4, PT, R157.reuse, 0x39, P3 ;  /* 0x000000399d00780c */ /* 0x040fe20001f84270 */
[----:B------:R-:W0:Y:S01]  /*13290*/  SHFL.BFLY PT, R32, R33, 0x2, 0x1f ;  /* 0x0c401f0021207f89 */ /* 0x000e2200000e0000 */
[C---:B------:R-:W-:Y:S02]  /*132a0*/  ISETP.LT.OR P5, PT, R158.reuse, 0x49, P5 ;  /* 0x000000499e00780c */ /* 0x040fe40002fa1670 */
[----:B------:R-:W-:Y:S02]  /*132b0*/  ISETP.LT.OR P4, PT, R158, 0x3a, P4 ;  /* 0x0000003a9e00780c */ /* 0x000fe40002781670 */
[----:B------:R-:W-:Y:S02]  /*132c0*/  FSEL R62, R62, -INF , !P5 ;  /* 0xff8000003e3e7808 */ /* 0x000fe40006800000 */
[----:B------:R-:W-:Y:S02]  /*132d0*/  ISETP.GT.AND P5, PT, R157, 0x50, P3 ;  /* 0x000000509d00780c */ /* 0x000fe40001fa4270 */
[----:B------:R-:W-:-:S02]  /*132e0*/  FSEL R55, R55, -INF , !P4 ;  /* 0xff80000037377808 */ /* 0x000fc40006000000 */
[C---:B------:R-:W-:Y:S02]  /*132f0*/  ISETP.GT.AND P4, PT, R157.reuse, 0x41, P3 ;  /* 0x000000419d00780c */ /* 0x040fe40001f84270 */
        /* <DEDUP_REMOVED lines=11> */
[----:B------:R-:W-:Y:S02]  /*133b0*/  ISETP.GT.AND P4, PT, R157, 0x51, P3 ;  /* 0x000000519d00780c */ /* 0x000fe40001f84270 */
[----:B0-----:R-:W-:Y:S02]  /*133c0*/  FMNMX.FTZ R154, R33, R32, !PT ;  /* 0x00000020219a7209 */ /* 0x001fe40007810000 */
[C---:B------:R-:W-:Y:S02]  /*133d0*/  ISETP.LT.OR P5, PT, R158.reuse, 0x61, P5 ;  /* 0x000000619e00780c */ /* 0x040fe40002fa1670 */
[----:B------:R-:W-:Y:S01]  /*133e0*/  ISETP.LT.OR P4, PT, R158, 0x52, P4 ;  /* 0x000000529e00780c */ /* 0x000fe20002781670 */
[----:B------:R-:W0:Y:S01]  /*133f0*/  SHFL.BFLY PT, R155, R154, 0x1, 0x1f ;  /* 0x0c201f009a9b7f89 */ /* 0x000e2200000e0000 */
[----:B------:R-:W-:Y:S02]  /*13400*/  FSEL R74, R74, -INF , !P5 ;  /* 0xff8000004a4a7808 */ /* 0x000fe40006800000 */
[----:B------:R-:W-:-:S02]  /*13410*/  ISETP.GT.AND P5, PT, R157, 0x68, P3 ;  /* 0x000000689d00780c */ /* 0x000fc40001fa4270 */
[----:B------:R-:W-:Y:S02]  /*13420*/  FSEL R67, R67, -INF , !P4 ;  /* 0xff80000043437808 */ /* 0x000fe40006000000 */
[C---:B------:R-:W-:Y:S02]  /*13430*/  ISETP.GT.AND P4, PT, R157.reuse, 0x59, P3 ;  /* 0x000000599d00780c */ /* 0x040fe40001f84270 */
[C---:B------:R-:W-:Y:S02]  /*13440*/  ISETP.LT.OR P5, PT, R158.reuse, 0x69, P5 ;  /* 0x000000699e00780c */ /* 0x040fe40002fa1670 */
[----:B------:R-:W-:Y:S02]  /*13450*/  ISETP.LT.OR P4, PT, R158, 0x5a, P4 ;  /* 0x0000005a9e00780c */ /* 0x000fe40002781670 */
        /* <DEDUP_REMOVED lines=9> */
[----:B------:R-:W-:Y:S02]  /*134f0*/  ISETP.GT.AND P4, PT, R157, 0x69, P3 ;  /* 0x000000699d00780c */ /* 0x000fe40001f84270 */
[----:B------:R-:W-:Y:S02]  /*13500*/  ISETP.LT.OR P5, PT, R158, 0x72, P5 ;  /* 0x000000729e00780c */ /* 0x000fe40002fa1670 */
[----:B0-----:R-:W-:Y:S02]  /*13510*/  FMNMX.FTZ R32, R154, R155, !PT ;  /* 0x0000009b9a207209 */ /* 0x001fe40007810000 */
[----:B------:R-:W-:Y:S02]  /*13520*/  ISETP.LT.OR P4, PT, R158, 0x6a, P4 ;  /* 0x0000006a9e00780c */ /* 0x000fe40002781670 */
[----:B------:R-:W-:Y:S01]  /*13530*/  FSEL R83, R83, -INF , !P5 ;  /* 0xff80000053537808 */ /* 0x000fe20006800000 */
[----:B------:R-:W-:Y:S01]  /*13540*/  FMUL.FTZ R33, R32, UR51 ;  /* 0x0000003320217c20 */ /* 0x000fe20008410000 */
[----:B------:R-:W-:-:S02]  /*13550*/  ISETP.GT.AND P5, PT, R157, RZ, P3 ;  /* 0x000000ff9d00720c */ /* 0x000fc40001fa4270 */
[----:B------:R-:W-:Y:S02]  /*13560*/  FSEL R79, R79, -INF , !P4 ;  /* 0xff8000004f4f7808 */ /* 0x000fe40006000000 */
[----:B------:R-:W-:Y:S02]  /*13570*/  FSETP.NEU.FTZ.AND P4, PT, R32, -INF , PT ;  /* 0xff8000002000780b */ /* 0x000fe40003f9d000 */
[----:B------:R-:W-:Y:S02]  /*13580*/  ISETP.LT.OR P5, PT, R158, 0x1, P5 ;  /* 0x000000019e00780c */ /* 0x000fe40002fa1670 */
[----:B------:R-:W-:Y:S02]  /*13590*/  FSEL R33, R33, RZ, P4 ;  /* 0x000000ff21217208 */ /* 0x000fe40002000000 */
[----:B------:R-:W-:Y:S02]  /*135a0*/  FSEL R26, R26, -INF , !P5 ;  /* 0xff8000001a1a7808 */ /* 0x000fe40006800000 */
[----:B------:R-:W-:Y:S01]  /*135b0*/  ISETP.GT.AND P5, PT, R157, 0x78, P3 ;  /* 0x000000789d00780c */ /* 0x000fe20001fa4270 */
        /* <DEDUP_REMOVED lines=43> */
[----:B------:R-:W-:Y:S01]  /*13870*/  FFMA.FTZ R85, R85, UR51, -R33 ;  /* 0x0000003355557c23 */ /* 0x000fe20008010821 */
[----:B------:R-:W-:Y:S01]  /*13880*/  MUFU.EX2 R180, R180 ;  /* 0x000000b400b47308 */ /* 0x000fe20000000800 */
[----:B------:R-:W-:-:S04]  /*13890*/  FMNMX.FTZ R29, R47, R28, !PT ;  /* 0x0000001c2f1d7209 */ /* 0x000fc80007810000 */
[----:B------:R-:W-:-:S03]  /*138a0*/  FMNMX.FTZ R28, R50, R29, !PT ;  /* 0x0000001d321c7209 */ /* 0x000fc60007810000 */
        /* <DEDUP_REMOVED lines=15> */
[----:B------:R0:W-:Y:S01]  /*139a0*/  MUFU.EX2 R29, R53 ;  /* 0x00000035001d7308 */ /* 0x0001e20000000800 */
[----:B------:R-:W-:-:S04]  /*139b0*/  FMNMX.FTZ R41, R71, R28, !PT ;  /* 0x0000001c47297209 */ /* 0x000fc80007810000 */
[----:B------:R-:W-:-:S03]  /*139c0*/  FMNMX.FTZ R28, R74, R41, !PT ;  /* 0x000000294a1c7209 */ /* 0x000fc60007810000 */
[----:B------:R-:W-:Y:S01]  /*139d0*/  MUFU.EX2 R178, R178 ;  /* 0x000000b200b27308 */ /* 0x000fe20000000800 */
[----:B------:R-:W-:Y:S01]  /*139e0*/  FMNMX.FTZ R41, R75, R28, !PT ;  /* 0x0000001c4b297209 */ /* 0x000fe20007810000 */
[--C-:B------:R-:W-:Y:S01]  /*139f0*/  FFMA.FTZ R28, R57, UR51, -R33.reuse ;  /* 0x00000033391c7c23 */ /* 0x100fe20008010821 */
[----:B0-----:R-:W-:Y:S02]  /*13a00*/  FFMA.FTZ R53, R61, UR51, -R33 ;  /* 0x000000333d357c23 */ /* 0x001fe40008010821 */
        /* <DEDUP_REMOVED lines=8> */
[----:B------:R-:W-:-:S05]  /*13a90*/  FMNMX.FTZ R41, R87, R44, !PT ;  /* 0x0000002c57297209 */ /* 0x000fca0007810000 */
[----:B------:R-:W0:Y:S02]  /*13aa0*/  SHFL.BFLY PT, R44, R41, 0x2, 0x1f ;  /* 0x0c401f00292c7f89 */ /* 0x000e2400000e0000 */
[----:B------:R-:W-:Y:S08]  /*13ab0*/  MUFU.EX2 R174, R174 ;  /* 0x000000ae00ae7308 */ /* 0x000ff00000000800 */
[----:B------:R-:W-:Y:S08]  /*13ac0*/  MUFU.EX2 R37, R37 ;  /* 0x0000002500257308 */ /* 0x000ff00000000800 */
[----:B------:R-:W-:Y:S01]  /*13ad0*/  MUFU.EX2 R168, R168 ;  /* 0x000000a800a87308 */ /* 0x000fe20000000800 */
[----:B0-----:R-:W-:Y:S01]  /*13ae0*/  FMNMX.FTZ R56, R41, R44, !PT ;  /* 0x0000002c29387209 */ /* 0x001fe20007810000 */
[--C-:B------:R-:W-:Y:S01]  /*13af0*/  FFMA.FTZ R41, R80, UR51, -R33.reuse ;  /* 0x0000003350297c23 */ /* 0x100fe20008010821 */
[----:B------:R-:W-:-:S05]  /*13b00*/  FFMA.FTZ R44, R81, UR51, -R33 ;  /* 0x00000033512c7c23 */ /* 0x000fca0008010821 */
[----:B------:R-:W-:Y:S01]  /*13b10*/  MUFU.EX2 R36, R36 ;  /* 0x0000002400247308 */ /* 0x000fe20000000800 */
[----:B------:R-:W0:Y:S07]  /*13b20*/  SHFL.BFLY PT, R57, R56, 0x1, 0x1f ;  /* 0x0c201f0038397f89 */ /* 0x000e2e00000e0000 */
[----:B------:R-:W-:Y:S08]  /*13b30*/  MUFU.EX2 R170, R170 ;  /* 0x000000aa00aa7308 */ /* 0x000ff00000000800 */
[----:B------:R-:W-:Y:S08]  /*13b40*/  MUFU.EX2 R164, R164 ;  /* 0x000000a400a47308 */ /* 0x000ff00000000800 */
[----:B------:R-:W-:Y:S01]  /*13b50*/  MUFU.EX2 R28, R28 ;  /* 0x0000001c001c7308 */ /* 0x000fe20000000800 */
[----:B0-----:R-:W-:-:S02]  /*13b60*/  FMNMX.FTZ R33, R56, R57, !PT ;  /* 0x0000003938217209 */ /* 0x001fc40007810000 */
[----:B------:R-:W-:Y:S02]  /*13b70*/  FSEL R56, R32, RZ, P4 ;  /* 0x000000ff20387208 */ /* 0x000fe40002000000 */
[C---:B------:R-:W-:Y:S01]  /*13b80*/  FSETP.NEU.FTZ.AND P3, PT, R33.reuse, -INF , PT ;  /* 0xff8000002100780b */ /* 0x040fe20003f7d000 */
[----:B------:R-:W-:Y:S02]  /*13b90*/  FMUL.FTZ R57, R33, UR51 ;  /* 0x0000003321397c20 */ /* 0x000fe40008410000 */
[----:B------:R-:W-:Y:S01]  /*13ba0*/  MUFU.EX2 R166, R166 ;  /* 0x000000a600a67308 */ /* 0x000fe20000000800 */
[----:B------:R-:W-:Y:S02]  /*13bb0*/  FADD.FTZ R3, -R56, R3 ;  /* 0x0000000338037221 */ /* 0x000fe40000010100 */
[----:B------:R-:W-:Y:S02]  /*13bc0*/  FSEL R57, R57, RZ, P3 ;  /* 0x000000ff39397208 */ /* 0x000fe40001800000 */
[----:B------:R-:W-:-:S03]  /*13bd0*/  FMUL.FTZ R3, R3, UR51 ;  /* 0x0000003303037c20 */ /* 0x000fc60008410000 */
[----:B------:R-:W-:Y:S01]  /*13be0*/  MUFU.EX2 R53, R53 ;  /* 0x0000003500357308 */ /* 0x000fe20000000800 */
[--C-:B------:R-:W-:Y:S01]  /*13bf0*/  FFMA.FTZ R177, R34, UR51, -R57.reuse ;  /* 0x0000003322b17c23 */ /* 0x100fe20008010839 */
[--C-:B------:R-:W-:Y:S01]  /*13c00*/  FFMA.FTZ R34, R35, UR51, -R57.reuse ;  /* 0x0000003323227c23 */ /* 0x100fe20008010839 */
[----:B------:R-:W-:Y:S01]  /*13c10*/  FSEL R35, R33, RZ, P3 ;  /* 0x000000ff21237208 */ /* 0x000fe20001800000 */
[--C-:B------:R-:W-:Y:S01]  /*13c20*/  FFMA.FTZ R181, R26, UR51, -R57.reuse ;  /* 0x000000331ab57c23 */ /* 0x100fe20008010839 */
[--C-:B------:R-:W-:Y:S01]  /*13c30*/  FFMA.FTZ R61, R27, UR51, -R57.reuse ;  /* 0x000000331b3d7c23 */ /* 0x100fe20008010839 */
[--C-:B------:R-:W-:Y:S01]  /*13c40*/  FFMA.FTZ R183, R30, UR51, -R57.reuse ;  /* 0x000000331eb77c23 */ /* 0x100fe20008010839 */
[--C-:B------:R-:W-:Y:S01]  /*13c50*/  FFMA.FTZ R60, R31, UR51, -R57.reuse ;  /* 0x000000331f3c7c23 */ /* 0x100fe20008010839 */
[----:B------:R-:W-:Y:S01]  /*13c60*/  FADD.FTZ R0, -R35, R0 ;  /* 0x0000000023007221 */ /* 0x000fe20000010100 */
[----:B------:R-:W0:Y:S01]  /*13c70*/  MUFU.EX2 R3, R3 ;  /* 0x0000000300037308 */ /* 0x000e220000000800 */
[--C-:B------:R-:W-:Y:S01]  /*13c80*/  FFMA.FTZ R35, R55, UR51, -R57.reuse ;  /* 0x0000003337237c23 */ /* 0x100fe20008010839 */
[--C-:B------:R-:W-:Y:S01]  /*13c90*/  FFMA.FTZ R179, R38, UR51, -R57.reuse ;  /* 0x0000003326b37c23 */ /* 0x100fe20008010839 */
[----:B------:R-:W-:Y:S01]  /*13ca0*/  FMUL.FTZ R0, R0, UR51 ;  /* 0x0000003300007c20 */ /* 0x000fe20008410000 */
        /* <DEDUP_REMOVED lines=16> */
[----:B------:R-:W-:Y:S01]  /*13db0*/  FFMA.FTZ R51, R67, UR51, -R57 ;  /* 0x0000003343337c23 */ /* 0x000fe20008010839 */
[----:B------:R-:W-:Y:S01]  /*13dc0*/  FADD.FTZ R55, R24, R55 ;  /* 0x0000003718377221 */ /* 0x000fe20000010000 */
[--C-:B------:R-:W-:Y:S01]  /*13dd0*/  FFMA.FTZ R163, R70, UR51, -R57.reuse ;  /* 0x0000003346a37c23 */ /* 0x100fe20008010839 */
[----:B------:R-:W-:Y:S01]  /*13de0*/  FFMA.FTZ R47, R71, UR51, -R57 ;  /* 0x00000033472f7c23 */ /* 0x000fe20008010839 */
[----:B------:R-:W0:Y:S01]  /*13df0*/  MUFU.EX2 R61, R61 ;  /* 0x0000003d003d7308 */ /* 0x000e220000000800 */
[----:B------:R-:W-:Y:S01]  /*13e00*/  FADD.FTZ R58, R182, R55 ;  /* 0x00000037b63a7221 */ /* 0x000fe20000010000 */
[--C-:B------:R-:W-:Y:S01]  /*13e10*/  FFMA.FTZ R157, R74, UR51, -R57.reuse ;  /* 0x000000334a9d7c23 */ /* 0x100fe20008010839 */
[--C-:B------:R-:W-:Y:S01]  /*13e20*/  FFMA.FTZ R46, R75, UR51, -R57.reuse ;  /* 0x000000334b2e7c23 */ /* 0x100fe20008010839 */
[--C-:B------:R-:W-:Y:S01]  /*13e30*/  FFMA.FTZ R159, R78, UR51, -R57.reuse ;  /* 0x000000334e9f7c23 */ /* 0x100fe20008010839 */
[----:B------:R-:W-:Y:S01]  /*13e40*/  FADD.FTZ R55, R25, R58 ;  /* 0x0000003a19377221 */ /* 0x000fe20000010000 */
[--C-:B------:R-:W-:Y:S01]  /*13e50*/  FFMA.FTZ R43, R79, UR51, -R57.reuse ;  /* 0x000000334f2b7c23 */ /* 0x100fe20008010839 */
[----:B------:R-:W-:Y:S01]  /*13e60*/  FFMA.FTZ R39, R82, UR51, -R57 ;  /* 0x0000003352277c23 */ /* 0x000fe20008010839 */
[----:B------:R-:W2:Y:S01]  /*13e70*/  MUFU.EX2 R183, R183 ;  /* 0x000000b700b77308 */ /* 0x000ea20000000800 */
[----:B-1----:R-:W-:Y:S01]  /*13e80*/  FFMA.FTZ R8, R0, R5, R181 ;  /* 0x0000000500087223 */ /* 0x002fe200000100b5 */
[----:B------:R-:W-:Y:S01]  /*13e90*/  FADD.FTZ R58, R176, R55 ;  /* 0x00000037b03a7221 */ /* 0x000fe20000010000 */
[--C-:B------:R-:W-:Y:S01]  /*13ea0*/  FFMA.FTZ R42, R83, UR51, -R57.reuse ;  /* 0x00000033532a7c23 */ /* 0x100fe20008010839 */
[--C-:B------:R-:W-:Y:S01]  /*13eb0*/  FFMA.FTZ R155, R86, UR51, -R57.reuse ;  /* 0x00000033569b7c23 */ /* 0x100fe20008010839 */
[----:B------:R-:W-:Y:S01]  /*13ec0*/  FFMA.FTZ R38, R87, UR51, -R57 ;  /* 0x0000003357267c23 */ /* 0x000fe20008010839 */
[----:B------:R-:W-:-:S02]  /*13ed0*/  FADD.FTZ R55, R153, R58 ;  /* 0x0000003a99377221 */ /* 0x000fc40000010000 */
[----:B------:R-:W1:Y:S01]  /*13ee0*/  MUFU.EX2 R60, R60 ;  /* 0x0000003c003c7308 */ /* 0x000e620000000800 */
[----:B0-----:R-:W-:Y:S01]  /*13ef0*/  FADD.FTZ R8, R61, R8 ;  /* 0x000000083d087221 */ /* 0x001fe20000010000 */
[----:B------:R-:W-:-:S04]  /*13f00*/  FADD.FTZ R55, R178, R55 ;  /* 0x00000037b2377221 */ /* 0x000fc80000010000 */
[----:B------:R-:W-:Y:S02]  /*13f10*/  FADD.FTZ R55, R152, R55 ;  /* 0x0000003798377221 */ /* 0x000fe40000010000 */
[----:B------:R-:W0:Y:S01]  /*13f20*/  MUFU.EX2 R177, R177 ;  /* 0x000000b100b17308 */ /* 0x000e220000000800 */
[----:B--2---:R-:W-:Y:S01]  /*13f30*/  FADD.FTZ R5, R183, R8 ;  /* 0x00000008b7057221 */ /* 0x004fe20000010000 */
[----:B------:R-:W-:-:S04]  /*13f40*/  FADD.FTZ R55, R172, R55 ;  /* 0x00000037ac377221 */ /* 0x000fc80000010000 */
[----:B------:R-:W-:Y:S02]  /*13f50*/  FADD.FTZ R55, R40, R55 ;  /* 0x0000003728377221 */ /* 0x000fe40000010000 */
[----:B------:R-:W2:Y:S01]  /*13f60*/  MUFU.EX2 R34, R34 ;  /* 0x0000002200227308 */ /* 0x000ea20000000800 */
[----:B-1----:R-:W-:Y:S01]  /*13f70*/  FADD.FTZ R8, R60, R5 ;  /* 0x000000053c087221 */ /* 0x002fe20000010000 */
[----:B------:R-:W-:-:S06]  /*13f80*/  FADD.FTZ R58, R174, R55 ;  /* 0x00000037ae3a7221 */ /* 0x000fcc0000010000 */
        /* <DEDUP_REMOVED lines=36> */
[----:B------:R-:W-:-:S06]  /*141d0*/  FADD.FTZ R55, R53, R58 ;  /* 0x0000003a35377221 */ /* 0x000fcc0000010000 */
        /* <DEDUP_REMOVED lines=48> */
[----:B-1----:R-:W-:-:S03]  /*144e0*/  FADD.FTZ R8, R56, R5 ;  /* 0x0000000538087221 */ /* 0x002fc60000010000 */
[----:B0-----:R-:W-:Y:S01]  /*144f0*/  FADD.FTZ R5, R38, R55 ;  /* 0x0000003726057221 */ /* 0x001fe20000010000 */
[----:B------:R-:W-:Y:S06]  /*14500*/  @!P0 BRA `(.L_x_1895) ;  /* 0x0000000000048947 */ /* 0x000fec0003800000 */
[----:B------:R-:W-:Y:S01]  /*14510*/  BPT.TRAP 0x1 ;  /* 0x000000040000795c */ /* 0x000fe20000300000 */
.L_x_1895:
        /* <DEDUP_REMOVED lines=11> */
[-C--:B------:R-:W-:Y:S01]  /*145d0*/  FMUL.FTZ R96, R96, R3.reuse ;  /* 0x0000000360607220 */ /* 0x080fe20000410000 */
[-C--:B------:R-:W-:Y:S01]  /*145e0*/  FMUL.FTZ R97, R97, R3.reuse ;  /* 0x0000000361617220 */ /* 0x080fe20000410000 */
[----:B------:R0:W-:Y:S01]  /*145f0*/  SYNCS.ARRIVE.TRANS64.RED.A1T0 RZ, [R55+URZ], RZ ;  /* 0x000000ff37ff79a7 */ /* 0x0001e2000810043f */
        /* <DEDUP_REMOVED lines=92> */
[----:B------:R-:W-:Y:S01]  /*14bc0*/  F2FP.F16.F32.PACK_AB R155, R38, R155 ;  /* 0x0000009b269b723e */ /* 0x000fe200000000ff */
[----:B0-----:R-:W-:Y:S06]  /*14bd0*/  @P3 BRA `(.L_x_1896) ;  /* 0xffffffcc00283947 */ /* 0x001fec000383ffff */
[----:B------:R-:W-:Y:S02]  /*14be0*/  IMAD.MOV.U32 R0, RZ, RZ, R33 ;  /* 0x000000ffff007224 */ /* 0x000fe400078e0021 */
[----:B------:R-:W-:Y:S02]  /*14bf0*/  IMAD.MOV.U32 R3, RZ, RZ, R32 ;  /* 0x000000ffff037224 */ /* 0x000fe400078e0020 */
[----:B------:R-:W-:Y:S02]  /*14c00*/  IMAD.MOV.U32 R184, RZ, RZ, R216 ;  /* 0x000000ffffb87224 */ /* 0x000fe400078e00d8 */
[----:B------:R-:W-:-:S07]  /*14c10*/  IMAD.MOV.U32 R187, RZ, RZ, R217 ;  /* 0x000000ffffbb7224 */ /* 0x000fce00078e00d9 */
.L_x_1876:
[----:B------:R-:W0:Y:S01]  /*14c20*/  LDC R24, c[0x0][0x448] ;  /* 0x00011200ff187b82 */ /* 0x000e220000000800 */
[----:B------:R-:W-:-:S07]  /*14c30*/  IADD3 R27, R198, 0x1, -R196 ;  /* 0x00000001c61b7810 */ /* 0x000fce0007ffe8c4 */
[----:B------:R-:W1:Y:S01]  /*14c40*/  LDC R28, c[0x0][0x9e4] ;  /* 0x00027900ff1c7b82 */ /* 0x000e620000000800 */
[----:B0-----:R-:W-:Y:S02]  /*14c50*/  ISETP.NE.AND P4, PT, R24, 0x1, PT ;  /* 0x000000011800780c */ /* 0x001fe40003f85270 */
[----:B------:R-:W-:Y:S02]  /*14c60*/  IADD3 R24, R200, 0x7f, RZ ;  /* 0x0000007fc8187810 */ /* 0x000fe40007ffe0ff */
[----:B-1----:R-:W-:-:S09]  /*14c70*/  ISETP.GE.AND P5, PT, R28, 0x1, PT ;  /* 0x000000011c00780c */ /* 0x002fd20003fa6270 */
[----:B------:R-:W0:Y:S08]  /*14c80*/  @P4 LDC R25, c[0x0][0x44c] ;  /* 0x00011300ff194b82 */ /* 0x000e300000000800 */
[----:B------:R-:W1:Y:S01]  /*14c90*/  @P4 LDC R26, c[0x0][0x450] ;  /* 0x00011400ff1a4b82 */ /* 0x000e620000000800 */
[----:B0-----:R-:W-:-:S05]  /*14ca0*/  @P4 IMAD.HI.U32 R25, R24, R25, RZ ;  /* 0x0000001918194227 */ /* 0x001fca00078e00ff */
[----:B-1----:R-:W-:-:S05]  /*14cb0*/  @P4 SHF.R.U32.HI R24, RZ, R26, R25 ;  /* 0x0000001aff184219 */ /* 0x002fca0000011619 */
[----:B------:R-:W-:-:S04]  /*14cc0*/  IMAD.IADD R24, R27, 0x1, R24 ;  /* 0x000000011b187824 */ /* 0x000fc800078e0218 */
[----:B------:R-:W-:Y:S01]  /*14cd0*/  VIADD R26, R24, -UR50 ;  /* 0x80000032181a7c36 */ /* 0x000fe20008000000 */
        /* <DEDUP_REMOVED lines=12> */
.L_x_1899:
[----:B------:R-:W-:-:S13]  /*14da0*/  ISETP.NE.AND P1, PT, R28, 0x1, PT ;  /* 0x000000011c00780c */ /* 0x000fda0003f25270 */
[----:B------:R-:W0:Y:S02]  /*14db0*/  @P1 LDC.64 R24, c[0x0][0x9e8] ;  /* 0x00027a00ff181b82 */ /* 0x000e240000000a00 */
[----:B0-----:R-:W-:-:S05]  /*14dc0*/  @P1 IMAD.HI.U32 R24, R27, R24, RZ ;  /* 0x000000181b181227 */ /* 0x001fca00078e00ff */
[----:B------:R-:W-:-:S07]  /*14dd0*/  @P1 SHF.R.U32.HI R27, RZ, R25, R24 ;  /* 0x00000019ff1b1219 */ /* 0x000fce0000011618 */
.L_x_1900:
[----:B------:R-:W-:Y:S05]  /*14de0*/  BSYNC B0 ;  /* 0x0000000000007941 */ /* 0x000fea0003800000 */
.L_x_1898:
[----:B------:R-:W-:-:S05]  /*14df0*/  IMAD R27, R27, R28, RZ ;  /* 0x0000001c1b1b7224 */ /* 0x000fca00078e02ff */
[----:B------:R-:W-:-:S07]  /*14e00*/  VIMNMX R26, R26, R27, !PT ;  /* 0x0000001b1a1a7248 */ /* 0x000fce0007fe0100 */
.L_x_1897:
[----:B------:R-:W-:-:S05]  /*14e10*/  VIADD R26, R26, 0x7f ;  /* 0x0000007f1a1a7836 */ /* 0x000fca0000000000 */
[----:B------:R-:W-:-:S04]  /*14e20*/  SHF.R.S32.HI R25, RZ, 0x1f, R26 ;  /* 0x0000001fff197819 */ /* 0x000fc8000001141a */
[----:B------:R-:W-:-:S04]  /*14e30*/  LEA.HI R25, R25, R26, RZ, 0x7 ;  /* 0x0000001a19197211 */ /* 0x000fc800078f38ff */
[----:B------:R-:W-:-:S04]  /*14e40*/  SHF.R.S32.HI R25, RZ, 0x7, R25 ;  /* 0x00000007ff197819 */ /* 0x000fc80000011419 */
[----:B------:R-:W-:-:S04]  /*14e50*/  VIMNMX R215, R208, R25, !PT ;  /* 0x00000019d0d77248 */ /* 0x000fc80007fe0100 */
[----:B------:R-:W-:-:S13]  /*14e60*/  ISETP.GE.AND P1, PT, R4, R215, PT ;  /* 0x000000d70400720c */ /* 0x000fda0003f26270 */
[----:B------:R-:W-:Y:S05]  /*14e70*/  @!P1 BRA `(.L_x_1901) ;  /* 0x0000002000dc9947 */ /* 0x000fea0003800000 */
[----:B------:R-:W-:Y:S02]  /*14e80*/  IMAD.MOV.U32 R216, RZ, RZ, R0 ;  /* 0x000000ffffd87224 */ /* 0x000fe400078e0000 */
[----:B------:R-:W-:Y:S02]  /*14e90*/  IMAD.MOV.U32 R217, RZ, RZ, R3 ;  /* 0x000000ffffd97224 */ /* 0x000fe400078e0003 */
[----:B------:R-:W-:Y:S02]  /*14ea0*/  IMAD.MOV.U32 R206, RZ, RZ, R187 ;  /* 0x000000ffffce7224 */ /* 0x000fe400078e00bb */
[----:B------:R-:W-:-:S07]  /*14eb0*/  IMAD.MOV.U32 R218, RZ, RZ, R184 ;  /* 0x000000ffffda7224 */ /* 0x000fce00078e00b8 */
.L_x_1913:
        /* <DEDUP_REMOVED lines=8> */
.L_x_1903:
[----:B------:R-:W-:-:S05]  /*14f40*/  VIADD R0, R218, 0x1 ;  /* 0x00000001da007836 */ /* 0x000fca0000000000 */
[----:B------:R-:W-:-:S04]  /*14f50*/  ISETP.NE.AND P2, PT, R0, 0x2, PT ;  /* 0x000000020000780c */ /* 0x000fc80003f45270 */
[----:B------:R-:W-:Y:S02]  /*14f60*/  SEL R3, R0, RZ, P2 ;  /* 0x000000ff00037207 */ /* 0x000fe40001000000 */
[----:B------:R-:W-:Y:S02]  /*14f70*/  SHF.L.U32 R0, R187, 0x1f, RZ ;  /* 0x0000001fbb007819 */ /* 0x000fe400000006ff */
[----:B------:R-:W-:-:S04]  /*14f80*/  LEA R3, R3, R18, 0x3 ;  /* 0x0000001203037211 */ /* 0x000fc800078e18ff */
[----:B------:R0:W1:Y:S01]  /*14f90*/  SYNCS.PHASECHK.TRANS64.TRYWAIT P2, [R3+URZ+0x28830], R0 ;  /* 0x02883000030075a7 */ /* 0x000062000804017f */
[----:B------:R-:W-:Y:S05]  /*14fa0*/  @!P0 BRA `(.L_x_1904) ;  /* 0x0000000000048947 */ /* 0x000fea0003800000 */
[----:B------:R-:W-:Y:S01]  /*14fb0*/  BPT.TRAP 0x1 ;  /* 0x000000040000795c */ /* 0x000fe20000300000 */
.L_x_1904:
[----:B------:R-:W-:Y:S04]  /*14fc0*/  BSSY B0, `(.L_x_1902) ;  /* 0x0000004000007945 */ /* 0x000fe80003800000 */
[----:B-1----:R-:W-:Y:S05]  /*14fd0*/  @P2 BRA `(.L_x_1905) ;  /* 0x0000000000082947 */ /* 0x002fea0003800000 */
[----:B------:R-:W1:Y:S02]  /*14fe0*/  SYNCS.PHASECHK.TRANS64.TRYWAIT P2, [R3+URZ+0x28830], R0 ;  /* 0x02883000030075a7 */ /* 0x000e64000804017f */
[----:B-1----:R-:W-:Y:S05]  /*14ff0*/  @!P2 BRA `(.L_x_1906) ;  /* 0x000001340038a947 */ /* 0x002fea0003800000 */
.L_x_1905:
[----:B------:R-:W-:Y:S05]  /*15000*/  BSYNC B0 ;  /* 0x0000000000007941 */ /* 0x000fea0003800000 */
.L_x_1902:
[----:B01----:R-:W0:Y:S01]  /*15010*/  S2R R0, SR_TID.X ;  /* 0x0000000000007919 */ /* 0x003e220000002100 */
[----:B------:R-:W-:Y:S01]  /*15020*/  VIADD R184, R218, 0x1 ;  /* 0x00000001dab87836 */ /* 0x000fe20000000000 */
[----:B------:R-:W-:Y:S05]  /*15030*/  WARPSYNC.ALL ;  /* 0x0000000000007948 */ /* 0x000fea0003800000 */
[----:B------:R-:W-:Y:S01]  /*15040*/  ISETP.NE.AND P2, PT, R184, 0x2, PT ;  /* 0x00000002b800780c */ /* 0x000fe20003f45270 */
[----:B------:R-:W-:Y:S01]  /*15050*/  IMAD.MOV.U32 R25, RZ, RZ, 0x40000040 ;  /* 0x40000040ff197424 */ /* 0x000fe200078e00ff */
[----:B------:R-:W-:Y:S01]  /*15060*/  R2UR UR8, R6 ;  /* 0x00000000060872ca */ /* 0x000fe200000e0000 */
[----:B------:R-:W-:Y:S01]  /*15070*/  IMAD.MOV.U32 R29, RZ, RZ, 0x40000040 ;  /* 0x40000040ff1d7424 */ /* 0x000fe200078e00ff */
[----:B------:R-:W-:Y:S01]  /*15080*/  SEL R184, R184, RZ, P2 ;  /* 0x000000ffb8b87207 */ /* 0x000fe20001000000 */
[----:B------:R-:W-:Y:S01]  /*15090*/  IMAD.MOV.U32 R27, RZ, RZ, 0x40000040 ;  /* 0x40000040ff1b7424 */ /* 0x000fe200078e00ff */
[----:B------:R-:W-:Y:S01]  /*150a0*/  R2UR UR11, R25 ;  /* 0x00000000190b72ca */ /* 0x000fe200000e0000 */
[----:B------:R-:W-:Y:S01]  /*150b0*/  IMAD.MOV.U32 R31, RZ, RZ, 0x40000040 ;  /* 0x40000040ff1f7424 */ /* 0x000fe200078e00ff */
[----:B------:R-:W-:Y:S01]  /*150c0*/  R2UR UR9, R7 ;  /* 0x00000000070972ca */ /* 0x000fe200000e0000 */
[----:B------:R-:W-:Y:S01]  /*150d0*/  IMAD R24, R184, 0x800, R9 ;  /* 0x00000800b8187824 */ /* 0x000fe200078e0209 */
[----:B------:R-:W-:-:S02]  /*150e0*/  R2UR UR15, R29 ;  /* 0x000000001d0f72ca */ /* 0x000fc400000e0000 */
[----:B------:R-:W-:Y:S01]  /*150f0*/  R2UR UR19, R27 ;  /* 0x000000001b1372ca */ /* 0x000fe200000e0000 */
[C---:B------:R-:W-:Y:S01]  /*15100*/  VIADD R28, R24.reuse, 0x2 ;  /* 0x00000002181c7836 */ /* 0x040fe20000000000 */
[C---:B------:R-:W-:Y:S01]  /*15110*/  R2UR UR10, R24.reuse ;  /* 0x00000000180a72ca */ /* 0x040fe200000e0000 */
[C---:B------:R-:W-:Y:S01]  /*15120*/  VIADD R26, R24.reuse, 0x4 ;  /* 0x00000004181a7836 */ /* 0x040fe20000000000 */
[----:B------:R-:W-:Y:S01]  /*15130*/  R2UR UR23, R29 ;  /* 0x000000001d1772ca */ /* 0x000fe200000e0000 */
[----:B------:R-:W-:Y:S01]  /*15140*/  VIADD R30, R24, 0x404 ;  /* 0x00000404181e7836 */ /* 0x000fe20000000000 */
[----:B------:R-:W-:Y:S01]  /*15150*/  R2UR UR14, R28 ;  /* 0x000000001c0e72ca */ /* 0x000fe200000e0000 */
[----:B------:R-:W-:Y:S01]  /*15160*/  VIADD R28, R24, 0x6 ;  /* 0x00000006181c7836 */ /* 0x000fe20000000000 */
[----:B------:R-:W-:Y:S02]  /*15170*/  R2UR UR18, R26 ;  /* 0x000000001a1272ca */ /* 0x000fe400000e0000 */
[----:B------:R-:W-:-:S02]  /*15180*/  IADD3 R26, R24, 0x400, RZ ;  /* 0x00000400181a7810 */ /* 0x000fc40007ffe0ff */
[----:B------:R-:W-:Y:S01]  /*15190*/  R2UR UR22, R28 ;  /* 0x000000001c1672ca */ /* 0x000fe200000e0000 */
[C---:B------:R-:W-:Y:S01]  /*151a0*/  VIADD R28, R24.reuse, 0x402 ;  /* 0x00000402181c7836 */ /* 0x040fe20000000000 */
[----:B0-----:R-:W-:Y:S01]  /*151b0*/  SHF.R.U32.HI R0, RZ, 0x7, R0 ;  /* 0x00000007ff007819 */ /* 0x001fe20000011600 */
[----:B------:R-:W-:Y:S01]  /*151c0*/  VIADD R24, R24, 0x406 ;  /* 0x0000040618187836 */ /* 0x000fe20000000000 */
[----:B------:R-:W-:Y:S02]  /*151d0*/  R2UR UR26, R26 ;  /* 0x000000001a1a72ca */ /* 0x000fe400000e0000 */
[----:B------:R-:W-:Y:S01]  /*151e0*/  R2UR UR27, R27 ;  /* 0x000000001b1b72ca */ /* 0x000fe200000e0000 */
[----:B------:R-:W-:Y:S01]  /*151f0*/  VIADD R0, R0, 0x8 ;  /* 0x0000000800007836 */ /* 0x000fe20000000000 */
[----:B------:R-:W-:Y:S02]  /*15200*/  R2UR UR30, R28 ;  /* 0x000000001c1e72ca */ /* 0x000fe400000e0000 */
[----:B------:R-:W-:-:S02]  /*15210*/  R2UR UR31, R29 ;  /* 0x000000001d1f72ca */ /* 0x000fc400000e0000 */
[----:B------:R0:W-:Y:S01]  /*15220*/  BAR.SYNC.DEFER_BLOCKING R0, 0x100 ;  /* 0x000400000000751d */ /* 0x0001e20000010000 */
[----:B------:R-:W-:Y:S02]  /*15230*/  R2UR UR34, R30 ;  /* 0x000000001e2272ca */ /* 0x000fe400000e0000 */
[----:B------:R-:W-:Y:S02]  /*15240*/  R2UR UR35, R31 ;  /* 0x000000001f2372ca */ /* 0x000fe400000e0000 */
[----:B------:R-:W-:Y:S02]  /*15250*/  R2UR UR46, R24 ;  /* 0x00000000182e72ca */ /* 0x000fe400000e0000 */
[----:B------:R-:W-:Y:S02]  /*15260*/  R2UR UR47, R25 ;  /* 0x00000000192f72ca */ /* 0x000fe400000e0000 */
[----:B------:R-:W-:Y:S02]  /*15270*/  R2UR UR12, R194 ;  /* 0x00000000c20c72ca */ /* 0x000fe400000e0000 */
[----:B------:R-:W-:-:S02]  /*15280*/  R2UR UR13, R195 ;  /* 0x00000000c30d72ca */ /* 0x000fc400000e0000 */
[----:B------:R-:W-:Y:S02]  /*15290*/  R2UR UR16, R192 ;  /* 0x00000000c01072ca */ /* 0x000fe400000e0000 */
        /* <DEDUP_REMOVED lines=38> */
.L_x_1908:
[----:B------:R-:W-:Y:S01]  /*15500*/  SHF.L.U32 R0, R206, 0x1f, RZ ;  /* 0x0000001fce007819 */ /* 0x000fe200000006ff */
[----:B------:R-:W-:-:S04]  /*15510*/  IMAD R3, R218, 0x8, R18 ;  /* 0x00000008da037824 */ /* 0x000fc800078e0212 */
[----:B------:R0:W1:Y:S01]  /*15520*/  SYNCS.PHASECHK.TRANS64.TRYWAIT P1, [R3+URZ+0x28850], R0 ;  /* 0x02885000030075a7 */ /* 0x000062000802017f */
[----:B------:R-:W-:Y:S05]  /*15530*/  @!P0 BRA `(.L_x_1909) ;  /* 0x0000000000048947 */ /* 0x000fea0003800000 */
[----:B------:R-:W-:Y:S01]  /*15540*/  BPT.TRAP 0x1 ;  /* 0x000000040000795c */ /* 0x000fe20000300000 */
.L_x_1909:
[----:B-1----:R-:W-:Y:S05]  /*15550*/  @P1 BRA `(.L_x_1907) ;  /* 0x0000000000081947 */ /* 0x002fea0003800000 */
[----:B------:R-:W1:Y:S02]  /*15560*/  SYNCS.PHASECHK.TRANS64.TRYWAIT P1, [R3+URZ+0x28850], R0 ;  /* 0x02885000030075a7 */ /* 0x000e64000802017f */
[----:B-1----:R-:W-:Y:S05]  /*15570*/  @!P1 BRA `(.L_x_1910) ;  /* 0x0000012c00ec9947 */ /* 0x002fea0003800000 */
.L_x_1907:
[----:B01----:R-:W-:Y:S01]  /*15580*/  VIADD R0, R18, 0x400 ;  /* 0x0000040012007836 */ /* 0x003fe20000000000 */
[----:B------:R-:W-:Y:S05]  /*15590*/  WARPSYNC.ALL ;  /* 0x0000000000007948 */ /* 0x000fea0003800000 */
[----:B------:R-:W-:Y:S01]  /*155a0*/  SHF.R.U32.HI R0, RZ, 0x4, R0 ;  /* 0x00000004ff007819 */ /* 0x000fe20000011600 */
[----:B------:R-:W-:Y:S01]  /*155b0*/  IMAD.MOV.U32 R207, RZ, RZ, 0x40000040 ;  /* 0x40000040ffcf7424 */ /* 0x000fe200078e00ff */
[----:B------:R-:W-:-:S06]  /*155c0*/  WARPGROUP.ARRIVE ;  /* 0x00000000000079c5 */ /* 0x000fcc0000000000 */
[----:B------:R-:W0:Y:S01]  /*155d0*/  S2R R3, SR_TID.X ;  /* 0x0000000000037919 */ /* 0x000e220000002100 */
[----:B------:R-:W-:Y:S02]  /*155e0*/  LOP3.LUT R0, R0, 0x3fff, RZ, 0xc0, !PT ;  /* 0x00003fff00007812 */ /* 0x000fe400078ec0ff */
[----:B------:R-:W-:Y:S01]  /*155f0*/  R2UR UR11, R207 ;  /* 0x00000000cf0b72ca */ /* 0x000fe200000e0000 */
[----:B------:R-:W-:Y:S01]  /*15600*/  IMAD.MOV.U32 R207, RZ, RZ, 0x40000040 ;  /* 0x40000040ffcf7424 */ /* 0x000fe200078e00ff */
[----:B------:R-:W-:-:S05]  /*15610*/  LOP3.LUT R0, R0, 0x4000000, RZ, 0xfc, !PT ;  /* 0x0400000000007812 */ /* 0x000fca00078efcff */
[----:B------:R-:W-:-:S05]  /*15620*/  IMAD R206, R218, 0x800, R0 ;  /* 0x00000800dace7824 */ /* 0x000fca00078e0200 */
[----:B------:R-:W-:-:S13]  /*15630*/  R2UR UR10, R206 ;  /* 0x00000000ce0a72ca */ /* 0x000fda00000e0000 */
[----:B------:R-:W-:Y:S01]  /*15640*/  HGMMA.64x128x16.F32 R88, R180, gdesc[UR8].tnspB, R88, gsb0 ;  /* 0x41e00008b4587df0 */ /* 0x000fe20008000858 */
[----:B0-----:R-:W-:-:S04]  /*15650*/  SHF.R.U32.HI R3, RZ, 0x7, R3 ;  /* 0x00000007ff037819 */ /* 0x001fc80000011603 */
[----:B------:R-:W-:Y:S01]  /*15660*/  IADD3 R0, -R3, 0xb, RZ ;  /* 0x0000000b03007810 */ /* 0x000fe20007ffe1ff */
        /* <DEDUP_REMOVED lines=36> */
[----:B------:R-:W-:Y:S01]  /*158b0*/  IMAD.MOV.U32 R161, RZ, RZ, 0x40000040 ;  /* 0x40000040ffa17424 */ /* 0x000fe200078e00ff */
[C---:B------:R-:W-:Y:S01]  /*158c0*/  IADD3 R160, R206.reuse, 0x300, RZ ;  /* 0x00000300cea07810 */ /* 0x040fe20007ffe0ff */
[----:B------:R-:W-:Y:S01]  /*158d0*/  WARPGROUP.ARRIVE ;  /* 0x00000000000079c5 */ /* 0x000fe20000000000 */
[----:B------:R-:W-:Y:S02]  /*158e0*/  VIADD R206, R206, 0x380 ;  /* 0x00000380cece7836 */ /* 0x000fe40000000000 */
        /* <DEDUP_REMOVED lines=9> */
[----:B------:R0:W-:Y:S06]  /*15980*/  BAR.ARV R0, 0x100 ;  /* 0x000400000000751d */ /* 0x0001ec0000002000 */
[----:B------:R-:W-:Y:S05]  /*15990*/  @!P0 BRA `(.L_x_1911) ;  /* 0x0000000000048947 */ /* 0x000fea0003800000 */
[----:B------:R-:W-:Y:S01]  /*159a0*/  BPT.TRAP 0x1 ;  /* 0x000000040000795c */ /* 0x000fe20000300000 */
.L_x_1911:
[----:B0-----:R-:W-:Y:S01]  /*159b0*/  FMNMX.FTZ R0, R24, R217, !PT ;  /* 0x000000d918007209 */ /* 0x001fe20007810000 */
[----:B------:R-:W-:-:S03]  /*159c0*/  UMOV UR51, UR6 ;  /* 0x0000000600337c82 */ /* 0x000fc60008000000 */
[----:B------:R-:W-:Y:S02]  /*159d0*/  FMNMX.FTZ R3, R25, R0, !PT ;  /* 0x0000000019037209 */ /* 0x000fe40007810000 */
[----:B------:R-:W-:-:S04]  /*159e0*/  FMNMX.FTZ R0, R26, R216, !PT ;  /* 0x000000d81a007209 */ /* 0x000fc80007810000 */
        /* <DEDUP_REMOVED lines=69> */
[C---:B------:R-:W-:Y:S01]  /*15e40*/  FMUL.FTZ R152, R3.reuse, UR51 ;  /* 0x0000003303987c20 */ /* 0x040fe20008410000 */
[----:B------:R-:W-:Y:S01]  /*15e50*/  FADD.FTZ R156, -R3, R217 ;  /* 0x000000d9039c7221 */ /* 0x000fe20000010100 */
[----:B------:R-:W-:Y:S02]  /*15e60*/  FADD.FTZ R153, -R0, R216 ;  /* 0x000000d800997221 */ /* 0x000fe40000010100 */
[--C-:B------:R-:W-:Y:S01]  /*15e70*/  FFMA.FTZ R170, R52, UR51, -R152.reuse ;  /* 0x0000003334aa7c23 */ /* 0x100fe20008010898 */
[----:B------:R-:W-:Y:S01]  /*15e80*/  FMUL.FTZ R52, R0, UR51 ;  /* 0x0000003300347c20 */ /* 0x000fe20008410000 */
[----:B------:R-:W-:Y:S01]  /*15e90*/  FFMA.FTZ R180, R24, UR51, -R152 ;  /* 0x0000003318b47c23 */ /* 0x000fe20008010898 */
[----:B------:R-:W-:Y:S01]  /*15ea0*/  FMUL.FTZ R153, R153, UR51 ;  /* 0x0000003399997c20 */ /* 0x000fe20008410000 */
[----:B------:R-:W-:Y:S01]  /*15eb0*/  FMUL.FTZ R156, R156, UR51 ;  /* 0x000000339c9c7c20 */ /* 0x000fe20008410000 */
[----:B------:R-:W-:Y:S01]  /*15ec0*/  FFMA.FTZ R181, R26, UR51, -R52 ;  /* 0x000000331ab57c23 */ /* 0x000fe20008010834 */
[----:B------:R-:W-:Y:S01]  /*15ed0*/  FFMA.FTZ R161, R25, UR51, -R152 ;  /* 0x0000003319a17c23 */ /* 0x000fe20008010898 */
[----:B------:R0:W-:Y:S01]  /*15ee0*/  MUFU.EX2 R207, R153 ;  /* 0x0000009900cf7308 */ /* 0x0001e20000000800 */
[----:B------:R-:W-:-:S02]  /*15ef0*/  IMAD R26, R184, 0x8, R18 ;  /* 0x00000008b81a7824 */ /* 0x000fc400078e0212 */
[----:B------:R-:W-:Y:S01]  /*15f00*/  FFMA.FTZ R182, R28, UR51, -R152 ;  /* 0x000000331cb67c23 */ /* 0x000fe20008010898 */
[--C-:B------:R-:W-:Y:S01]  /*15f10*/  FFMA.FTZ R183, R30, UR51, -R52.reuse ;  /* 0x000000331eb77c23 */ /* 0x100fe20008010834 */
[--C-:B------:R-:W-:Y:S01]  /*15f20*/  FFMA.FTZ R177, R34, UR51, -R52.reuse ;  /* 0x0000003322b17c23 */ /* 0x100fe20008010834 */
[----:B------:R-:W-:Y:S01]  /*15f30*/  FFMA.FTZ R34, R39, UR51, -R52 ;  /* 0x0000003327227c23 */ /* 0x000fe20008010834 */
[----:B------:R-:W-:Y:S02]  /*15f40*/  VIADD R26, R26, 0x28840 ;  /* 0x000288401a1a7836 */ /* 0x000fe40000000000 */
[--C-:B------:R-:W-:Y:S01]  /*15f50*/  FFMA.FTZ R159, R29, UR51, -R152.reuse ;  /* 0x000000331d9f7c23 */ /* 0x100fe20008010898 */
[----:B------:R-:W-:Y:S01]  /*15f60*/  MUFU.EX2 R206, R156 ;  /* 0x0000009c00ce7308 */ /* 0x000fe20000000800 */
[--C-:B0-----:R-:W-:Y:S01]  /*15f70*/  FFMA.FTZ R153, R41, UR51, -R152.reuse ;  /* 0x0000003329997c23 */ /* 0x101fe20008010898 */
[----:B------:R-:W-:Y:S01]  /*15f80*/  FFMA.FTZ R41, R49, UR51, -R152 ;  /* 0x0000003331297c23 */ /* 0x000fe20008010898 */
[----:B------:R-:W-:Y:S01]  /*15f90*/  FFMA.FTZ R49, R27, UR51, -R52 ;  /* 0x000000331b317c23 */ /* 0x000fe20008010834 */
[----:B------:R-:W-:-:S02]  /*15fa0*/  IMAD.U32 R39, RZ, RZ, UR38 ;  /* 0x00000026ff277e24 */ /* 0x000fc4000f8e00ff */
[----:B------:R-:W-:Y:S01]  /*15fb0*/  FFMA.FTZ R168, R48, UR51, -R152 ;  /* 0x0000003330a87c23 */ /* 0x000fe20008010898 */
[----:B------:R-:W-:Y:S01]  /*15fc0*/  FFMA.FTZ R48, R31, UR51, -R52 ;  /* 0x000000331f307c23 */ /* 0x000fe20008010834 */
[----:B------:R-:W-:Y:S01]  /*15fd0*/  FFMA.FTZ R176, R32, UR51, -R152 ;  /* 0x0000003320b07c23 */ /* 0x000fe20008010898 */
[----:B------:R-:W0:Y:S01]  /*15fe0*/  MUFU.EX2 R180, R180 ;  /* 0x000000b400b47308 */ /* 0x000e220000000800 */
[----:B------:R-:W-:Y:S01]  /*15ff0*/  PRMT R26, R39, 0x654, R26 ;  /* 0x00000654271a7816 */ /* 0x000fe2000000001a */
[--C-:B------:R-:W-:Y:S01]  /*16000*/  FFMA.FTZ R179, R38, UR51, -R52.reuse ;  /* 0x0000003326b37c23 */ /* 0x100fe20008010834 */
[----:B------:R-:W-:Y:S01]  /*16010*/  FFMA.FTZ R38, R55, UR51, -R52 ;  /* 0x0000003337267c23 */ /* 0x000fe20008010834 */
[--C-:B------:R-:W-:Y:S01]  /*16020*/  FFMA.FTZ R157, R33, UR51, -R152.reuse ;  /* 0x00000033219d7c23 */ /* 0x100fe20008010898 */
[----:B------:R-:W-:Y:S01]  /*16030*/  FFMA.FTZ R172, R40, UR51, -R152 ;  /* 0x0000003328ac7c23 */ /* 0x000fe20008010898 */
[----:B------:R-:W-:Y:S01]  /*16040*/  FFMA.FTZ R35, R35, UR51, -R52 ;  /* 0x0000003323237c23 */ /* 0x000fe20008010834 */
[----:B------:R1:W-:Y:S01]  /*16050*/  SYNCS.ARRIVE.TRANS64.RED.A1T0 RZ, [R26+URZ], RZ ;  /* 0x000000ff1aff79a7 */ /* 0x0003e2000810043f */
[----:B------:R-:W2:Y:S01]  /*16060*/  MUFU.EX2 R181, R181 ;  /* 0x000000b500b57308 */ /* 0x000ea20000000800 */
[--C-:B------:R-:W-:Y:S01]  /*16070*/  FFMA.FTZ R40, R53, UR51, -R152.reuse ;  /* 0x0000003335287c23 */ /* 0x100fe20008010898 */
[----:B------:R-:W-:Y:S01]  /*16080*/  FFMA.FTZ R164, R56, UR51, -R152 ;  /* 0x0000003338a47c23 */ /* 0x000fe20008010898 */
[--C-:B------:R-:W-:Y:S01]  /*16090*/  FFMA.FTZ R173, R42, UR51, -R52.reuse ;  /* 0x000000332aad7c23 */ /* 0x100fe20008010834 */
[--C-:B------:R-:W-:Y:S01]  /*160a0*/  FFMA.FTZ R31, R43, UR51, -R52.reuse ;  /* 0x000000332b1f7c23 */ /* 0x100fe20008010834 */
[--C-:B------:R-:W-:Y:S01]  /*160b0*/  FFMA.FTZ R175, R46, UR51, -R52.reuse ;  /* 0x000000332eaf7c23 */ /* 0x100fe20008010834 */
[--C-:B------:R-:W-:Y:S01]  /*160c0*/  FFMA.FTZ R30, R47, UR51, -R52.reuse ;  /* 0x000000332f1e7c23 */ /* 0x100fe20008010834 */
[--C-:B------:R-:W-:Y:S01]  /*160d0*/  FFMA.FTZ R169, R50, UR51, -R52.reuse ;  /* 0x0000003332a97c23 */ /* 0x100fe20008010834 */
[----:B------:R-:W3:Y:S01]  /*160e0*/  MUFU.EX2 R161, R161 ;  /* 0x000000a100a17308 */ /* 0x000ee20000000800 */
[--C-:B------:R-:W-:Y:S01]  /*160f0*/  FFMA.FTZ R27, R51, UR51, -R52.reuse ;  /* 0x00000033331b7c23 */ /* 0x100fe20008010834 */
[--C-:B------:R-:W-:Y:S01]  /*16100*/  FFMA.FTZ R171, R54, UR51, -R52.reuse ;  /* 0x0000003336ab7c23 */ /* 0x100fe20008010834 */
[--C-:B------:R-:W-:Y:S01]  /*16110*/  FFMA.FTZ R165, R58, UR51, -R52.reuse ;  /* 0x000000333aa57c23 */ /* 0x100fe20008010834 */
[--C-:B------:R-:W-:Y:S01]  /*16120*/  FFMA.FTZ R53, R59, UR51, -R52.reuse ;  /* 0x000000333b357c23 */ /* 0x100fe20008010834 */
[--C-:B------:R-:W-:Y:S01]  /*16130*/  FFMA.FTZ R167, R62, UR51, -R52.reuse ;  /* 0x000000333ea77c23 */ /* 0x100fe20008010834 */
[--C-:B------:R-:W-:Y:S01]  /*16140*/  FFMA.FTZ R56, R63, UR51, -R52.reuse ;  /* 0x000000333f387c23 */ /* 0x100fe20008010834 */
[--C-:B------:R-:W-:Y:S01]  /*16150*/  FFMA.FTZ R54, R66, UR51, -R52.reuse ;  /* 0x0000003342367c23 */ /* 0x100fe20008010834 */
[----:B------:R-:W4:Y:S01]  /*16160*/  MUFU.EX2 R49, R49 ;  /* 0x0000003100317308 */ /* 0x000f220000000800 */
[--C-:B------:R-:W-:Y:S01]  /*16170*/  FFMA.FTZ R55, R67, UR51, -R52.reuse ;  /* 0x0000003343377c23 */ /* 0x100fe20008010834 */
[--C-:B------:R-:W-:Y:S01]  /*16180*/  FFMA.FTZ R163, R70, UR51, -R52.reuse ;  /* 0x0000003346a37c23 */ /* 0x100fe20008010834 */
[--C-:B------:R-:W-:Y:S01]  /*16190*/  FFMA.FTZ R71, R71, UR51, -R52.reuse ;  /* 0x0000003347477c23 */ /* 0x100fe20008010834 */
[--C-:B------:R-:W-:Y:S01]  /*161a0*/  FFMA.FTZ R50, R74, UR51, -R52.reuse ;  /* 0x000000334a327c23 */ /* 0x100fe20008010834 */
[--C-:B------:R-:W-:Y:S01]  /*161b0*/  FFMA.FTZ R51, R75, UR51, -R52.reuse ;  /* 0x000000334b337c23 */ /* 0x100fe20008010834 */
[--C-:B------:R-:W-:Y:S01]  /*161c0*/  FFMA.FTZ R46, R78, UR51, -R52.reuse ;  /* 0x000000334e2e7c23 */ /* 0x100fe20008010834 */
[--C-:B------:R-:W-:Y:S01]  /*161d0*/  FFMA.FTZ R47, R79, UR51, -R52.reuse ;  /* 0x000000334f2f7c23 */ /* 0x100fe20008010834 */
[----:B------:R-:W5:Y:S01]  /*161e0*/  MUFU.EX2 R182, R182 ;  /* 0x000000b600b67308 */ /* 0x000f620000000800 */
[--C-:B------:R-:W-:Y:S01]  /*161f0*/  FFMA.FTZ R42, R82, UR51, -R52.reuse ;  /* 0x00000033522a7c23 */ /* 0x100fe20008010834 */
[--C-:B------:R-:W-:Y:S01]  /*16200*/  FFMA.FTZ R43, R83, UR51, -R52.reuse ;  /* 0x00000033532b7c23 */ /* 0x100fe20008010834 */
[----:B------:R-:W-:Y:S01]  /*16210*/  FFMA.FTZ R39, R87, UR51, -R52 ;  /* 0x0000003357277c23 */ /* 0x000fe20008010834 */
[----:B0-----:R-:W-:Y:S01]  /*16220*/  FFMA.FTZ R8, R206, R8, R180 ;  /* 0x00000008ce087223 */ /* 0x001fe200000100b4 */
[--C-:B------:R-:W-:Y:S01]  /*16230*/  FFMA.FTZ R178, R36, UR51, -R152.reuse ;  /* 0x0000003324b27c23 */ /* 0x100fe20008010898 */
[--C-:B------:R-:W-:Y:S01]  /*16240*/  FFMA.FTZ R155, R37, UR51, -R152.reuse ;  /* 0x00000033259b7c23 */ /* 0x100fe20008010898 */
[--C-:B------:R-:W-:Y:S01]  /*16250*/  FFMA.FTZ R37, R57, UR51, -R152.reuse ;  /* 0x0000003339257c23 */ /* 0x100fe20008010898 */
[----:B------:R-:W0:Y:S01]  /*16260*/  MUFU.EX2 R183, R183 ;  /* 0x000000b700b77308 */ /* 0x000e220000000800 */
[--C-:B------:R-:W-:Y:S01]  /*16270*/  FFMA.FTZ R174, R44, UR51, -R152.reuse ;  /* 0x000000332cae7c23 */ /* 0x100fe20008010898 */
        /* <DEDUP_REMOVED lines=16> */
[----:B------:R-:W-:-:S06]  /*16380*/  FFMA.FTZ R45, R85, UR51, -R152 ;  /* 0x00000033552d7c23 */ /* 0x000fcc0008010898 */
[----:B------:R-:W0:Y:S08]  /*16390*/  MUFU.EX2 R176, R176 ;  /* 0x000000b000b07308 */ /* 0x000e300000000800 */
[----:B-1----:R1:W-:Y:S08]  /*163a0*/  MUFU.EX2 R26, R38 ;  /* 0x00000026001a7308 */ /* 0x0023f00000000800 */
[----:B------:R-:W0:Y:S01]  /*163b0*/  MUFU.EX2 R177, R177 ;  /* 0x000000b100b17308 */ /* 0x000e220000000800 */
[----:B-1----:R-:W-:Y:S01]  /*163c0*/  FFMA.FTZ R38, R86, UR51, -R52 ;  /* 0x0000003356267c23 */ /* 0x002fe20008010834 */
[----:B--2---:R-:W-:Y:S01]  /*163d0*/  FFMA.FTZ R52, R207, R5, R181 ;  /* 0x00000005cf347223 */ /* 0x004fe200000100b5 */
[----:B---3--:R-:W-:-:S03]  /*163e0*/  FADD.FTZ R5, R161, R8 ;  /* 0x00000008a1057221 */ /* 0x008fc60000010000 */
[----:B----4-:R-:W-:Y:S01]  /*163f0*/  FADD.FTZ R52, R49, R52 ;  /* 0x0000003431347221 */ /* 0x010fe20000010000 */
[----:B-----5:R-:W-:Y:S01]  /*16400*/  FADD.FTZ R8, R182, R5 ;  /* 0x00000005b6087221 */ /* 0x020fe20000010000 */
[----:B------:R-:W1:Y:S02]  /*16410*/  MUFU.EX2 R157, R157 ;  /* 0x0000009d009d7308 */ /* 0x000e640000000800 */
[----:B0-----:R-:W-:Y:S01]  /*16420*/  FADD.FTZ R5, R183, R52 ;  /* 0x00000034b7057221 */ /* 0x001fe20000010000 */
[----:B------:R-:W-:-:S03]  /*16430*/  FADD.FTZ R57, R159, R8 ;  /* 0x000000089f397221 */ /* 0x000fc60000010000 */
[----:B------:R-:W-:Y:S01]  /*16440*/  FADD.FTZ R8, R48, R5 ;  /* 0x0000000530087221 */ /* 0x000fe20000010000 */
[----:B------:R-:W-:Y:S01]  /*16450*/  FADD.FTZ R52, R176, R57 ;  /* 0x00000039b0347221 */ /* 0x000fe20000010000 */
[----:B------:R-:W0:Y:S02]  /*16460*/  MUFU.EX2 R35, R35 ;  /* 0x0000002300237308 */ /* 0x000e240000000800 */
        /* <DEDUP_REMOVED lines=40> */
[----:B0-----:R-:W-:-:S04]  /*166f0*/  FADD.FTZ R57, R171, R8 ;  /* 0x00000008ab397221 */ /* 0x001fc80000010000 */
[----:B------:R-:W-:-:S03]  /*16700*/  FADD.FTZ R8, R26, R57 ;  /* 0x000000391a087221 */ /* 0x000fc60000010000 */
        /* <DEDUP_REMOVED lines=66> */
.L_x_1912:
[----:B------:R-:W-:Y:S01]  /*16b30*/  IMAD R57, R218, 0x8, R18 ;  /* 0x00000008da397824 */ /* 0x000fe200078e0212 */
[----:B------:R-:W-:Y:S01]  /*16b40*/  ISETP.GT.AND P1, PT, R4, R215, PT ;  /* 0x000000d70400720c */ /* 0x000fe20003f24270 */
[----:B------:R-:W-:Y:S01]  /*16b50*/  FMUL.FTZ R88, R88, R206 ;  /* 0x000000ce58587220 */ /* 0x000fe20000410000 */
[----:B------:R-:W-:Y:S01]  /*16b60*/  MOV R58, UR38 ;  /* 0x00000026003a7c02 */ /* 0x000fe20008000f00 */
[----:B------:R-:W-:Y:S01]  /*16b70*/  VIADD R57, R57, 0x28860 ;  /* 0x0002886039397836 */ /* 0x000fe20000000000 */
[----:B------:R-:W-:Y:S01]  /*16b80*/  F2FP.F16.F32.PACK_AB R180, R161, R180 ;  /* 0x000000b4a1b4723e */ /* 0x000fe200000000ff */
[----:B------:R-:W-:Y:S01]  /*16b90*/  FMUL.FTZ R89, R89, R206 ;  /* 0x000000ce59597220 */ /* 0x000fe20000410000 */
[----:B------:R-:W-:Y:S01]  /*16ba0*/  F2FP.F16.F32.PACK_AB R182, R159, R182 ;  /* 0x000000b69fb6723e */ /* 0x000fe200000000ff */
[-C--:B------:R-:W-:Y:S01]  /*16bb0*/  FMUL.FTZ R92, R92, R206.reuse ;  /* 0x000000ce5c5c7220 */ /* 0x080fe20000410000 */
[----:B------:R-:W-:Y:S01]  /*16bc0*/  PRMT R57, R58, 0x654, R57 ;  /* 0x000006543a397816 */ /* 0x000fe20000000039 */
[----:B------:R-:W-:Y:S01]  /*16bd0*/  FMUL.FTZ R93, R93, R206 ;  /* 0x000000ce5d5d7220 */ /* 0x000fe20000410000 */
[----:B------:R-:W-:Y:S01]  /*16be0*/  F2FP.F16.F32.PACK_AB R176, R157, R176 ;  /* 0x000000b09db0723e */ /* 0x000fe200000000ff */
[----:B------:R-:W-:Y:S01]  /*16bf0*/  FMUL.FTZ R96, R96, R206 ;  /* 0x000000ce60607220 */ /* 0x000fe20000410000 */
[----:B------:R0:W-:Y:S01]  /*16c00*/  SYNCS.ARRIVE.TRANS64.RED.A1T0 RZ, [R57+URZ], RZ ;  /* 0x000000ff39ff79a7 */ /* 0x0001e2000810043f */
        /* <DEDUP_REMOVED lines=90> */
[----:B------:R-:W-:Y:S02]  /*171b0*/  IMAD.MOV.U32 R217, RZ, RZ, R3 ;  /* 0x000000ffffd97224 */ /* 0x000fe400078e0003 */
[----:B------:R-:W-:Y:S02]  /*171c0*/  IMAD.MOV.U32 R206, RZ, RZ, R187 ;  /* 0x000000ffffce7224 */ /* 0x000fe400078e00bb */
[----:B------:R-:W-:Y:S01]  /*171d0*/  IMAD.MOV.U32 R218, RZ, RZ, R184 ;  /* 0x000000ffffda7224 */ /* 0x000fe200078e00b8 */
[----:B0-----:R-:W-:Y:S06]  /*171e0*/  @P1 BRA `(.L_x_1913) ;  /* 0xffffffdc00341947 */ /* 0x001fec000383ffff */
.L_x_1901:
[----:B------:R-:W-:-:S13]  /*171f0*/  ISETP.GE.AND P1, PT, R4, R208, PT ;  /* 0x000000d00400720c */ /* 0x000fda0003f26270 */
[----:B------:R-:W-:Y:S05]  /*17200*/  @!P1 BRA `(.L_x_1914) ;  /* 0x0000003000f49947 */ /* 0x000fea0003800000 */
[----:B------:R-:W-:Y:S01]  /*17210*/  IMAD.MOV.U32 R215, RZ, RZ, R0 ;  /* 0x000000ffffd77224 */ /* 0x000fe200078e0000 */
[----:B------:R-:W-:Y:S01]  /*17220*/  MOV R217, R184 ;  /* 0x000000b800d97202 */ /* 0x000fe20000000f00 */
[----:B------:R-:W-:Y:S02]  /*17230*/  IMAD.MOV.U32 R216, RZ, RZ, R3 ;  /* 0x000000ffffd87224 */ /* 0x000fe400078e0003 */
[----:B------:R-:W-:-:S07]  /*17240*/  IMAD.MOV.U32 R206, RZ, RZ, R187 ;  /* 0x000000ffffce7224 */ /* 0x000fce00078e00bb */
.L_x_1934:
        /* <DEDUP_REMOVED lines=8> */
.L_x_1916:
        /* <DEDUP_REMOVED lines=8> */
.L_x_1917:
[----:B------:R-:W-:Y:S04]  /*17350*/  BSSY B0, `(.L_x_1915) ;  /* 0x0000004000007945 */ /* 0x000fe80003800000 */
[----:B-1----:R-:W-:Y:S05]  /*17360*/  @P2 BRA `(.L_x_1918) ;  /* 0x0000000000082947 */ /* 0x002fea0003800000 */
[----:B------:R-:W1:Y:S02]  /*17370*/  SYNCS.PHASECHK.TRANS64.TRYWAIT P2, [R3+URZ+0x28830], R0 ;  /* 0x02883000030075a7 */ /* 0x000e64000804017f */
[----:B-1----:R-:W-:Y:S05]  /*17380*/  @!P2 BRA `(.L_x_1919) ;  /* 0x00000110007ca947 */ /* 0x002fea0003800000 */
.L_x_1918:
[----:B------:R-:W-:Y:S05]  /*17390*/  BSYNC B0 ;  /* 0x0000000000007941 */ /* 0x000fea0003800000 */
.L_x_1915:
        /* <DEDUP_REMOVED lines=9> */
[----:B------:R-:W-:-:S02]  /*17430*/  R2UR UR11, R25 ;  /* 0x00000000190b72ca */ /* 0x000fc400000e0000 */
[----:B------:R-:W-:Y:S01]  /*17440*/  R2UR UR9, R7 ;  /* 0x00000000070972ca */ /* 0x000fe200000e0000 */
[----:B------:R-:W-:Y:S01]  /*17450*/  IMAD R24, R184, 0x800, R9 ;  /* 0x00000800b8187824 */ /* 0x000fe200078e0209 */
[----:B------:R-:W-:Y:S02]  /*17460*/  MOV R29, 0x40000040 ;  /* 0x40000040001d7802 */ /* 0x000fe40000000f00 */
[----:B------:R-:W-:Y:S01]  /*17470*/  R2UR UR19, R27 ;  /* 0x000000001b1372ca */ /* 0x000fe200000e0000 */
[C---:B------:R-:W-:Y:S01]  /*17480*/  VIADD R28, R24.reuse, 0x2 ;  /* 0x00000002181c7836 */ /* 0x040fe20000000000 */
[C---:B------:R-:W-:Y:S01]  /*17490*/  R2UR UR10, R24.reuse ;  /* 0x00000000180a72ca */ /* 0x040fe200000e0000 */
[C---:B------:R-:W-:Y:S01]  /*174a0*/  VIADD R26, R24.reuse, 0x4 ;  /* 0x00000004181a7836 */ /* 0x040fe20000000000 */
[C---:B------:R-:W-:Y:S01]  /*174b0*/  R2UR UR15, R29.reuse ;  /* 0x000000001d0f72ca */ /* 0x040fe200000e0000 */
[----:B------:R-:W-:Y:S01]  /*174c0*/  VIADD R30, R24, 0x404 ;  /* 0x00000404181e7836 */ /* 0x000fe20000000000 */
[----:B------:R-:W-:Y:S01]  /*174d0*/  R2UR UR14, R28 ;  /* 0x000000001c0e72ca */ /* 0x000fe200000e0000 */
[----:B------:R-:W-:Y:S01]  /*174e0*/  VIADD R28, R24, 0x6 ;  /* 0x00000006181c7836 */ /* 0x000fe20000000000 */
[----:B------:R-:W-:Y:S01]  /*174f0*/  R2UR UR18, R26 ;  /* 0x000000001a1272ca */ /* 0x000fe200000e0000 */
[----:B------:R-:W-:Y:S01]  /*17500*/  VIADD R26, R24, 0x400 ;  /* 0x00000400181a7836 */ /* 0x000fe20000000000 */
[----:B------:R-:W-:-:S02]  /*17510*/  R2UR UR23, R29 ;  /* 0x000000001d1772ca */ /* 0x000fc400000e0000 */
        /* <DEDUP_REMOVED lines=55> */
.L_x_1921:
[----:B------:R-:W-:Y:S01]  /*17890*/  SHF.L.U32 R0, R206, 0x1f, RZ ;  /* 0x0000001fce007819 */ /* 0x000fe200000006ff */
[----:B------:R-:W-:-:S04]  /*178a0*/  IMAD R3, R217, 0x8, R18 ;  /* 0x00000008d9037824 */ /* 0x000fc800078e0212 */
[----:B------:R0:W1:Y:S01]  /*178b0*/  SYNCS.PHASECHK.TRANS64.TRYWAIT P1, [R3+URZ+0x28850], R0 ;  /* 0x02885000030075a7 */ /* 0x000062000802017f */
[----:B------:R-:W-:Y:S05]  /*178c0*/  @!P0 BRA `(.L_x_1922) ;  /* 0x0000000000048947 */ /* 0x000fea0003800000 */
[----:B------:R-:W-:Y:S01]  /*178d0*/  BPT.TRAP 0x1 ;  /* 0x000000040000795c */ /* 0x000fe20000300000 */
.L_x_1922:
[----:B-1----:R-:W-:Y:S05]  /*178e0*/  @P1 BRA `(.L_x_1920) ;  /* 0x0000000000081947 */ /* 0x002fea0003800000 */
[----:B------:R-:W1:Y:S02]  /*178f0*/  SYNCS.PHASECHK.TRANS64.TRYWAIT P1, [R3+URZ+0x28850], R0 ;  /* 0x02885000030075a7 */ /* 0x000e64000802017f */
[----:B-1----:R-:W-:Y:S05]  /*17900*/  @!P1 BRA `(.L_x_1923) ;  /* 0x0000010c00309947 */ /* 0x002fea0003800000 */
.L_x_1920:
[----:B01----:R-:W-:Y:S01]  /*17910*/  IADD3 R0, R18, 0x400, RZ ;  /* 0x0000040012007810 */ /* 0x003fe20007ffe0ff */
[----:B------:R-:W-:Y:S01]  /*17920*/  IMAD.MOV.U32 R207, RZ, RZ, 0x40000040 ;  /* 0x40000040ffcf7424 */ /* 0x000fe200078e00ff */
[----:B------:R-:W-:Y:S05]  /*17930*/  WARPSYNC.ALL ;  /* 0x0000000000007948 */ /* 0x000fea0003800000 */
[----:B------:R-:W-:Y:S01]  /*17940*/  SHF.R.U32.HI R0, RZ, 0x4, R0 ;  /* 0x00000004ff007819 */ /* 0x000fe20000011600 */
[----:B------:R-:W-:Y:S01]  /*17950*/  WARPGROUP.ARRIVE ;  /* 0x00000000000079c5 */ /* 0x000fe20000000000 */
[----:B------:R-:W-:Y:S01]  /*17960*/  R2UR UR11, R207 ;  /* 0x00000000cf0b72ca */ /* 0x000fe200000e0000 */
[----:B------:R-:W-:Y:S01]  /*17970*/  IMAD.MOV.U32 R207, RZ, RZ, 0x40000040 ;  /* 0x40000040ffcf7424 */ /* 0x000fe200078e00ff */
[----:B------:R-:W-:-:S03]  /*17980*/  LOP3.LUT R0, R0, 0x3fff, RZ, 0xc0, !PT ;  /* 0x00003fff00007812 */ /* 0x000fc600078ec0ff */
[----:B------:R-:W0:Y:S01]  /*17990*/  S2R R218, SR_TID.X ;  /* 0x0000000000da7919 */ /* 0x000e220000002100 */
        /* <DEDUP_REMOVED lines=29> */
[----:B------:R-:W-:Y:S01]  /*17b70*/  IADD3 R168, R206, 0x200, RZ ;  /* 0x00000200cea87810 */ /* 0x000fe20007ffe0ff */
        /* <DEDUP_REMOVED lines=28> */
.L_x_1924:
[----:B0-----:R-:W0:Y:S01]  /*17d40*/  @P4 LDC R0, c[0x0][0x44c] ;  /* 0x00011300ff004b82 */ /* 0x001e220000000800 */
[----:B------:R-:W-:Y:S01]  /*17d50*/  IMAD.IADD R157, R202, 0x1, R200 ;  /* 0x00000001ca9d7824 */ /* 0x000fe200078e02c8 */
[----:B------:R-:W-:-:S06]  /*17d60*/  ULOP3.LUT UR8, URZ, UR48, URZ, 0x33, !UPT ;  /* 0x000000303f087292 */ /* 0x000fcc000f8e333f */
[----:B------:R-:W1:Y:S01]  /*17d70*/  @P4 LDC R3, c[0x0][0x450] ;  /* 0x00011400ff034b82 */ /* 0x000e620000000800 */
[----:B0-----:R-:W-:-:S05]  /*17d80*/  @P4 IMAD.HI.U32 R0, R157, R0, RZ ;  /* 0x000000009d004227 */ /* 0x001fca00078e00ff */
[----:B-1----:R-:W-:Y:S01]  /*17d90*/  @P4 SHF.R.U32.HI R157, RZ, R3, R0 ;  /* 0x00000003ff9d4219 */ /* 0x002fe20000011600 */
[----:B------:R-:W-:Y:S01]  /*17da0*/  IMAD.U32 R3, RZ, RZ, UR38 ;  /* 0x00000026ff037e24 */ /* 0x000fe2000f8e00ff */
[----:B------:R-:W-:-:S03]  /*17db0*/  LEA R0, R184, R18, 0x3 ;  /* 0x00000012b8007211 */ /* 0x000fc600078e18ff */
[----:B------:R-:W0:Y:S02]  /*17dc0*/  SHFL.IDX PT, R159, R157, RZ, 0x1c1f ;  /* 0x001c1fff9d9f7589 */ /* 0x000e2400000e0000 */
[----:B------:R-:W-:-:S05]  /*17dd0*/  VIADD R0, R0, 0x28840 ;  /* 0x0002884000007836 */ /* 0x000fca0000000000 */
[----:B------:R-:W-:-:S04]  /*17de0*/  PRMT R0, R3, 0x654, R0 ;  /* 0x0000065403007816 */ /* 0x000fc80000000000 */
[----:B------:R1:W-:Y:S02]  /*17df0*/  SYNCS.ARRIVE.TRANS64.RED.A1T0 RZ, [R0+URZ], RZ ;  /* 0x000000ff00ff79a7 */ /* 0x0003e4000810043f */
[----:B-1----:R-:W-:-:S05]  /*17e00*/  IMAD.SHL.U32 R0, R4, 0x80, RZ ;  /* 0x0000008004007824 */ /* 0x002fca00078e00ff */
[----:B------:R-:W-:-:S04]  /*17e10*/  IADD3 R3, -R189, 0x1, -R0 ;  /* 0x00000001bd037810 */ /* 0x000fc80007ffe900 */
[----:B------:R-:W-:-:S05]  /*17e20*/  IADD3 R3, -R196, R3, R198 ;  /* 0x00000003c4037210 */ /* 0x000fca0007ffe1c6 */
[C---:B------:R-:W-:Y:S02]  /*17e30*/  VIADD R156, R3.reuse, UR43 ;  /* 0x0000002b039c7c36 */ /* 0x040fe40008000000 */
[----:B------:R-:W-:Y:S02]  /*17e40*/  VIADD R155, R3, UR8 ;  /* 0x00000008039b7c36 */ /* 0x000fe40008000000 */
[--C-:B0-----:R-:W-:Y:S02]  /*17e50*/  IMAD.IADD R154, R156, 0x1, R159.reuse ;  /* 0x000000019c9a7824 */ /* 0x101fe400078e029f */
[----:B------:R-:W-:Y:S01]  /*17e60*/  IMAD.IADD R3, R155, 0x1, R159 ;  /* 0x000000019b037824 */ /* 0x000fe200078e029f */
[----:B------:R-:W-:Y:S06]  /*17e70*/  @!P5 BRA `(.L_x_1925) ;  /* 0x000000000058d947 */ /* 0x000fec0003800000 */
        /* <DEDUP_REMOVED lines=12> */
.L_x_1927:
[----:B------:R-:W-:-:S04]  /*17f40*/  MOV R161, UR5 ;  /* 0x0000000500a17c02 */ /* 0x000fc80008000f00 */
[----:B------:R-:W-:-:S13]  /*17f50*/  ISETP.NE.AND P1, PT, R161, 0x1, PT ;  /* 0x00000001a100780c */ /* 0x000fda0003f25270 */
[----:B------:R-:W0:Y:S02]  /*17f60*/  @P1 LDC.64 R152, c[0x0][0x9e8] ;  /* 0x00027a00ff981b82 */ /* 0x000e240000000a00 */
[----:B0-----:R-:W-:-:S05]  /*17f70*/  @P1 IMAD.HI.U32 R152, R159, R152, RZ ;  /* 0x000000989f981227 */ /* 0x001fca00078e00ff */
[----:B------:R-:W-:-:S07]  /*17f80*/  @P1 SHF.R.U32.HI R159, RZ, R153, R152 ;  /* 0x00000099ff9f1219 */ /* 0x000fce0000011698 */
.L_x_1928:
[----:B------:R-:W-:Y:S05]  /*17f90*/  BSYNC B0 ;  /* 0x0000000000007941 */ /* 0x000fea0003800000 */
.L_x_1926:
[----:B------:R-:W-:-:S04]  /*17fa0*/  IMAD R152, R159, R161, -R0 ;  /* 0x000000a19f987224 */ /* 0x000fc800078e0a00 */
[----:B------:R-:W-:-:S05]  /*17fb0*/  IMAD.IADD R152, R152, 0x1, -R189 ;  /* 0x0000000198987824 */ /* 0x000fca00078e0abd */
[----:B------:R-:W-:Y:S02]  /*17fc0*/  VIADDMNMX R154, R152, R161, R154, PT ;  /* 0x000000a1989a7246 */ /* 0x000fe4000380019a */
[----:B------:R-:W-:-:S07]  /*17fd0*/  VIMNMX R3, R3, R152, !PT ;  /* 0x0000009803037248 */ /* 0x000fce0007fe0100 */
.L_x_1925:
        /* <DEDUP_REMOVED lines=113> */
.L_x_1931:
[----:B------:R-:W-:-:S05]  /*186f0*/  IMAD.U32 R3, RZ, RZ, UR5 ;  /* 0x00000005ff037e24 */ /* 0x000fca000f8e00ff */
[----:B------:R-:W-:-:S13]  /*18700*/  ISETP.NE.AND P2, PT, R3, 0x1, PT ;  /* 0x000000010300780c */ /* 0x000fda0003f45270 */
[----:B------:R-:W0:Y:S02]  /*18710*/  @P2 LDC.64 R32, c[0x0][0x9e8] ;  /* 0x00027a00ff202b82 */ /* 0x000e240000000a00 */
[----:B0-----:R-:W-:-:S05]  /*18720*/  @P2 IMAD.HI.U32 R32, R157, R32, RZ ;  /* 0x000000209d202227 */ /* 0x001fca00078e00ff */
[----:B------:R-:W-:-:S07]  /*18730*/  @P2 SHF.R.U32.HI R157, RZ, R33, R32 ;  /* 0x00000021ff9d2219 */ /* 0x000fce0000011620 */
.L_x_1932:
[----:B------:R-:W-:Y:S05]  /*18740*/  BSYNC B0 ;  /* 0x0000000000007941 */ /* 0x000fea0003800000 */
.L_x_1930:
[----:B------:R-:W-:-:S04]  /*18750*/  IMAD R0, R157, R3, -R0 ;  /* 0x000000039d007224 */ /* 0x000fc800078e0a00 */
[----:B------:R-:W-:-:S05]  /*18760*/  IMAD.IADD R0, R0, 0x1, -R189 ;  /* 0x0000000100007824 */ /* 0x000fca00078e0abd */
[----:B------:R-:W-:Y:S02]  /*18770*/  VIADDMNMX R156, R0, R3, R156, PT ;  /* 0x00000003009c7246 */ /* 0x000fe4000380019c */
[----:B------:R-:W-:-:S07]  /*18780*/  VIMNMX R155, R155, R0, !PT ;  /* 0x000000009b9b7248 */ /* 0x000fce0007fe0100 */
.L_x_1929:
        /* <DEDUP_REMOVED lines=175> */
[----:B------:R-:W-:Y:S01]  /*19280*/  FFMA.FTZ R85, R85, UR51, -R0 ;  /* 0x0000003355557c23 */ /* 0x000fe20008010800 */
[----:B------:R-:W-:Y:S01]  /*19290*/  FMNMX.FTZ R29, R47, R28, !PT ;  /* 0x0000001c2f1d7209 */ /* 0x000fe20007810000 */
[----:B------:R-:W-:Y:S03]  /*192a0*/  MUFU.EX2 R180, R180 ;  /* 0x000000b400b47308 */ /* 0x000fe60000000800 */
        /* <DEDUP_REMOVED lines=20> */
[----:B------:R-:W-:Y:S01]  /*193f0*/  FFMA.FTZ R28, R57, UR51, -R0 ;  /* 0x00000033391c7c23 */ /* 0x000fe20008010800 */
[----:B------:R-:W-:Y:S02]  /*19400*/  MUFU.EX2 R178, R178 ;  /* 0x000000b200b27308 */ /* 0x000fe40000000800 */
[----:B------:R-:W-:-:S04]  /*19410*/  FMNMX.FTZ R40, R78, R41, !PT ;  /* 0x000000294e287209 */ /* 0x000fc80007810000 */
[----:B------:R-:W-:Y:S02]  /*19420*/  FMNMX.FTZ R41, R79, R40, !PT ;  /* 0x000000284f297209 */ /* 0x000fe40007810000 */
[----:B------:R-:W-:Y:S02]  /*19430*/  MUFU.EX2 R37, R37 ;  /* 0x0000002500257308 */ /* 0x000fe40000000800 */
[----:B------:R-:W-:-:S04]  /*19440*/  FMNMX.FTZ R40, R82, R41, !PT ;  /* 0x0000002952287209 */ /* 0x000fc80007810000 */
[----:B------:R-:W-:Y:S02]  /*19450*/  FMNMX.FTZ R41, R83, R40, !PT ;  /* 0x0000002853297209 */ /* 0x000fe40007810000 */
[----:B------:R-:W-:Y:S02]  /*19460*/  MUFU.EX2 R172, R172 ;  /* 0x000000ac00ac7308 */ /* 0x000fe40000000800 */
[----:B------:R-:W-:Y:S01]  /*19470*/  FMNMX.FTZ R40, R86, R41, !PT ;  /* 0x0000002956287209 */ /* 0x000fe20007810000 */
[----:B------:R-:W-:-:S03]  /*19480*/  FFMA.FTZ R41, R81, UR51, -R0 ;  /* 0x0000003351297c23 */ /* 0x000fc60008010800 */
[----:B------:R-:W-:Y:S02]  /*19490*/  FMNMX.FTZ R40, R87, R40, !PT ;  /* 0x0000002857287209 */ /* 0x000fe40007810000 */
[----:B------:R-:W-:Y:S03]  /*194a0*/  MUFU.EX2 R36, R36 ;  /* 0x0000002400247308 */ /* 0x000fe60000000800 */
[----:B0-----:R-:W0:Y:S05]  /*194b0*/  SHFL.BFLY PT, R53, R40, 0x2, 0x1f ;  /* 0x0c401f0028357f89 */ /* 0x001e2a00000e0000 */
[----:B------:R-:W-:Y:S08]  /*194c0*/  MUFU.EX2 R174, R174 ;  /* 0x000000ae00ae7308 */ /* 0x000ff00000000800 */
[----:B------:R-:W-:Y:S08]  /*194d0*/  MUFU.EX2 R33, R33 ;  /* 0x0000002100217308 */ /* 0x000ff00000000800 */
[----:B------:R-:W-:Y:S01]  /*194e0*/  MUFU.EX2 R168, R168 ;  /* 0x000000a800a87308 */ /* 0x000fe20000000800 */
[----:B0-----:R-:W-:Y:S01]  /*194f0*/  FMNMX.FTZ R53, R40, R53, !PT ;  /* 0x0000003528357209 */ /* 0x001fe20007810000 */
[----:B------:R-:W-:-:S04]  /*19500*/  FFMA.FTZ R40, R80, UR51, -R0 ;  /* 0x0000003350287c23 */ /* 0x000fc80008010800 */
[----:B------:R-:W0:Y:S02]  /*19510*/  SHFL.BFLY PT, R56, R53, 0x1, 0x1f ;  /* 0x0c201f0035387f89 */ /* 0x000e2400000e0000 */
[----:B------:R-:W-:Y:S08]  /*19520*/  MUFU.EX2 R32, R32 ;  /* 0x0000002000207308 */ /* 0x000ff00000000800 */
[----:B------:R-:W-:Y:S08]  /*19530*/  MUFU.EX2 R170, R170 ;  /* 0x000000aa00aa7308 */ /* 0x000ff00000000800 */
[----:B------:R-:W-:Y:S01]  /*19540*/  MUFU.EX2 R164, R164 ;  /* 0x000000a400a47308 */ /* 0x000fe20000000800 */
[----:B0-----:R-:W-:-:S07]  /*19550*/  FMNMX.FTZ R0, R53, R56, !PT ;  /* 0x0000003835007209 */ /* 0x001fce0007810000 */
[----:B------:R-:W-:Y:S01]  /*19560*/  MUFU.EX2 R28, R28 ;  /* 0x0000001c001c7308 */ /* 0x000fe20000000800 */
[----:B------:R-:W-:Y:S02]  /*19570*/  FSEL R53, R3, RZ, P2 ;  /* 0x000000ff03357208 */ /* 0x000fe40001000000 */
[C---:B------:R-:W-:Y:S01]  /*19580*/  FSETP.NEU.FTZ.AND P1, PT, R0.reuse, -INF , PT ;  /* 0xff8000000000780b */ /* 0x040fe20003f3d000 */
[----:B------:R-:W-:Y:S02]  /*19590*/  FMUL.FTZ R57, R0, UR51 ;  /* 0x0000003300397c20 */ /* 0x000fe40008410000 */
[----:B------:R-:W-:Y:S02]  /*195a0*/  FADD.FTZ R53, -R53, R216 ;  /* 0x000000d835357221 */ /* 0x000fe40000010100 */
[----:B------:R-:W-:Y:S01]  /*195b0*/  MUFU.EX2 R166, R166 ;  /* 0x000000a600a67308 */ /* 0x000fe20000000800 */
[----:B------:R-:W-:Y:S01]  /*195c0*/  FSEL R57, R57, RZ, P1 ;  /* 0x000000ff39397208 */ /* 0x000fe20000800000 */
[----:B------:R-:W-:-:S04]  /*195d0*/  FMUL.FTZ R53, R53, UR51 ;  /* 0x0000003335357c20 */ /* 0x000fc80008410000 */
[--C-:B------:R-:W-:Y:S01]  /*195e0*/  FFMA.FTZ R181, R26, UR51, -R57.reuse ;  /* 0x000000331ab57c23 */ /* 0x100fe20008010839 */
[----:B------:R-:W-:Y:S01]  /*195f0*/  FSEL R26, R0, RZ, P1 ;  /* 0x000000ff001a7208 */ /* 0x000fe20000800000 */
[--C-:B------:R-:W-:Y:S01]  /*19600*/  FFMA.FTZ R61, R27, UR51, -R57.reuse ;  /* 0x000000331b3d7c23 */ /* 0x100fe20008010839 */
[----:B------:R-:W0:Y:S01]  /*19610*/  MUFU.EX2 R53, R53 ;  /* 0x0000003500357308 */ /* 0x000e220000000800 */
[--C-:B------:R-:W-:Y:S01]  /*19620*/  FFMA.FTZ R183, R30, UR51, -R57.reuse ;  /* 0x000000331eb77c23 */ /* 0x100fe20008010839 */
[----:B------:R-:W-:Y:S01]  /*19630*/  FFMA.FTZ R60, R31, UR51, -R57 ;  /* 0x000000331f3c7c23 */ /* 0x000fe20008010839 */
[----:B------:R-:W-:Y:S01]  /*19640*/  FADD.FTZ R26, -R26, R215 ;  /* 0x000000d71a1a7221 */ /* 0x000fe20000010100 */
[--C-:B------:R-:W-:Y:S01]  /*19650*/  FFMA.FTZ R177, R34, UR51, -R57.reuse ;  /* 0x0000003322b17c23 */ /* 0x100fe20008010839 */
[--C-:B------:R-:W-:Y:S01]  /*19660*/  FFMA.FTZ R35, R35, UR51, -R57.reuse ;  /* 0x0000003323237c23 */ /* 0x100fe20008010839 */
[--C-:B------:R-:W-:Y:S01]  /*19670*/  FFMA.FTZ R179, R38, UR51, -R57.reuse ;  /* 0x0000003326b37c23 */ /* 0x100fe20008010839 */
[----:B------:R-:W-:Y:S01]  /*19680*/  FMUL.FTZ R26, R26, UR51 ;  /* 0x000000331a1a7c20 */ /* 0x000fe20008410000 */
        /* <DEDUP_REMOVED lines=30> */
[----:B------:R-:W-:Y:S01]  /*19870*/  FADD.FTZ R55, R152, R55 ;  /* 0x0000003798377221 */ /* 0x000fe20000010000 */
[----:B------:R-:W-:Y:S01]  /*19880*/  FFMA.FTZ R43, R79, UR51, -R57 ;  /* 0x000000334f2b7c23 */ /* 0x000fe20008010839 */
[----:B------:R-:W1:Y:S01]  /*19890*/  MUFU.EX2 R60, R60 ;  /* 0x0000003c003c7308 */ /* 0x000e620000000800 */
[----:B0-----:R-:W-:Y:S01]  /*198a0*/  FADD.FTZ R8, R61, R8 ;  /* 0x000000083d087221 */ /* 0x001fe20000010000 */
[----:B------:R-:W-:Y:S01]  /*198b0*/  FADD.FTZ R58, R178, R55 ;  /* 0x00000037b23a7221 */ /* 0x000fe20000010000 */
[--C-:B------:R-:W-:Y:S01]  /*198c0*/  FFMA.FTZ R153, R82, UR51, -R57.reuse ;  /* 0x0000003352997c23 */ /* 0x100fe20008010839 */
[--C-:B------:R-:W-:Y:S01]  /*198d0*/  FFMA.FTZ R42, R83, UR51, -R57.reuse ;  /* 0x00000033532a7c23 */ /* 0x100fe20008010839 */
[--C-:B------:R-:W-:Y:S01]  /*198e0*/  FFMA.FTZ R155, R86, UR51, -R57.reuse ;  /* 0x00000033569b7c23 */ /* 0x100fe20008010839 */
[----:B------:R-:W-:Y:S01]  /*198f0*/  FADD.FTZ R55, R37, R58 ;  /* 0x0000003a25377221 */ /* 0x000fe20000010000 */
[----:B------:R-:W-:Y:S01]  /*19900*/  FFMA.FTZ R39, R87, UR51, -R57 ;  /* 0x0000003357277c23 */ /* 0x000fe20008010839 */
        /* <DEDUP_REMOVED lines=97> */
.L_x_1933:
        /* <DEDUP_REMOVED lines=10> */
[----:B------:R-:W-:Y:S01]  /*19fc0*/  FMUL.FTZ R93, R93, R53 ;  /* 0x000000355d5d7220 */ /* 0x000fe20000410000 */
[----:B------:R-:W-:Y:S01]  /*19fd0*/  F2FP.F16.F32.PACK_AB R181, R61, R181 ;  /* 0x000000b53db5723e */ /* 0x000fe200000000ff */
[-C--:B------:R-:W-:Y:S01]  /*19fe0*/  FMUL.FTZ R96, R96, R53.reuse ;  /* 0x0000003560607220 */ /* 0x080fe20000410000 */
[----:B------:R0:W-:Y:S01]  /*19ff0*/  SYNCS.ARRIVE.TRANS64.RED.A1T0 RZ, [R55+URZ], RZ ;  /* 0x000000ff37ff79a7 */ /* 0x0001e2000810043f */
        /* <DEDUP_REMOVED lines=94> */
.L_x_1914:
[----:B------:R-:W-:Y:S05]  /*1a5e0*/  WARPSYNC.ALL ;  /* 0x0000000000007948 */ /* 0x000fea0003800000 */
[----:B------:R-:W-:Y:S06]  /*1a5f0*/  BAR.ARV 0x8, 0x180 ;  /* 0x0206000000007b1d */ /* 0x000fec0000002000 */
[----:B------:R-:W-:Y:S05]  /*1a600*/  @!P0 BRA `(.L_x_1935) ;  /* 0x0000000000048947 */ /* 0x000fea0003800000 */
[----:B------:R-:W-:Y:S01]  /*1a610*/  BPT.TRAP 0x1 ;  /* 0x000000040000795c */ /* 0x000fe20000300000 */
.L_x_1935:
[----:B------:R-:W-:Y:S01]  /*1a620*/  IMAD R11, R184, 0x8, R18 ;  /* 0x00000008b80b7824 */ /* 0x000fe200078e0212 */
[----:B------:R-:W-:-:S04]  /*1a630*/  SHF.L.U32 R4, R187, 0x1f, RZ ;  /* 0x0000001fbb047819 */ /* 0x000fc800000006ff */
[----:B------:R0:W1:Y:S01]  /*1a640*/  SYNCS.PHASECHK.TRANS64.TRYWAIT P1, [R11+URZ+0x28850], R4 ;  /* 0x028850040b0075a7 */ /* 0x000062000802017f */
[----:B------:R-:W-:Y:S05]  /*1a650*/  @!P0 BRA `(.L_x_1936) ;  /* 0x0000000000048947 */ /* 0x000fea0003800000 */
[----:B------:R-:W-:Y:S01]  /*1a660*/  BPT.TRAP 0x1 ;  /* 0x000000040000795c */ /* 0x000fe20000300000 */
.L_x_1936:
[----:B------:R-:W-:-:S05]  /*1a670*/  VIADD R18, R18, 0x400 ;  /* 0x0000040012127836 */ /* 0x000fca0000000000 */
[----:B------:R-:W-:-:S04]  /*1a680*/  SHF.R.U32.HI R18, RZ, 0x4, R18 ;  /* 0x00000004ff127819 */ /* 0x000fc80000011612 */
[----:B------:R-:W-:-:S04]  /*1a690*/  LOP3.LUT R18, R18, 0x3fff, RZ, 0xc0, !PT ;  /* 0x00003fff12127812 */ /* 0x000fc800078ec0ff */
[----:B------:R-:W-:Y:S01]  /*1a6a0*/  LOP3.LUT R7, R18, 0x4000000, RZ, 0xfc, !PT ;  /* 0x0400000012077812 */ /* 0x000fe200078efcff */
[----:B-1----:R-:W-:Y:S06]  /*1a6b0*/  @P1 BRA `(.L_x_1937) ;  /* 0x0000000000081947 */ /* 0x002fec0003800000 */
[----:B------:R-:W1:Y:S02]  /*1a6c0*/  SYNCS.PHASECHK.TRANS64.TRYWAIT P1, [R11+URZ+0x28850], R4 ;  /* 0x028850040b0075a7 */ /* 0x000e64000802017f */
[----:B-1----:R-:W-:Y:S05]  /*1a6d0*/  @!P1 BRA `(.L_x_1938) ;  /* 0x000000dc00d09947 */ /* 0x002fea0003800000 */
.L_x_1937:
[----:B------:R-:W-:Y:S01]  /*1a6e0*/  IMAD R6, R184, 0x800, R7 ;  /* 0x00000800b8067824 */ /* 0x000fe200078e0207 */
[----:B------:R-:W-:Y:S01]  /*1a6f0*/  MOV R7, 0x40000040 ;  /* 0x4000004000077802 */ /* 0x000fe20000000f00 */
[----:B------:R-:W-:Y:S05]  /*1a700*/  WARPSYNC.ALL ;  /* 0x0000000000007948 */ /* 0x000fea0003800000 */
[C---:B------:R-:W-:Y:S01]  /*1a710*/  R2UR UR6, R6.reuse ;  /* 0x00000000060672ca */ /* 0x040fe200000e0000 */
[----:B------:R-:W-:Y:S01]  /*1a720*/  WARPGROUP.ARRIVE ;  /* 0x00000000000079c5 */ /* 0x000fe20000000000 */
[----:B------:R-:W-:Y:S01]  /*1a730*/  R2UR UR7, R7 ;  /* 0x00000000070772ca */ /* 0x000fe200000e0000 */
[----:B------:R-:W-:Y:S01]  /*1a740*/  VIADD R12, R6, 0x80 ;  /* 0x00000080060c7836 */ /* 0x000fe20000000000 */
[----:B01----:R-:W0:Y:S01]  /*1a750*/  SHFL.BFLY PT, R4, R5, 0x2, 0x1f ;  /* 0x0c401f0005047f89 */ /* 0x003e2200000e0000 */
[----:B------:R-:W-:Y:S01]  /*1a760*/  IMAD.MOV.U32 R13, RZ, RZ, 0x40000040 ;  /* 0x40000040ff0d7424 */ /* 0x000fe200078e00ff */
[----:B------:R-:W-:Y:S01]  /*1a770*/  MOV R14, UR51 ;  /* 0x00000033000e7c02 */ /* 0x000fe20008000f00 */
[----:B------:R-:W-:-:S02]  /*1a780*/  IMAD.MOV.U32 R7, RZ, RZ, 0x40000040 ;  /* 0x40000040ff077424 */ /* 0x000fc400078e00ff */
[----:B------:R-:W-:Y:S02]  /*1a790*/  IMAD.MOV.U32 R21, RZ, RZ, -0x800000 ;  /* 0xff800000ff157424 */ /* 0x000fe400078e00ff */
[----:B------:R-:W-:-:S04]  /*1a7a0*/  IMAD.MOV.U32 R20, RZ, RZ, -0x800000 ;  /* 0xff800000ff147424 */ /* 0x000fc800078e00ff */
        /* <DEDUP_REMOVED lines=42> */
[----:B------:R-:W-:Y:S01]  /*1aa50*/  R2UR UR6, R6 ;  /* 0x00000000060672ca */ /* 0x000fe200000e0000 */
[----:B0-----:R-:W-:Y:S01]  /*1aa60*/  FADD.FTZ R6, R4, R5 ;  /* 0x0000000504067221 */ /* 0x001fe20000010000 */
[----:B------:R-:W-:Y:S01]  /*1aa70*/  R2UR UR7, R7 ;  /* 0x00000000070772ca */ /* 0x000fe200000e0000 */
[----:B------:R-:W-:Y:S01]  /*1aa80*/  IMAD.U32 R5, RZ, RZ, UR51 ;  /* 0x00000033ff057e24 */ /* 0x000fe2000f8e00ff */
[----:B------:R-:W0:Y:S04]  /*1aa90*/  SHFL.BFLY PT, R7, R8, 0x2, 0x1f ;  /* 0x0c401f0008077f89 */ /* 0x000e2800000e0000 */
[----:B------:R-:W1:Y:S01]  /*1aaa0*/  SHFL.BFLY PT, R9, R6, 0x1, 0x1f ;  /* 0x0c201f0006097f89 */ /* 0x000e6200000e0000 */
[----:B0-----:R-:W-:Y:S01]  /*1aab0*/  FADD.FTZ R7, R7, R8 ;  /* 0x0000000807077221 */ /* 0x001fe20000010000 */
[----:B-1----:R-:W-:-:S04]  /*1aac0*/  FADD.FTZ R13, R6, R9 ;  /* 0x00000009060d7221 */ /* 0x002fc80000010000 */
[----:B------:R-:W0:Y:S01]  /*1aad0*/  SHFL.BFLY PT, R4, R7, 0x1, 0x1f ;  /* 0x0c201f0007047f89 */ /* 0x000e2200000e0000 */
[----:B------:R-:W-:Y:S01]  /*1aae0*/  IMAD.MOV.U32 R9, RZ, RZ, RZ ;  /* 0x000000ffff097224 */ /* 0x000fe200078e00ff */
[----:B------:R-:W-:-:S13]  /*1aaf0*/  FSETP.NE.FTZ.AND P2, PT, R13, RZ, PT ;  /* 0x000000ff0d00720b */ /* 0x000fda0003f55000 */
[----:B------:R-:W1:Y:S01]  /*1ab00*/  @P2 MUFU.LG2 R10, R13 ;  /* 0x0000000d000a2308 */ /* 0x000e620000000c00 */
[----:B------:R-:W-:Y:S01]  /*1ab10*/  @P2 FMUL.FTZ R14, R14, 0.69314718246459960938 ;  /* 0x3f3172180e0e2820 */ /* 0x000fe20000410000 */
[----:B0-----:R-:W-:Y:S01]  /*1ab20*/  FADD.FTZ R12, R7, R4 ;  /* 0x00000004070c7221 */ /* 0x001fe20000010000 */
[----:B------:R-:W-:-:S05]  /*1ab30*/  IMAD.MOV.U32 R4, RZ, RZ, RZ ;  /* 0x000000ffff047224 */ /* 0x000fca00078e00ff */
[----:B------:R-:W-:Y:S01]  /*1ab40*/  @P2 MUFU.RCP R9, R13 ;  /* 0x0000000d00092308 */ /* 0x000fe20000001000 */
[----:B------:R-:W-:Y:S01]  /*1ab50*/  FSETP.NE.FTZ.AND P1, PT, R12, RZ, PT ;  /* 0x000000ff0c00720b */ /* 0x000fe20003f35000 */
[----:B-1----:R-:W-:-:S04]  /*1ab60*/  @P2 FMUL.FTZ R7, R10, 0.69314718246459960938 ;  /* 0x3f3172180a072820 */ /* 0x002fc80000410000 */
[----:B------:R-:W-:-:S08]  /*1ab70*/  @P2 FFMA.FTZ R20, R14, R0, R7 ;  /* 0x000000000e142223 */ /* 0x000fd00000010007 */
        /* <DEDUP_REMOVED lines=11> */
.L_x_1939:
[----:B------:R-:W-:Y:S02]  /*1ac30*/  VIADD R0, R11, 0x28860 ;  /* 0x000288600b007836 */ /* 0x000fe40000000000 */
[-C--:B------:R-:W-:Y:S01]  /*1ac40*/  FMUL.FTZ R36, R88, R4.reuse ;  /* 0x0000000458247220 */ /* 0x080fe20000410000 */
[----:B------:R-:W-:Y:S02]  /*1ac50*/  IMAD.U32 R3, RZ, RZ, UR38 ;  /* 0x00000026ff037e24 */ /* 0x000fe4000f8e00ff */
[-C--:B------:R-:W-:Y:S01]  /*1ac60*/  FMUL.FTZ R37, R89, R4.reuse ;  /* 0x0000000459257220 */ /* 0x080fe20000410000 */
        /* <DEDUP_REMOVED lines=15> */
[----:B0-----:R-:W-:Y:S01]  /*1ad60*/  SEL R0, RZ, 0x1, P1 ;  /* 0x00000001ff007807 */ /* 0x001fe20000800000 */
        /* <DEDUP_REMOVED lines=54> */
[----:B------:R-:W-:-:S11]  /*1b0d0*/  SEL R184, R184, RZ, P1 ;  /* 0x000000ffb8b87207 */ /* 0x000fd60000800000 */
.L_x_1803:
[----:B------:R-:W-:Y:S05]  /*1b0e0*/  WARPSYNC.ALL ;  /* 0x0000000000007948 */ /* 0x000fea0003800000 */
[----:B------:R-:W0:Y:S08]  /*1b0f0*/  S2UR UR38, SR_CgaCtaId ;  /* 0x00000000002679c3 */ /* 0x000e300000008800 */
[----:B------:R-:W-:Y:S06]  /*1b100*/  BAR.SYNC.DEFER_BLOCKING 0x5, 0x180 ;  /* 0x0146000000007b1d */ /* 0x000fec0000010000 */
[----:B------:R-:W-:Y:S01]  /*1b110*/  UMOV UR4, 0x400 ;  /* 0x0000040000047882 */ /* 0x000fe20000000000 */
[----:B------:R-:W-:Y:S01]  /*1b120*/  BSSY B0, `(.L_x_1940) ;  /* 0x0000306000007945 */ /* 0x000fe20003800000 */
[----:B0-----:R-:W-:-:S06]  /*1b130*/  ULEA UR4, UR38, UR4, 0x18 ;  /* 0x0000000426047291 */ /* 0x001fcc000f8ec03f */
[----:B------:R-:W-:-:S05]  /*1b140*/  IMAD.U32 R18, RZ, RZ, UR4 ;  /* 0x00000004ff127e24 */ /* 0x000fca000f8e00ff */
[----:B------:R0:W3:Y:S01]  /*1b150*/  LDS.128 R28, [R18+0x288d0] ;  /* 0x0288d000121c7984 */ /* 0x0000e20000000c00 */
[----:B------:R-:W-:Y:S06]  /*1b160*/  BAR.ARV 0x4, 0x180 ;  /* 0x0106000000007b1d */ /* 0x000fec0000002000 */
[----:B------:R-:W-:Y:S05]  /*1b170*/  @P0 BRA `(.L_x_1941) ;  /* 0x0000002400000947 */ /* 0x000fea0003800000 */
[----:B------:R-:W2:Y:S01]  /*1b180*/  LDL R0, [R1+0x3c] ;  /* 0x00003c0001007983 */ /* 0x000ea20000100800 */
[----:B------:R-:W-:Y:S01]  /*1b190*/  ULDC UR4, c[0x0][0xad4] ;  /* 0x0002b50000047ab9 */ /* 0x000fe20000000800 */
[----:B------:R-:W-:Y:S01]  /*1b1a0*/  F2FP.F16.F32.PACK_AB R34, R133, R132 ;  /* 0x000000848522723e */ /* 0x000fe200000000ff */
[----:B------:R-:W1:Y:S01]  /*1b1b0*/  S2R R3, SR_SWINHI ;  /* 0x0000000000037919 */ /* 0x000e620000002f00 */
[----:B------:R-:W-:Y:S02]  /*1b1c0*/  MOV R40, R18 ;  /* 0x0000001200287202 */ /* 0x000fe40000000f00 */
[----:B-1----:R-:W-:-:S03]  /*1b1d0*/  MOV R41, R3 ;  /* 0x0000000300297202 */ /* 0x002fc60000000f00 */
[----:B--2---:R-:W-:-:S03]  /*1b1e0*/  IMAD.WIDE R4, R0, 0x2, R40 ;  /* 0x0000000200047825 */ /* 0x004fc600078e0228 */
[C---:B------:R-:W-:Y:S02]  /*1b1f0*/  IADD3 R8, P0, R4.reuse, 0x40, RZ ;  /* 0x0000004004087810 */ /* 0x040fe40007f1e0ff */
[C---:B------:R-:W-:Y:S02]  /*1b200*/  LOP3.LUT R3, R4.reuse, 0x380, RZ, 0xc0, !PT ;  /* 0x0000038004037812 */ /* 0x040fe400078ec0ff */
[C---:B------:R-:W-:Y:S01]  /*1b210*/  IADD3 R7, P5, R4.reuse, 0x20, RZ ;  /* 0x0000002004077810 */ /* 0x040fe20007fbe0ff */
[--C-:B------:R-:W-:Y:S01]  /*1b220*/  IMAD.X R27, RZ, RZ, R5.reuse, P0 ;  /* 0x000000ffff1b7224 */ /* 0x100fe200000e0605 */
[C---:B------:R-:W-:Y:S02]  /*1b230*/  ISETP.NE.AND P0, PT, R221.reuse, RZ, PT ;  /* 0x000000ffdd00720c */ /* 0x040fe40003f05270 */
[----:B------:R-:W-:Y:S01]  /*1b240*/  IADD3 R35, P1, R4, 0x60, RZ ;  /* 0x0000006004237810 */ /* 0x000fe20007f3e0ff */
[----:B------:R-:W-:Y:S01]  /*1b250*/  IMAD.X R25, RZ, RZ, R5, P5 ;  /* 0x000000ffff197224 */ /* 0x000fe200028e0605 */
[----:B------:R-:W-:Y:S01]  /*1b260*/  SEL R221, R221, UR4, P0 ;  /* 0x00000004dddd7c07 */ /* 0x000fe20008000000 */
[----:B------:R-:W-:Y:S05]  /*1b270*/  WARPSYNC.ALL ;  /* 0x0000000000007948 */ /* 0x000fea0003800000 */
[----:B------:R-:W-:Y:S01]  /*1b280*/  SHF.R.U64 R3, R3, 0x3, RZ ;  /* 0x0000000303037819 */ /* 0x000fe200000012ff */
[----:B------:R-:W-:Y:S01]  /*1b290*/  ULDC.64 UR6, c[0x0][0xc08] ;  /* 0x0003020000067ab9 */ /* 0x000fe20000000a00 */
[----:B------:R-:W-:Y:S01]  /*1b2a0*/  LOP3.LUT R0, R7, 0x380, RZ, 0xc0, !PT ;  /* 0x0000038007007812 */ /* 0x000fe200078ec0ff */
[----:B------:R-:W-:Y:S01]  /*1b2b0*/  ULDC.64 UR4, c[0x0][0xc00] ;  /* 0x0003000000047ab9 */ /* 0x000fe20000000a00 */
[----:B------:R-:W-:-:S02]  /*1b2c0*/  LOP3.LUT R6, R8, 0x380, RZ, 0xc0, !PT ;  /* 0x0000038008067812 */ /* 0x000fc400078ec0ff */
[----:B------:R-:W-:Y:S01]  /*1b2d0*/  LOP3.LUT R10, R35, 0x380, RZ, 0xc0, !PT ;  /* 0x00000380230a7812 */ /* 0x000fe200078ec0ff */
[----:B------:R-:W-:Y:S01]  /*1b2e0*/  BAR.SYNC.DEFER_BLOCKING 0x1, 0x100 ;  /* 0x0044000000007b1d */ /* 0x000fe20000010000 */
[C---:B------:R-:W-:Y:S02]  /*1b2f0*/  IADD3 R43, P2, R4.reuse, 0x4000, RZ ;  /* 0x00004000042b7810 */ /* 0x040fe40007f5e0ff */
[C---:B---3--:R-:W-:Y:S02]  /*1b300*/  IADD3 R28, P3, R4.reuse, 0x4020, RZ ;  /* 0x00004020041c7810 */ /* 0x048fe40007f7e0ff */
[C---:B------:R-:W-:Y:S01]  /*1b310*/  IADD3 R45, P4, R4.reuse, 0x4040, RZ ;  /* 0x00004040042d7810 */ /* 0x040fe20007f9e0ff */
[--C-:B------:R-:W-:Y:S01]  /*1b320*/  IMAD.X R13, RZ, RZ, R5.reuse, P2 ;  /* 0x000000ffff0d7224 */ /* 0x100fe200010e0605 */
[----:B------:R-:W-:Y:S01]  /*1b330*/  IADD3 R32, P5, R4, 0x4060, RZ ;  /* 0x0000406004207810 */ /* 0x000fe20007fbe0ff */
[--C-:B------:R-:W-:Y:S01]  /*1b340*/  IMAD.X R11, RZ, RZ, R5.reuse, P3 ;  /* 0x000000ffff0b7224 */ /* 0x100fe200018e0605 */
[----:B------:R-:W-:Y:S01]  /*1b350*/  LOP3.LUT R4, R3, R4, RZ, 0x3c, !PT ;  /* 0x0000000403047212 */ /* 0x000fe200078e3cff */
[--C-:B------:R-:W-:Y:S01]  /*1b360*/  IMAD.X R9, RZ, RZ, R5.reuse, P4 ;  /* 0x000000ffff097224 */ /* 0x100fe200020e0605 */
[----:B------:R-:W-:Y:S01]  /*1b370*/  SHF.R.U64 R0, R0, 0x3, RZ ;  /* 0x0000000300007819 */ /* 0x000fe200000012ff */
[----:B------:R-:W-:Y:S01]  /*1b380*/  IMAD.X R33, RZ, RZ, R5, P5 ;  /* 0x000000ffff217224 */ /* 0x000fe200028e0605 */
[----:B------:R-:W-:-:S02]  /*1b390*/  SHF.R.U64 R3, R6, 0x3, RZ ;  /* 0x0000000306037819 */ /* 0x000fc400000012ff */
[----:B------:R-:W-:Y:S02]  /*1b3a0*/  SHF.R.U64 R6, R10, 0x3, RZ ;  /* 0x000000030a067819 */ /* 0x000fe400000012ff */
[----:B-----5:R-:W-:Y:S02]  /*1b3b0*/  LOP3.LUT R24, R0, R7, RZ, 0x3c, !PT ;  /* 0x0000000700187212 */ /* 0x020fe400078e3cff */
[----:B------:R-:W-:Y:S02]  /*1b3c0*/  LOP3.LUT R14, R6, R35, RZ, 0x3c, !PT ;  /* 0x00000023060e7212 */ /* 0x000fe400078e3cff */
[----:B------:R-:W-:Y:S02]  /*1b3d0*/  LOP3.LUT R0, R43, 0x380, RZ, 0xc0, !PT ;  /* 0x000003802b007812 */ /* 0x000fe400078ec0ff */
[----:B------:R-:W-:Y:S02]  /*1b3e0*/  LOP3.LUT R6, R45, 0x380, RZ, 0xc0, !PT ;  /* 0x000003802d067812 */ /* 0x000fe400078ec0ff */
[----:B------:R-:W-:-:S02]  /*1b3f0*/  LOP3.LUT R7, R32, 0x380, RZ, 0xc0, !PT ;  /* 0x0000038020077812 */ /* 0x000fc400078ec0ff */
[----:B------:R-:W-:Y:S02]  /*1b400*/  LOP3.LUT R26, R3, R8, RZ, 0x3c, !PT ;  /* 0x00000008031a7212 */ /* 0x000fe400078e3cff */
[----:B------:R-:W-:Y:S02]  /*1b410*/  LOP3.LUT R3, R28, 0x380, RZ, 0xc0, !PT ;  /* 0x000003801c037812 */ /* 0x000fe400078ec0ff */
[----:B------:R-:W-:Y:S02]  /*1b420*/  SHF.R.U64 R0, R0, 0x3, RZ ;  /* 0x0000000300007819 */ /* 0x000fe400000012ff */
[----:B------:R-:W-:Y:S02]  /*1b430*/  SHF.R.U64 R6, R6, 0x3, RZ ;  /* 0x0000000306067819 */ /* 0x000fe400000012ff */
[----:B------:R-:W-:Y:S02]  /*1b440*/  SHF.R.U64 R7, R7, 0x3, RZ ;  /* 0x0000000307077819 */ /* 0x000fe400000012ff */
[----:B------:R-:W-:-:S02]  /*1b450*/  SHF.R.U64 R3, R3, 0x3, RZ ;  /* 0x0000000303037819 */ /* 0x000fc400000012ff */
[----:B------:R-:W-:Y:S02]  /*1b460*/  LOP3.LUT R12, R0, R43, RZ, 0x3c, !PT ;  /* 0x0000002b000c7212 */ /* 0x000fe400078e3cff */
[----:B------:R-:W-:Y:S01]  /*1b470*/  ISETP.NE.U32.AND P0, PT, RZ, UR6, PT ;  /* 0x00000006ff007c0c */ /* 0x000fe2000bf05070 */
[----:B------:R-:W1:Y:S01]  /*1b480*/  LDC.64 R42, c[0x0][0xc00] ;  /* 0x00030000ff2a7b82 */ /* 0x000e620000000a00 */
[----:B------:R-:W-:Y:S02]  /*1b490*/  IADD3.X R15, RZ, R5, RZ, P1, !PT ;  /* 0x00000005ff0f7210 */ /* 0x000fe40000ffe4ff */
[----:B------:R-:W-:Y:S02]  /*1b4a0*/  LOP3.LUT R8, R6, R45, RZ, 0x3c, !PT ;  /* 0x0000002d06087212 */ /* 0x000fe400078e3cff */
[----:B------:R-:W-:Y:S02]  /*1b4b0*/  LOP3.LUT R32, R7, R32, RZ, 0x3c, !PT ;  /* 0x0000002007207212 */ /* 0x000fe400078e3cff */
[----:B------:R-:W-:-:S02]  /*1b4c0*/  MOV R0, R4 ;  /* 0x0000000400007202 */ /* 0x000fc40000000f00 */
[----:B------:R-:W-:Y:S02]  /*1b4d0*/  F2FP.F16.F32.PACK_AB R4, R37, R36 ;  /* 0x000000242504723e */ /* 0x000fe400000000ff */
[----:B------:R-:W-:Y:S02]  /*1b4e0*/  F2FP.F16.F32.PACK_AB R5, R91, R90 ;  /* 0x0000005a5b05723e */ /* 0x000fe400000000ff */
[----:B------:R-:W-:Y:S02]  /*1b4f0*/  F2FP.F16.F32.PACK_AB R6, R39, R38 ;  /* 0x000000262706723e */ /* 0x000fe400000000ff */
[----:B------:R-:W-:Y:S02]  /*1b500*/  F2FP.F16.F32.PACK_AB R7, R95, R94 ;  /* 0x0000005e5f07723e */ /* 0x000fe400000000ff */
[----:B------:R-:W-:Y:S02]  /*1b510*/  LOP3.LUT R10, R3, R28, RZ, 0x3c, !PT ;  /* 0x0000001c030a7212 */ /* 0x000fe400078e3cff */
[----:B------:R-:W-:Y:S01]  /*1b520*/  ISETP.NE.AND.EX P0, PT, RZ, UR7, PT, P0 ;  /* 0x00000007ff007c0c */ /* 0x000fe2000bf05300 */
[----:B------:R2:W-:Y:S01]  /*1b530*/  STSM.16.M88.4 [R0], R4 ;  /* 0x0000000400007844 */ /* 0x0005e20000000200 */
[----:B------:R-:W-:-:S02]  /*1b540*/  MOV R47, R24 ;  /* 0x00000018002f7202 */ /* 0x000fc40000000f00 */
[----:B------:R-:W-:Y:S02]  /*1b550*/  MOV R44, R10 ;  /* 0x0000000a002c7202 */ /* 0x000fe40000000f00 */
[----:B------:R-:W-:Y:S02]  /*1b560*/  MOV R46, R26 ;  /* 0x0000001a002e7202 */ /* 0x000fe40000000f00 */
[----:B------:R-:W-:Y:S02]  /*1b570*/  F2FP.F16.F32.PACK_AB R35, R135, R134 ;  /* 0x000000868723723e */ /* 0x000fe400000000ff */
[----:B------:R-:W-:Y:S01]  /*1b580*/  ISETP.NE.U32.AND P3, PT, RZ, UR4, PT ;  /* 0x00000004ff007c0c */ /* 0x000fe2000bf65070 */
[----:B------:R-:W-:Y:S01]  /*1b590*/  ULDC UR6, c[0x0][0xa88] ;  /* 0x0002a20000067ab9 */ /* 0x000fe20000000800 */
[----:B------:R-:W-:Y:S01]  /*1b5a0*/  MOV R28, R8 ;  /* 0x00000008001c7202 */ /* 0x000fe20000000f00 */
[----:B-1----:R-:W-:Y:S01]  /*1b5b0*/  IMAD.WIDE R42, R222, 0x4, R42 ;  /* 0x00000004de2a7825 */ /* 0x002fe200078e022a */
[----:B------:R-:W-:-:S02]  /*1b5c0*/  MOV R45, R14 ;  /* 0x0000000e002d7202 */ /* 0x000fc40000000f00 */
[----:B------:R-:W-:Y:S02]  /*1b5d0*/  MOV R3, R12 ;  /* 0x0000000c00037202 */ /* 0x000fe40000000f00 */
[----:B--2---:R-:W-:Y:S02]  /*1b5e0*/  F2FP.F16.F32.PACK_AB R4, R97, R96 ;  /* 0x000000606104723e */ /* 0x004fe400000000ff */
[----:B------:R-:W-:Y:S02]  /*1b5f0*/  F2FP.F16.F32.PACK_AB R5, R99, R98 ;  /* 0x000000626305723e */ /* 0x000fe400000000ff */
[----:B------:R-:W-:Y:S02]  /*1b600*/  F2FP.F16.F32.PACK_AB R6, R101, R100 ;  /* 0x000000646506723e */ /* 0x000fe400000000ff */
[----:B------:R-:W-:Y:S02]  /*1b610*/  F2FP.F16.F32.PACK_AB R7, R103, R102 ;  /* 0x000000666707723e */ /* 0x000fe400000000ff */
[----:B------:R-:W-:-:S02]  /*1b620*/  F2FP.F16.F32.PACK_AB R8, R105, R104 ;  /* 0x000000686908723e */ /* 0x000fc400000000ff */
        /* <DEDUP_REMOVED lines=11> */
[----:B------:R-:W-:Y:S01]  /*1b6e0*/  STSM.16.M88.4 [R45], R12 ;  /* 0x0000000c2d007844 */ /* 0x000fe20000000200 */
[----:B------:R-:W-:Y:S02]  /*1b6f0*/  F2FP.F16.F32.PACK_AB R26, R125, R124 ;  /* 0x0000007c7d1a723e */ /* 0x000fe400000000ff */
[----:B------:R-:W-:Y:S02]  /*1b700*/  F2FP.F16.F32.PACK_AB R27, R127, R126 ;  /* 0x0000007e7f1b723e */ /* 0x000fe400000000ff */
[----:B------:R-:W-:-:S02]  /*1b710*/  MOV R0, R32 ;  /* 0x0000002000007202 */ /* 0x000fc40000000f00 */
[----:B------:R-:W-:Y:S01]  /*1b720*/  F2FP.F16.F32.PACK_AB R32, R129, R128 ;  /* 0x000000808120723e */ /* 0x000fe200000000ff */
[----:B------:R3:W-:Y:S01]  /*1b730*/  STSM.16.M88.4 [R3], R24 ;  /* 0x0000001803007844 */ /* 0x0007e20000000200 */
[----:B------:R-:W-:Y:S02]  /*1b740*/  F2FP.F16.F32.PACK_AB R33, R131, R130 ;  /* 0x000000828321723e */ /* 0x000fe400000000ff */
[----:B-1----:R-:W-:Y:S02]  /*1b750*/  F2FP.F16.F32.PACK_AB R4, R137, R136 ;  /* 0x000000888904723e */ /* 0x002fe400000000ff */
[----:B------:R-:W-:Y:S01]  /*1b760*/  F2FP.F16.F32.PACK_AB R5, R139, R138 ;  /* 0x0000008a8b05723e */ /* 0x000fe200000000ff */
[----:B------:R-:W-:Y:S01]  /*1b770*/  STSM.16.M88.4 [R44], R32 ;  /* 0x000000202c007844 */ /* 0x000fe20000000200 */
[----:B------:R-:W-:Y:S02]  /*1b780*/  F2FP.F16.F32.PACK_AB R6, R141, R140 ;  /* 0x0000008c8d06723e */ /* 0x000fe400000000ff */
[----:B------:R-:W-:-:S02]  /*1b790*/  F2FP.F16.F32.PACK_AB R7, R143, R142 ;  /* 0x0000008e8f07723e */ /* 0x000fc400000000ff */
[----:B--2---:R-:W-:Y:S02]  /*1b7a0*/  F2FP.F16.F32.PACK_AB R8, R145, R144 ;  /* 0x000000909108723e */ /* 0x004fe400000000ff */
[----:B------:R-:W-:Y:S01]  /*1b7b0*/  F2FP.F16.F32.PACK_AB R9, R147, R146 ;  /* 0x000000929309723e */ /* 0x000fe200000000ff */
[----:B------:R1:W-:Y:S01]  /*1b7c0*/  STSM.16.M88.4 [R28], R4 ;  /* 0x000000041c007844 */ /* 0x0003e20000000200 */
[----:B------:R-:W-:Y:S01]  /*1b7d0*/  F2FP.F16.F32.PACK_AB R10, R149, R148 ;  /* 0x00000094950a723e */ /* 0x000fe200000000ff */
[----:B---3--:R-:W2:Y:S01]  /*1b7e0*/  @P0 LDC.64 R24, c[0x0][0xc08] ;  /* 0x00030200ff180b82 */ /* 0x008ea20000000a00 */
[----:B------:R-:W-:Y:S01]  /*1b7f0*/  F2FP.F16.F32.PACK_AB R11, R151, R150 ;  /* 0x00000096970b723e */ /* 0x000fe200000000ff */
[----:B------:R-:W-:Y:S01]  /*1b800*/  IMAD.MOV.U32 R3, RZ, RZ, RZ ;  /* 0x000000ffff037224 */ /* 0x000fe200078e00ff */
[----:B------:R-:W-:-:S03]  /*1b810*/  ISETP.NE.AND.EX P3, PT, RZ, UR5, PT, P3 ;  /* 0x00000005ff007c0c */ /* 0x000fc6000bf65330 */
[----:B------:R3:W-:Y:S02]  /*1b820*/  STSM.16.M88.4 [R0], R8 ;  /* 0x0000000800007844 */ /* 0x0007e40000000200 */
[----:B------:R-:W-:Y:S01]  /*1b830*/  BAR.SYNC.DEFER_BLOCKING 0x1, 0x100 ;  /* 0x0044000000007b1d */ /* 0x000fe20000010000 */
[----:B------:R-:W-:Y:S01]  /*1b840*/  IMAD.U32 R27, RZ, RZ, UR6 ;  /* 0x00000006ff1b7e24 */ /* 0x000fe2000f8e00ff */
[----:B------:R-:W-:Y:S01]  /*1b850*/  ISETP.GT.AND P1, PT, R221, 0x1, PT ;  /* 0x00000001dd00780c */ /* 0x000fe20003f24270 */
[----:B-1----:R-:W-:-:S05]  /*1b860*/  IMAD.MOV.U32 R4, RZ, RZ, 0x9b8 ;  /* 0x000009b8ff047424 */ /* 0x002fca00078e00ff */
[----:B---3--:R-:W1:Y:S01]  /*1b870*/  LDC R0, c[0x0][0xbe8] ;  /* 0x0002fa00ff007b82 */ /* 0x008e620000000800 */
[----:B--2---:R-:W-:Y:S01]  /*1b880*/  @P0 IMAD.WIDE R24, R222, 0x4, R24 ;  /* 0x00000004de180825 */ /* 0x004fe200078e0218 */
[----:B------:R2:W5:Y:S04]  /*1b890*/  @P3 LDG.E R3, desc[UR52][R42.64] ;  /* 0x000000342a033981 */ /* 0x000568000c1e1900 */
[----:B------:R2:W5:Y:S01]  /*1b8a0*/  @P0 LDG.E R27, desc[UR52][R24.64] ;  /* 0x00000034181b0981 */ /* 0x000562000c1e1900 */
[----:B------:R-:W-:-:S04]  /*1b8b0*/  SEL R4, R4, 0x978, P1 ;  /* 0x0000097804047807 */ /* 0x000fc80000800000 */
[----:B------:R2:W3:Y:S01]  /*1b8c0*/  LDC.64 R10, c[0x0][R4+0x220] ;  /* 0x00008800040a7b82 */ /* 0x0004e20000000a00 */
[----:B-1----:R-:W-:-:S07]  /*1b8d0*/  ISETP.NE.AND P2, PT, R0, 0x1, PT ;  /* 0x000000010000780c */ /* 0x002fce0003f45270 */
[----:B------:R2:W1:Y:S08]  /*1b8e0*/  LDC.64 R14, c[0x0][R4+0x218] ;  /* 0x00008600040e7b82 */ /* 0x0004700000000a00 */
[----:B------:R2:W0:Y:S01]  /*1b8f0*/  LDC.64 R12, c[0x0][R4+0x228] ;  /* 0x00008a00040c7b82 */ /* 0x0004220000000a00 */
[----:B------:R-:W-:Y:S05]  /*1b900*/  @P0 BRA `(.L_x_1942) ;  /* 0x0000000000100947 */ /* 0x000fea0003800000 */
[----:B------:R-:W-:Y:S05]  /*1b910*/  @!P3 BRA `(.L_x_1942) ;  /* 0x00000000000cb947 */ /* 0x000fea0003800000 */
[----:B------:R-:W2:Y:S04]  /*1b920*/  LDG.E R6, desc[UR52][R42.64] ;  /* 0x000000342a067981 */ /* 0x000ea8000c1e1900 */
[----:B-----5:R-:W2:Y:S02]  /*1b930*/  LDG.E R27, desc[UR52][R42.64+0x4] ;  /* 0x000004342a1b7981 */ /* 0x020ea4000c1e1900 */
[----:B--2---:R-:W-:-:S07]  /*1b940*/  IMAD.IADD R27, R27, 0x1, -R6 ;  /* 0x000000011b1b7824 */ /* 0x004fce00078e0a06 */
.L_x_1942:
[----:B------:R-:W4:Y:S04]  /*1b950*/  LDL R28, [R1+0x38] ;  /* 0x00003800011c7983 */ /* 0x000f280000100800 */
[----:B------:R-:W4:Y:S01]  /*1b960*/  LDL R26, [R1+0xc] ;  /* 0x00000c00011a7983 */ /* 0x000f220000100800 */
[----:B--2---:R-:W2:Y:S01]  /*1b970*/  LDC.64 R4, c[0x0][R4+0x210] ;  /* 0x0000840004047b82 */ /* 0x004ea20000000a00 */
[----:B------:R-:W-:Y:S01]  /*1b980*/  ISETP.NE.U32.AND P0, PT, RZ, UR4, PT ;  /* 0x00000004ff007c0c */ /* 0x000fe2000bf05070 */
[-C--:B-1----:R-:W-:Y:S01]  /*1b990*/  IMAD R25, R15, R197.reuse, RZ ;  /* 0x000000c50f197224 */ /* 0x082fe200078e02ff */
[----:B------:R-:W-:Y:S01]  /*1b9a0*/  SHF.R.S32.HI R9, RZ, 0x1f, R222 ;  /* 0x0000001fff097819 */ /* 0x000fe200000114de */
[----:B------:R-:W-:Y:S01]  /*1b9b0*/  IMAD.WIDE.U32 R14, R14, R197, RZ ;  /* 0x000000c50e0e7225 */ /* 0x000fe200078e00ff */
[----:B------:R-:W-:-:S02]  /*1b9c0*/  ISETP.NE.AND.EX P0, PT, RZ, UR5, PT, P0 ;  /* 0x00000005ff007c0c */ /* 0x000fc4000bf05300 */
[----:B------:R-:W-:Y:S01]  /*1b9d0*/  IADD3 R45, R202, R200, RZ ;  /* 0x000000c8ca2d7210 */ /* 0x000fe20007ffe0ff */
[----:B------:R-:W1:Y:S01]  /*1b9e0*/  @P2 LDC R24, c[0x0][0xbec] ;  /* 0x0002fb00ff182b82 */ /* 0x000e620000000800 */
[----:B------:R-:W-:Y:S01]  /*1b9f0*/  SEL R8, R222, RZ, !P0 ;  /* 0x000000ffde087207 */ /* 0x000fe20004000000 */
[----:B------:R-:W-:Y:S01]  /*1ba00*/  IMAD.IADD R43, R15, 0x1, R25 ;  /* 0x000000010f2b7824 */ /* 0x000fe200078e0219 */
[----:B------:R-:W-:-:S03]  /*1ba10*/  SEL R9, R9, RZ, !P0 ;  /* 0x000000ff09097207 */ /* 0x000fc60004000000 */
[-C--:B---3--:R-:W-:Y:S02]  /*1ba20*/  IMAD R11, R11, R8.reuse, RZ ;  /* 0x000000080b0b7224 */ /* 0x088fe400078e02ff */
[----:B------:R-:W3:Y:S02]  /*1ba30*/  @P2 LDC R35, c[0x0][0xbf0] ;  /* 0x0002fc00ff232b82 */ /* 0x000ee40000000800 */
[C---:B------:R-:W-:Y:S01]  /*1ba40*/  IMAD R33, R10.reuse, R9, R11 ;  /* 0x000000090a217224 */ /* 0x040fe200078e020b */
[----:B------:R-:W-:Y:S01]  /*1ba50*/  SEL R9, R223, RZ, P1 ;  /* 0x000000ffdf097207 */ /* 0x000fe20000800000 */
[----:B------:R-:W-:-:S04]  /*1ba60*/  IMAD.WIDE.U32 R10, R10, R8, RZ ;  /* 0x000000080a0a7225 */ /* 0x000fc800078e00ff */
[----:B------:R-:W2:Y:S01]  /*1ba70*/  LDC.64 R6, c[0x0][0xba8] ;  /* 0x0002ea00ff067b82 */ /* 0x000ea20000000a00 */
[----:B-----5:R-:W-:Y:S01]  /*1ba80*/  IADD3 R15, P0, P3, R10, R14, R3 ;  /* 0x0000000e0a0f7210 */ /* 0x020fe20007b1e003 */
[----:B------:R-:W-:Y:S01]  /*1ba90*/  IMAD.IADD R33, R11, 0x1, R33 ;  /* 0x000000010b217824 */ /* 0x000fe200078e0221 */
[----:B------:R-:W-:Y:S01]  /*1baa0*/  SHF.R.S32.HI R10, RZ, 0x1f, R3 ;  /* 0x0000001fff0a7819 */ /* 0x000fe20000011403 */
[----:B------:R-:W-:Y:S02]  /*1bab0*/  IMAD.MOV.U32 R11, RZ, RZ, R45 ;  /* 0x000000ffff0b7224 */ /* 0x000fe400078e002d */
[----:B0-----:R-:W-:Y:S02]  /*1bac0*/  IMAD R25, R13, R9, RZ ;  /* 0x000000090d197224 */ /* 0x001fe400078e02ff */
[----:B-1----:R-:W-:-:S04]  /*1bad0*/  @P2 IMAD.HI.U32 R14, R45, R24, RZ ;  /* 0x000000182d0e2227 */ /* 0x002fc800078e00ff */
[----:B------:R-:W-:Y:S01]  /*1bae0*/  IMAD.WIDE.U32 R12, R12, R9, RZ ;  /* 0x000000090c0c7225 */ /* 0x000fe200078e00ff */
[----:B---3--:R-:W-:-:S03]  /*1baf0*/  @P2 SHF.R.U32.HI R11, RZ, R35, R14 ;  /* 0x00000023ff0b2219 */ /* 0x008fc6000001160e */
[----:B------:R-:W-:Y:S01]  /*1bb00*/  IMAD.IADD R25, R13, 0x1, R25 ;  /* 0x000000010d197824 */ /* 0x000fe200078e0219 */
[----:B------:R-:W-:Y:S02]  /*1bb10*/  IADD3.X R14, R33, R43, R10, P0, P3 ;  /* 0x0000002b210e7210 */ /* 0x000fe400007e640a */
[----:B------:R-:W-:Y:S01]  /*1bb20*/  IADD3 R12, P0, P3, R11, R15, R12 ;  /* 0x0000000f0b0c7210 */ /* 0x000fe20007b1e00c */
[--C-:B------:R-:W-:Y:S01]  /*1bb30*/  IMAD.MOV R9, RZ, RZ, -R11.reuse ;  /* 0x000000ffff097224 */ /* 0x100fe200078e0a0b */
[----:B------:R-:W-:Y:S01]  /*1bb40*/  SHF.R.S32.HI R11, RZ, 0x1f, R11 ;  /* 0x0000001fff0b7819 */ /* 0x000fe2000001140b */
[----:B--2---:R-:W0:Y:S02]  /*1bb50*/  @!P1 LDC R6, c[0x0][0xb50] ;  /* 0x0002d400ff069b82 */ /* 0x004e240000000800 */
[----:B------:R-:W-:Y:S01]  /*1bb60*/  IMAD R9, R0, R9, R45 ;  /* 0x0000000900097224 */ /* 0x000fe200078e022d */
[----:B------:R-:W-:-:S03]  /*1bb70*/  IADD3.X R13, R11, R14, R25, P0, P3 ;  /* 0x0000000e0b0d7210 */ /* 0x000fc600007e6419 */
[----:B------:R-:W-:Y:S01]  /*1bb80*/  IMAD R5, R5, R9, RZ ;  /* 0x0000000905057224 */ /* 0x000fe200078e02ff */
[----:B------:R-:W-:Y:S01]  /*1bb90*/  SHF.R.S32.HI R11, RZ, 0x1f, R9 ;  /* 0x0000001fff0b7819 */ /* 0x000fe20000011409 */
[----:B------:R-:W1:Y:S04]  /*1bba0*/  @!P1 LDC R7, c[0x0][0xb54] ;  /* 0x0002d500ff079b82 */ /* 0x000e680000000800 */
[C---:B------:R-:W-:Y:S02]  /*1bbb0*/  IMAD R11, R4.reuse, R11, R5 ;  /* 0x0000000b040b7224 */ /* 0x040fe400078e0205 */
[----:B------:R-:W-:-:S04]  /*1bbc0*/  IMAD.WIDE.U32 R4, R4, R9, R12 ;  /* 0x0000000904047225 */ /* 0x000fc800078e000c */
[----:B------:R-:W-:Y:S02]  /*1bbd0*/  IMAD.IADD R5, R5, 0x1, R11 ;  /* 0x0000000105057824 */ /* 0x000fe400078e020b */
[----:B------:R-:W-:Y:S01]  /*1bbe0*/  IMAD R9, R27, R0, RZ ;  /* 0x000000001b097224 */ /* 0x000fe200078e02ff */
[----:B0-----:R-:W-:-:S05]  /*1bbf0*/  LEA R11, P0, R4, R6, 0x2 ;  /* 0x00000006040b7211 */ /* 0x001fca00078010ff */
[----:B------:R-:W-:Y:S01]  /*1bc00*/  SHFL.IDX PT, R12, R11, 0x1, 0x1c1f ;  /* 0x003c1f000b0c7f89 */ /* 0x000fe200000e0000 */
[----:B-1----:R-:W-:-:S03]  /*1bc10*/  LEA.HI.X R7, R4, R7, R5, 0x2, P0 ;  /* 0x0000000704077211 */ /* 0x002fc600000f1405 */
[----:B------:R-:W-:Y:S04]  /*1bc20*/  SHFL.IDX PT, R4, R11, RZ, 0x1c1f ;  /* 0x001c1fff0b047589 */ /* 0x000fe800000e0000 */
[----:B------:R-:W0:Y:S04]  /*1bc30*/  SHFL.IDX PT, R5, R7, RZ, 0x1c1f ;  /* 0x001c1fff07057589 */ /* 0x000e2800000e0000 */
[----:B------:R-:W1:Y:S01]  /*1bc40*/  SHFL.IDX PT, R13, R7, 0x1, 0x1c1f ;  /* 0x003c1f00070d7f89 */ /* 0x000e6200000e0000 */
[----:B----4-:R-:W-:Y:S01]  /*1bc50*/  IMAD.IADD R24, R28, 0x1, R200 ;  /* 0x000000011c187824 */ /* 0x010fe200078e02c8 */
[----:B------:R-:W-:-:S03]  /*1bc60*/  LOP3.LUT P0, RZ, R26, 0x3, RZ, 0xc0, !PT ;  /* 0x000000031aff7812 */ /* 0x000fc6000780c0ff */
[C---:B------:R-:W-:Y:S01]  /*1bc70*/  VIADD R6, R24.reuse, 0x8 ;  /* 0x0000000818067836 */ /* 0x040fe20000000000 */
[----:B------:R-:W-:-:S04]  /*1bc80*/  ISETP.GE.OR P3, PT, R24, R9, P0 ;  /* 0x000000091800720c */ /* 0x000fc80000766670 */
[----:B------:R-:W-:-:S09]  /*1bc90*/  ISETP.GE.OR P0, PT, R6, R9, P0 ;  /* 0x000000090600720c */ /* 0x000fd20000706670 */
[----:B0-----:R0:W-:Y:S04]  /*1bca0*/  @!P3 ST.E desc[UR52][R4.64], R21 ;  /* 0x000000150400b985 */ /* 0x0011e8000c101934 */
[----:B-1----:R0:W-:Y:S01]  /*1bcb0*/  @!P0 ST.E desc[UR52][R12.64], R20 ;  /* 0x000000140c008985 */ /* 0x0021e2000c101934 */
[----:B------:R-:W-:Y:S05]  /*1bcc0*/  @P1 BRA `(.L_x_1943) ;  /* 0x0000000800a41947 */ /* 0x000fea0003800000 */
[----:B0-----:R-:W-:Y:S01]  /*1bcd0*/  LEA R5, R188, R220, 0x3 ;  /* 0x000000dcbc057211 */ /* 0x001fe200078e18ff */
[----:B------:R-:W0:Y:S01]  /*1bce0*/  @P2 LDC R21, c[0x0][0xbec] ;  /* 0x0002fb00ff152b82 */ /* 0x000e220000000800 */
[----:B------:R-:W-:-:S03]  /*1bcf0*/  ULDC.64 UR4, c[0x0][0xaa0] ;  /* 0x0002a80000047ab9 */ /* 0x000fc60000000a00 */
[----:B------:R-:W-:-:S04]  /*1bd00*/  IMAD.SHL.U32 R5, R5, 0x8, RZ ;  /* 0x0000000805057824 */ /* 0x000fc800078e00ff */
[----:B------:R-:W-:Y:S01]  /*1bd10*/  IMAD.WIDE R40, R5, 0x2, R40 ;  /* 0x0000000205287825 */ /* 0x000fe200078e0228 */
[----:B------:R-:W1:Y:S02]  /*1bd20*/  @P2 LDC R14, c[0x0][0xbf0] ;  /* 0x0002fc00ff0e2b82 */ /* 0x000e640000000800 */
[C---:B------:R-:W-:Y:S02]  /*1bd30*/  IADD3 R25, P5, R40.reuse, 0x1000, RZ ;  /* 0x0000100028197810 */ /* 0x040fe40007fbe0ff */
[----:B------:R-:W-:Y:S02]  /*1bd40*/  IADD3 R33, P0, R40, 0x2000, RZ ;  /* 0x0000200028217810 */ /* 0x000fe40007f1e0ff */
[----:B------:R-:W-:Y:S02]  /*1bd50*/  LOP3.LUT R24, R25, 0x380, RZ, 0xc0, !PT ;  /* 0x0000038019187812 */ /* 0x000fe400078ec0ff */
[----:B------:R-:W-:Y:S02]  /*1bd60*/  LOP3.LUT R32, R33, 0x380, RZ, 0xc0, !PT ;  /* 0x0000038021207812 */ /* 0x000fe400078ec0ff */
[----:B------:R-:W-:-:S02]  /*1bd70*/  SHF.R.U64 R24, R24, 0x3, RZ ;  /* 0x0000000318187819 */ /* 0x000fc400000012ff */
[----:B------:R-:W-:Y:S01]  /*1bd80*/  SHF.R.U64 R32, R32, 0x3, RZ ;  /* 0x0000000320207819 */ /* 0x000fe200000012ff */
[----:B------:R-:W-:Y:S01]  /*1bd90*/  IMAD R10, R10, UR4, RZ ;  /* 0x000000040a0a7c24 */ /* 0x000fe2000f8e02ff */
[----:B------:R-:W-:Y:S01]  /*1bda0*/  LOP3.LUT R24, R24, R25, RZ, 0x3c, !PT ;  /* 0x0000001918187212 */ /* 0x000fe200078e3cff */
[--C-:B------:R-:W-:Y:S01]  /*1bdb0*/  IMAD.X R25, RZ, RZ, R41.reuse, P5 ;  /* 0x000000ffff197224 */ /* 0x100fe200028e0629 */
[----:B------:R-:W-:Y:S01]  /*1bdc0*/  LOP3.LUT R32, R32, R33, RZ, 0x3c, !PT ;  /* 0x0000002120207212 */ /* 0x000fe200078e3cff */
[--C-:B------:R-:W-:Y:S01]  /*1bdd0*/  IMAD.X R33, RZ, RZ, R41.reuse, P0 ;  /* 0x000000ffff217224 */ /* 0x100fe200000e0629 */
[C---:B------:R-:W-:Y:S02]  /*1bde0*/  IADD3 R37, P1, R40.reuse, 0x3000, RZ ;  /* 0x0000300028257810 */ /* 0x040fe40007f3e0ff */
[C---:B------:R-:W-:Y:S02]  /*1bdf0*/  IADD3 R43, P3, R40.reuse, 0x4000, RZ ;  /* 0x00004000282b7810 */ /* 0x040fe40007f7e0ff */
[C---:B------:R-:W-:Y:S01]  /*1be00*/  IADD3 R45, P4, R40.reuse, 0x5000, RZ ;  /* 0x00005000282d7810 */ /* 0x040fe20007f9e0ff */
[C---:B------:R-:W-:Y:S01]  /*1be10*/  IMAD R13, R3.reuse, UR5, R10 ;  /* 0x00000005030d7c24 */ /* 0x040fe2000f8e020a */
[C---:B------:R-:W-:Y:S01]  /*1be20*/  IADD3 R49, P5, R40.reuse, 0x6000, RZ ;  /* 0x0000600028317810 */ /* 0x040fe20007fbe0ff */
[----:B------:R-:W5:Y:S01]  /*1be30*/  LD.E.128 R24, desc[UR52][R24.64] ;  /* 0x0000003418187980 */ /* 0x000f62000c101d00 */
[----:B------:R-:W-:Y:S01]  /*1be40*/  IADD3 R7, P0, R40, 0x7000, RZ ;  /* 0x0000700028077810 */ /* 0x000fe20007f1e0ff */
[----:B------:R-:W-:Y:S01]  /*1be50*/  IMAD.WIDE.U32 R10, R3, UR4, RZ ;  /* 0x00000004030a7c25 */ /* 0x000fe2000f8e00ff */
[----:B------:R-:W-:Y:S01]  /*1be60*/  LOP3.LUT R36, R37, 0x380, RZ, 0xc0, !PT ;  /* 0x0000038025247812 */ /* 0x000fe200078ec0ff */
[----:B------:R-:W-:Y:S01]  /*1be70*/  ULDC.64 UR4, c[0x0][0xae8] ;  /* 0x0002ba0000047ab9 */ /* 0x000fe20000000a00 */
[----:B------:R-:W-:Y:S01]  /*1be80*/  LOP3.LUT R42, R43, 0x380, RZ, 0xc0, !PT ;  /* 0x000003802b2a7812 */ /* 0x000fe200078ec0ff */
[----:B------:R-:W-:Y:S01]  /*1be90*/  IMAD.X R53, RZ, RZ, R41, P0 ;  /* 0x000000ffff357224 */ /* 0x000fe200000e0629 */
[----:B------:R-:W-:Y:S01]  /*1bea0*/  LOP3.LUT R44, R45, 0x380, RZ, 0xc0, !PT ;  /* 0x000003802d2c7812 */ /* 0x000fe200078ec0ff */
[----:B------:R-:W5:Y:S01]  /*1beb0*/  LD.E.128 R32, desc[UR52][R32.64] ;  /* 0x0000003420207980 */ /* 0x000f62000c101d00 */
[----:B------:R-:W-:-:S02]  /*1bec0*/  LOP3.LUT R48, R49, 0x380, RZ, 0xc0, !PT ;  /* 0x0000038031307812 */ /* 0x000fc400078ec0ff */
[----:B------:R-:W-:Y:S02]  /*1bed0*/  LOP3.LUT R5, R40, 0x380, RZ, 0xc0, !PT ;  /* 0x0000038028057812 */ /* 0x000fe400078ec0ff */
[----:B------:R-:W-:Y:S01]  /*1bee0*/  LOP3.LUT R6, R7, 0x380, RZ, 0xc0, !PT ;  /* 0x0000038007067812 */ /* 0x000fe200078ec0ff */
[----:B------:R-:W-:Y:S01]  /*1bef0*/  IMAD.IADD R11, R11, 0x1, R13 ;  /* 0x000000010b0b7824 */ /* 0x000fe200078e020d */
[----:B------:R-:W-:Y:S01]  /*1bf00*/  SHF.R.U64 R36, R36, 0x3, RZ ;  /* 0x0000000324247819 */ /* 0x000fe200000012ff */
[----:B------:R-:W-:Y:S01]  /*1bf10*/  IMAD R3, R220, 0x20, R188 ;  /* 0x00000020dc037824 */ /* 0x000fe200078e02bc */
[----:B------:R-:W-:Y:S02]  /*1bf20*/  SHF.R.U64 R42, R42, 0x3, RZ ;  /* 0x000000032a2a7819 */ /* 0x000fe400000012ff */
[----:B------:R-:W-:Y:S02]  /*1bf30*/  SHF.R.U64 R44, R44, 0x3, RZ ;  /* 0x000000032c2c7819 */ /* 0x000fe400000012ff */
[----:B------:R-:W-:-:S02]  /*1bf40*/  SHF.R.U64 R48, R48, 0x3, RZ ;  /* 0x0000000330307819 */ /* 0x000fc400000012ff */
[----:B------:R-:W-:Y:S02]  /*1bf50*/  SHF.R.U64 R5, R5, 0x3, RZ ;  /* 0x0000000305057819 */ /* 0x000fe400000012ff */
[----:B------:R-:W-:Y:S01]  /*1bf60*/  SHF.R.U64 R6, R6, 0x3, RZ ;  /* 0x0000000306067819 */ /* 0x000fe200000012ff */
[----:B------:R-:W-:Y:S01]  /*1bf70*/  IMAD.WIDE.U32 R10, R197, UR4, R10 ;  /* 0x00000004c50a7c25 */ /* 0x000fe2000f8e000a */
[----:B------:R-:W-:Y:S02]  /*1bf80*/  LOP3.LUT R36, R36, R37, RZ, 0x3c, !PT ;  /* 0x0000002524247212 */ /* 0x000fe400078e3cff */
[----:B------:R-:W-:Y:S01]  /*1bf90*/  LOP3.LUT R42, R42, R43, RZ, 0x3c, !PT ;  /* 0x0000002b2a2a7212 */ /* 0x000fe200078e3cff */
[--C-:B------:R-:W-:Y:S01]  /*1bfa0*/  IMAD.X R37, RZ, RZ, R41.reuse, P1 ;  /* 0x000000ffff257224 */ /* 0x100fe200008e0629 */
[----:B------:R-:W-:Y:S01]  /*1bfb0*/  LOP3.LUT R44, R44, R45, RZ, 0x3c, !PT ;  /* 0x0000002d2c2c7212 */ /* 0x000fe200078e3cff */
[--C-:B------:R-:W-:Y:S01]  /*1bfc0*/  IMAD.X R43, RZ, RZ, R41.reuse, P3 ;  /* 0x000000ffff2b7224 */ /* 0x100fe200018e0629 */
[----:B------:R-:W-:Y:S01]  /*1bfd0*/  LOP3.LUT R48, R48, R49, RZ, 0x3c, !PT ;  /* 0x0000003130307212 */ /* 0x000fe200078e3cff */
[--C-:B------:R-:W-:Y:S01]  /*1bfe0*/  IMAD.X R45, RZ, RZ, R41.reuse, P4 ;  /* 0x000000ffff2d7224 */ /* 0x100fe200020e0629 */
[----:B------:R-:W-:Y:S01]  /*1bff0*/  LOP3.LUT R4, R5, R40, RZ, 0x3c, !PT ;  /* 0x0000002805047212 */ /* 0x000fe200078e3cff */
[----:B------:R-:W-:Y:S01]  /*1c000*/  IMAD.X R49, RZ, RZ, R41, P5 ;  /* 0x000000ffff317224 */ /* 0x000fe200028e0629 */
[----:B------:R-:W-:Y:S01]  /*1c010*/  MOV R5, R41 ;  /* 0x0000002900057202 */ /* 0x000fe20000000f00 */
[----:B------:R-:W-:Y:S01]  /*1c020*/  IMAD.IADD R12, R200, 0x1, R3 ;  /* 0x00000001c80c7824 */ /* 0x000fe200078e0203 */
[----:B------:R-:W-:-:S02]  /*1c030*/  LOP3.LUT R52, R6, R7, RZ, 0x3c, !PT ;  /* 0x0000000706347212 */ /* 0x000fc400078e3cff */
[----:B------:R-:W-:Y:S01]  /*1c040*/  SHF.R.S32.HI R15, RZ, 0x1f, R8 ;  /* 0x0000001fff0f7819 */ /* 0x000fe20000011408 */
[----:B------:R-:W-:Y:S01]  /*1c050*/  IMAD R11, R197, UR5, R11 ;  /* 0x00000005c50b7c24 */ /* 0x000fe2000f8e020b */
[----:B------:R-:W-:Y:S01]  /*1c060*/  ULDC.64 UR4, c[0x0][0xaf0] ;  /* 0x0002bc0000047ab9 */ /* 0x000fe20000000a00 */
[----:B0-----:R-:W-:Y:S01]  /*1c070*/  @P2 IMAD.HI.U32 R3, R12, R21, RZ ;  /* 0x000000150c032227 */ /* 0x001fe200078e00ff */
[----:B------:R-:W5:Y:S03]  /*1c080*/  LD.E.128 R4, desc[UR52][R4.64] ;  /* 0x0000003404047980 */ /* 0x000f66000c101d00 */
[----:B------:R-:W-:Y:S01]  /*1c090*/  IMAD R15, R15, UR4, RZ ;  /* 0x000000040f0f7c24 */ /* 0x000fe2000f8e02ff */
[----:B------:R-:W5:Y:S01]  /*1c0a0*/  LD.E.128 R36, desc[UR52][R36.64] ;  /* 0x0000003424247980 */ /* 0x000f62000c101d00 */
[----:B------:R-:W-:-:S03]  /*1c0b0*/  IMAD.MOV.U32 R13, RZ, RZ, R12 ;  /* 0x000000ffff0d7224 */ /* 0x000fc600078e000c */
[----:B------:R-:W5:Y:S01]  /*1c0c0*/  LD.E.128 R40, desc[UR52][R42.64] ;  /* 0x000000342a287980 */ /* 0x000f62000c101d00 */
[----:B------:R-:W-:-:S03]  /*1c0d0*/  IMAD R15, R8, UR5, R15 ;  /* 0x00000005080f7c24 */ /* 0x000fc6000f8e020f */
[----:B------:R-:W5:Y:S01]  /*1c0e0*/  LD.E.128 R44, desc[UR52][R44.64] ;  /* 0x000000342c2c7980 */ /* 0x000f62000c101d00 */
[----:B------:R-:W-:-:S03]  /*1c0f0*/  IMAD.WIDE.U32 R10, R8, UR4, R10 ;  /* 0x00000004080a7c25 */ /* 0x000fc6000f8e000a */
[----:B------:R-:W5:Y:S01]  /*1c100*/  LD.E.128 R48, desc[UR52][R48.64] ;  /* 0x0000003430307980 */ /* 0x000f62000c101d00 */
[----:B-1----:R-:W-:-:S03]  /*1c110*/  @P2 SHF.R.U32.HI R13, RZ, R14, R3 ;  /* 0x0000000eff0d2219 */ /* 0x002fc60000011603 */
[----:B------:R-:W5:Y:S01]  /*1c120*/  LD.E.128 R52, desc[UR52][R52.64] ;  /* 0x0000003434347980 */ /* 0x000f62000c101d00 */
[----:B------:R-:W-:Y:S01]  /*1c130*/  ULDC.64 UR4, c[0x0][0xae0] ;  /* 0x0002b80000047ab9 */ /* 0x000fe20000000a00 */
[----:B------:R-:W-:Y:S01]  /*1c140*/  @!PT LDS RZ, [RZ] ;  /* 0x00000000fffff984 */ /* 0x000fe20000000800 */
[----:B------:R-:W-:Y:S01]  /*1c150*/  @!PT LDS RZ, [RZ] ;  /* 0x00000000fffff984 */ /* 0x000fe20000000800 */
[----:B------:R-:W-:Y:S01]  /*1c160*/  @!PT LDS RZ, [RZ] ;  /* 0x00000000fffff984 */ /* 0x000fe20000000800 */
[----:B------:R-:W-:Y:S01]  /*1c170*/  @!PT LDS RZ, [RZ] ;  /* 0x00000000fffff984 */ /* 0x000fe20000000800 */
[----:B------:R0:W-:Y:S06]  /*1c180*/  MEMBAR.ALL.CTA ;  /* 0x0000000000007992 */ /* 0x0001ec0000008000 */
[----:B0-----:R-:W0:Y:S01]  /*1c190*/  FENCE.VIEW.ASYNC.S ;  /* 0x00000000000073c6 */ /* 0x001e220000000000 */
[----:B------:R-:W-:Y:S01]  /*1c1a0*/  IMAD.IADD R11, R11, 0x1, R15 ;  /* 0x000000010b0b7824 */ /* 0x000fe200078e020f */
[--C-:B------:R-:W-:Y:S01]  /*1c1b0*/  SHF.R.S32.HI R8, RZ, 0x1f, R13.reuse ;  /* 0x0000001fff087819 */ /* 0x100fe2000001140d */
[----:B------:R-:W-:-:S04]  /*1c1c0*/  IMAD.MOV R15, RZ, RZ, -R13 ;  /* 0x000000ffff0f7224 */ /* 0x000fc800078e0a0d */
[----:B------:R-:W-:Y:S02]  /*1c1d0*/  IMAD R15, R0, R15, R12 ;  /* 0x0000000f000f7224 */ /* 0x000fe400078e020c */
[----:B------:R-:W-:Y:S02]  /*1c1e0*/  IMAD R8, R8, UR4, RZ ;  /* 0x0000000408087c24 */ /* 0x000fe4000f8e02ff */
[----:B------:R-:W-:Y:S01]  /*1c1f0*/  VIADD R3, R18, 0x28820 ;  /* 0x0002882012037836 */ /* 0x000fe20000000000 */
[----:B------:R-:W-:Y:S01]  /*1c200*/  SHF.R.S32.HI R0, RZ, 0x1f, R15 ;  /* 0x0000001fff007819 */ /* 0x000fe2000001140f */
[C---:B------:R-:W-:Y:S02]  /*1c210*/  IMAD R21, R13.reuse, UR5, R8 ;  /* 0x000000050d157c24 */ /* 0x040fe4000f8e0208 */
[----:B------:R-:W-:Y:S01]  /*1c220*/  IMAD.WIDE.U32 R10, R13, UR4, R10 ;  /* 0x000000040d0a7c25 */ /* 0x000fe2000f8e000a */
[----:B------:R-:W-:Y:S01]  /*1c230*/  ULDC.64 UR4, c[0x0][0xad8] ;  /* 0x0002b60000047ab9 */ /* 0x000fe20000000a00 */
[----:B------:R-:W-:-:S02]  /*1c240*/  PRMT R3, RZ, 0x654, R3 ;  /* 0x00000654ff037816 */ /* 0x000fc40000000003 */
[----:B------:R-:W-:Y:S02]  /*1c250*/  IMAD.IADD R11, R11, 0x1, R21 ;  /* 0x000000010b0b7824 */ /* 0x000fe400078e0215 */
[----:B------:R-:W-:Y:S02]  /*1c260*/  IMAD R0, R0, UR4, RZ ;  /* 0x0000000400007c24 */ /* 0x000fe4000f8e02ff */
[C---:B------:R-:W-:Y:S01]  /*1c270*/  IMAD.WIDE.U32 R10, R15.reuse, UR4, R10 ;  /* 0x000000040f0a7c25 */ /* 0x040fe2000f8e000a */
[----:B0-----:R0:W-:Y:S03]  /*1c280*/  SYNCS.ARRIVE.TRANS64.RED.A1T0 RZ, [R3+URZ], RZ ;  /* 0x000000ff03ff79a7 */ /* 0x0011e6000810043f */
[----:B0-----:R-:W-:Y:S01]  /*1c290*/  IMAD R3, R15, UR5, R0 ;  /* 0x000000050f037c24 */ /* 0x001fe2000f8e0200 */
[----:B------:R-:W-:Y:S02]  /*1c2a0*/  ULDC.64 UR4, c[0x0][0xa80] ;  /* 0x0002a00000047ab9 */ /* 0x000fe40000000a00 */
[----:B------:R-:W-:-:S02]  /*1c2b0*/  LEA R0, P0, R10, UR4, 0x1 ;  /* 0x000000040a007c11 */ /* 0x000fc4000f8008ff */
[----:B------:R-:W-:Y:S01]  /*1c2c0*/  IADD3 R3, R11, R3, RZ ;  /* 0x000000030b037210 */ /* 0x000fe20007ffe0ff */
[----:B------:R-:W-:-:S03]  /*1c2d0*/  UMOV UR4, 0xffffffff ;  /* 0xffffffff00047882 */ /* 0x000fc60000000000 */
[----:B------:R-:W-:Y:S01]  /*1c2e0*/  LEA.HI.X R8, R10, UR5, R3, 0x1, P0 ;  /* 0x000000050a087c11 */ /* 0x000fe200080f0c03 */
[----:B------:R-:W-:Y:S01]  /*1c2f0*/  IMAD.IADD R200, R188, 0x1, R200 ;  /* 0x00000001bcc87824 */ /* 0x000fe200078e02c8 */
[----:B------:R-:W-:Y:S06]  /*1c300*/  BRA.DIV UR4, `(.L_x_1944) ;  /* 0x000000c204d87947 */ /* 0x000fec000b800000 */
[----:B------:R0:W1:Y:S04]  /*1c310*/  SHFL.IDX PT, R3, R8, RZ, 0x181f ;  /* 0x00181fff08037589 */ /* 0x00006800000e0000 */
[----:B------:R0:W2:Y:S02]  /*1c320*/  SHFL.IDX PT, R14, R0, RZ, 0x181f ;  /* 0x00181fff000e7589 */ /* 0x0000a400000e0000 */
.L_x_2216:
[----:B------:R-:W-:Y:S01]  /*1c330*/  ISETP.GE.AND P0, PT, R200, R9, PT ;  /* 0x00000009c800720c */ /* 0x000fe20003f06270 */
[----:B------:R-:W-:-:S12]  /*1c340*/  BSSY B1, `(.L_x_1945) ;  /* 0x000000b000017945 */ /* 0x000fd80003800000 */
        /* <DEDUP_REMOVED lines=10> */
.L_x_1946:
[----:B------:R-:W-:Y:S05]  /*1c3f0*/  BSYNC B1 ;  /* 0x0000000000017941 */ /* 0x000fea0003800000 */
.L_x_1945:
[----:B------:R-:W-:-:S03]  /*1c400*/  UMOV UR4, 0xffffffff ;  /* 0xffffffff00047882 */ /* 0x000fc60000000000 */
[----:B------:R-:W-:Y:S05]  /*1c410*/  BRA.DIV UR4, `(.L_x_1947) ;  /* 0x000000c204c87947 */ /* 0x000fea000b800000 */
[----:B-1----:R1:W4:Y:S04]  /*1c420*/  SHFL.IDX PT, R3, R8, 0x1, 0x181f ;  /* 0x00381f0008037f89 */ /* 0x00232800000e0000 */
[----:B--23--:R1:W2:Y:S02]  /*1c430*/  SHFL.IDX PT, R14, R0, 0x1, 0x181f ;  /* 0x00381f00000e7f89 */ /* 0x00c2a400000e0000 */
.L_x_2220:
[----:B-----5:R-:W-:Y:S01]  /*1c440*/  VIADD R4, R200, 0x20 ;  /* 0x00000020c8047836 */ /* 0x020fe20000000000 */
[----:B------:R-:W-:Y:S04]  /*1c450*/  BSSY B1, `(.L_x_1948) ;  /* 0x000000c000017945 */ /* 0x000fe80003800000 */
[----:B------:R-:W-:-:S13]  /*1c460*/  ISETP.GE.AND P0, PT, R4, R9, PT ;  /* 0x000000090400720c */ /* 0x000fda0003f06270 */
[----:B------:R-:W-:Y:S05]  /*1c470*/  @P0 BRA `(.L_x_1949) ;  /* 0x0000000000240947 */ /* 0x000fea0003800000 */
[----:B------:R-:W-:Y:S02]  /*1c480*/  ULDC UR4, c[0x0][0xac8] ;  /* 0x0002b20000047ab9 */ /* 0x000fe40000000800 */
[----:B------:R-:W-:Y:S02]  /*1c490*/  ISETP.GE.AND P2, PT, R16, UR4, PT ;  /* 0x0000000410007c0c */ /* 0x000fe4000bf46270 */
[----:B------:R-:W-:-:S11]  /*1c4a0*/  ISETP.GE.AND P3, PT, R2, UR4, PT ;  /* 0x0000000402007c0c */ /* 0x000fd6000bf66270 */
[-C--:B--2---:R-:W-:Y:S02]  /*1c4b0*/  @!P2 LEA R4, P0, R16, R14.reuse, 0x1 ;  /* 0x0000000e1004a211 */ /* 0x084fe400078008ff */
[----:B------:R-:W-:Y:S02]  /*1c4c0*/  @!P3 LEA R14, P1, R2, R14, 0x1 ;  /* 0x0000000e020eb211 */ /* 0x000fe400078208ff */
[-C--:B----4-:R-:W-:Y:S02]  /*1c4d0*/  @!P2 LEA.HI.X R5, R16, R3.reuse, R17, 0x1, P0 ;  /* 0x000000031005a211 */ /* 0x090fe400000f0c11 */
[----:B------:R-:W-:-:S03]  /*1c4e0*/  @!P3 LEA.HI.X R15, R2, R3, R185, 0x1, P1 ;  /* 0x00000003020fb211 */ /* 0x000fc600008f0cb9 */
[----:B------:R3:W-:Y:S04]  /*1c4f0*/  @!P2 ST.E.128 desc[UR52][R4.64], R24 ;  /* 0x000000180400a985 */ /* 0x0007e8000c101d34 */
[----:B------:R3:W-:Y:S02]  /*1c500*/  @!P3 ST.E.128 desc[UR52][R14.64], R44 ;  /* 0x0000002c0e00b985 */ /* 0x0007e4000c101d34 */
.L_x_1949:
[----:B------:R-:W-:Y:S05]  /*1c510*/  BSYNC B1 ;  /* 0x0000000000017941 */ /* 0x000fea0003800000 */
.L_x_1948:
[----:B------:R-:W-:-:S03]  /*1c520*/  UMOV UR4, 0xffffffff ;  /* 0xffffffff00047882 */ /* 0x000fc60000000000 */
[----:B------:R-:W-:Y:S05]  /*1c530*/  BRA.DIV UR4, `(.L_x_1950) ;  /* 0x000000c204c87947 */ /* 0x000fea000b800000 */
[----:B----4-:R4:W0:Y:S04]  /*1c540*/  SHFL.IDX PT, R3, R8, 0x2, 0x181f ;  /* 0x00581f0008037f89 */ /* 0x01082800000e0000 */
[----:B--23--:R4:W2:Y:S02]  /*1c550*/  SHFL.IDX PT, R14, R0, 0x2, 0x181f ;  /* 0x00581f00000e7f89 */ /* 0x00c8a400000e0000 */
.L_x_2224:
[----:B------:R-:W-:Y:S01]  /*1c560*/  VIADD R4, R200, 0x40 ;  /* 0x00000040c8047836 */ /* 0x000fe20000000000 */
        /* <DEDUP_REMOVED lines=8> */
[-C--:B0-----:R-:W-:Y:S02]  /*1c5f0*/  @!P2 LEA.HI.X R5, R16, R3.reuse, R17, 0x1, P0 ;  /* 0x000000031005a211 */ /* 0x081fe400000f0c11 */
[----:B------:R-:W-:-:S03]  /*1c600*/  @!P3 LEA.HI.X R15, R2, R3, R185, 0x1, P1 ;  /* 0x00000003020fb211 */ /* 0x000fc600008f0cb9 */
[----:B------:R3:W-:Y:S04]  /*1c610*/  @!P2 ST.E.128 desc[UR52][R4.64], R32 ;  /* 0x000000200400a985 */ /* 0x0007e8000c101d34 */
[----:B------:R3:W-:Y:S02]  /*1c620*/  @!P3 ST.E.128 desc[UR52][R14.64], R48 ;  /* 0x000000300e00b985 */ /* 0x0007e4000c101d34 */
.L_x_1952:
[----:B------:R-:W-:Y:S05]  /*1c630*/  BSYNC B1 ;  /* 0x0000000000017941 */ /* 0x000fea0003800000 */
.L_x_1951:
[----:B------:R-:W-:-:S03]  /*1c640*/  UMOV UR4, 0xffffffff ;  /* 0xffffffff00047882 */ /* 0x000fc60000000000 */
[----:B------:R-:W-:Y:S05]  /*1c650*/  BRA.DIV UR4, `(.L_x_1953) ;  /* 0x000000c204c87947 */ /* 0x000fea000b800000 */
[----:B0-----:R0:W0:Y:S04]  /*1c660*/  SHFL.IDX PT, R3, R8, 0x3, 0x181f ;  /* 0x00781f0008037f89 */ /* 0x00102800000e0000 */
[----:B--23--:R2:W3:Y:S02]  /*1c670*/  SHFL.IDX PT, R14, R0, 0x3, 0x181f ;  /* 0x00781f00000e7f89 */ /* 0x00c4e400000e0000 */
.L_x_2228:
[----:B-12-4-:R-:W-:-:S05]  /*1c680*/  VIADD R0, R200, 0x60 ;  /* 0x00000060c8007836 */ /* 0x016fca0000000000 */
        /* <DEDUP_REMOVED lines=13> */
.L_x_1943:
[----:B0-----:R-:W0:Y:S01]  /*1c760*/  @P2 LDC R12, c[0x0][0xbec] ;  /* 0x0002fb00ff0c2b82 */ /* 0x001e220000000800 */
[----:B------:R-:W-:Y:S01]  /*1c770*/  ULDC.64 UR4, c[0x0][0xb08] ;  /* 0x0002c20000047ab9 */ /* 0x000fe20000000a00 */
[----:B------:R-:W-:Y:S01]  /*1c780*/  ULDC.64 UR6, c[0x0][0xb30] ;  /* 0x0002cc0000067ab9 */ /* 0x000fe20000000a00 */
[----:B------:R-:W-:Y:S01]  /*1c790*/  IMAD R10, R10, UR4, RZ ;  /* 0x000000040a0a7c24 */ /* 0x000fe2000f8e02ff */
[----:B------:R-:W-:Y:S01]  /*1c7a0*/  IADD3 R49, R189, 0x38, RZ ;  /* 0x00000038bd317810 */ /* 0x000fe20007ffe0ff */
[C---:B------:R-:W-:Y:S01]  /*1c7b0*/  IMAD.WIDE.U32 R4, R3.reuse, UR4, RZ ;  /* 0x0000000403047c25 */ /* 0x040fe2000f8e00ff */
[----:B------:R-:W-:Y:S02]  /*1c7c0*/  SHF.R.S32.HI R51, RZ, 0x1f, R224 ;  /* 0x0000001fff337819 */ /* 0x000fe400000114e0 */
[----:B------:R-:W1:Y:S01]  /*1c7d0*/  @P2 LDC R11, c[0x0][0xbf0] ;  /* 0x0002fc00ff0b2b82 */ /* 0x000e620000000800 */
[----:B------:R-:W-:Y:S01]  /*1c7e0*/  IMAD R3, R3, UR5, R10 ;  /* 0x0000000503037c24 */ /* 0x000fe2000f8e020a */
[----:B------:R-:W-:Y:S01]  /*1c7f0*/  ULDC.64 UR4, c[0x0][0xb38] ;  /* 0x0002ce0000047ab9 */ /* 0x000fe20000000a00 */
[----:B------:R-:W-:Y:S01]  /*1c800*/  VIADD R33, R189, 0x8 ;  /* 0x00000008bd217836 */ /* 0x000fe20000000000 */
[----:B------:R-:W-:Y:S01]  /*1c810*/  SHF.R.S32.HI R44, RZ, 0x1f, R49 ;  /* 0x0000001fff2c7819 */ /* 0x000fe20000011431 */
[----:B------:R-:W-:Y:S01]  /*1c820*/  IMAD.IADD R5, R5, 0x1, R3 ;  /* 0x0000000105057824 */ /* 0x000fe200078e0203 */
[----:B------:R-:W-:Y:S01]  /*1c830*/  SHF.R.S32.HI R3, RZ, 0x1f, R8 ;  /* 0x0000001fff037819 */ /* 0x000fe20000011408 */
[----:B------:R-:W-:-:S02]  /*1c840*/  VIADD R35, R189, 0x10 ;  /* 0x00000010bd237836 */ /* 0x000fc40000000000 */
[----:B------:R-:W-:-:S03]  /*1c850*/  IMAD.WIDE.U32 R4, R197, UR4, R4 ;  /* 0x00000004c5047c25 */ /* 0x000fc6000f8e0004 */
[----:B------:R-:W-:Y:S01]  /*1c860*/  SHF.R.S32.HI R28, RZ, 0x1f, R35 ;  /* 0x0000001fff1c7819 */ /* 0x000fe20000011423 */
[----:B------:R-:W-:Y:S01]  /*1c870*/  IMAD R5, R197, UR5, R5 ;  /* 0x00000005c5057c24 */ /* 0x000fe2000f8e0205 */
[----:B------:R-:W-:Y:S01]  /*1c880*/  ULDC.64 UR4, c[0x0][0xb40] ;  /* 0x0002d00000047ab9 */ /* 0x000fe20000000a00 */
[----:B------:R-:W-:Y:S02]  /*1c890*/  VIADD R41, R189, 0x18 ;  /* 0x00000018bd297836 */ /* 0x000fe40000000000 */
[----:B------:R-:W-:Y:S02]  /*1c8a0*/  IMAD R3, R3, UR4, RZ ;  /* 0x0000000403037c24 */ /* 0x000fe4000f8e02ff */
[----:B0-----:R-:W-:Y:S01]  /*1c8b0*/  @P2 IMAD.HI.U32 R12, R45, R12, RZ ;  /* 0x0000000c2d0c2227 */ /* 0x001fe200078e00ff */
[----:B------:R-:W-:-:S03]  /*1c8c0*/  SHF.R.S32.HI R32, RZ, 0x1f, R41 ;  /* 0x0000001fff207819 */ /* 0x000fc60000011429 */
[C---:B------:R-:W-:Y:S02]  /*1c8d0*/  IMAD R7, R8.reuse, UR5, R3 ;  /* 0x0000000508077c24 */ /* 0x040fe4000f8e0203 */
[----:B------:R-:W-:Y:S01]  /*1c8e0*/  IMAD.WIDE.U32 R4, R8, UR4, R4 ;  /* 0x0000000408047c25 */ /* 0x000fe2000f8e0004 */
[----:B------:R-:W-:-:S03]  /*1c8f0*/  ULDC.64 UR4, c[0x0][0xb48] ;  /* 0x0002d20000047ab9 */ /* 0x000fc60000000a00 */
[----:B------:R-:W-:Y:S01]  /*1c900*/  IMAD.MOV.U32 R3, RZ, RZ, R45 ;  /* 0x000000ffff037224 */ /* 0x000fe200078e002d */
[----:B-1----:R-:W-:Y:S01]  /*1c910*/  @P2 SHF.R.U32.HI R3, RZ, R11, R12 ;  /* 0x0000000bff032219 */ /* 0x002fe2000001160c */
[----:B------:R-:W-:Y:S02]  /*1c920*/  IMAD.IADD R5, R5, 0x1, R7 ;  /* 0x0000000105057824 */ /* 0x000fe400078e0207 */
[----:B------:R-:W-:Y:S01]  /*1c930*/  VIADD R43, R189, 0x20 ;  /* 0x00000020bd2b7836 */ /* 0x000fe20000000000 */
[--C-:B------:R-:W-:Y:S01]  /*1c940*/  SHF.R.S32.HI R8, RZ, 0x1f, R3.reuse ;  /* 0x0000001fff087819 */ /* 0x100fe20000011403 */
[----:B------:R-:W-:Y:S02]  /*1c950*/  IMAD.MOV R7, RZ, RZ, -R3 ;  /* 0x000000ffff077224 */ /* 0x000fe400078e0a03 */
[----:B------:R-:W-:Y:S01]  /*1c960*/  IMAD.WIDE.U32 R4, R223, UR4, R4 ;  /* 0x00000004df047c25 */ /* 0x000fe2000f8e0004 */
[----:B------:R-:W-:-:S03]  /*1c970*/  SHF.R.S32.HI R34, RZ, 0x1f, R43 ;  /* 0x0000001fff227819 */ /* 0x000fc6000001142b */
[----:B------:R-:W-:Y:S02]  /*1c980*/  IMAD R7, R0, R7, R45 ;  /* 0x0000000700077224 */ /* 0x000fe400078e022d */
[----:B------:R-:W-:Y:S02]  /*1c990*/  IMAD R8, R8, UR6, RZ ;  /* 0x0000000608087c24 */ /* 0x000fe4000f8e02ff */
[----:B------:R-:W-:Y:S01]  /*1c9a0*/  IMAD R5, R223, UR5, R5 ;  /* 0x00000005df057c24 */ /* 0x000fe2000f8e0205 */
[----:B------:R-:W-:Y:S01]  /*1c9b0*/  SHF.R.S32.HI R0, RZ, 0x1f, R7 ;  /* 0x0000001fff007819 */ /* 0x000fe20000011407 */
[C---:B------:R-:W-:Y:S01]  /*1c9c0*/  IMAD R11, R3.reuse, UR7, R8 ;  /* 0x00000007030b7c24 */ /* 0x040fe2000f8e0208 */
[----:B------:R-:W-:Y:S01]  /*1c9d0*/  ULDC.64 UR4, c[0x0][0xb28] ;  /* 0x0002ca0000047ab9 */ /* 0x000fe20000000a00 */
[----:B------:R-:W-:-:S04]  /*1c9e0*/  IMAD.WIDE.U32 R4, R3, UR6, R4 ;  /* 0x0000000603047c25 */ /* 0x000fc8000f8e0004 */
[----:B------:R-:W-:Y:S01]  /*1c9f0*/  IMAD R0, R0, UR4, RZ ;  /* 0x0000000400007c24 */ /* 0x000fe2000f8e02ff */
[----:B------:R-:W-:Y:S01]  /*1ca00*/  IADD3 R5, R5, R11, RZ ;  /* 0x0000000b05057210 */ /* 0x000fe20007ffe0ff */
[----:B------:R-:W-:Y:S02]  /*1ca10*/  VIADD R8, R18, 0x28820 ;  /* 0x0002882012087836 */ /* 0x000fe40000000000 */
[C---:B------:R-:W-:Y:S02]  /*1ca20*/  IMAD R3, R7.reuse, UR5, R0 ;  /* 0x0000000507037c24 */ /* 0x040fe4000f8e0200 */
[----:B------:R-:W-:Y:S01]  /*1ca30*/  IMAD.WIDE.U32 R4, R7, UR4, R4 ;  /* 0x0000000407047c25 */ /* 0x000fe2000f8e0004 */
[----:B------:R-:W-:Y:S01]  /*1ca40*/  ULDC.64 UR4, c[0x0][0xb00] ;  /* 0x0002c00000047ab9 */ /* 0x000fe20000000a00 */
[----:B------:R-:W-:Y:S02]  /*1ca50*/  PRMT R8, RZ, 0x654, R8 ;  /* 0x00000654ff087816 */ /* 0x000fe40000000008 */
[----:B------:R-:W-:Y:S01]  /*1ca60*/  IMAD.IADD R5, R5, 0x1, R3 ;  /* 0x0000000105057824 */ /* 0x000fe200078e0203 */
[C---:B------:R-:W-:Y:S01]  /*1ca70*/  LEA R3, P0, R4.reuse, UR4, 0x2 ;  /* 0x0000000404037c11 */ /* 0x040fe2000f8010ff */
[C---:B------:R-:W-:Y:S01]  /*1ca80*/  VIADD R45, R189.reuse, 0x28 ;  /* 0x00000028bd2d7836 */ /* 0x040fe20000000000 */
[----:B------:R-:W-:Y:S01]  /*1ca90*/  UMOV UR4, 0xffffffff ;  /* 0xffffffff00047882 */ /* 0x000fe20000000000 */
[----:B------:R-:W-:Y:S01]  /*1caa0*/  VIADD R47, R189, 0x30 ;  /* 0x00000030bd2f7836 */ /* 0x000fe20000000000 */
[----:B------:R0:W-:Y:S01]  /*1cab0*/  SYNCS.ARRIVE.TRANS64.RED.A1T0 RZ, [R8+URZ], RZ ;  /* 0x000000ff08ff79a7 */ /* 0x0001e2000810043f */
[----:B------:R-:W-:-:S02]  /*1cac0*/  LEA.HI.X R4, R4, UR5, R5, 0x2, P0 ;  /* 0x0000000504047c11 */ /* 0x000fc400080f1405 */
[----:B------:R-:W-:Y:S02]  /*1cad0*/  SHF.R.S32.HI R7, RZ, 0x1f, R189 ;  /* 0x0000001fff077819 */ /* 0x000fe400000114bd */
[----:B------:R-:W-:Y:S02]  /*1cae0*/  SHF.R.S32.HI R40, RZ, 0x1f, R45 ;  /* 0x0000001fff287819 */ /* 0x000fe4000001142d */
[----:B------:R-:W-:Y:S02]  /*1caf0*/  SHF.R.S32.HI R42, RZ, 0x1f, R47 ;  /* 0x0000001fff2a7819 */ /* 0x000fe4000001142f */
[----:B0-----:R-:W-:Y:S01]  /*1cb00*/  SHF.R.S32.HI R8, RZ, 0x1f, R33 ;  /* 0x0000001fff087819 */ /* 0x001fe20000011421 */
[----:B------:R-:W-:Y:S06]  /*1cb10*/  BRA.DIV UR4, `(.L_x_1955) ;  /* 0x000000be04e07947 */ /* 0x000fec000b800000 */
[----:B------:R0:W1:Y:S04]  /*1cb20*/  SHFL.IDX PT, R0, R4, RZ, 0x1c1f ;  /* 0x001c1fff04007589 */ /* 0x00006800000e0000 */
[----:B------:R0:W2:Y:S02]  /*1cb30*/  SHFL.IDX PT, R14, R3, RZ, 0x1c1f ;  /* 0x001c1fff030e7589 */ /* 0x0000a400000e0000 */
.L_x_2231:
[----:B------:R-:W-:Y:S01]  /*1cb40*/  ISETP.GE.AND P0, PT, R24, R9, PT ;  /* 0x000000091800720c */ /* 0x000fe20003f06270 */
[----:B------:R-:W-:-:S12]  /*1cb50*/  BSSY B1, `(.L_x_1956) ;  /* 0x000004e000017945 */ /* 0x000fd80003800000 */
[----:B------:R-:W-:Y:S05]  /*1cb60*/  @P0 BRA `(.L_x_1957) ;  /* 0x0000000400300947 */ /* 0x000fea0003800000 */
[----:B------:R-:W-:Y:S01]  /*1cb70*/  ULDC UR4, c[0x0][0xac8] ;  /* 0x0002b20000047ab9 */ /* 0x000fe20000000800 */
[C---:B------:R-:W-:Y:S01]  /*1cb80*/  VIADD R46, R189.reuse, 0x48 ;  /* 0x00000048bd2e7836 */ /* 0x040fe20000000000 */
[C---:B------:R-:W-:Y:S01]  /*1cb90*/  ISETP.GE.AND P0, PT, R189.reuse, UR4, PT ;  /* 0x00000004bd007c0c */ /* 0x040fe2000bf06270 */
[----:B------:R-:W-:Y:S01]  /*1cba0*/  VIADD R5, R189, 0x50 ;  /* 0x00000050bd057836 */ /* 0x000fe20000000000 */
[----:B------:R-:W-:Y:S01]  /*1cbb0*/  ISETP.GE.AND P2, PT, R33, UR4, PT ;  /* 0x0000000421007c0c */ /* 0x000fe2000bf46270 */
[----:B------:R-:W-:Y:S01]  /*1cbc0*/  VIADD R48, R189, 0x48 ;  /* 0x00000048bd307836 */ /* 0x000fe20000000000 */
[----:B------:R-:W-:Y:S01]  /*1cbd0*/  ISETP.GE.AND P3, PT, R35, UR4, PT ;  /* 0x0000000423007c0c */ /* 0x000fe2000bf66270 */
[----:B------:R-:W-:Y:S01]  /*1cbe0*/  VIADD R15, R189, 0x50 ;  /* 0x00000050bd0f7836 */ /* 0x000fe20000000000 */
[----:B------:R-:W-:Y:S02]  /*1cbf0*/  ISETP.GE.AND P1, PT, R41, UR4, PT ;  /* 0x0000000429007c0c */ /* 0x000fe4000bf26270 */
[----:B------:R-:W-:-:S02]  /*1cc00*/  SHF.R.S32.HI R48, RZ, 0x1f, R48 ;  /* 0x0000001fff307819 */ /* 0x000fc40000011430 */
[----:B------:R-:W-:-:S03]  /*1cc10*/  SHF.R.S32.HI R15, RZ, 0x1f, R15 ;  /* 0x0000001fff0f7819 */ /* 0x000fc6000001140f */
[-C--:B--2---:R-:W-:Y:S02]  /*1cc20*/  @!P0 LEA R10, P4, R189, R14.reuse, 0x2 ;  /* 0x0000000ebd0a8211 */ /* 0x084fe400078810ff */
[----:B------:R-:W-:Y:S02]  /*1cc30*/  @!P2 LEA R12, P5, R33, R14, 0x2 ;  /* 0x0000000e210ca211 */ /* 0x000fe400078a10ff */
[-C--:B-1----:R-:W-:Y:S02]  /*1cc40*/  @!P0 LEA.HI.X R11, R189, R0.reuse, R7, 0x2, P4 ;  /* 0x00000000bd0b8211 */ /* 0x082fe400020f1407 */
[----:B------:R-:W-:Y:S02]  /*1cc50*/  @!P2 LEA.HI.X R13, R33, R0, R8, 0x2, P5 ;  /* 0x00000000210da211 */ /* 0x000fe400028f1408 */
[----:B------:R-:W-:Y:S01]  /*1cc60*/  @!P3 LEA R20, P4, R35, R14, 0x2 ;  /* 0x0000000e2314b211 */ /* 0x000fe200078810ff */
[----:B------:R1:W-:Y:S01]  /*1cc70*/  @!P0 ST.E.64 desc[UR52][R10.64], R36 ;  /* 0x000000240a008985 */ /* 0x0003e2000c101b34 */
[----:B------:R-:W-:-:S02]  /*1cc80*/  ISETP.GE.AND P0, PT, R43, UR4, PT ;  /* 0x000000042b007c0c */ /* 0x000fc4000bf06270 */
[----:B------:R-:W-:Y:S01]  /*1cc90*/  @!P1 LEA R24, P5, R41, R14, 0x2 ;  /* 0x0000000e29189211 */ /* 0x000fe200078a10ff */
        /* <DEDUP_REMOVED lines=9> */
[----:B-1----:R-:W-:Y:S02]  /*1cd30*/  @!P2 LEA R10, P5, R45, R14, 0x2 ;  /* 0x0000000e2d0aa211 */ /* 0x002fe400078a10ff */
[-C--:B------:R-:W-:Y:S02]  /*1cd40*/  @!P0 LEA.HI.X R27, R43, R0.reuse, R34, 0x2, P3 ;  /* 0x000000002b1b8211 */ /* 0x080fe400018f1422 */
[----:B------:R-:W-:Y:S02]  /*1cd50*/  @!P2 LEA.HI.X R11, R45, R0, R40, 0x2, P5 ;  /* 0x000000002d0ba211 */ /* 0x000fe400028f1428 */
[----:B------:R-:W-:Y:S01]  /*1cd60*/  ISETP.GE.AND P3, PT, R224, UR4, PT ;  /* 0x00000004e0007c0c */ /* 0x000fe2000bf66270 */
[----:B------:R1:W-:Y:S01]  /*1cd70*/  @!P0 ST.E.64 desc[UR52][R26.64], R104 ;  /* 0x000000681a008985 */ /* 0x0003e2000c101b34 */
[----:B--2---:R-:W-:-:S03]  /*1cd80*/  @!P4 LEA R12, P0, R47, R14, 0x2 ;  /* 0x0000000e2f0cc211 */ /* 0x004fc600078010ff */
[----:B------:R2:W-:Y:S01]  /*1cd90*/  @!P2 ST.E.64 desc[UR52][R10.64], R108 ;  /* 0x0000006c0a00a985 */ /* 0x0005e2000c101b34 */
[----:B---3--:R-:W-:Y:S02]  /*1cda0*/  @!P1 LEA R20, P5, R49, R14, 0x2 ;  /* 0x0000000e31149211 */ /* 0x008fe400078a10ff */
        /* <DEDUP_REMOVED lines=8> */
[----:B------:R-:W-:Y:S02]  /*1ce30*/  @!P3 LEA.HI.X R25, R224, R0, R51, 0x2, P5 ;  /* 0x00000000e019b211 */ /* 0x000fe400028f1433 */
[CC--:B-1----:R-:W-:Y:S02]  /*1ce40*/  @!P2 LEA R26, P4, R46.reuse, R14.reuse, 0x2 ;  /* 0x0000000e2e1aa211 */ /* 0x0c2fe400078810ff */
[----:B--2---:R-:W-:Y:S01]  /*1ce50*/  @!P0 LEA R10, P5, R5, R14, 0x2 ;  /* 0x0000000e050a8211 */ /* 0x004fe200078a10ff */
[----:B------:R1:W-:Y:S01]  /*1ce60*/  @!P3 ST.E.64 desc[UR52][R24.64], R120 ;  /* 0x000000781800b985 */ /* 0x0003e2000c101b34 */
[----:B------:R-:W-:Y:S02]  /*1ce70*/  @!P2 LEA.HI.X R27, R46, R0, R48, 0x2, P4 ;  /* 0x000000002e1ba211 */ /* 0x000fe400020f1430 */
[----:B------:R-:W-:-:S02]  /*1ce80*/  ISETP.GE.AND P3, PT, R228, UR4, PT ;  /* 0x00000004e4007c0c */ /* 0x000fc4000bf66270 */
[----:B------:R-:W-:Y:S01]  /*1ce90*/  @!P0 LEA.HI.X R11, R5, R0, R15, 0x2, P5 ;  /* 0x00000000050b8211 */ /* 0x000fe200028f140f */
[----:B------:R2:W-:Y:S01]  /*1cea0*/  @!P2 ST.E.64 desc[UR52][R26.64], R124 ;  /* 0x0000007c1a00a985 */ /* 0x0005e2000c101b34 */
[----:B------:R-:W-:Y:S02]  /*1ceb0*/  ISETP.GE.AND P4, PT, R227, UR4, PT ;  /* 0x00000004e3007c0c */ /* 0x000fe4000bf86270 */
[----:B------:R-:W-:Y:S01]  /*1cec0*/  SHF.R.S32.HI R5, RZ, 0x1f, R229 ;  /* 0x0000001fff057819 */ /* 0x000fe200000114e5 */
[----:B------:R0:W-:Y:S01]  /*1ced0*/  @!P0 ST.E.64 desc[UR52][R10.64], R128 ;  /* 0x000000800a008985 */ /* 0x0001e2000c101b34 */
[----:B---3--:R-:W-:Y:S02]  /*1cee0*/  @!P1 LEA R12, P5, R229, R14, 0x2 ;  /* 0x0000000ee50c9211 */ /* 0x008fe400078a10ff */
[----:B------:R-:W-:Y:S02]  /*1cef0*/  ISETP.GE.AND P2, PT, R226, UR4, PT ;  /* 0x00000004e2007c0c */ /* 0x000fe4000bf46270 */
[----:B------:R-:W-:-:S02]  /*1cf00*/  ISETP.GE.AND P0, PT, R225, UR4, PT ;  /* 0x00000004e1007c0c */ /* 0x000fc4000bf06270 */
[----:B------:R-:W-:Y:S02]  /*1cf10*/  @!P1 LEA.HI.X R13, R229, R0, R5, 0x2, P5 ;  /* 0x00000000e50d9211 */ /* 0x000fe400028f1405 */
[----:B------:R-:W-:Y:S02]  /*1cf20*/  SHF.R.S32.HI R5, RZ, 0x1f, R228 ;  /* 0x0000001fff057819 */ /* 0x000fe400000114e4 */
[CC--:B----4-:R-:W-:Y:S01]  /*1cf30*/  @!P3 LEA R20, P5, R228.reuse, R14.reuse, 0x2 ;  /* 0x0000000ee414b211 */ /* 0x0d0fe200078a10ff */
[----:B------:R0:W-:Y:S01]  /*1cf40*/  @!P1 ST.E.64 desc[UR52][R12.64], R132 ;  /* 0x000000840c009985 */ /* 0x0001e2000c101b34 */
[----:B-1----:R-:W-:Y:S02]  /*1cf50*/  @!P4 LEA R24, P1, R227, R14, 0x2 ;  /* 0x0000000ee318c211 */ /* 0x002fe400078210ff */
[----:B------:R-:W-:Y:S02]  /*1cf60*/  SHF.R.S32.HI R15, RZ, 0x1f, R227 ;  /* 0x0000001fff0f7819 */ /* 0x000fe400000114e3 */
[----:B------:R-:W-:-:S02]  /*1cf70*/  @!P3 LEA.HI.X R21, R228, R0, R5, 0x2, P5 ;  /* 0x00000000e415b211 */ /* 0x000fc400028f1405 */
[C---:B--2---:R-:W-:Y:S02]  /*1cf80*/  @!P2 LEA R26, P5, R226.reuse, R14, 0x2 ;  /* 0x0000000ee21aa211 */ /* 0x044fe400078a10ff */
[----:B------:R-:W-:Y:S01]  /*1cf90*/  SHF.R.S32.HI R46, RZ, 0x1f, R226 ;  /* 0x0000001fff2e7819 */ /* 0x000fe200000114e2 */
[----:B------:R0:W-:Y:S01]  /*1cfa0*/  @!P3 ST.E.64 desc[UR52][R20.64], R136 ;  /* 0x000000881400b985 */ /* 0x0001e2000c101b34 */
[----:B------:R-:W-:Y:S02]  /*1cfb0*/  @!P4 LEA.HI.X R25, R227, R0, R15, 0x2, P1 ;  /* 0x00000000e319c211 */ /* 0x000fe400008f140f */
[----:B------:R-:W-:Y:S02]  /*1cfc0*/  SHF.R.S32.HI R5, RZ, 0x1f, R225 ;  /* 0x0000001fff057819 */ /* 0x000fe400000114e1 */
[----:B------:R-:W-:Y:S01]  /*1cfd0*/  @!P0 LEA R14, P1, R225, R14, 0x2 ;  /* 0x0000000ee10e8211 */ /* 0x000fe200078210ff */
[----:B------:R0:W-:Y:S01]  /*1cfe0*/  @!P4 ST.E.64 desc[UR52][R24.64], R140 ;  /* 0x0000008c1800c985 */ /* 0x0001e2000c101b34 */
[----:B------:R-:W-:-:S02]  /*1cff0*/  @!P2 LEA.HI.X R27, R226, R0, R46, 0x2, P5 ;  /* 0x00000000e21ba211 */ /* 0x000fc400028f142e */
[----:B------:R-:W-:-:S03]  /*1d000*/  @!P0 LEA.HI.X R15, R225, R0, R5, 0x2, P1 ;  /* 0x00000000e10f8211 */ /* 0x000fc600008f1405 */
[----:B------:R0:W-:Y:S04]  /*1d010*/  @!P2 ST.E.64 desc[UR52][R26.64], R144 ;  /* 0x000000901a00a985 */ /* 0x0001e8000c101b34 */
[----:B------:R0:W-:Y:S02]  /*1d020*/  @!P0 ST.E.64 desc[UR52][R14.64], R148 ;  /* 0x000000940e008985 */ /* 0x0001e4000c101b34 */
.L_x_1957:
[----:B------:R-:W-:Y:S05]  /*1d030*/  BSYNC B1 ;  /* 0x0000000000017941 */ /* 0x000fea0003800000 */
.L_x_1956:
[----:B------:R-:W-:-:S03]  /*1d040*/  UMOV UR4, 0xffffffff ;  /* 0xffffffff00047882 */ /* 0x000fc60000000000 */
[----:B------:R-:W-:Y:S05]  /*1d050*/  BRA.DIV UR4, `(.L_x_1958) ;  /* 0x000000ba04c47947 */ /* 0x000fea000b800000 */
[----:B-1----:R1:W3:Y:S04]  /*1d060*/  SHFL.IDX PT, R0, R4, 0x1, 0x1c1f ;  /* 0x003c1f0004007f89 */ /* 0x0022e800000e0000 */
[----:B0-2---:R1:W0:Y:S02]  /*1d070*/  SHFL.IDX PT, R14, R3, 0x1, 0x1c1f ;  /* 0x003c1f00030e7f89 */ /* 0x00522400000e0000 */
.L_x_2235:
[----:B------:R-:W-:-:S13]  /*1d080*/  ISETP.GE.AND P0, PT, R6, R9, PT ;  /* 0x000000090600720c */ /* 0x000fda0003f06270 */
[----:B------:R-:W-:Y:S05]  /*1d090*/  @P0 BRA `(.L_x_1954) ;  /* 0x0000001000380947 */ /* 0x000fea0003800000 */
[----:B------:R-:W-:Y:S01]  /*1d0a0*/  ULDC UR4, c[0x0][0xac8] ;  /* 0x0002b20000047ab9 */ /* 0x000fe20000000800 */
[C---:B------:R-:W-:Y:S01]  /*1d0b0*/  VIADD R15, R189.reuse, 0x48 ;  /* 0x00000048bd0f7836 */ /* 0x040fe20000000000 */
[C---:B------:R-:W-:Y:S01]  /*1d0c0*/  ISETP.GE.AND P3, PT, R189.reuse, UR4, PT ;  /* 0x00000004bd007c0c */ /* 0x040fe2000bf66270 */
[----:B-1----:R-:W-:Y:S01]  /*1d0d0*/  VIADD R3, R189, 0x50 ;  /* 0x00000050bd037836 */ /* 0x002fe20000000000 */
[----:B------:R-:W-:Y:S01]  /*1d0e0*/  ISETP.GE.AND P4, PT, R33, UR4, PT ;  /* 0x0000000421007c0c */ /* 0x000fe2000bf86270 */
[----:B------:R-:W-:Y:S01]  /*1d0f0*/  VIADD R26, R189, 0x48 ;  /* 0x00000048bd1a7836 */ /* 0x000fe20000000000 */
[----:B------:R-:W-:-:S04]  /*1d100*/  ISETP.GE.AND P0, PT, R35, UR4, PT ;  /* 0x0000000423007c0c */ /* 0x000fc8000bf06270 */
[----:B------:R-:W-:-:S05]  /*1d110*/  SHF.R.S32.HI R26, RZ, 0x1f, R26 ;  /* 0x0000001fff1a7819 */ /* 0x000fca000001141a */
[-C--:B0-----:R-:W-:Y:S02]  /*1d120*/  @!P3 LEA R4, P1, R189, R14.reuse, 0x2 ;  /* 0x0000000ebd04b211 */ /* 0x081fe400078210ff */
[----:B------:R-:W-:Y:S02]  /*1d130*/  @!P4 LEA R6, P2, R33, R14, 0x2 ;  /* 0x0000000e2106c211 */ /* 0x000fe400078410ff */
[-C--:B---3--:R-:W-:Y:S02]  /*1d140*/  @!P3 LEA.HI.X R5, R189, R0.reuse, R7, 0x2, P1 ;  /* 0x00000000bd05b211 */ /* 0x088fe400008f1407 */
[----:B------:R-:W-:Y:S02]  /*1d150*/  @!P4 LEA.HI.X R7, R33, R0, R8, 0x2, P2 ;  /* 0x000000002107c211 */ /* 0x000fe400010f1408 */
[----:B------:R-:W-:Y:S01]  /*1d160*/  ISETP.GE.AND P1, PT, R41, UR4, PT ;  /* 0x0000000429007c0c */ /* 0x000fe2000bf26270 */
[----:B------:R0:W-:Y:S01]  /*1d170*/  @!P3 ST.E.64 desc[UR52][R4.64], R90 ;  /* 0x0000005a0400b985 */ /* 0x0001e2000c101b34 */
[----:B------:R-:W-:-:S02]  /*1d180*/  ISETP.GE.AND P2, PT, R43, UR4, PT ;  /* 0x000000042b007c0c */ /* 0x000fc4000bf46270 */
[----:B------:R-:W-:Y:S01]  /*1d190*/  @!P0 LEA R8, P5, R35, R14, 0x2 ;  /* 0x0000000e23088211 */ /* 0x000fe200078a10ff */
[----:B------:R1:W-:Y:S01]  /*1d1a0*/  @!P4 ST.E.64 desc[UR52][R6.64], R94 ;  /* 0x0000005e0600c985 */ /* 0x0003e2000c101b34 */
[----:B------:R-:W-:Y:S02]  /*1d1b0*/  ISETP.GE.AND P3, PT, R45, UR4, PT ;  /* 0x000000042d007c0c */ /* 0x000fe4000bf66270 */
[----:B------:R-:W-:Y:S02]  /*1d1c0*/  @!P0 LEA.HI.X R9, R35, R0, R28, 0x2, P5 ;  /* 0x0000000023098211 */ /* 0x000fe400028f141c */
[----:B------:R-:W-:-:S03]  /*1d1d0*/  ISETP.GE.AND P4, PT, R47, UR4, PT ;  /* 0x000000042f007c0c */ /* 0x000fc6000bf86270 */
[-C--:B------:R-:W-:Y:S01]  /*1d1e0*/  @!P1 LEA R10, P5, R41, R14.reuse, 0x2 ;  /* 0x0000000e290a9211 */ /* 0x080fe200078a10ff */
[----:B------:R2:W-:Y:S01]  /*1d1f0*/  @!P0 ST.E.64 desc[UR52][R8.64], R98 ;  /* 0x0000006208008985 */ /* 0x0005e2000c101b34 */
[----:B------:R-:W-:Y:S02]  /*1d200*/  @!P2 LEA R12, P0, R43, R14, 0x2 ;  /* 0x0000000e2b0ca211 */ /* 0x000fe400078010ff */
[-C--:B------:R-:W-:Y:S02]  /*1d210*/  @!P1 LEA.HI.X R11, R41, R0.reuse, R32, 0x2, P5 ;  /* 0x00000000290b9211 */ /* 0x080fe400028f1420 */
[----:B------:R-:W-:Y:S02]  /*1d220*/  @!P2 LEA.HI.X R13, R43, R0, R34, 0x2, P0 ;  /* 0x000000002b0da211 */ /* 0x000fe400000f1422 */
[----:B------:R-:W-:Y:S01]  /*1d230*/  ISETP.GE.AND P0, PT, R49, UR4, PT ;  /* 0x0000000431007c0c */ /* 0x000fe2000bf06270 */
[----:B------:R-:W-:Y:S01]  /*1d240*/  @!P1 ST.E.64 desc[UR52][R10.64], R102 ;  /* 0x000000660a009985 */ /* 0x000fe2000c101b34 */
[----:B0-----:R-:W-:-:S02]  /*1d250*/  @!P3 LEA R4, P5, R45, R14, 0x2 ;  /* 0x0000000e2d04b211 */ /* 0x001fc400078a10ff */
[----:B------:R-:W-:Y:S01]  /*1d260*/  ISETP.GE.AND P1, PT, R224, UR4, PT ;  /* 0x00000004e0007c0c */ /* 0x000fe2000bf26270 */
[----:B------:R-:W-:Y:S01]  /*1d270*/  @!P2 ST.E.64 desc[UR52][R12.64], R106 ;  /* 0x0000006a0c00a985 */ /* 0x000fe2000c101b34 */
[----:B------:R-:W-:Y:S02]  /*1d280*/  ISETP.GE.AND P2, PT, R15, UR4, PT ;  /* 0x000000040f007c0c */ /* 0x000fe4000bf46270 */
[----:B------:R-:W-:Y:S02]  /*1d290*/  @!P3 LEA.HI.X R5, R45, R0, R40, 0x2, P5 ;  /* 0x000000002d05b211 */ /* 0x000fe400028f1428 */
[----:B------:R-:W-:-:S03]  /*1d2a0*/  @!P4 LEA R20, P5, R47, R14, 0x2 ;  /* 0x0000000e2f14c211 */ /* 0x000fc600078a10ff */
[----:B------:R0:W-:Y:S01]  /*1d2b0*/  @!P3 ST.E.64 desc[UR52][R4.64], R110 ;  /* 0x0000006e0400b985 */ /* 0x0001e2000c101b34 */
[----:B------:R-:W-:Y:S02]  /*1d2c0*/  @!P4 LEA.HI.X R21, R47, R0, R42, 0x2, P5 ;  /* 0x000000002f15c211 */ /* 0x000fe400028f142a */
[----:B-1----:R-:W-:Y:S02]  /*1d2d0*/  @!P0 LEA R6, P5, R49, R14, 0x2 ;  /* 0x0000000e31068211 */ /* 0x002fe400078a10ff */
[----:B------:R-:W-:Y:S01]  /*1d2e0*/  ISETP.GE.AND P3, PT, R3, UR4, PT ;  /* 0x0000000403007c0c */ /* 0x000fe2000bf66270 */
[----:B------:R-:W-:Y:S01]  /*1d2f0*/  @!P4 ST.E.64 desc[UR52][R20.64], R114 ;  /* 0x000000721400c985 */ /* 0x000fe2000c101b34 */
[----:B------:R-:W-:Y:S02]  /*1d300*/  @!P0 LEA.HI.X R7, R49, R0, R44, 0x2, P5 ;  /* 0x0000000031078211 */ /* 0x000fe400028f142c */
[CC--:B------:R-:W-:Y:S02]  /*1d310*/  @!P2 LEA R24, P4, R15.reuse, R14.reuse, 0x2 ;  /* 0x0000000e0f18a211 */ /* 0x0c0fe400078810ff */
[C---:B--2---:R-:W-:Y:S01]  /*1d320*/  @!P1 LEA R8, P5, R224.reuse, R14, 0x2 ;  /* 0x0000000ee0089211 */ /* 0x044fe200078a10ff */
[----:B------:R1:W-:Y:S01]  /*1d330*/  @!P0 ST.E.64 desc[UR52][R6.64], R118 ;  /* 0x0000007606008985 */ /* 0x0003e2000c101b34 */
[-C--:B------:R-:W-:Y:S01]  /*1d340*/  @!P2 LEA.HI.X R25, R15, R0.reuse, R26, 0x2, P4 ;  /* 0x000000000f19a211 */ /* 0x080fe200020f141a */
[----:B------:R-:W-:Y:S01]  /*1d350*/  VIADD R15, R189, 0x50 ;  /* 0x00000050bd0f7836 */ /* 0x000fe20000000000 */
[----:B------:R-:W-:-:S02]  /*1d360*/  @!P1 LEA.HI.X R9, R224, R0, R51, 0x2, P5 ;  /* 0x00000000e0099211 */ /* 0x000fc400028f1433 */
[----:B------:R-:W-:Y:S02]  /*1d370*/  ISETP.GE.AND P0, PT, R229, UR4, PT ;  /* 0x00000004e5007c0c */ /* 0x000fe4000bf06270 */
[----:B------:R-:W-:Y:S01]  /*1d380*/  ISETP.GE.AND P4, PT, R228, UR4, PT ;  /* 0x00000004e4007c0c */ /* 0x000fe2000bf86270 */
[----:B------:R2:W-:Y:S01]  /*1d390*/  @!P1 ST.E.64 desc[UR52][R8.64], R122 ;  /* 0x0000007a08009985 */ /* 0x0005e2000c101b34 */
[----:B------:R-:W-:Y:S02]  /*1d3a0*/  SHF.R.S32.HI R15, RZ, 0x1f, R15 ;  /* 0x0000001fff0f7819 */ /* 0x000fe4000001140f */
[----:B0-----:R-:W-:Y:S01]  /*1d3b0*/  @!P3 LEA R4, P5, R3, R14, 0x2 ;  /* 0x0000000e0304b211 */ /* 0x001fe200078a10ff */
[----:B------:R4:W-:Y:S01]  /*1d3c0*/  @!P2 ST.E.64 desc[UR52][R24.64], R126 ;  /* 0x0000007e1800a985 */ /* 0x0009e2000c101b34 */
[----:B------:R-:W-:Y:S02]  /*1d3d0*/  ISETP.GE.AND P1, PT, R227, UR4, PT ;  /* 0x00000004e3007c0c */ /* 0x000fe4000bf26270 */
[----:B------:R-:W-:-:S02]  /*1d3e0*/  ISETP.GE.AND P2, PT, R226, UR4, PT ;  /* 0x00000004e2007c0c */ /* 0x000fc4000bf46270 */
[----:B------:R-:W-:Y:S02]  /*1d3f0*/  @!P3 LEA.HI.X R5, R3, R0, R15, 0x2, P5 ;  /* 0x000000000305b211 */ /* 0x000fe400028f140f */
[----:B------:R-:W-:Y:S02]  /*1d400*/  SHF.R.S32.HI R3, RZ, 0x1f, R229 ;  /* 0x0000001fff037819 */ /* 0x000fe400000114e5 */
[CC--:B------:R-:W-:Y:S01]  /*1d410*/  @!P0 LEA R10, P5, R229.reuse, R14.reuse, 0x2 ;  /* 0x0000000ee50a8211 */ /* 0x0c0fe200078a10ff */
        /* <DEDUP_REMOVED lines=12> */
[----:B------:R-:W-:Y:S02]  /*1d4e0*/  @!P2 LEA.HI.X R13, R226, R0, R3, 0x2, P3 ;  /* 0x00000000e20da211 */ /* 0x000fe400018f1403 */
[----:B------:R-:W-:Y:S01]  /*1d4f0*/  ISETP.GE.AND P0, PT, R225, UR4, PT ;  /* 0x00000004e1007c0c */ /* 0x000fe2000bf06270 */
[----:B------:R4:W-:Y:S04]  /*1d500*/  @!P1 ST.E.64 desc[UR52][R8.64], R142 ;  /* 0x0000008e08009985 */ /* 0x0009e8000c101b34 */
[----:B------:R4:W-:Y:S08]  /*1d510*/  @!P2 ST.E.64 desc[UR52][R12.64], R146 ;  /* 0x000000920c00a985 */ /* 0x0009f0000c101b34 */
[----:B------:R-:W-:Y:S05]  /*1d520*/  @P0 BRA `(.L_x_1954) ;  /* 0x0000000c00140947 */ /* 0x000fea0003800000 */
[----:B------:R-:W-:Y:S02]  /*1d530*/  SHF.R.S32.HI R3, RZ, 0x1f, R225 ;  /* 0x0000001fff037819 */ /* 0x000fe400000114e1 */
[----:B------:R-:W-:-:S04]  /*1d540*/  LEA R14, P0, R225, R14, 0x2 ;  /* 0x0000000ee10e7211 */ /* 0x000fc800078010ff */
[----:B------:R-:W-:-:S05]  /*1d550*/  LEA.HI.X R15, R225, R0, R3, 0x2, P0 ;  /* 0x00000000e10f7211 */ /* 0x000fca00000f1403 */
[----:B------:R2:W-:Y:S01]  /*1d560*/  ST.E.64 desc[UR52][R14.64], R150 ;  /* 0x000000960e007985 */ /* 0x0005e2000c101b34 */
[----:B------:R-:W-:Y:S05]  /*1d570*/  BRA `(.L_x_1954) ;  /* 0x0000000c00007947 */ /* 0x000fea0003800000 */
.L_x_1941:
[----:B------:R-:W-:Y:S01]  /*1d580*/  ULDC.64 UR4, c[0x0][0xc08] ;  /* 0x0003020000047ab9 */ /* 0x000fe20000000a00 */
[----:B------:R-:W1:Y:S01]  /*1d590*/  LDC.64 R4, c[0x0][0xc00] ;  /* 0x00030000ff047b82 */ /* 0x000e620000000a00 */
[----:B------:R-:W-:Y:S02]  /*1d5a0*/  ISETP.NE.U32.AND P0, PT, RZ, UR4, PT ;  /* 0x00000004ff007c0c */ /* 0x000fe4000bf05070 */
[----:B------:R-:W-:Y:S02]  /*1d5b0*/  MOV R3, RZ ;  /* 0x000000ff00037202 */ /* 0x000fe40000000f00 */
[----:B------:R-:W-:Y:S01]  /*1d5c0*/  ISETP.NE.AND.EX P1, PT, RZ, UR5, PT, P0 ;  /* 0x00000005ff007c0c */ /* 0x000fe2000bf25300 */
[----:B------:R-:W-:Y:S02]  /*1d5d0*/  ULDC.64 UR4, c[0x0][0xc00] ;  /* 0x0003000000047ab9 */ /* 0x000fe40000000a00 */
[----:B------:R-:W-:-:S04]  /*1d5e0*/  ISETP.NE.U32.AND P0, PT, RZ, UR4, PT ;  /* 0x00000004ff007c0c */ /* 0x000fc8000bf05070 */
[----:B------:R-:W-:-:S06]  /*1d5f0*/  ISETP.NE.AND.EX P0, PT, RZ, UR5, PT, P0 ;  /* 0x00000005ff007c0c */ /* 0x000fcc000bf05300 */
[----:B------:R-:W2:Y:S01]  /*1d600*/  @P1 LDC.64 R6, c[0x0][0xc08] ;  /* 0x00030200ff061b82 */ /* 0x000ea20000000a00 */
[----:B------:R-:W-:Y:S02]  /*1d610*/  ULDC UR4, c[0x0][0xa88] ;  /* 0x0002a20000047ab9 */ /* 0x000fe40000000800 */
[----:B------:R-:W-:Y:S02]  /*1d620*/  IMAD.U32 R20, RZ, RZ, UR4 ;  /* 0x00000004ff147e24 */ /* 0x000fe4000f8e00ff */
[----:B-1----:R-:W-:-:S05]  /*1d630*/  IMAD.WIDE R4, R222, 0x4, R4 ;  /* 0x00000004de047825 */ /* 0x002fca00078e0204 */
[----:B------:R1:W5:Y:S01]  /*1d640*/  @P0 LDG.E R3, desc[UR52][R4.64] ;  /* 0x0000003404030981 */ /* 0x000362000c1e1900 */
[----:B--2---:R-:W-:-:S05]  /*1d650*/  @P1 IMAD.WIDE R6, R222, 0x4, R6 ;  /* 0x00000004de061825 */ /* 0x004fca00078e0206 */
[----:B------:R1:W5:Y:S01]  /*1d660*/  @P1 LDG.E R20, desc[UR52][R6.64] ;  /* 0x0000003406141981 */ /* 0x000362000c1e1900 */
[----:B------:R-:W-:Y:S02]  /*1d670*/  ISETP.NE.AND P2, PT, R221, RZ, PT ;  /* 0x000000ffdd00720c */ /* 0x000fe40003f45270 */
[----:B------:R-:W-:Y:S01]  /*1d680*/  SHF.R.S32.HI R26, RZ, 0x1f, R222 ;  /* 0x0000001fff1a7819 */ /* 0x000fe200000114de */
[----:B------:R-:W2:Y:S10]  /*1d690*/  S2R R27, SR_TID.X ;  /* 0x00000000001b7919 */ /* 0x000eb40000002100 */
[----:B------:R-:W4:Y:S01]  /*1d6a0*/  @!P2 LDC R221, c[0x0][0xad4] ;  /* 0x0002b500ffddab82 */ /* 0x000f220000000800 */
[----:B--2---:R-:W-:Y:S01]  /*1d6b0*/  VIADD R0, R27, 0xffffff80 ;  /* 0xffffff801b007836 */ /* 0x004fe20000000000 */
[----:B----4-:R-:W-:-:S04]  /*1d6c0*/  ISETP.GT.AND P2, PT, R221, 0x1, PT ;  /* 0x00000001dd00780c */ /* 0x010fc80003f44270 */
[----:B------:R-:W-:Y:S01]  /*1d6d0*/  ISETP.GT.AND P3, PT, R0, 0x7f, PT ;  /* 0x0000007f0000780c */ /* 0x000fe20003f64270 */
[----:B-1----:R-:W-:-:S12]  /*1d6e0*/  @P1 BRA `(.L_x_1959) ;  /* 0x0000000000101947 */ /* 0x002fd80003800000 */
[----:B------:R-:W-:Y:S05]  /*1d6f0*/  @!P0 BRA `(.L_x_1959) ;  /* 0x00000000000c8947 */ /* 0x000fea0003800000 */
[----:B------:R-:W2:Y:S04]  /*1d700*/  LDG.E R7, desc[UR52][R4.64] ;  /* 0x0000003404077981 */ /* 0x000ea8000c1e1900 */
[----:B-----5:R-:W2:Y:S02]  /*1d710*/  LDG.E R20, desc[UR52][R4.64+0x4] ;  /* 0x0000043404147981 */ /* 0x020ea4000c1e1900 */
[----:B--2---:R-:W-:-:S07]  /*1d720*/  IMAD.IADD R20, R20, 0x1, -R7 ;  /* 0x0000000114147824 */ /* 0x004fce00078e0a07 */
.L_x_1959:
[----:B------:R-:W-:Y:S01]  /*1d730*/  BSSY B1, `(.L_x_1960) ;  /* 0x0000035000017945 */ /* 0x000fe20003800000 */
[----:B------:R-:W-:Y:S02]  /*1d740*/  SEL R25, R222, RZ, !P0 ;  /* 0x000000ffde197207 */ /* 0x000fe40004000000 */
[----:B------:R-:W-:Y:S02]  /*1d750*/  SEL R26, R26, RZ, !P0 ;  /* 0x000000ff1a1a7207 */ /* 0x000fe40004000000 */
[----:B-----5:R-:W-:Y:S01]  /*1d760*/  SHF.R.S32.HI R24, RZ, 0x1f, R3 ;  /* 0x0000001fff187819 */ /* 0x020fe20000011403 */
[----:B------:R-:W-:Y:S06]  /*1d770*/  @P3 BRA `(.L_x_1961) ;  /* 0x0000000000c03947 */ /* 0x000fec0003800000 */
[----:B------:R-:W1:Y:S01]  /*1d780*/  LDC R35, c[0x0][0xbe8] ;  /* 0x0002fa00ff237b82 */ /* 0x000e620000000800 */
[----:B------:R-:W-:Y:S01]  /*1d790*/  IADD3 R27, R200, -0x80, R27 ;  /* 0xffffff80c81b7810 */ /* 0x000fe20007ffe01b */
[----:B-1----:R-:W-:-:S05]  /*1d7a0*/  IMAD R0, R20, R35, RZ ;  /* 0x0000002314007224 */ /* 0x002fca00078e02ff */
[----:B------:R-:W-:-:S13]  /*1d7b0*/  ISETP.GE.AND P0, PT, R27, R0, PT ;  /* 0x000000001b00720c */ /* 0x000fda0003f06270 */
[----:B------:R-:W-:Y:S05]  /*1d7c0*/  @P0 BRA `(.L_x_1961) ;  /* 0x0000000000ac0947 */ /* 0x000fea0003800000 */
[----:B------:R-:W-:Y:S01]  /*1d7d0*/  IMAD.MOV.U32 R14, RZ, RZ, 0x9b8 ;  /* 0x000009b8ff0e7424 */ /* 0x000fe200078e00ff */
[----:B------:R-:W-:Y:S01]  /*1d7e0*/  ISETP.GT.AND P0, PT, R221, 0x1, PT ;  /* 0x00000001dd00780c */ /* 0x000fe20003f04270 */
[----:B------:R-:W1:Y:S01]  /*1d7f0*/  LDC.64 R32, c[0x0][0xba8] ;  /* 0x0002ea00ff207b82 */ /* 0x000e620000000a00 */
[----:B------:R-:W-:Y:S01]  /*1d800*/  ISETP.NE.AND P1, PT, R35, 0x1, PT ;  /* 0x000000012300780c */ /* 0x000fe20003f25270 */
[----:B------:R-:W-:Y:S01]  /*1d810*/  IMAD.MOV.U32 R15, RZ, RZ, R27 ;  /* 0x000000ffff0f7224 */ /* 0x000fe200078e001b */
[----:B------:R-:W-:Y:S02]  /*1d820*/  SEL R14, R14, 0x978, P0 ;  /* 0x000009780e0e7807 */ /* 0x000fe40000000000 */
[----:B------:R-:W-:-:S03]  /*1d830*/  SEL R223, R223, RZ, P0 ;  /* 0x000000ffdfdf7207 */ /* 0x000fc60000000000 */
[----:B------:R-:W2:Y:S08]  /*1d840*/  LDC.64 R6, c[0x0][R14+0x220] ;  /* 0x000088000e067b82 */ /* 0x000eb00000000a00 */
[----:B------:R-:W4:Y:S08]  /*1d850*/  LDC.64 R4, c[0x0][R14+0x218] ;  /* 0x000086000e047b82 */ /* 0x000f300000000a00 */
[----:B------:R-:W5:Y:S08]  /*1d860*/  LDC.64 R8, c[0x0][R14+0x228] ;  /* 0x00008a000e087b82 */ /* 0x000f700000000a00 */
[----:B------:R-:W0:Y:S08]  /*1d870*/  LDC.64 R10, c[0x0][R14+0x210] ;  /* 0x000084000e0a7b82 */ /* 0x000e300000000a00 */
[----:B------:R-:W3:Y:S08]  /*1d880*/  @P1 LDC R0, c[0x0][0xbec] ;  /* 0x0002fb00ff001b82 */ /* 0x000ef00000000800 */
[----:B------:R-:W5:Y:S01]  /*1d890*/  @P1 LDC R37, c[0x0][0xbf0] ;  /* 0x0002fc00ff251b82 */ /* 0x000f620000000800 */
[----:B--2---:R-:W-:-:S07]  /*1d8a0*/  IMAD R7, R7, R25, RZ ;  /* 0x0000001907077224 */ /* 0x004fce00078e02ff */
[----:B-1----:R-:W1:Y:S01]  /*1d8b0*/  @!P0 LDC R32, c[0x0][0xb50] ;  /* 0x0002d400ff208b82 */ /* 0x002e620000000800 */
[----:B------:R-:W-:-:S04]  /*1d8c0*/  IMAD.WIDE.U32 R12, R6, R25, RZ ;  /* 0x00000019060c7225 */ /* 0x000fc800078e00ff */
[----:B------:R-:W-:Y:S02]  /*1d8d0*/  IMAD R7, R6, R26, R7 ;  /* 0x0000001a06077224 */ /* 0x000fe400078e0207 */
[----:B---3--:R-:W-:Y:S01]  /*1d8e0*/  @P1 IMAD.HI.U32 R0, R27, R0, RZ ;  /* 0x000000001b001227 */ /* 0x008fe200078e00ff */
[----:B------:R-:W2:Y:S03]  /*1d8f0*/  @!P0 LDC R33, c[0x0][0xb54] ;  /* 0x0002d500ff218b82 */ /* 0x000ea60000000800 */
[-C--:B----4-:R-:W-:Y:S02]  /*1d900*/  IMAD R21, R5, R197.reuse, RZ ;  /* 0x000000c505157224 */ /* 0x090fe400078e02ff */
[----:B------:R-:W-:Y:S01]  /*1d910*/  IMAD.WIDE.U32 R4, R4, R197, RZ ;  /* 0x000000c504047225 */ /* 0x000fe200078e00ff */
[----:B-----5:R-:W-:-:S03]  /*1d920*/  @P1 SHF.R.U32.HI R15, RZ, R37, R0 ;  /* 0x00000025ff0f1219 */ /* 0x020fc60000011600 */
[----:B------:R-:W-:Y:S01]  /*1d930*/  IMAD.IADD R21, R5, 0x1, R21 ;  /* 0x0000000105157824 */ /* 0x000fe200078e0215 */
[----:B------:R-:W-:Y:S01]  /*1d940*/  IADD3 R0, P1, P3, R12, R4, R3 ;  /* 0x000000040c007210 */ /* 0x000fe20007b3e003 */
[----:B------:R-:W-:Y:S02]  /*1d950*/  IMAD.IADD R12, R13, 0x1, R7 ;  /* 0x000000010d0c7824 */ /* 0x000fe400078e0207 */
[----:B------:R-:W-:Y:S02]  /*1d960*/  IMAD.MOV R6, RZ, RZ, -R15 ;  /* 0x000000ffff067224 */ /* 0x000fe400078e0a0f */
[----:B------:R-:W-:-:S04]  /*1d970*/  IMAD.WIDE.U32 R4, R8, R223, RZ ;  /* 0x000000df08047225 */ /* 0x000fc800078e00ff */
[----:B------:R-:W-:Y:S02]  /*1d980*/  IMAD R9, R9, R223, RZ ;  /* 0x000000df09097224 */ /* 0x000fe400078e02ff */
[----:B------:R-:W-:Y:S01]  /*1d990*/  IMAD R7, R35, R6, R27 ;  /* 0x0000000623077224 */ /* 0x000fe200078e021b */
[----:B------:R-:W-:Y:S02]  /*1d9a0*/  IADD3.X R6, R12, R21, R24, P1, P3 ;  /* 0x000000150c067210 */ /* 0x000fe40000fe6418 */
[----:B------:R-:W-:Y:S01]  /*1d9b0*/  IADD3 R4, P0, P1, R15, R0, R4 ;  /* 0x000000000f047210 */ /* 0x000fe2000791e004 */
[----:B0-----:R-:W-:Y:S01]  /*1d9c0*/  IMAD R0, R11, R7, RZ ;  /* 0x000000070b007224 */ /* 0x001fe200078e02ff */
[----:B------:R-:W-:Y:S02]  /*1d9d0*/  IADD3 R9, R5, R9, RZ ;  /* 0x0000000905097210 */ /* 0x000fe40007ffe0ff */
[----:B------:R-:W-:-:S04]  /*1d9e0*/  SHF.R.S32.HI R15, RZ, 0x1f, R15 ;  /* 0x0000001fff0f7819 */ /* 0x000fc8000001140f */
[----:B------:R-:W-:Y:S02]  /*1d9f0*/  IADD3.X R5, R15, R6, R9, P0, P1 ;  /* 0x000000060f057210 */ /* 0x000fe400007e2409 */
[----:B------:R-:W-:Y:S01]  /*1da00*/  SHF.R.S32.HI R9, RZ, 0x1f, R7 ;  /* 0x0000001fff097819 */ /* 0x000fe20000011407 */
[----:B------:R-:W-:-:S04]  /*1da10*/  IMAD.WIDE.U32 R4, R10, R7, R4 ;  /* 0x000000070a047225 */ /* 0x000fc800078e0004 */
[----:B------:R-:W-:Y:S01]  /*1da20*/  IMAD R9, R10, R9, R0 ;  /* 0x000000090a097224 */ /* 0x000fe200078e0200 */
[----:B-1----:R-:W-:-:S03]  /*1da30*/  LEA R6, P0, R4, R32, 0x2 ;  /* 0x0000002004067211 */ /* 0x002fc600078010ff */
[----:B------:R-:W-:Y:S02]  /*1da40*/  IMAD.IADD R0, R5, 0x1, R9 ;  /* 0x0000000105007824 */ /* 0x000fe400078e0209 */
[----:B------:R-:W-:-:S03]  /*1da50*/  IMAD.MOV.U32 R5, RZ, RZ, -0x800000 ;  /* 0xff800000ff057424 */ /* 0x000fc600078e00ff */
[----:B--2---:R-:W-:-:S05]  /*1da60*/  LEA.HI.X R7, R4, R33, R0, 0x2, P0 ;  /* 0x0000002104077211 */ /* 0x004fca00000f1400 */
[----:B------:R1:W-:Y:S02]  /*1da70*/  STG.E desc[UR52][R6.64], R5 ;  /* 0x0000000506007986 */ /* 0x0003e4000c101934 */
.L_x_1961:
[----:B------:R-:W-:Y:S05]  /*1da80*/  BSYNC B1 ;  /* 0x0000000000017941 */ /* 0x000fea0003800000 */
.L_x_1960:
[----:B------:R-:W-:Y:S05]  /*1da90*/  @P2 BRA `(.L_x_1954) ;  /* 0x0000000400b82947 */ /* 0x000fea0003800000 */
[----:B------:R-:W2:Y:S01]  /*1daa0*/  LDC R21, c[0x0][0xbe8] ;  /* 0x0002fa00ff157b82 */ /* 0x000ea20000000800 */
[----:B------:R-:W-:Y:S01]  /*1dab0*/  ULDC.64 UR4, c[0x0][0xaa0] ;  /* 0x0002a80000047ab9 */ /* 0x000fe20000000a00 */
[----:B------:R-:W-:Y:S01]  /*1dac0*/  ULDC.64 UR6, c[0x0][0xaf0] ;  /* 0x0002bc0000067ab9 */ /* 0x000fe20000000a00 */
[----:B------:R-:W-:Y:S02]  /*1dad0*/  IMAD R0, R24, UR4, RZ ;  /* 0x0000000418007c24 */ /* 0x000fe4000f8e02ff */
[----:B-1----:R-:W-:-:S04]  /*1dae0*/  IMAD.WIDE.U32 R4, R3, UR4, RZ ;  /* 0x0000000403047c25 */ /* 0x002fc8000f8e00ff */
[----:B------:R-:W-:Y:S01]  /*1daf0*/  IMAD R7, R3, UR5, R0 ;  /* 0x0000000503077c24 */ /* 0x000fe2000f8e0200 */
[----:B------:R-:W-:Y:S01]  /*1db00*/  ULDC.64 UR4, c[0x0][0xae8] ;  /* 0x0002ba0000047ab9 */ /* 0x000fe20000000a00 */
[----:B------:R-:W-:Y:S02]  /*1db10*/  IMAD R3, R220, 0x20, R188 ;  /* 0x00000020dc037824 */ /* 0x000fe400078e02bc */
[----:B------:R-:W-:Y:S02]  /*1db20*/  IMAD.IADD R5, R5, 0x1, R7 ;  /* 0x0000000105057824 */ /* 0x000fe400078e0207 */
[----:B------:R-:W-:Y:S02]  /*1db30*/  IMAD.IADD R9, R200, 0x1, R3 ;  /* 0x00000001c8097824 */ /* 0x000fe400078e0203 */
[----:B------:R-:W-:-:S04]  /*1db40*/  IMAD.WIDE.U32 R4, R197, UR4, R4 ;  /* 0x00000004c5047c25 */ /* 0x000fc8000f8e0004 */
[----:B------:R-:W-:Y:S02]  /*1db50*/  IMAD.MOV.U32 R3, RZ, RZ, R9 ;  /* 0x000000ffff037224 */ /* 0x000fe400078e0009 */
[----:B------:R-:W-:Y:S01]  /*1db60*/  IMAD R5, R197, UR5, R5 ;  /* 0x00000005c5057c24 */ /* 0x000fe2000f8e0205 */
[----:B--2---:R-:W-:Y:S01]  /*1db70*/  ISETP.NE.AND P0, PT, R21, 0x1, PT ;  /* 0x000000011500780c */ /* 0x004fe20003f05270 */
[----:B------:R-:W-:Y:S01]  /*1db80*/  ULDC.64 UR4, c[0x0][0xae0] ;  /* 0x0002b80000047ab9 */ /* 0x000fe20000000a00 */
[----:B------:R-:W-:Y:S02]  /*1db90*/  IMAD.IADD R200, R188, 0x1, R200 ;  /* 0x00000001bcc87824 */ /* 0x000fe400078e02c8 */
[----:B------:R-:W-:-:S09]  /*1dba0*/  IMAD.WIDE.U32 R4, R25, UR6, R4 ;  /* 0x0000000619047c25 */ /* 0x000fd2000f8e0004 */
[----:B------:R-:W1:Y:S08]  /*1dbb0*/  @P0 LDC R6, c[0x0][0xbec] ;  /* 0x0002fb00ff060b82 */ /* 0x000e700000000800 */
[----:B------:R-:W2:Y:S01]  /*1dbc0*/  @P0 LDC R11, c[0x0][0xbf0] ;  /* 0x0002fc00ff0b0b82 */ /* 0x000ea20000000800 */
[----:B-1----:R-:W-:-:S04]  /*1dbd0*/  @P0 IMAD.HI.U32 R0, R9, R6, RZ ;  /* 0x0000000609000227 */ /* 0x002fc800078e00ff */
[----:B------:R-:W-:Y:S01]  /*1dbe0*/  IMAD R6, R26, UR6, RZ ;  /* 0x000000061a067c24 */ /* 0x000fe2000f8e02ff */
[----:B--2---:R-:W-:-:S03]  /*1dbf0*/  @P0 SHF.R.U32.HI R3, RZ, R11, R0 ;  /* 0x0000000bff030219 */ /* 0x004fc60000011600 */
[----:B------:R-:W-:Y:S01]  /*1dc00*/  IMAD R7, R25, UR7, R6 ;  /* 0x0000000719077c24 */ /* 0x000fe2000f8e0206 */
[--C-:B------:R-:W-:Y:S01]  /*1dc10*/  SHF.R.S32.HI R0, RZ, 0x1f, R3.reuse ;  /* 0x0000001fff007819 */ /* 0x100fe20000011403 */
[----:B------:R-:W-:Y:S02]  /*1dc20*/  IMAD.MOV R6, RZ, RZ, -R3 ;  /* 0x000000ffff067224 */ /* 0x000fe400078e0a03 */
[----:B------:R-:W-:Y:S02]  /*1dc30*/  IMAD.IADD R5, R5, 0x1, R7 ;  /* 0x0000000105057824 */ /* 0x000fe400078e0207 */
[----:B------:R-:W-:Y:S02]  /*1dc40*/  IMAD R0, R0, UR4, RZ ;  /* 0x0000000400007c24 */ /* 0x000fe4000f8e02ff */
[----:B------:R-:W-:Y:S02]  /*1dc50*/  IMAD R7, R21, R6, R9 ;  /* 0x0000000615077224 */ /* 0x000fe400078e0209 */
[----:B------:R-:W-:-:S02]  /*1dc60*/  IMAD R9, R3, UR5, R0 ;  /* 0x0000000503097c24 */ /* 0x000fc4000f8e0200 */
[----:B------:R-:W-:Y:S01]  /*1dc70*/  IMAD.WIDE.U32 R4, R3, UR4, R4 ;  /* 0x0000000403047c25 */ /* 0x000fe2000f8e0004 */
[----:B------:R-:W-:Y:S01]  /*1dc80*/  SHF.R.S32.HI R0, RZ, 0x1f, R7 ;  /* 0x0000001fff007819 */ /* 0x000fe20000011407 */
[----:B------:R-:W-:-:S03]  /*1dc90*/  ULDC.64 UR4, c[0x0][0xad8] ;  /* 0x0002b60000047ab9 */ /* 0x000fc60000000a00 */
[----:B------:R-:W-:Y:S01]  /*1dca0*/  IADD3 R5, R5, R9, RZ ;  /* 0x0000000905057210 */ /* 0x000fe20007ffe0ff */
[----:B------:R-:W-:Y:S02]  /*1dcb0*/  IMAD R0, R0, UR4, RZ ;  /* 0x0000000400007c24 */ /* 0x000fe4000f8e02ff */
[----:B------:R-:W-:-:S04]  /*1dcc0*/  IMAD.WIDE.U32 R4, R7, UR4, R4 ;  /* 0x0000000407047c25 */ /* 0x000fc8000f8e0004 */
[----:B------:R-:W-:Y:S01]  /*1dcd0*/  IMAD R3, R7, UR5, R0 ;  /* 0x0000000507037c24 */ /* 0x000fe2000f8e0200 */
[----:B------:R-:W-:Y:S02]  /*1dce0*/  ULDC.64 UR4, c[0x0][0xa80] ;  /* 0x0002a00000047ab9 */ /* 0x000fe40000000a00 */
[----:B------:R-:W-:Y:S01]  /*1dcf0*/  LEA R0, P0, R4, UR4, 0x1 ;  /* 0x0000000404007c11 */ /* 0x000fe2000f8008ff */
[----:B------:R-:W-:Y:S01]  /*1dd00*/  IMAD.IADD R3, R5, 0x1, R3 ;  /* 0x0000000105037824 */ /* 0x000fe200078e0203 */
[----:B------:R-:W-:-:S04]  /*1dd10*/  UMOV UR4, 0xffffffff ;  /* 0xffffffff00047882 */ /* 0x000fc80000000000 */
[----:B------:R-:W-:Y:S01]  /*1dd20*/  LEA.HI.X R4, R4, UR5, R3, 0x1, P0 ;  /* 0x0000000504047c11 */ /* 0x000fe200080f0c03 */
[----:B------:R-:W-:Y:S06]  /*1dd30*/  BRA.DIV UR4, `(.L_x_1962) ;  /* 0x000000ae04d47947 */ /* 0x000fec000b800000 */
[----:B------:R1:W2:Y:S04]  /*1dd40*/  SHFL.IDX PT, R3, R4, RZ, 0x181f ;  /* 0x00181fff04037589 */ /* 0x0002a800000e0000 */
[----:B------:R1:W4:Y:S02]  /*1dd50*/  SHFL.IDX PT, R14, R0, RZ, 0x181f ;  /* 0x00181fff000e7589 */ /* 0x00032400000e0000 */
.L_x_2238:
[----:B------:R-:W-:Y:S01]  /*1dd60*/  IMAD R20, R20, R21, RZ ;  /* 0x0000001514147224 */ /* 0x000fe200078e02ff */
[----:B------:R-:W-:Y:S04]  /*1dd70*/  BSSY B1, `(.L_x_1963) ;  /* 0x000000c000017945 */ /* 0x000fe80003800000 */
[----:B------:R-:W-:-:S13]  /*1dd80*/  ISETP.GE.AND P0, PT, R200, R20, PT ;  /* 0x00000014c800720c */ /* 0x000fda0003f06270 */
[----:B------:R-:W-:Y:S05]  /*1dd90*/  @P0 BRA `(.L_x_1964) ;  /* 0x0000000000240947 */ /* 0x000fea0003800000 */
[----:B------:R-:W-:Y:S02]  /*1dda0*/  ULDC UR4, c[0x0][0xac8] ;  /* 0x0002b20000047ab9 */ /* 0x000fe40000000800 */
[----:B------:R-:W-:Y:S02]  /*1ddb0*/  ISETP.GE.AND P2, PT, R16, UR4, PT ;  /* 0x0000000410007c0c */ /* 0x000fe4000bf46270 */
[----:B------:R-:W-:-:S11]  /*1ddc0*/  ISETP.GE.AND P3, PT, R2, UR4, PT ;  /* 0x0000000402007c0c */ /* 0x000fd6000bf66270 */
[-C--:B----4-:R-:W-:Y:S02]  /*1ddd0*/  @!P2 LEA R6, P0, R16, R14.reuse, 0x1 ;  /* 0x0000000e1006a211 */ /* 0x090fe400078008ff */
[----:B------:R-:W-:Y:S02]  /*1dde0*/  @!P3 LEA R14, P1, R2, R14, 0x1 ;  /* 0x0000000e020eb211 */ /* 0x000fe400078208ff */
[-C--:B--2---:R-:W-:Y:S02]  /*1ddf0*/  @!P2 LEA.HI.X R7, R16, R3.reuse, R17, 0x1, P0 ;  /* 0x000000031007a211 */ /* 0x084fe400000f0c11 */
[----:B------:R-:W-:-:S03]  /*1de00*/  @!P3 LEA.HI.X R15, R2, R3, R185, 0x1, P1 ;  /* 0x00000003020fb211 */ /* 0x000fc600008f0cb9 */
[----:B------:R2:W-:Y:S04]  /*1de10*/  @!P2 ST.E.128 desc[UR52][R6.64], RZ ;  /* 0x000000ff0600a985 */ /* 0x0005e8000c101d34 */
[----:B------:R2:W-:Y:S02]  /*1de20*/  @!P3 ST.E.128 desc[UR52][R14.64], RZ ;  /* 0x000000ff0e00b985 */ /* 0x0005e4000c101d34 */
.L_x_1964:
[----:B------:R-:W-:Y:S05]  /*1de30*/  BSYNC B1 ;  /* 0x0000000000017941 */ /* 0x000fea0003800000 */
.L_x_1963:
[----:B------:R-:W-:-:S03]  /*1de40*/  UMOV UR4, 0xffffffff ;  /* 0xffffffff00047882 */ /* 0x000fc60000000000 */
[----:B------:R-:W-:Y:S05]  /*1de50*/  BRA.DIV UR4, `(.L_x_1965) ;  /* 0x000000ae04c07947 */ /* 0x000fea000b800000 */
[----:B--2---:R2:W0:Y:S04]  /*1de60*/  SHFL.IDX PT, R3, R4, 0x1, 0x181f ;  /* 0x00381f0004037f89 */ /* 0x00442800000e0000 */
[----:B----4-:R2:W4:Y:S02]  /*1de70*/  SHFL.IDX PT, R14, R0, 0x1, 0x181f ;  /* 0x00381f00000e7f89 */ /* 0x01052400000e0000 */
.L_x_2242:
[----:B------:R-:W-:Y:S01]  /*1de80*/  VIADD R5, R200, 0x20 ;  /* 0x00000020c8057836 */ /* 0x000fe20000000000 */
        /* <DEDUP_REMOVED lines=8> */
[-C--:B0-----:R-:W-:Y:S02]  /*1df10*/  @!P2 LEA.HI.X R7, R16, R3.reuse, R17, 0x1, P0 ;  /* 0x000000031007a211 */ /* 0x081fe400000f0c11 */
[----:B------:R-:W-:-:S03]  /*1df20*/  @!P3 LEA.HI.X R15, R2, R3, R185, 0x1, P1 ;  /* 0x00000003020fb211 */ /* 0x000fc600008f0cb9 */
[----:B------:R0:W-:Y:S04]  /*1df30*/  @!P2 ST.E.128 desc[UR52][R6.64], RZ ;  /* 0x000000ff0600a985 */ /* 0x0001e8000c101d34 */
[----:B------:R0:W-:Y:S02]  /*1df40*/  @!P3 ST.E.128 desc[UR52][R14.64], RZ ;  /* 0x000000ff0e00b985 */ /* 0x0001e4000c101d34 */
.L_x_1967:
[----:B------:R-:W-:Y:S05]  /*1df50*/  BSYNC B1 ;  /* 0x0000000000017941 */ /* 0x000fea0003800000 */
.L_x_1966:
[----:B------:R-:W-:-:S03]  /*1df60*/  UMOV UR4, 0xffffffff ;  /* 0xffffffff00047882 */ /* 0x000fc60000000000 */
[----:B------:R-:W-:Y:S05]  /*1df70*/  BRA.DIV UR4, `(.L_x_1968) ;  /* 0x000000ae04c07947 */ /* 0x000fea000b800000 */
[----:B0-----:R0:W0:Y:S04]  /*1df80*/  SHFL.IDX PT, R3, R4, 0x2, 0x181f ;  /* 0x00581f0004037f89 */ /* 0x00102800000e0000 */
[----:B----4-:R4:W0:Y:S02]  /*1df90*/  SHFL.IDX PT, R14, R0, 0x2, 0x181f ;  /* 0x00581f00000e7f89 */ /* 0x01082400000e0000 */
.L_x_2246:
[----:B------:R-:W-:Y:S01]  /*1dfa0*/  VIADD R5, R200, 0x40 ;  /* 0x00000040c8057836 */ /* 0x000fe20000000000 */
[----:B------:R-:W-:Y:S04]  /*1dfb0*/  BSSY B1, `(.L_x_1969) ;  /* 0x000000c000017945 */ /* 0x000fe80003800000 */
[----:B------:R-:W-:-:S13]  /*1dfc0*/  ISETP.GE.AND P0, PT, R5, R20, PT ;  /* 0x000000140500720c */ /* 0x000fda0003f06270 */
[----:B------:R-:W-:Y:S05]  /*1dfd0*/  @P0 BRA `(.L_x_1970) ;  /* 0x0000000000240947 */ /* 0x000fea0003800000 */
[----:B------:R-:W-:Y:S02]  /*1dfe0*/  ULDC UR4, c[0x0][0xac8] ;  /* 0x0002b20000047ab9 */ /* 0x000fe40000000800 */
[----:B------:R-:W-:Y:S02]  /*1dff0*/  ISETP.GE.AND P2, PT, R16, UR4, PT ;  /* 0x0000000410007c0c */ /* 0x000fe4000bf46270 */
[----:B------:R-:W-:-:S11]  /*1e000*/  ISETP.GE.AND P3, PT, R2, UR4, PT ;  /* 0x0000000402007c0c */ /* 0x000fd6000bf66270 */
[-C--:B0-----:R-:W-:Y:S02]  /*1e010*/  @!P2 LEA R6, P0, R16, R14.reuse, 0x1 ;  /* 0x0000000e1006a211 */ /* 0x081fe400078008ff */
[----:B------:R-:W-:Y:S02]  /*1e020*/  @!P3 LEA R14, P1, R2, R14, 0x1 ;  /* 0x0000000e020eb211 */ /* 0x000fe400078208ff */
[-C--:B------:R-:W-:Y:S02]  /*1e030*/  @!P2 LEA.HI.X R7, R16, R3.reuse, R17, 0x1, P0 ;  /* 0x000000031007a211 */ /* 0x080fe400000f0c11 */
[----:B------:R-:W-:-:S03]  /*1e040*/  @!P3 LEA.HI.X R15, R2, R3, R185, 0x1, P1 ;  /* 0x00000003020fb211 */ /* 0x000fc600008f0cb9 */
[----:B------:R0:W-:Y:S04]  /*1e050*/  @!P2 ST.E.128 desc[UR52][R6.64], RZ ;  /* 0x000000ff0600a985 */ /* 0x0001e8000c101d34 */
[----:B------:R0:W-:Y:S02]  /*1e060*/  @!P3 ST.E.128 desc[UR52][R14.64], RZ ;  /* 0x000000ff0e00b985 */ /* 0x0001e4000c101d34 */
.L_x_1970:
[----:B------:R-:W-:Y:S05]  /*1e070*/  BSYNC B1 ;  /* 0x0000000000017941 */ /* 0x000fea0003800000 */
.L_x_1969:
[----:B------:R-:W-:-:S03]  /*1e080*/  UMOV UR4, 0xffffffff ;  /* 0xffffffff00047882 */ /* 0x000fc60000000000 */
[----:B------:R-:W-:Y:S05]  /*1e090*/  BRA.DIV UR4, `(.L_x_1971) ;  /* 0x000000ae04c07947 */ /* 0x000fea000b800000 */
[----:B0-----:R0:W0:Y:S04]  /*1e0a0*/  SHFL.IDX PT, R3, R4, 0x3, 0x181f ;  /* 0x00781f0004037f89 */ /* 0x00102800000e0000 */
[----:B------:R0:W0:Y:S02]  /*1e0b0*/  SHFL.IDX PT, R14, R0, 0x3, 0x181f ;  /* 0x00781f00000e7f89 */ /* 0x00002400000e0000 */
.L_x_2250:
[----:B012-4-:R-:W-:-:S05]  /*1e0c0*/  VIADD R0, R200, 0x60 ;  /* 0x00000060c8007836 */ /* 0x017fca0000000000 */
[----:B------:R-:W-:-:S13]  /*1e0d0*/  ISETP.GE.AND P0, PT, R0, R20, PT ;  /* 0x000000140000720c */ /* 0x000fda0003f06270 */
[----:B------:R-:W-:Y:S05]  /*1e0e0*/  @P0 BRA `(.L_x_1954) ;  /* 0x0000000000240947 */ /* 0x000fea0003800000 */
[----:B------:R-:W-:Y:S02]  /*1e0f0*/  ULDC UR4, c[0x0][0xac8] ;  /* 0x0002b20000047ab9 */ /* 0x000fe40000000800 */
[----:B------:R-:W-:Y:S02]  /*1e100*/  ISETP.GE.AND P2, PT, R16, UR4, PT ;  /* 0x0000000410007c0c */ /* 0x000fe4000bf46270 */
[----:B------:R-:W-:-:S11]  /*1e110*/  ISETP.GE.AND P3, PT, R2, UR4, PT ;  /* 0x0000000402007c0c */ /* 0x000fd6000bf66270 */
[-C--:B------:R-:W-:Y:S02]  /*1e120*/  @!P2 LEA R4, P0, R16, R14.reuse, 0x1 ;  /* 0x0000000e1004a211 */ /* 0x080fe400078008ff */
[----:B------:R-:W-:Y:S02]  /*1e130*/  @!P3 LEA R14, P1, R2, R14, 0x1 ;  /* 0x0000000e020eb211 */ /* 0x000fe400078208ff */
[-C--:B------:R-:W-:Y:S02]  /*1e140*/  @!P2 LEA.HI.X R5, R16, R3.reuse, R17, 0x1, P0 ;  /* 0x000000031005a211 */ /* 0x080fe400000f0c11 */
[----:B------:R-:W-:-:S03]  /*1e150*/  @!P3 LEA.HI.X R15, R2, R3, R185, 0x1, P1 ;  /* 0x00000003020fb211 */ /* 0x000fc600008f0cb9 */
[----:B------:R0:W-:Y:S04]  /*1e160*/  @!P2 ST.E.128 desc[UR52][R4.64], RZ ;  /* 0x000000ff0400a985 */ /* 0x0001e8000c101d34 */
[----:B------:R0:W-:Y:S02]  /*1e170*/  @!P3 ST.E.128 desc[UR52][R14.64], RZ ;  /* 0x000000ff0e00b985 */ /* 0x0001e4000c101d34 */
.L_x_1954:
[----:B------:R-:W-:Y:S05]  /*1e180*/  BSYNC B0 ;  /* 0x0000000000007941 */ /* 0x000fea0003800000 */
.L_x_1940:
[----:B------:R-:W-:Y:S02]  /*1e190*/  ULDC UR4, c[0x0][0xc3c] ;  /* 0x00030f0000047ab9 */ /* 0x000fe40000000800 */
[----:B---3--:R-:W-:-:S13]  /*1e1a0*/  ISETP.GE.AND P0, PT, R31, UR4, PT ;  /* 0x000000041f007c0c */ /* 0x008fda000bf06270 */
[----:B------:R-:W-:Y:S05]  /*1e1b0*/  @!P0 BRA `(.L_x_1972) ;  /* 0xfffffe3000288947 */ /* 0x000fea000383ffff */
[----:B------:R-:W-:Y:S05]  /*1e1c0*/  BRA `(.L_x_1675) ;  /* 0x0000007c00d47947 */ /* 0x000fea0003800000 */
.L_x_1673:
[----:B------:R-:W-:-:S08]  /*1e1d0*/  NOP ;  /* 0x0000000000007918 */ /* 0x000fd00000000000 */
[----:B------:R-:W0:-:S00]  /*1e1e0*/  USETMAXREG.DEALLOC.CTAPOOL 0x28 ;  /* 0x00000028000079c8 */ /* 0x000e0000080e0500 */
        /* <DEDUP_REMOVED lines=14> */
.L_x_1973:
        /* <DEDUP_REMOVED lines=43> */
.L_x_1977:
        /* <DEDUP_REMOVED lines=37> */
.L_x_1975:
        /* <DEDUP_REMOVED lines=11> */
[----:B------:R-:W-:-:S06]  /*1e880*/  IADD3 R16, R19, -0x1, RZ ;  /* 0xffffffff13107810 */ /* 0x000fcc0007ffe0ff */
[----:B------:R0:W1:Y:S02]  /*1e890*/  SHFL.IDX PT, R16, R5, R16, 0x1f ;  /* 0x00001f1005107589 */ /* 0x00006400000e0000 */
.L_x_1978:
        /* <DEDUP_REMOVED lines=30> */
[----:B------:R-:W-:Y:S01]  /*1ea80*/  @P0 IADD3 R2, R2, 0x1, RZ ;  /* 0x0000000102020810 */ /* 0x000fe20007ffe0ff */
[----:B0-----:R-:W-:-:S04]  /*1ea90*/  IMAD.MOV R13, RZ, RZ, -R3 ;  /* 0x000000ffff0d7224 */ /* 0x001fc800078e0a03 */
[----:B------:R-:W-:Y:S01]  /*1eaa0*/  IMAD.MOV.U32 R10, RZ, RZ, R2 ;  /* 0x000000ffff0a7224 */ /* 0x000fe200078e0002 */
[----:B------:R-:W-:Y:S01]  /*1eab0*/  IABS R2, R9 ;  /* 0x0000000900027213 */ /* 0x000fe20000000000 */
[----:B------:R-:W-:Y:S02]  /*1eac0*/  IMAD R11, R13, R4, RZ ;  /* 0x000000040d0b7224 */ /* 0x000fe400078e02ff */
[----:B------:R-:W-:Y:S01]  /*1ead0*/  @!P2 IMAD.MOV R10, RZ, RZ, -R10 ;  /* 0x000000ffff0aa224 */ /* 0x000fe200078e0a0a */
[----:B------:R-:W-:Y:S01]  /*1eae0*/  @!P1 LOP3.LUT R10, RZ, R6, RZ, 0x33, !PT ;  /* 0x00000006ff0a9212 */ /* 0x000fe200078e33ff */
[----:B------:R-:W-:Y:S02]  /*1eaf0*/  IMAD.MOV R12, RZ, RZ, -R2 ;  /* 0x000000ffff0c7224 */ /* 0x000fe400078e0a02 */
[----:B------:R-:W-:Y:S01]  /*1eb00*/  IMAD.MOV.U32 R2, RZ, RZ, RZ ;  /* 0x000000ffff027224 */ /* 0x000fe200078e00ff */
[----:B------:R-:W-:-:S03]  /*1eb10*/  IABS R8, R10 ;  /* 0x0000000a00087213 */ /* 0x000fc60000000000 */
[----:B------:R-:W-:-:S04]  /*1eb20*/  IMAD.HI.U32 R2, R3, R11, R2 ;  /* 0x0000000b03027227 */ /* 0x000fc800078e0002 */
[----:B------:R-:W-:Y:S02]  /*1eb30*/  IMAD.MOV.U32 R3, RZ, RZ, R8 ;  /* 0x000000ffff037224 */ /* 0x000fe400078e0008 */
[----:B------:R-:W-:Y:S02]  /*1eb40*/  IMAD.MOV.U32 R8, RZ, RZ, R12 ;  /* 0x000000ffff087224 */ /* 0x000fe400078e000c */
[----:B------:R-:W-:-:S04]  /*1eb50*/  IMAD.HI.U32 R2, R2, R3, RZ ;  /* 0x0000000302027227 */ /* 0x000fc800078e00ff */
[----:B------:R-:W-:-:S05]  /*1eb60*/  IMAD R3, R2, R8, R3 ;  /* 0x0000000802037224 */ /* 0x000fca00078e0203 */
[----:B------:R-:W-:-:S13]  /*1eb70*/  ISETP.GT.U32.AND P1, PT, R4, R3, PT ;  /* 0x000000030400720c */ /* 0x000fda0003f24070 */
[----:B------:R-:W-:Y:S01]  /*1eb80*/  @!P1 IMAD.IADD R3, R3, 0x1, -R4 ;  /* 0x0000000103039824 */ /* 0x000fe200078e0a04 */
[----:B------:R-:W-:Y:S02]  /*1eb90*/  @!P1 IADD3 R2, R2, 0x1, RZ ;  /* 0x0000000102029810 */ /* 0x000fe40007ffe0ff */
        /* <DEDUP_REMOVED lines=14> */
.L_x_1979:
[----:B------:R-:W0:Y:S02]  /*1ec80*/  LDC.64 R2, c[0x0][0xc90] ;  /* 0x00032400ff027b82 */ /* 0x000e240000000a00 */
[----:B0-----:R-:W-:-:S05]  /*1ec90*/  IMAD.WIDE R2, R19, 0x4, R2 ;  /* 0x0000000413027825 */ /* 0x001fca00078e0202 */
[----:B------:R0:W2:Y:S01]  /*1eca0*/  LDG.E R13, desc[UR52][R2.64] ;  /* 0x00000034020d7981 */ /* 0x0000a2000c1e1900 */
[----:B------:R-:W-:Y:S02]  /*1ecb0*/  IABS R15, R5 ;  /* 0x00000005000f7213 */ /* 0x000fe40000000000 */
[----:B0-----:R-:W-:Y:S01]  /*1ecc0*/  MOV R2, RZ ;  /* 0x000000ff00027202 */ /* 0x001fe20000000f00 */
        /* <DEDUP_REMOVED lines=36> */
[----:B0-----:R-:W-:-:S05]  /*1ef10*/  IADD3 R9, RZ, -R3, RZ ;  /* 0x80000003ff097210 */ /* 0x001fca0007ffe0ff */
        /* <DEDUP_REMOVED lines=19> */
.L_x_1980:
[----:B------:R-:W-:-:S04]  /*1f050*/  LOP3.LUT R17, RZ, R2, RZ, 0x33, !PT ;  /* 0x00000002ff117212 */ /* 0x000fc800078e33ff */
[----:B------:R-:W-:Y:S01]  /*1f060*/  IADD3 R17, R6, R17, RZ ;  /* 0x0000001106117210 */ /* 0x000fe20007ffe0ff */
[----:B------:R-:W-:Y:S06]  /*1f070*/  BRA `(.L_x_1981) ;  /* 0x00000000000c7947 */ /* 0x000fec0003800000 */
.L_x_1976:
[----:B------:R-:W-:Y:S02]  /*1f080*/  IMAD.MOV.U32 R17, RZ, RZ, RZ ;  /* 0x000000ffff117224 */ /* 0x000fe400078e00ff */
[----:B------:R-:W-:Y:S02]  /*1f090*/  IMAD.U32 R16, RZ, RZ, UR6 ;  /* 0x00000006ff107e24 */ /* 0x000fe4000f8e00ff */
[----:B------:R-:W-:-:S07]  /*1f0a0*/  IMAD.MOV.U32 R18, RZ, RZ, RZ ;  /* 0x000000ffff127224 */ /* 0x000fce00078e00ff */
.L_x_1981:
[----:B------:R-:W-:-:S13]  /*1f0b0*/  ISETP.NE.AND P0, PT, R7, RZ, PT ;  /* 0x000000ff0700720c */ /* 0x000fda0003f05270 */
[----:B------:R-:W0:Y:S01]  /*1f0c0*/  @!P0 S2R R3, SR_CgaCtaId ;  /* 0x0000000000038919 */ /* 0x000e220000008800 */
[----:B------:R-:W-:-:S04]  /*1f0d0*/  @!P0 MOV R2, 0x400 ;  /* 0x0000040000028802 */ /* 0x000fc80000000f00 */
[----:B0-----:R-:W-:-:S05]  /*1f0e0*/  @!P0 LEA R2, R3, R2, 0x18 ;  /* 0x0000000203028211 */ /* 0x001fca00078ec0ff */
[----:B------:R1:W-:Y:S01]  /*1f0f0*/  @!P0 STS.128 [R2+0x288d0], R16 ;  /* 0x0288d01002008388 */ /* 0x0003e20000000c00 */
[----:B------:R-:W-:Y:S06]  /*1f100*/  BAR.ARV 0x5, 0x180 ;  /* 0x0146000000007b1d */ /* 0x000fec0000002000 */
.L_x_1974:
[----:B------:R2:W-:Y:S01]  /*1f110*/  STL [R1+0x1c], RZ ;  /* 0x00001cff01007387 */ /* 0x0005e20000100800 */
[----:B------:R-:W-:Y:S01]  /*1f120*/  ULDC UR4, c[0x0][0xc3c] ;  /* 0x00030f0000047ab9 */ /* 0x000fe20000000800 */
[----:B------:R-:W-:Y:S01]  /*1f130*/  IMAD.MOV.U32 R28, RZ, RZ, 0x1 ;  /* 0x00000001ff1c7424 */ /* 0x000fe200078e00ff */
[----:B0-----:R-:W-:Y:S01]  /*1f140*/  ISETP.GE.AND P0, PT, R19, UR4, PT ;  /* 0x0000000413007c0c */ /* 0x001fe2000bf06270 */
[----:B------:R-:W-:-:S12]  /*1f150*/  IMAD.MOV.U32 R24, RZ, RZ, RZ ;  /* 0x000000ffff187224 */ /* 0x000fd800078e00ff */
[----:B--2---:R-:W-:Y:S05]  /*1f160*/  @P0 BRA `(.L_x_1982) ;  /* 0x0000006c00100947 */ /* 0x004fea0003800000 */
[----:B------:R-:W0:Y:S01]  /*1f170*/  S2UR UR5, SR_CgaCtaId ;  /* 0x00000000000579c3 */ /* 0x000e220000008800 */
[C---:B------:R-:W-:Y:S01]  /*1f180*/  IMAD.SHL.U32 R31, R0.reuse, 0x8, RZ ;  /* 0x00000008001f7824 */ /* 0x040fe200078e00ff */
[----:B------:R-:W-:Y:S01]  /*1f190*/  LOP3.LUT R4, R0, 0x7f, RZ, 0xc0, !PT ;  /* 0x0000007f00047812 */ /* 0x000fe200078ec0ff */
[----:B------:R-:W-:Y:S01]  /*1f1a0*/  UMOV UR4, 0x400 ;  /* 0x0000040000047882 */ /* 0x000fe20000000000 */
[----:B------:R2:W-:Y:S01]  /*1f1b0*/  STL [R1+0x1c], RZ ;  /* 0x00001cff01007387 */ /* 0x0005e20000100800 */
[----:B------:R-:W-:Y:S01]  /*1f1c0*/  BSSY B8, `(.L_x_1982) ;  /* 0x00006be000087945 */ /* 0x000fe20003800000 */
[C---:B------:R-:W-:Y:S01]  /*1f1d0*/  LOP3.LUT R3, R31.reuse, 0x1f8, RZ, 0xc0, !PT ;  /* 0x000001f81f037812 */ /* 0x040fe200078ec0ff */
[----:B------:R-:W-:Y:S01]  /*1f1e0*/  IMAD.SHL.U32 R35, R4, 0x8, RZ ;  /* 0x0000000804237824 */ /* 0x000fe200078e00ff */
[----:B------:R-:W-:Y:S01]  /*1f1f0*/  LOP3.LUT R31, R31, 0x38, RZ, 0xc0, !PT ;  /* 0x000000381f1f7812 */ /* 0x000fe200078ec0ff */
[----:B------:R-:W-:Y:S01]  /*1f200*/  IMAD.MOV.U32 R26, RZ, RZ, RZ ;  /* 0x000000ffff1a7224 */ /* 0x000fe200078e00ff */
[----:B-1----:R-:W-:Y:S01]  /*1f210*/  LOP3.LUT R2, R3, 0x38, R0, 0x78, !PT ;  /* 0x0000003803027812 */ /* 0x002fe200078e7800 */
[----:B------:R-:W-:Y:S01]  /*1f220*/  IMAD.SHL.U32 R0, R0, 0x10, RZ ;  /* 0x0000001000007824 */ /* 0x000fe200078e00ff */
[----:B------:R-:W-:Y:S01]  /*1f230*/  MOV R29, 0x1 ;  /* 0x00000001001d7802 */ /* 0x000fe20000000f00 */
[----:B------:R-:W-:Y:S01]  /*1f240*/  IMAD.MOV.U32 R24, RZ, RZ, RZ ;  /* 0x000000ffff187224 */ /* 0x000fe200078e00ff */
[----:B------:R-:W-:Y:S01]  /*1f250*/  LOP3.LUT R35, R2, 0x200, R35, 0xf8, !PT ;  /* 0x0000020002237812 */ /* 0x000fe200078ef823 */
[----:B------:R-:W-:Y:S01]  /*1f260*/  IMAD.MOV.U32 R28, RZ, RZ, 0x1 ;  /* 0x00000001ff1c7424 */ /* 0x000fe200078e00ff */
[----:B------:R-:W-:Y:S01]  /*1f270*/  SHF.R.U32.HI R2, RZ, 0x3, R4 ;  /* 0x00000003ff027819 */ /* 0x000fe20000011604 */
[----:B------:R-:W-:Y:S01]  /*1f280*/  ULOP3.LUT UR38, UR36, 0x2, URZ, 0xfc, !UPT ;  /* 0x0000000224267892 */ /* 0x000fe2000f8efc3f */
[----:B------:R-:W-:Y:S01]  /*1f290*/  LOP3.LUT R0, R0, 0x70, RZ, 0xc0, !PT ;  /* 0x0000007000007812 */ /* 0x000fe200078ec0ff */
[----:B------:R-:W-:Y:S01]  /*1f2a0*/  ULDC.64 UR40, c[0x0][0x198] ;  /* 0x0000660000287ab9 */ /* 0x000fe20000000a00 */
[----:B------:R-:W-:Y:S01]  /*1f2b0*/  LOP3.LUT R30, R31, 0x40, RZ, 0xfc, !PT ;  /* 0x000000401f1e7812 */ /* 0x000fe200078efcff */
[----:B------:R-:W-:Y:S01]  /*1f2c0*/  ULDC UR37, c[0x0][0xc] ;  /* 0x0000030000257ab9 */ /* 0x000fe20000000800 */
[----:B------:R-:W-:Y:S01]  /*1f2d0*/  LOP3.LUT R2, R2, R0, RZ, 0xfc, !PT ;  /* 0x0000000002027212 */ /* 0x000fe200078efcff */
[----:B0-----:R-:W-:-:S06]  /*1f2e0*/  ULEA UR4, UR5, UR4, 0x18 ;  /* 0x0000000405047291 */ /* 0x001fcc000f8ec03f */
[----:B------:R-:W-:-:S04]  /*1f2f0*/  IMAD.U32 R22, RZ, RZ, UR4 ;  /* 0x00000004ff167e24 */ /* 0x000fc8000f8e00ff */
[----:B------:R-:W-:-:S05]  /*1f300*/  IMAD R0, R35, 0x2, R22 ;  /* 0x0000000223007824 */ /* 0x000fca00078e0216 */
[----:B------:R2:W-:Y:S02]  /*1f310*/  STL [R1+0x8], R0 ;  /* 0x0000080001007387 */ /* 0x0005e40000100800 */
.L_x_2101:
[----:B------:R-:W-:Y:S05]  /*1f320*/  YIELD ;  /* 0x0000000000007946 */ /* 0x000fea0003800000 */
[----:B------:R-:W-:Y:S01]  /*1f330*/  ULDC.64 UR4, c[0x0][0xa28] ;  /* 0x00028a0000047ab9 */ /* 0x000fe20000000a00 */
[----:B------:R-:W-:Y:S01]  /*1f340*/  IMAD.MOV.U32 R10, RZ, RZ, RZ ;  /* 0x000000ffff0a7224 */ /* 0x000fe200078e00ff */
[----:B------:R-:W-:Y:S01]  /*1f350*/  ISETP.NE.U32.AND P0, PT, RZ, UR4, PT ;  /* 0x00000004ff007c0c */ /* 0x000fe2000bf05070 */
[----:B0-----:R-:W0:Y:S01]  /*1f360*/  LDC.64 R4, c[0x0][0xa00] ;  /* 0x00028000ff047b82 */ /* 0x001e220000000a00 */
[----:B------:R-:W-:Y:S01]  /*1f370*/  IMAD.MOV.U32 R8, RZ, RZ, RZ ;  /* 0x000000ffff087224 */ /* 0x000fe200078e00ff */
[----:B------:R-:W-:Y:S01]  /*1f380*/  ULDC.64 UR6, c[0x0][0xa10] ;  /* 0x0002840000067ab9 */ /* 0x000fe20000000a00 */
[----:B------:R-:W-:Y:S01]  /*1f390*/  ISETP.NE.AND.EX P0, PT, RZ, UR5, PT, P0 ;  /* 0x00000005ff007c0c */ /* 0x000fe2000bf05300 */
[----:B------:R-:W-:-:S12]  /*1f3a0*/  ULDC.64 UR4, c[0x0][0xa18] ;  /* 0x0002860000047ab9 */ /* 0x000fd80000000a00 */
[----:B-1----:R-:W1:Y:S02]  /*1f3b0*/  @P0 LDC.64 R2, c[0x0][0xa28] ;  /* 0x00028a00ff020b82 */ /* 0x002e640000000a00 */
[----:B-1----:R-:W-:-:S05]  /*1f3c0*/  @P0 IMAD.WIDE R2, R19, 0x4, R2 ;  /* 0x0000000413020825 */ /* 0x002fca00078e0202 */
[----:B------:R1:W3:Y:S01]  /*1f3d0*/  @P0 LDG.E R10, desc[UR52][R2.64] ;  /* 0x00000034020a0981 */ /* 0x0002e2000c1e1900 */
[----:B------:R-:W-:Y:S01]  /*1f3e0*/  ISETP.NE.U32.AND P0, PT, RZ, UR4, PT ;  /* 0x00000004ff007c0c */ /* 0x000fe2000bf05070 */
[----:B0-----:R-:W-:Y:S01]  /*1f3f0*/  IMAD.WIDE R4, R19, 0x4, R4 ;  /* 0x0000000413047825 */ /* 0x001fe200078e0204 */
[----:B------:R-:W-:Y:S02]  /*1f400*/  ISETP.NE.U32.AND P1, PT, RZ, UR6, PT ;  /* 0x00000006ff007c0c */ /* 0x000fe4000bf25070 */
[----:B------:R-:W-:Y:S01]  /*1f410*/  ISETP.NE.AND.EX P2, PT, RZ, UR5, PT, P0 ;  /* 0x00000005ff007c0c */ /* 0x000fe2000bf45300 */
[----:B------:R-:W-:Y:S01]  /*1f420*/  ULDC.64 UR4, c[0x0][0xa00] ;  /* 0x0002800000047ab9 */ /* 0x000fe20000000a00 */
[----:B------:R-:W-:Y:S01]  /*1f430*/  ISETP.NE.AND.EX P1, PT, RZ, UR7, PT, P1 ;  /* 0x00000007ff007c0c */ /* 0x000fe2000bf25310 */
[----:B--2---:R-:W-:Y:S01]  /*1f440*/  IMAD.MOV.U32 R0, RZ, RZ, RZ ;  /* 0x000000ffff007224 */ /* 0x004fe200078e00ff */
[----:B------:R-:W-:Y:S01]  /*1f450*/  ISETP.NE.U32.AND P0, PT, RZ, UR4, PT ;  /* 0x00000004ff007c0c */ /* 0x000fe2000bf05070 */
[----:B-1----:R-:W0:Y:S03]  /*1f460*/  LDC.64 R2, c[0x0][0xa10] ;  /* 0x00028400ff027b82 */ /* 0x002e260000000a00 */
[----:B------:R-:W-:-:S05]  /*1f470*/  ISETP.NE.AND.EX P0, PT, RZ, UR5, PT, P0 ;  /* 0x00000005ff007c0c */ /* 0x000fca000bf05300 */
[----:B------:R-:W1:Y:S08]  /*1f480*/  @P2 LDC.64 R6, c[0x0][0xa18] ;  /* 0x00028600ff062b82 */ /* 0x000e700000000a00 */
[----:B------:R-:W2:Y:S01]  /*1f490*/  @P0 LDG.E R8, desc[UR52][R4.64] ;  /* 0x0000003404080981 */ /* 0x000ea2000c1e1900 */
[----:B0-----:R-:W-:-:S05]  /*1f4a0*/  IMAD.WIDE R2, R19, 0x4, R2 ;  /* 0x0000000413027825 */ /* 0x001fca00078e0202 */
[----:B------:R-:W5:Y:S01]  /*1f4b0*/  @P1 LDG.E R0, desc[UR52][R2.64] ;  /* 0x0000003402001981 */ /* 0x000f62000c1e1900 */
[----:B------:R-:W-:Y:S02]  /*1f4c0*/  ULDC UR4, c[0x0][0x288] ;  /* 0x0000a20000047ab9 */ /* 0x000fe40000000800 */
[----:B------:R-:W-:Y:S01]  /*1f4d0*/  MOV R33, UR4 ;  /* 0x0000000400217c02 */ /* 0x000fe20008000f00 */
[----:B------:R-:W-:Y:S02]  /*1f4e0*/  ULDC.64 UR4, c[0x0][0x418] ;  /* 0x0001060000047ab9 */ /* 0x000fe40000000a00 */
[----:B------:R-:W-:-:S03]  /*1f4f0*/  UISETP.NE.U32.AND UP0, UPT, UR4, URZ, UPT ;  /* 0x0000003f0400728c */ /* 0x000fc6000bf05070 */
[----:B------:R-:W-:Y:S01]  /*1f500*/  ULDC UR4, c[0x0][0x424] ;  /* 0x0001090000047ab9 */ /* 0x000fe20000000800 */
[----:B------:R-:W-:Y:S01]  /*1f510*/  UISETP.NE.AND.EX UP0, UPT, UR5, URZ, UPT, UP0 ;  /* 0x0000003f0500728c */ /* 0x000fe2000bf05300 */
[----:B-1----:R-:W-:Y:S02]  /*1f520*/  @P2 IMAD.WIDE R6, R19, 0x4, R6 ;  /* 0x0000000413062825 */ /* 0x002fe400078e0206 */
[----:B------:R-:W-:Y:S01]  /*1f530*/  ULDC UR5, c[0x0][0x2f0] ;  /* 0x0000bc0000057ab9 */ /* 0x000fe20000000800 */
[----:B------:R-:W-:Y:S02]  /*1f540*/  USEL UR4, UR4, 0x1, UP0 ;  /* 0x0000000104047887 */ /* 0x000fe40008000000 */
[----:B------:R0:W5:Y:S02]  /*1f550*/  @P2 LDG.E R33, desc[UR52][R6.64] ;  /* 0x0000003406212981 */ /* 0x000164000c1e1900 */
[----:B------:R-:W-:-:S03]  /*1f560*/  UIMAD UR4, UR4, UR5, URZ ;  /* 0x00000005040472a4 */ /* 0x000fc6000f8e023f */
[----:B------:R-:W-:-:S03]  /*1f570*/  ULDC UR5, c[0x0][0x348] ;  /* 0x0000d20000057ab9 */ /* 0x000fc60000000800 */
[----:B------:R-:W-:Y:S02]  /*1f580*/  IMAD.U32 R9, RZ, RZ, UR4 ;  /* 0x00000004ff097e24 */ /* 0x000fe4000f8e00ff */
[----:B0-----:R-:W-:Y:S01]  /*1f590*/  IMAD.U32 R7, RZ, RZ, UR5 ;  /* 0x00000005ff077e24 */ /* 0x001fe2000f8e00ff */
[----:B---3--:R0:W-:Y:S04]  /*1f5a0*/  STL [R1], R10 ;  /* 0x0000000a01007387 */ /* 0x0081e80000100800 */
[----:B--2---:R0:W-:Y:S01]  /*1f5b0*/  STL [R1+0xc], R8 ;  /* 0x00000c0801007387 */ /* 0x0041e20000100800 */
[----:B------:R-:W-:Y:S05]  /*1f5c0*/  @P2 BRA `(.L_x_1983) ;  /* 0x0000000000102947 */ /* 0x000fea0003800000 */
[----:B------:R-:W-:Y:S05]  /*1f5d0*/  @!P0 BRA `(.L_x_1983) ;  /* 0x00000000000c8947 */ /* 0x000fea0003800000 */
[----:B------:R-:W2:Y:S04]  /*1f5e0*/  LDG.E R6, desc[UR52][R4.64] ;  /* 0x0000003404067981 */ /* 0x000ea8000c1e1900 */
[----:B-----5:R-:W2:Y:S02]  /*1f5f0*/  LDG.E R33, desc[UR52][R4.64+0x4] ;  /* 0x0000043404217981 */ /* 0x020ea4000c1e1900 */
[----:B--2---:R-:W-:-:S07]  /*1f600*/  IMAD.IADD R33, R33, 0x1, -R6 ;  /* 0x0000000121217824 */ /* 0x004fce00078e0a06 */
.L_x_1983:
[----:B------:R-:W-:Y:S01]  /*1f610*/  ULDC.64 UR4, c[0x0][0xa20] ;  /* 0x0002880000047ab9 */ /* 0x000fe20000000a00 */
[C---:B------:R-:W-:Y:S02]  /*1f620*/  LOP3.LUT R4, R18.reuse, 0xff000000, RZ, 0xc0, !PT ;  /* 0xff00000012047812 */ /* 0x040fe400078ec0ff */
[----:B------:R-:W-:Y:S02]  /*1f630*/  ISETP.NE.U32.AND P0, PT, RZ, UR4, PT ;  /* 0x00000004ff007c0c */ /* 0x000fe4000bf05070 */
[----:B------:R-:W-:Y:S02]  /*1f640*/  SHF.R.U32.HI R5, RZ, 0x8, R4 ;  /* 0x00000008ff057819 */ /* 0x000fe40000011604 */
[----:B------:R-:W-:Y:S02]  /*1f650*/  ISETP.NE.AND.EX P0, PT, RZ, UR5, PT, P0 ;  /* 0x00000005ff007c0c */ /* 0x000fe4000bf05300 */
[C---:B------:R-:W-:Y:S02]  /*1f660*/  LOP3.LUT R6, R18.reuse, 0xff0000, RZ, 0xc0, !PT ;  /* 0x00ff000012067812 */ /* 0x040fe400078ec0ff */
[----:B------:R-:W-:-:S02]  /*1f670*/  LOP3.LUT R18, R18, 0xffff, RZ, 0xc0, !PT ;  /* 0x0000ffff12127812 */ /* 0x000fc400078ec0ff */
[----:B------:R-:W-:-:S07]  /*1f680*/  LEA.HI R6, R6, R5, RZ, 0x10 ;  /* 0x0000000506067211 */ /* 0x000fce00078f80ff */
[----:B------:R-:W-:Y:S05]  /*1f690*/  @!P0 BRA `(.L_x_1984) ;  /* 0x0000000000108947 */ /* 0x000fea0003800000 */
[----:B------:R-:W1:Y:S02]  /*1f6a0*/  LDC.64 R4, c[0x0][0xa20] ;  /* 0x00028800ff047b82 */ /* 0x000e640000000a00 */
[----:B-1----:R-:W-:-:S05]  /*1f6b0*/  IMAD.WIDE R4, R19, 0x4, R4 ;  /* 0x0000000413047825 */ /* 0x002fca00078e0204 */
[----:B------:R1:W5:Y:S01]  /*1f6c0*/  LDG.E R9, desc[UR52][R4.64] ;  /* 0x0000003404097981 */ /* 0x000362000c1e1900 */
[----:B------:R-:W-:Y:S05]  /*1f6d0*/  BRA `(.L_x_1985) ;  /* 0x0000000000247947 */ /* 0x000fea0003800000 */
.L_x_1984:
        /* <DEDUP_REMOVED lines=9> */
.L_x_1985:
[----:B-1----:R-:W2:Y:S01]  /*1f770*/  @P1 LDG.E R5, desc[UR52][R2.64] ;  /* 0x0000003402051981 */ /* 0x002ea2000c1e1900 */
[----:B0-----:R-:W0:Y:S03]  /*1f780*/  LDC R8, c[0x0][0x448] ;  /* 0x00011200ff087b82 */ /* 0x001e260000000800 */
[----:B------:R1:W2:Y:S01]  /*1f790*/  @P1 LDG.E R4, desc[UR52][R2.64+0x4] ;  /* 0x0000043402041981 */ /* 0x0002a2000c1e1900 */
[----:B------:R-:W-:Y:S02]  /*1f7a0*/  IMAD.SHL.U32 R27, R17, 0x80, RZ ;  /* 0x00000080111b7824 */ /* 0x000fe400078e00ff */
[----:B-----5:R-:W-:Y:S02]  /*1f7b0*/  IMAD.IADD R9, R9, 0x1, -R10 ;  /* 0x0000000109097824 */ /* 0x020fe400078e0a0a */
[----:B------:R-:W-:Y:S01]  /*1f7c0*/  VIADD R11, R27, 0x7f ;  /* 0x0000007f1b0b7836 */ /* 0x000fe20000000000 */
[----:B-1----:R-:W1:Y:S01]  /*1f7d0*/  LDC.64 R2, c[0x0][0x9e0] ;  /* 0x00027800ff027b82 */ /* 0x002e620000000a00 */
[----:B0-----:R-:W-:-:S13]  /*1f7e0*/  ISETP.NE.AND P2, PT, R8, 0x1, PT ;  /* 0x000000010800780c */ /* 0x001fda0003f45270 */
[----:B------:R-:W0:Y:S01]  /*1f7f0*/  @P2 LDC R8, c[0x0][0x44c] ;  /* 0x00011300ff082b82 */ /* 0x000e220000000800 */
[----:B-1----:R-:W-:-:S07]  /*1f800*/  ISETP.GE.AND P3, PT, R3, 0x1, PT ;  /* 0x000000010300780c */ /* 0x002fce0003f66270 */
[----:B------:R-:W1:Y:S01]  /*1f810*/  @P2 LDC R13, c[0x0][0x450] ;  /* 0x00011400ff0d2b82 */ /* 0x000e620000000800 */
[----:B--2---:R-:W-:Y:S02]  /*1f820*/  @P1 IMAD.IADD R7, R4, 0x1, -R5 ;  /* 0x0000000104071824 */ /* 0x004fe400078e0a05 */
[----:B0-----:R-:W-:-:S03]  /*1f830*/  @P2 IMAD.HI.U32 R4, R11, R8, RZ ;  /* 0x000000080b042227 */ /* 0x001fc600078e00ff */
[----:B------:R-:W-:Y:S02]  /*1f840*/  IADD3 R36, R9, R7, RZ ;  /* 0x0000000709247210 */ /* 0x000fe40007ffe0ff */
[----:B-1----:R-:W-:Y:S02]  /*1f850*/  @P2 SHF.R.U32.HI R11, RZ, R13, R4 ;  /* 0x0000000dff0b2219 */ /* 0x002fe40000011604 */
[C---:B------:R-:W-:Y:S01]  /*1f860*/  IADD3 R10, R36.reuse, 0x1, -R33 ;  /* 0x00000001240a7810 */ /* 0x040fe20007ffe821 */
[----:B------:R-:W-:-:S04]  /*1f870*/  VIADD R4, R36, 0x7f ;  /* 0x0000007f24047836 */ /* 0x000fc80000000000 */
[----:B------:R-:W-:Y:S01]  /*1f880*/  IMAD.IADD R11, R10, 0x1, R11 ;  /* 0x000000010a0b7824 */ /* 0x000fe200078e020b */
[----:B------:R-:W-:-:S03]  /*1f890*/  SHF.R.S32.HI R5, RZ, 0x1f, R4 ;  /* 0x0000001fff057819 */ /* 0x000fc60000011404 */
[----:B------:R-:W-:Y:S01]  /*1f8a0*/  IMAD.IADD R2, R11, 0x1, R2 ;  /* 0x000000010b027824 */ /* 0x000fe200078e0202 */
[----:B------:R-:W-:-:S04]  /*1f8b0*/  LEA.HI R5, R5, R4, RZ, 0x7 ;  /* 0x0000000405057211 */ /* 0x000fc800078f38ff */
[----:B------:R-:W-:Y:S01]  /*1f8c0*/  SHF.R.S32.HI R17, RZ, 0x7, R5 ;  /* 0x00000007ff117819 */ /* 0x000fe20000011405 */
        /* <DEDUP_REMOVED lines=12> */
.L_x_1988:
[----:B------:R-:W-:-:S13]  /*1f990*/  ISETP.NE.AND P0, PT, R3, 0x1, PT ;  /* 0x000000010300780c */ /* 0x000fda0003f05270 */
[----:B------:R-:W0:Y:S02]  /*1f9a0*/  @P0 LDC.64 R4, c[0x0][0x9e8] ;  /* 0x00027a00ff040b82 */ /* 0x000e240000000a00 */
[----:B0-----:R-:W-:-:S05]  /*1f9b0*/  @P0 IMAD.HI.U32 R4, R8, R4, RZ ;  /* 0x0000000408040227 */ /* 0x001fca00078e00ff */
[----:B------:R-:W-:-:S07]  /*1f9c0*/  @P0 SHF.R.U32.HI R8, RZ, R5, R4 ;  /* 0x00000005ff080219 */ /* 0x000fce0000011604 */
.L_x_1989:
[----:B------:R-:W-:Y:S05]  /*1f9d0*/  BSYNC B0 ;  /* 0x0000000000007941 */ /* 0x000fea0003800000 */
.L_x_1987:
[----:B------:R-:W-:-:S05]  /*1f9e0*/  IMAD R5, R8, R3, R3 ;  /* 0x0000000308057224 */ /* 0x000fca00078e0203 */
[----:B------:R-:W-:-:S07]  /*1f9f0*/  VIMNMX R2, R2, R5, PT ;  /* 0x0000000502027248 */ /* 0x000fce0003fe0100 */
.L_x_1986:
[----:B------:R-:W0:Y:S01]  /*1fa00*/  @P2 LDC R4, c[0x0][0x44c] ;  /* 0x00011300ff042b82 */ /* 0x000e220000000800 */
[----:B------:R-:W-:Y:S01]  /*1fa10*/  VIADD R2, R2, 0x7f ;  /* 0x0000007f02027836 */ /* 0x000fe20000000000 */
[----:B------:R-:W-:Y:S01]  /*1fa20*/  ULDC UR4, c[0x0][0x9dc] ;  /* 0x0002770000047ab9 */ /* 0x000fe20000000800 */
[----:B------:R-:W-:Y:S02]  /*1fa30*/  IMAD.MOV.U32 R5, RZ, RZ, R27 ;  /* 0x000000ffff057224 */ /* 0x000fe400078e001b */
[----:B------:R-:W-:-:S03]  /*1fa40*/  IMAD.IADD R8, R36, 0x1, -R33 ;  /* 0x0000000124087824 */ /* 0x000fc600078e0a21 */
[----:B------:R-:W1:Y:S01]  /*1fa50*/  @P2 LDC R11, c[0x0][0x450] ;  /* 0x00011400ff0b2b82 */ /* 0x000e620000000800 */
[----:B0-----:R-:W-:-:S05]  /*1fa60*/  @P2 IMAD.HI.U32 R4, R27, R4, RZ ;  /* 0x000000041b042227 */ /* 0x001fca00078e00ff */
[----:B-1----:R-:W-:Y:S02]  /*1fa70*/  @P2 SHF.R.U32.HI R5, RZ, R11, R4 ;  /* 0x0000000bff052219 */ /* 0x002fe40000011604 */
[----:B------:R-:W-:Y:S02]  /*1fa80*/  SHF.R.S32.HI R11, RZ, 0x1f, R2 ;  /* 0x0000001fff0b7819 */ /* 0x000fe40000011402 */
[----:B------:R-:W-:Y:S02]  /*1fa90*/  IADD3 R12, R8, R5, RZ ;  /* 0x00000005080c7210 */ /* 0x000fe40007ffe0ff */
[----:B------:R-:W-:-:S04]  /*1faa0*/  LEA.HI R11, R11, R2, RZ, 0x7 ;  /* 0x000000020b0b7211 */ /* 0x000fc800078f38ff */
[----:B------:R-:W-:-:S04]  /*1fab0*/  SHF.R.S32.HI R2, RZ, 0x7, R11 ;  /* 0x00000007ff027819 */ /* 0x000fc8000001140b */
[----:B------:R-:W-:Y:S01]  /*1fac0*/  VIMNMX R11, R17, R2, PT ;  /* 0x00000002110b7248 */ /* 0x000fe20003fe0100 */
        /* <DEDUP_REMOVED lines=12> */
.L_x_1992:
[----:B------:R-:W-:-:S13]  /*1fb90*/  ISETP.NE.AND P0, PT, R3, 0x1, PT ;  /* 0x000000010300780c */ /* 0x000fda0003f05270 */
[----:B------:R-:W0:Y:S02]  /*1fba0*/  @P0 LDC.64 R4, c[0x0][0x9e8] ;  /* 0x00027a00ff040b82 */ /* 0x000e240000000a00 */
[----:B0-----:R-:W-:-:S05]  /*1fbb0*/  @P0 IMAD.HI.U32 R4, R12, R4, RZ ;  /* 0x000000040c040227 */ /* 0x001fca00078e00ff */
[----:B------:R-:W-:-:S07]  /*1fbc0*/  @P0 SHF.R.U32.HI R12, RZ, R5, R4 ;  /* 0x00000005ff0c0219 */ /* 0x000fce0000011604 */
.L_x_1993:
[----:B------:R-:W-:Y:S05]  /*1fbd0*/  BSYNC B0 ;  /* 0x0000000000007941 */ /* 0x000fea0003800000 */
.L_x_1991:
[----:B------:R-:W-:-:S05]  /*1fbe0*/  IMAD R3, R12, R3, RZ ;  /* 0x000000030c037224 */ /* 0x000fca00078e02ff */
[----:B------:R-:W-:-:S07]  /*1fbf0*/  VIMNMX R2, R2, R3, !PT ;  /* 0x0000000302027248 */ /* 0x000fce0007fe0100 */
.L_x_1990:
[----:B------:R-:W-:Y:S01]  /*1fc00*/  SHF.R.S32.HI R3, RZ, 0x1f, R2 ;  /* 0x0000001fff037819 */ /* 0x000fe20000011402 */
[----:B------:R-:W-:Y:S01]  /*1fc10*/  BSSY B0, `(.L_x_1994) ;  /* 0x0000027000007945 */ /* 0x000fe20003800000 */
[----:B------:R-:W-:Y:S02]  /*1fc20*/  LOP3.LUT R37, R6, 0xff, RZ, 0xc0, !PT ;  /* 0x000000ff06257812 */ /* 0x000fe400078ec0ff */
[----:B------:R-:W-:Y:S01]  /*1fc30*/  LEA.HI R3, R3, R2, RZ, 0x7 ;  /* 0x0000000203037211 */ /* 0x000fe200078f38ff */
[----:B------:R-:W-:Y:S01]  /*1fc40*/  IMAD.MOV.U32 R2, RZ, RZ, RZ ;  /* 0x000000ffff027224 */ /* 0x000fe200078e00ff */
[----:B------:R-:W-:Y:S02]  /*1fc50*/  SHF.R.U32.HI R6, RZ, 0x10, R6 ;  /* 0x00000010ff067819 */ /* 0x000fe40000011606 */
[----:B------:R-:W-:-:S04]  /*1fc60*/  SHF.R.S32.HI R3, RZ, 0x7, R3 ;  /* 0x00000007ff037819 */ /* 0x000fc80000011403 */
[----:B------:R-:W-:-:S04]  /*1fc70*/  VIMNMX R4, RZ, R3, !PT ;  /* 0x00000003ff047248 */ /* 0x000fc80007fe0100 */
[----:B------:R-:W-:-:S13]  /*1fc80*/  ISETP.GT.AND P0, PT, R11, R4, PT ;  /* 0x000000040b00720c */ /* 0x000fda0003f04270 */
[----:B------:R-:W-:Y:S05]  /*1fc90*/  @!P0 BRA `(.L_x_1995) ;  /* 0x0000000000788947 */ /* 0x000fea0003800000 */
[----:B------:R-:W-:Y:S01]  /*1fca0*/  ISETP.NE.AND P0, PT, R6, RZ, PT ;  /* 0x000000ff0600720c */ /* 0x000fe20003f05270 */
[----:B------:R-:W-:-:S03]  /*1fcb0*/  ULDC UR4, c[0x0][0x9f0] ;  /* 0x00027c0000047ab9 */ /* 0x000fc60000000800 */
[----:B------:R-:W-:-:S04]  /*1fcc0*/  SEL R5, R6, UR4, P0 ;  /* 0x0000000406057c07 */ /* 0x000fc80008000000 */
[----:B------:R-:W-:Y:S02]  /*1fcd0*/  IABS R13, R5 ;  /* 0x00000005000d7213 */ /* 0x000fe40000000000 */
[----:B------:R-:W-:Y:S02]  /*1fce0*/  IADD3 R12, R5, -0x1, R11 ;  /* 0xffffffff050c7810 */ /* 0x000fe40007ffe00b */
[----:B------:R-:W0:Y:S03]  /*1fcf0*/  I2F.RP R2, R13 ;  /* 0x0000000d00027306 */ /* 0x000e260000209400 */
[----:B------:R-:W-:-:S05]  /*1fd00*/  IMAD.IADD R12, R12, 0x1, -R4 ;  /* 0x000000010c0c7824 */ /* 0x000fca00078e0a04 */
        /* <DEDUP_REMOVED lines=11> */
[----:B------:R-:W-:-:S04]  /*1fdc0*/  IMAD.HI.U32 R14, R14, R2, RZ ;  /* 0x000000020e0e7227 */ /* 0x000fc800078e00ff */
[----:B------:R-:W-:-:S04]  /*1fdd0*/  IMAD.MOV R3, RZ, RZ, -R3 ;  /* 0x000000ffff037224 */ /* 0x000fc800078e0a03 */
        /* <DEDUP_REMOVED lines=10> */
.L_x_1995:
[----:B------:R-:W-:Y:S05]  /*1fe80*/  BSYNC B0 ;  /* 0x0000000000007941 */ /* 0x000fea0003800000 */
.L_x_1994:
[-C--:B------:R-:W-:Y:S01]  /*1fe90*/  IMAD R4, R37, R2.reuse, R4 ;  /* 0x0000000225047224 */ /* 0x080fe200078e0204 */
        /* <DEDUP_REMOVED lines=8> */
[----:B------:R-:W-:-:S05]  /*1ff20*/  @P0 VIADD R2, R7, 0x7f ;  /* 0x0000007f07020836 */ /* 0x000fca0000000000 */
        /* <DEDUP_REMOVED lines=14> */
.L_x_2253:
[----:B-1----:R-:W-:Y:S02]  /*20010*/  ISETP.NE.AND P0, PT, R14, RZ, PT ;  /* 0x000000ff0e00720c */ /* 0x002fe40003f05270 */
[----:B------:R-:W-:-:S11]  /*20020*/  PLOP3.LUT P6, PT, PT, PT, PT, 0x8, 0x0 ;  /* 0x000000000000781c */ /* 0x000fd60003fce170 */
[----:B------:R-:W-:Y:S05]  /*20030*/  @P0 BRA `(.L_x_1999) ;  /* 0x00000000000c0947 */ /* 0x000fea0003800000 */
[----:B------:R-:W-:-:S03]  /*20040*/  UMOV UR4, 0xffffffff ;  /* 0xffffffff00047882 */ /* 0x000fc60000000000 */
[----:B------:R-:W-:Y:S05]  /*20050*/  BRA.DIV UR4, `(.L_x_2000) ;  /* 0x00000092044c7947 */ /* 0x000fea000b800000 */
[----:B------:R-:W-:-:S13]  /*20060*/  ELECT P6, URZ, PT ;  /* 0x00000000003f782f */ /* 0x000fda00038c0000 */
.L_x_1999:
[----:B0-----:R-:W2:Y:S01]  /*20070*/  LDL R3, [R1+0x1c] ;  /* 0x00001c0001037983 */ /* 0x001ea20000100800 */
[----:B------:R-:W-:Y:S01]  /*20080*/  BSSY B1, `(.L_x_2001) ;  /* 0x0000008000017945 */ /* 0x000fe20003800000 */
[----:B--2---:R-:W-:-:S05]  /*20090*/  VIADD R3, R3, 0x1 ;  /* 0x0000000103037836 */ /* 0x004fca0000000000 */
[----:B------:R-:W-:-:S04]  /*200a0*/  LEA.HI R7, R3, R3, RZ, 0x1 ;  /* 0x0000000303077211 */ /* 0x000fc800078f08ff */
[----:B------:R-:W-:-:S04]  /*200b0*/  LOP3.LUT R12, R7, 0xfffffffe, RZ, 0xc0, !PT ;  /* 0xfffffffe070c7812 */ /* 0x000fc800078ec0ff */
[----:B------:R-:W-:-:S04]  /*200c0*/  IADD3 R3, R3, -R12, RZ ;  /* 0x8000000c03037210 */ /* 0x000fc80007ffe0ff */
[----:B------:R-:W-:-:S04]  /*200d0*/  SHF.L.U32 R3, R3, 0x1f, RZ ;  /* 0x0000001f03037819 */ /* 0x000fc800000006ff */
[----:B------:R-:W0:Y:S02]  /*200e0*/  SYNCS.PHASECHK.TRANS64.TRYWAIT P0, [R22+URZ+0x28820], R3 ;  /* 0x02882003160075a7 */ /* 0x000e24000800017f */
[----:B0-----:R-:W-:Y:S05]  /*200f0*/  @!P0 BRA `(.L_x_2002) ;  /* 0x0000009000448947 */ /* 0x001fea0003800000 */
.L_x_2256:
[----:B------:R-:W-:Y:S05]  /*20100*/  BSYNC B1 ;  /* 0x0000000000017941 */ /* 0x000fea0003800000 */
.L_x_2001:
[----:B------:R-:W-:Y:S04]  /*20110*/  BSSY B1, `(.L_x_2003) ;  /* 0x000006e000017945 */ /* 0x000fe80003800000 */
[----:B------:R-:W-:Y:S05]  /*20120*/  @!P6 BRA `(.L_x_2004) ;  /* 0x0000000400b0e947 */ /* 0x000fea0003800000 */
[----:B0-----:R-:W-:Y:S01]  /*20130*/  IMAD R3, R26, 0x8, R22 ;  /* 0x000000081a037824 */ /* 0x001fe200078e0216 */
[----:B------:R-:W-:Y:S01]  /*20140*/  SHF.L.U32 R7, R29, 0x1f, RZ ;  /* 0x0000001f1d077819 */ /* 0x000fe200000006ff */
[----:B------:R-:W0:Y:S01]  /*20150*/  S2R R9, SR_TID.X ;  /* 0x0000000000097919 */ /* 0x000e220000002100 */
[----:B------:R-:W-:Y:S02]  /*20160*/  BSSY B2, `(.L_x_2005) ;  /* 0x0000005000027945 */ /* 0x000fe40003800000 */
[----:B------:R-:W1:Y:S01]  /*20170*/  SYNCS.PHASECHK.TRANS64.TRYWAIT P0, [R3+URZ+0x288a0], R7 ;  /* 0x0288a007030075a7 */ /* 0x000e62000800017f */
[----:B0-----:R-:W-:-:S04]  /*20180*/  LOP3.LUT R9, R9, 0x7f, RZ, 0xc0, !PT ;  /* 0x0000007f09097812 */ /* 0x001fc800078ec0ff */
[----:B------:R-:W-:Y:S01]  /*20190*/  ISETP.NE.AND P1, PT, R9, RZ, PT ;  /* 0x000000ff0900720c */ /* 0x000fe20003f25270 */
[----:B-1----:R-:W-:-:S12]  /*201a0*/  @!P0 BRA `(.L_x_2006) ;  /* 0x00000090002c8947 */ /* 0x002fd80003800000 */
.L_x_2257:
[----:B------:R-:W-:Y:S05]  /*201b0*/  BSYNC B2 ;  /* 0x0000000000027941 */ /* 0x000fea0003800000 */
.L_x_2005:
[----:B------:R-:W-:Y:S04]  /*201c0*/  BSSY B2, `(.L_x_2007) ;  /* 0x0000009000027945 */ /* 0x000fe80003800000 */
[----:B------:R-:W-:Y:S05]  /*201d0*/  @P1 BRA `(.L_x_2008) ;  /* 0x00000000001c1947 */ /* 0x000fea0003800000 */
[----:B------:R-:W1:Y:S01]  /*201e0*/  S2R R9, SR_TID.X ;  /* 0x0000000000097919 */ /* 0x000e620000002100 */
[----:B------:R-:W-:-:S04]  /*201f0*/  IMAD.MOV.U32 R12, RZ, RZ, 0x8000 ;  /* 0x00008000ff0c7424 */ /* 0x000fc800078e00ff */
[----:B------:R2:W-:Y:S01]  /*20200*/  SYNCS.ARRIVE.TRANS64 RZ, [R3+URZ+0x28890], R12 ;  /* 0x0288900c03ff79a7 */ /* 0x0005e2000800003f */
[----:B-1----:R-:W-:-:S04]  /*20210*/  LOP3.LUT R9, R9, 0x1f, RZ, 0xc0, !PT ;  /* 0x0000001f09097812 */ /* 0x002fc800078ec0ff */
[----:B------:R-:W-:-:S13]  /*20220*/  ISETP.NE.AND P0, PT, R9, RZ, PT ;  /* 0x000000ff0900720c */ /* 0x000fda0003f05270 */
[----:B--2---:R-:W-:Y:S05]  /*20230*/  @!P0 BRA `(.L_x_2008) ;  /* 0x0000000000048947 */ /* 0x004fea0003800000 */
[----:B------:R-:W-:Y:S01]  /*20240*/  BPT.TRAP 0x1 ;  /* 0x000000040000795c */ /* 0x000fe20000300000 */
.L_x_2008:
[----:B------:R-:W-:Y:S05]  /*20250*/  BSYNC B2 ;  /* 0x0000000000027941 */ /* 0x000fea0003800000 */
.L_x_2007:
[----:B------:R-:W-:Y:S01]  /*20260*/  IMAD.MOV.U32 R20, RZ, RZ, RZ ;  /* 0x000000ffff147224 */ /* 0x000fe200078e00ff */
[----:B------:R-:W-:Y:S01]  /*20270*/  UIADD3 UR4, UP0, UR40, 0x570, URZ ;  /* 0x0000057028047890 */ /* 0x000fe2000ff1e03f */
[----:B------:R-:W-:Y:S01]  /*20280*/  IMAD R11, R26, 0x8000, R22 ;  /* 0x000080001a0b7824 */ /* 0x000fe200078e0216 */
[----:B------:R-:W-:Y:S01]  /*20290*/  PLOP3.LUT P0, PT, PT, PT, PT, 0x80, 0x0 ;  /* 0x000000000000781c */ /* 0x000fe20003f0f070 */
[----:B------:R-:W-:Y:S01]  /*202a0*/  IMAD R9, R2, 0x80, R0 ;  /* 0x0000008002097824 */ /* 0x000fe200078e0200 */
[----:B------:R-:W-:Y:S01]  /*202b0*/  R2UR UR10, R20 ;  /* 0x00000000140a72ca */ /* 0x000fe200000e0000 */
[----:B------:R-:W-:Y:S01]  /*202c0*/  IMAD.SHL.U32 R12, R26, 0x4000, RZ ;  /* 0x000040001a0c7824 */ /* 0x000fe200078e00ff */
[----:B------:R-:W-:Y:S01]  /*202d0*/  IADD3 R14, R11, 0x18400, RZ ;  /* 0x000184000b0e7810 */ /* 0x000fe20007ffe0ff */
[----:B------:R-:W-:Y:S01]  /*202e0*/  VIADD R9, R9, 0xffffff80 ;  /* 0xffffff8009097836 */ /* 0x000fe20000000000 */
[----:B------:R-:W-:Y:S01]  /*202f0*/  UIADD3.X UR5, URZ, UR41, URZ, UP0, !UPT ;  /* 0x000000293f057290 */ /* 0x000fe200087fe43f */
[----:B------:R-:W-:Y:S01]  /*20300*/  VIADD R13, R3, 0x28890 ;  /* 0x00028890030d7836 */ /* 0x000fe20000000000 */
[----:B------:R-:W-:Y:S01]  /*20310*/  UMOV UR6, 0x0 ;  /* 0x0000000000067882 */ /* 0x000fe20000000000 */
[----:B------:R-:W-:-:S09]  /*20320*/  UMOV UR7, 0x12f00000 ;  /* 0x12f0000000077882 */ /* 0x000fd20000000000 */
.L_x_2009:
        /* <DEDUP_REMOVED lines=10> */
[----:B------:R-:W-:Y:S01]  /*203d0*/  IMAD.MOV.U32 R21, RZ, RZ, 0x40 ;  /* 0x00000040ff157424 */ /* 0x000fe200078e00ff */
[----:B------:R-:W-:Y:S01]  /*203e0*/  PLOP3.LUT P0, PT, PT, PT, PT, 0x80, 0x0 ;  /* 0x000000000000781c */ /* 0x000fe20003f0f070 */
[----:B------:R-:W-:Y:S01]  /*203f0*/  VIADD R11, R11, 0x1c400 ;  /* 0x0001c4000b0b7836 */ /* 0x000fe20000000000 */
[----:B------:R-:W-:Y:S01]  /*20400*/  UMOV UR6, 0x0 ;  /* 0x0000000000067882 */ /* 0x000fe20000000000 */
[----:B------:R-:W-:Y:S01]  /*20410*/  UMOV UR7, 0x12f00000 ;  /* 0x12f0000000077882 */ /* 0x000fe20000000000 */
[----:B------:R-:W-:-:S15]  /*20420*/  R2UR UR10, R21 ;  /* 0x00000000150a72ca */ /* 0x000fde00000e0000 */
.L_x_2010:
        /* <DEDUP_REMOVED lines=10> */
[----:B------:R-:W1:Y:S01]  /*204d0*/  SYNCS.PHASECHK.TRANS64.TRYWAIT P0, [R3+URZ+0x288c0], R7 ;  /* 0x0288c007030075a7 */ /* 0x000e62000800017f */
[----:B------:R-:W-:Y:S04]  /*204e0*/  BSSY B2, `(.L_x_2011) ;  /* 0x0000002000027945 */ /* 0x000fe80003800000 */
[----:B-1----:R-:W-:Y:S05]  /*204f0*/  @!P0 BRA `(.L_x_2012) ;  /* 0x0000008c006c8947 */ /* 0x002fea0003800000 */
.L_x_2258:
[----:B------:R-:W-:Y:S05]  /*20500*/  BSYNC B2 ;  /* 0x0000000000027941 */ /* 0x000fea0003800000 */
.L_x_2011:
[----:B------:R-:W-:Y:S01]  /*20510*/  BSSY B2, `(.L_x_2013) ;  /* 0x000000b000027945 */ /* 0x000fe20003800000 */
[----:B------:R-:W-:Y:S02]  /*20520*/  IMAD.MOV.U32 R14, RZ, RZ, 0x0 ;  /* 0x00000000ff0e7424 */ /* 0x000fe400078e00ff */
[----:B------:R-:W-:Y:S01]  /*20530*/  IMAD.MOV.U32 R15, RZ, RZ, 0x12f00000 ;  /* 0x12f00000ff0f7424 */ /* 0x000fe200078e00ff */
[----:B------:R-:W-:Y:S06]  /*20540*/  @P1 BRA `(.L_x_2014) ;  /* 0x00000000001c1947 */ /* 0x000fec0003800000 */
[----:B------:R-:W2:Y:S01]  /*20550*/  S2R R11, SR_TID.X ;  /* 0x00000000000b7919 */ /* 0x000ea20000002100 */
[----:B01----:R-:W-:-:S04]  /*20560*/  IMAD.MOV.U32 R7, RZ, RZ, 0x8000 ;  /* 0x00008000ff077424 */ /* 0x003fc800078e00ff */
[----:B------:R3:W-:Y:S01]  /*20570*/  SYNCS.ARRIVE.TRANS64 RZ, [R3+URZ+0x288b0], R7 ;  /* 0x0288b00703ff79a7 */ /* 0x0007e2000800003f */
[----:B--2---:R-:W-:-:S04]  /*20580*/  LOP3.LUT R11, R11, 0x1f, RZ, 0xc0, !PT ;  /* 0x0000001f0b0b7812 */ /* 0x004fc800078ec0ff */
[----:B------:R-:W-:-:S13]  /*20590*/  ISETP.NE.AND P0, PT, R11, RZ, PT ;  /* 0x000000ff0b00720c */ /* 0x000fda0003f05270 */
[----:B---3--:R-:W-:Y:S05]  /*205a0*/  @!P0 BRA `(.L_x_2014) ;  /* 0x0000000000048947 */ /* 0x008fea0003800000 */
[----:B------:R-:W-:Y:S01]  /*205b0*/  BPT.TRAP 0x1 ;  /* 0x000000040000795c */ /* 0x000fe20000300000 */
.L_x_2014:
[----:B------:R-:W-:Y:S05]  /*205c0*/  BSYNC B2 ;  /* 0x0000000000027941 */ /* 0x000fea0003800000 */
.L_x_2013:
[----:B------:R-:W-:Y:S01]  /*205d0*/  R2UR UR10, R20 ;  /* 0x00000000140a72ca */ /* 0x000fe200000e0000 */
[----:B------:R-:W-:Y:S01]  /*205e0*/  IMAD R12, R12, 0x2, R22 ;  /* 0x000000020c0c7824 */ /* 0x000fe200078e0216 */
[----:B------:R-:W-:Y:S01]  /*205f0*/  R2UR UR6, R14 ;  /* 0x000000000e0672ca */ /* 0x000fe200000e0000 */
[----:B------:R-:W-:Y:S01]  /*20600*/  UIADD3 UR4, UP0, UR40, 0x670, URZ ;  /* 0x0000067028047890 */ /* 0x000fe2000ff1e03f */
[----:B------:R-:W-:Y:S01]  /*20610*/  R2UR UR7, R15 ;  /* 0x000000000f0772ca */ /* 0x000fe200000e0000 */
[----:B01----:R-:W-:Y:S01]  /*20620*/  VIADD R3, R3, 0x288b0 ;  /* 0x000288b003037836 */ /* 0x003fe20000000000 */
[----:B------:R-:W-:Y:S01]  /*20630*/  PLOP3.LUT P0, PT, PT, PT, PT, 0x80, 0x0 ;  /* 0x000000000000781c */ /* 0x000fe20003f0f070 */
[----:B------:R-:W-:Y:S01]  /*20640*/  VIADD R7, R12, 0x400 ;  /* 0x000004000c077836 */ /* 0x000fe20000000000 */
[----:B------:R-:W-:-:S12]  /*20650*/  UIADD3.X UR5, URZ, UR41, URZ, UP0, !UPT ;  /* 0x000000293f057290 */ /* 0x000fd800087fe43f */
.L_x_2015:
        /* <DEDUP_REMOVED lines=10> */
[----:B------:R-:W-:Y:S02]  /*20700*/  R2UR UR10, R21 ;  /* 0x00000000150a72ca */ /* 0x000fe400000e0000 */
[----:B------:R-:W-:Y:S02]  /*20710*/  R2UR UR6, R14 ;  /* 0x000000000e0672ca */ /* 0x000fe400000e0000 */
[----:B------:R-:W-:Y:S02]  /*20720*/  R2UR UR7, R15 ;  /* 0x000000000f0772ca */ /* 0x000fe400000e0000 */
[----:B------:R-:W-:Y:S02]  /*20730*/  PLOP3.LUT P0, PT, PT, PT, PT, 0x80, 0x0 ;  /* 0x000000000000781c */ /* 0x000fe40003f0f070 */
[----:B------:R-:W-:-:S11]  /*20740*/  IADD3 R12, R12, 0x4400, RZ ;  /* 0x000044000c0c7810 */ /* 0x000fd60007ffe0ff */
.L_x_2016:
        /* <DEDUP_REMOVED lines=10> */
.L_x_2004:
[----:B------:R-:W-:Y:S05]  /*207f0*/  BSYNC B1 ;  /* 0x0000000000017941 */ /* 0x000fea0003800000 */
.L_x_2003:
        /* <DEDUP_REMOVED lines=9> */
.L_x_2031:
[----:B------:R-:W-:Y:S05]  /*20890*/  YIELD ;  /* 0x0000000000007946 */ /* 0x000fea0003800000 */
[----:B------:R-:W-:Y:S04]  /*208a0*/  BSSY B1, `(.L_x_2017) ;  /* 0x000006b000017945 */ /* 0x000fe80003800000 */
[----:B------:R-:W-:Y:S05]  /*208b0*/  @!P6 BRA `(.L_x_2018) ;  /* 0x0000000400a4e947 */ /* 0x000fea0003800000 */
[----:B------:R-:W-:Y:S01]  /*208c0*/  IMAD R11, R26, 0x8, R22 ;  /* 0x000000081a0b7824 */ /* 0x000fe200078e0216 */
[----:B------:R-:W-:Y:S01]  /*208d0*/  SHF.L.U32 R2, R29, 0x1f, RZ ;  /* 0x0000001f1d027819 */ /* 0x000fe200000006ff */
[----:B0-----:R-:W0:Y:S01]  /*208e0*/  S2R R3, SR_TID.X ;  /* 0x0000000000037919 */ /* 0x001e220000002100 */
[----:B------:R-:W-:Y:S02]  /*208f0*/  BSSY B2, `(.L_x_2019) ;  /* 0x0000005000027945 */ /* 0x000fe40003800000 */
[----:B------:R-:W1:Y:S01]  /*20900*/  SYNCS.PHASECHK.TRANS64.TRYWAIT P1, [R11+URZ+0x288a0], R2 ;  /* 0x0288a0020b0075a7 */ /* 0x000e62000802017f */
[----:B0-----:R-:W-:-:S04]  /*20910*/  LOP3.LUT R3, R3, 0x7f, RZ, 0xc0, !PT ;  /* 0x0000007f03037812 */ /* 0x001fc800078ec0ff */
[----:B------:R-:W-:Y:S01]  /*20920*/  ISETP.NE.AND P2, PT, R3, RZ, PT ;  /* 0x000000ff0300720c */ /* 0x000fe20003f45270 */
[----:B-1----:R-:W-:-:S12]  /*20930*/  @!P1 BRA `(.L_x_2020) ;  /* 0x0000008800709947 */ /* 0x002fd80003800000 */
.L_x_2259:
[----:B------:R-:W-:Y:S05]  /*20940*/  BSYNC B2 ;  /* 0x0000000000027941 */ /* 0x000fea0003800000 */
.L_x_2019:
        /* <DEDUP_REMOVED lines=9> */
.L_x_2022:
[----:B------:R-:W-:Y:S05]  /*209e0*/  BSYNC B2 ;  /* 0x0000000000027941 */ /* 0x000fea0003800000 */
.L_x_2021:
[----:B------:R-:W-:Y:S01]  /*209f0*/  IMAD.MOV.U32 R15, RZ, RZ, RZ ;  /* 0x000000ffff0f7224 */ /* 0x000fe200078e00ff */
[----:B------:R-:W-:Y:S01]  /*20a00*/  UIADD3 UR4, UP0, UR40, 0x570, URZ ;  /* 0x0000057028047890 */ /* 0x000fe2000ff1e03f */
[----:B------:R-:W-:Y:S01]  /*20a10*/  IMAD R9, R26, 0x8000, R22 ;  /* 0x000080001a097824 */ /* 0x000fe200078e0216 */
[----:B------:R-:W-:Y:S01]  /*20a20*/  PLOP3.LUT P1, PT, PT, PT, PT, 0x80, 0x0 ;  /* 0x000000000000781c */ /* 0x000fe20003f2f070 */
[----:B------:R-:W-:Y:S01]  /*20a30*/  IMAD R7, R12, 0x80, R0 ;  /* 0x000000800c077824 */ /* 0x000fe200078e0200 */
[----:B------:R-:W-:Y:S01]  /*20a40*/  R2UR UR10, R15 ;  /* 0x000000000f0a72ca */ /* 0x000fe200000e0000 */
[----:B------:R-:W-:Y:S01]  /*20a50*/  VIADD R3, R11, 0x28890 ;  /* 0x000288900b037836 */ /* 0x000fe20000000000 */
[----:B------:R-:W-:Y:S01]  /*20a60*/  IADD3 R13, R9, 0x18400, RZ ;  /* 0x00018400090d7810 */ /* 0x000fe20007ffe0ff */
[----:B------:R-:W-:Y:S01]  /*20a70*/  UIADD3.X UR5, URZ, UR41, URZ, UP0, !UPT ;  /* 0x000000293f057290 */ /* 0x000fe200087fe43f */
[----:B------:R-:W-:Y:S01]  /*20a80*/  UMOV UR6, 0x0 ;  /* 0x0000000000067882 */ /* 0x000fe20000000000 */
[----:B------:R-:W-:-:S10]  /*20a90*/  UMOV UR7, 0x12f00000 ;  /* 0x12f0000000077882 */ /* 0x000fd40000000000 */
.L_x_2023:
        /* <DEDUP_REMOVED lines=16> */
.L_x_2024:
        /* <DEDUP_REMOVED lines=13> */
.L_x_2260:
[----:B------:R-:W-:Y:S05]  /*20c70*/  BSYNC B2 ;  /* 0x0000000000027941 */ /* 0x000fea0003800000 */
.L_x_2025:
[----:B------:R-:W-:Y:S01]  /*20c80*/  BSSY B2, `(.L_x_2027) ;  /* 0x000000b000027945 */ /* 0x000fe20003800000 */
[----:B01----:R-:W-:Y:S02]  /*20c90*/  IMAD.MOV.U32 R2, RZ, RZ, 0x0 ;  /* 0x00000000ff027424 */ /* 0x003fe400078e00ff */
[----:B------:R-:W-:Y:S01]  /*20ca0*/  IMAD.MOV.U32 R3, RZ, RZ, 0x12f00000 ;  /* 0x12f00000ff037424 */ /* 0x000fe200078e00ff */
[----:B------:R-:W-:Y:S06]  /*20cb0*/  @P2 BRA `(.L_x_2028) ;  /* 0x00000000001c2947 */ /* 0x000fec0003800000 */
[----:B------:R-:W0:Y:S01]  /*20cc0*/  S2R R20, SR_TID.X ;  /* 0x0000000000147919 */ /* 0x000e220000002100 */
[----:B------:R-:W-:-:S04]  /*20cd0*/  IMAD.MOV.U32 R14, RZ, RZ, 0x8000 ;  /* 0x00008000ff0e7424 */ /* 0x000fc800078e00ff */
[----:B------:R1:W-:Y:S01]  /*20ce0*/  SYNCS.ARRIVE.TRANS64 RZ, [R11+URZ+0x288b0], R14 ;  /* 0x0288b00e0bff79a7 */ /* 0x0003e2000800003f */
[----:B0-----:R-:W-:-:S04]  /*20cf0*/  LOP3.LUT R20, R20, 0x1f, RZ, 0xc0, !PT ;  /* 0x0000001f14147812 */ /* 0x001fc800078ec0ff */
[----:B------:R-:W-:-:S13]  /*20d00*/  ISETP.NE.AND P1, PT, R20, RZ, PT ;  /* 0x000000ff1400720c */ /* 0x000fda0003f25270 */
[----:B-1----:R-:W-:Y:S05]  /*20d10*/  @!P1 BRA `(.L_x_2028) ;  /* 0x0000000000049947 */ /* 0x002fea0003800000 */
[----:B------:R-:W-:Y:S01]  /*20d20*/  BPT.TRAP 0x1 ;  /* 0x000000040000795c */ /* 0x000fe20000300000 */
.L_x_2028:
[----:B------:R-:W-:Y:S05]  /*20d30*/  BSYNC B2 ;  /* 0x0000000000027941 */ /* 0x000fea0003800000 */
.L_x_2027:
[----:B------:R-:W-:Y:S01]  /*20d40*/  R2UR UR10, R15 ;  /* 0x000000000f0a72ca */ /* 0x000fe200000e0000 */
[----:B------:R-:W-:Y:S01]  /*20d50*/  UIADD3 UR4, UP0, UR40, 0x670, URZ ;  /* 0x0000067028047890 */ /* 0x000fe2000ff1e03f */
[----:B------:R-:W-:Y:S01]  /*20d60*/  R2UR UR6, R2 ;  /* 0x00000000020672ca */ /* 0x000fe200000e0000 */
[----:B------:R-:W-:Y:S01]  /*20d70*/  VIADD R11, R11, 0x288b0 ;  /* 0x000288b00b0b7836 */ /* 0x000fe20000000000 */
[----:B------:R-:W-:Y:S01]  /*20d80*/  R2UR UR7, R3 ;  /* 0x00000000030772ca */ /* 0x000fe200000e0000 */
[----:B------:R-:W-:Y:S01]  /*20d90*/  VIADD R14, R9, 0x400 ;  /* 0x00000400090e7836 */ /* 0x000fe20000000000 */
[----:B------:R-:W-:Y:S01]  /*20da0*/  PLOP3.LUT P1, PT, PT, PT, PT, 0x80, 0x0 ;  /* 0x000000000000781c */ /* 0x000fe20003f2f070 */
[----:B------:R-:W-:-:S12]  /*20db0*/  UIADD3.X UR5, URZ, UR41, URZ, UP0, !UPT ;  /* 0x000000293f057290 */ /* 0x000fd800087fe43f */
.L_x_2029:
        /* <DEDUP_REMOVED lines=15> */
.L_x_2030:
        /* <DEDUP_REMOVED lines=10> */
.L_x_2018:
[----:B------:R-:W-:Y:S05]  /*20f50*/  BSYNC B1 ;  /* 0x0000000000017941 */ /* 0x000fea0003800000 */
.L_x_2017:
[C---:B------:R-:W-:Y:S01]  /*20f60*/  ISETP.GT.AND P2, PT, R12.reuse, R5, PT ;  /* 0x000000050c00720c */ /* 0x040fe20003f44270 */
[----:B------:R-:W-:Y:S01]  /*20f70*/  VIADD R12, R12, 0xffffffff ;  /* 0xffffffff0c0c7836 */ /* 0x000fe20000000000 */
[----:B------:R-:W-:-:S04]  /*20f80*/  IADD3 R26, R26, 0x1, RZ ;  /* 0x000000011a1a7810 */ /* 0x000fc80007ffe0ff */
[----:B------:R-:W-:-:S04]  /*20f90*/  ISETP.NE.AND P1, PT, R26, 0x2, PT ;  /* 0x000000021a00780c */ /* 0x000fc80003f25270 */
[----:B------:R-:W-:Y:S02]  /*20fa0*/  SEL R2, RZ, 0x1, P1 ;  /* 0x00000001ff027807 */ /* 0x000fe40000800000 */
[----:B------:R-:W-:Y:S02]  /*20fb0*/  SEL R26, R26, RZ, P1 ;  /* 0x000000ff1a1a7207 */ /* 0x000fe40000800000 */
[----:B------:R-:W-:Y:S01]  /*20fc0*/  LOP3.LUT R29, R29, R2, RZ, 0x3c, !PT ;  /* 0x000000021d1d7212 */ /* 0x000fe200078e3cff */
[----:B------:R-:W-:Y:S06]  /*20fd0*/  @P2 BRA `(.L_x_2031) ;  /* 0xfffffff8002c2947 */ /* 0x000fec000383ffff */
.L_x_1997:
[----:B------:R-:W-:Y:S05]  /*20fe0*/  BSYNC B0 ;  /* 0x0000000000007941 */ /* 0x000fea0003800000 */
.L_x_1996:
[----:B------:R-:W1:Y:S01]  /*20ff0*/  LDC R0, c[0x0][0x448] ;  /* 0x00011200ff007b82 */ /* 0x000e620000000800 */
[----:B------:R-:W-:Y:S01]  /*21000*/  VIADD R5, R27, 0x7f ;  /* 0x0000007f1b057836 */ /* 0x000fe20000000000 */
[----:B------:R-:W-:Y:S06]  /*21010*/  @!P0 WARPSYNC.ALL ;  /* 0x0000000000008948 */ /* 0x000fec0003800000 */
[----:B0-----:R-:W0:Y:S08]  /*21020*/  LDC.64 R2, c[0x0][0x9e0] ;  /* 0x00027800ff027b82 */ /* 0x001e300000000a00 */
[----:B------:R-:W-:Y:S01]  /*21030*/  @!P0 BAR.SYNC.DEFER_BLOCKING 0xc, 0x180 ;  /* 0x0306000000008b1d */ /* 0x000fe20000010000 */
[----:B-1----:R-:W-:-:S02]  /*21040*/  ISETP.NE.AND P1, PT, R0, 0x1, PT ;  /* 0x000000010000780c */ /* 0x002fc40003f25270 */
[----:B0-----:R-:W-:-:S11]  /*21050*/  ISETP.GE.AND P2, PT, R3, 0x1, PT ;  /* 0x000000010300780c */ /* 0x001fd60003f46270 */
[----:B------:R-:W0:Y:S08]  /*21060*/  @P1 LDC R0, c[0x0][0x44c] ;  /* 0x00011300ff001b82 */ /* 0x000e300000000800 */
[----:B------:R-:W1:Y:S01]  /*21070*/  @P1 LDC R7, c[0x0][0x450] ;  /* 0x00011400ff071b82 */ /* 0x000e620000000800 */
[----:B0-----:R-:W-:-:S05]  /*21080*/  @P1 IMAD.HI.U32 R0, R5, R0, RZ ;  /* 0x0000000005001227 */ /* 0x001fca00078e00ff */
        /* <DEDUP_REMOVED lines=15> */
.L_x_2034:
[----:B------:R-:W-:-:S13]  /*21180*/  ISETP.NE.AND P0, PT, R3, 0x1, PT ;  /* 0x000000010300780c */ /* 0x000fda0003f05270 */
[----:B------:R-:W0:Y:S02]  /*21190*/  @P0 LDC.64 R4, c[0x0][0x9e8] ;  /* 0x00027a00ff040b82 */ /* 0x000e240000000a00 */
[----:B0-----:R-:W-:-:S05]  /*211a0*/  @P0 IMAD.HI.U32 R4, R0, R4, RZ ;  /* 0x0000000400040227 */ /* 0x001fca00078e00ff */
[----:B------:R-:W-:-:S07]  /*211b0*/  @P0 SHF.R.U32.HI R0, RZ, R5, R4 ;  /* 0x00000005ff000219 */ /* 0x000fce0000011604 */
.L_x_2035:
[----:B------:R-:W-:Y:S05]  /*211c0*/  BSYNC B0 ;  /* 0x0000000000007941 */ /* 0x000fea0003800000 */
.L_x_2033:
[----:B------:R-:W-:-:S05]  /*211d0*/  IMAD R5, R0, R3, R3 ;  /* 0x0000000300057224 */ /* 0x000fca00078e0203 */
[----:B------:R-:W-:-:S07]  /*211e0*/  VIMNMX R2, R2, R5, PT ;  /* 0x0000000502027248 */ /* 0x000fce0003fe0100 */
.L_x_2032:
[----:B------:R-:W0:Y:S01]  /*211f0*/  @P1 LDC R4, c[0x0][0x44c] ;  /* 0x00011300ff041b82 */ /* 0x000e220000000800 */
[----:B------:R-:W-:Y:S01]  /*21200*/  VIADD R2, R2, 0x7f ;  /* 0x0000007f02027836 */ /* 0x000fe20000000000 */
[----:B------:R-:W-:Y:S01]  /*21210*/  ULDC UR4, c[0x0][0x9dc] ;  /* 0x0002770000047ab9 */ /* 0x000fe20000000800 */
[----:B------:R-:W-:-:S03]  /*21220*/  IMAD.MOV.U32 R7, RZ, RZ, R27 ;  /* 0x000000ffff077224 */ /* 0x000fc600078e001b */
[----:B------:R-:W-:Y:S02]  /*21230*/  SHF.R.S32.HI R5, RZ, 0x1f, R2 ;  /* 0x0000001fff057819 */ /* 0x000fe40000011402 */
[----:B------:R-:W1:Y:S02]  /*21240*/  @P1 LDC R0, c[0x0][0x450] ;  /* 0x00011400ff001b82 */ /* 0x000e640000000800 */
[----:B------:R-:W-:Y:S01]  /*21250*/  LEA.HI R5, R5, R2, RZ, 0x7 ;  /* 0x0000000205057211 */ /* 0x000fe200078f38ff */
[----:B0-----:R-:W-:-:S05]  /*21260*/  @P1 IMAD.HI.U32 R9, R27, R4, RZ ;  /* 0x000000041b091227 */ /* 0x001fca00078e00ff */
[----:B-1----:R-:W-:Y:S02]  /*21270*/  @P1 SHF.R.U32.HI R7, RZ, R0, R9 ;  /* 0x00000000ff071219 */ /* 0x002fe40000011609 */
[----:B------:R-:W-:Y:S02]  /*21280*/  SHF.R.S32.HI R0, RZ, 0x7, R5 ;  /* 0x00000007ff007819 */ /* 0x000fe40000011405 */
[----:B------:R-:W-:Y:S02]  /*21290*/  IADD3 R8, R8, R7, RZ ;  /* 0x0000000708087210 */ /* 0x000fe40007ffe0ff */
[----:B------:R-:W-:-:S03]  /*212a0*/  VIMNMX R17, R17, R0, PT ;  /* 0x0000000011117248 */ /* 0x000fc60003fe0100 */
        /* <DEDUP_REMOVED lines=12> */
.L_x_2038:
[----:B------:R-:W-:-:S13]  /*21370*/  ISETP.NE.AND P0, PT, R3, 0x1, PT ;  /* 0x000000010300780c */ /* 0x000fda0003f05270 */
[----:B------:R-:W0:Y:S02]  /*21380*/  @P0 LDC.64 R4, c[0x0][0x9e8] ;  /* 0x00027a00ff040b82 */ /* 0x000e240000000a00 */
[----:B0-----:R-:W-:-:S05]  /*21390*/  @P0 IMAD.HI.U32 R4, R8, R4, RZ ;  /* 0x0000000408040227 */ /* 0x001fca00078e00ff */
[----:B------:R-:W-:-:S07]  /*213a0*/  @P0 SHF.R.U32.HI R8, RZ, R5, R4 ;  /* 0x00000005ff080219 */ /* 0x000fce0000011604 */
.L_x_2039:
[----:B------:R-:W-:Y:S05]  /*213b0*/  BSYNC B0 ;  /* 0x0000000000007941 */ /* 0x000fea0003800000 */
.L_x_2037:
[----:B------:R-:W-:-:S05]  /*213c0*/  IMAD R3, R8, R3, RZ ;  /* 0x0000000308037224 */ /* 0x000fca00078e02ff */
[----:B------:R-:W-:-:S07]  /*213d0*/  VIMNMX R0, R0, R3, !PT ;  /* 0x0000000300007248 */ /* 0x000fce0007fe0100 */
.L_x_2036:
[----:B------:R-:W-:Y:S01]  /*213e0*/  ISETP.NE.AND P1, PT, R6, RZ, PT ;  /* 0x000000ff0600720c */ /* 0x000fe20003f25270 */
[----:B------:R-:W-:Y:S01]  /*213f0*/  BSSY B0, `(.L_x_2040) ;  /* 0x0000023000007945 */ /* 0x000fe20003800000 */
[----:B------:R-:W-:Y:S01]  /*21400*/  SHF.R.S32.HI R3, RZ, 0x1f, R0 ;  /* 0x0000001fff037819 */ /* 0x000fe20000011400 */
[----:B------:R-:W-:-:S03]  /*21410*/  IMAD.MOV.U32 R2, RZ, RZ, RZ ;  /* 0x000000ffff027224 */ /* 0x000fc600078e00ff */
[----:B------:R-:W-:-:S04]  /*21420*/  LEA.HI R3, R3, R0, RZ, 0x7 ;  /* 0x0000000003037211 */ /* 0x000fc800078f38ff */
[----:B------:R-:W-:-:S03]  /*21430*/  SHF.R.S32.HI R0, RZ, 0x7, R3 ;  /* 0x00000007ff007819 */ /* 0x000fc60000011403 */
[----:B------:R-:W0:Y:S01]  /*21440*/  @!P1 LDC R6, c[0x0][0x9f0] ;  /* 0x00027c00ff069b82 */ /* 0x000e220000000800 */
[----:B------:R-:W-:-:S04]  /*21450*/  VIMNMX R0, RZ, R0, !PT ;  /* 0x00000000ff007248 */ /* 0x000fc80007fe0100 */
[----:B------:R-:W-:-:S13]  /*21460*/  ISETP.GT.AND P0, PT, R17, R0, PT ;  /* 0x000000001100720c */ /* 0x000fda0003f04270 */
[----:B------:R-:W-:Y:S05]  /*21470*/  @!P0 BRA `(.L_x_2041) ;  /* 0x0000000000688947 */ /* 0x000fea0003800000 */
[-C--:B0-----:R-:W-:Y:S01]  /*21480*/  IABS R4, R6.reuse ;  /* 0x0000000600047213 */ /* 0x081fe20000000000 */
[----:B------:R-:W-:Y:S01]  /*21490*/  IMAD.MOV.U32 R2, RZ, RZ, RZ ;  /* 0x000000ffff027224 */ /* 0x000fe200078e00ff */
[----:B------:R-:W-:Y:S02]  /*214a0*/  IABS R8, R6 ;  /* 0x0000000600087213 */ /* 0x000fe40000000000 */
[----:B------:R-:W0:Y:S08]  /*214b0*/  I2F.RP R5, R4 ;  /* 0x0000000400057306 */ /* 0x000e300000209400 */
[----:B0-----:R-:W0:Y:S02]  /*214c0*/  MUFU.RCP R5, R5 ;  /* 0x0000000500057308 */ /* 0x001e240000001000 */
[----:B0-----:R-:W-:-:S06]  /*214d0*/  VIADD R7, R5, 0xffffffe ;  /* 0x0ffffffe05077836 */ /* 0x001fcc0000000000 */
[----:B------:R0:W1:Y:S02]  /*214e0*/  F2I.FTZ.U32.TRUNC.NTZ R3, R7 ;  /* 0x0000000700037305 */ /* 0x000064000021f000 */
[----:B0-----:R-:W-:Y:S02]  /*214f0*/  IMAD.MOV R7, RZ, RZ, -R8 ;  /* 0x000000ffff077224 */ /* 0x001fe400078e0a08 */
[----:B-1----:R-:W-:-:S04]  /*21500*/  IMAD.MOV R9, RZ, RZ, -R3 ;  /* 0x000000ffff097224 */ /* 0x002fc800078e0a03 */
[----:B------:R-:W-:-:S04]  /*21510*/  IMAD R9, R9, R4, RZ ;  /* 0x0000000409097224 */ /* 0x000fc800078e02ff */
[----:B------:R-:W-:Y:S01]  /*21520*/  IMAD.HI.U32 R2, R3, R9, R2 ;  /* 0x0000000903027227 */ /* 0x000fe200078e0002 */
[----:B------:R-:W-:-:S05]  /*21530*/  IADD3 R3, R6, -0x1, R17 ;  /* 0xffffffff06037810 */ /* 0x000fca0007ffe011 */
[----:B------:R-:W-:-:S05]  /*21540*/  IMAD.IADD R3, R3, 0x1, -R0 ;  /* 0x0000000103037824 */ /* 0x000fca00078e0a00 */
[----:B------:R-:W-:Y:S02]  /*21550*/  IABS R5, R3 ;  /* 0x0000000300057213 */ /* 0x000fe40000000000 */
[----:B------:R-:W-:-:S03]  /*21560*/  LOP3.LUT R3, R3, R6, RZ, 0x3c, !PT ;  /* 0x0000000603037212 */ /* 0x000fc600078e3cff */
[----:B------:R-:W-:Y:S01]  /*21570*/  IMAD.HI.U32 R2, R2, R5, RZ ;  /* 0x0000000502027227 */ /* 0x000fe200078e00ff */
[----:B------:R-:W-:-:S03]  /*21580*/  ISETP.GE.AND P2, PT, R3, RZ, PT ;  /* 0x000000ff0300720c */ /* 0x000fc60003f46270 */
[----:B------:R-:W-:-:S05]  /*21590*/  IMAD R5, R2, R7, R5 ;  /* 0x0000000702057224 */ /* 0x000fca00078e0205 */
[----:B------:R-:W-:-:S13]  /*215a0*/  ISETP.GT.U32.AND P1, PT, R4, R5, PT ;  /* 0x000000050400720c */ /* 0x000fda0003f24070 */
[----:B------:R-:W-:Y:S01]  /*215b0*/  @!P1 IMAD.IADD R5, R5, 0x1, -R4 ;  /* 0x0000000105059824 */ /* 0x000fe200078e0a04 */
[----:B------:R-:W-:Y:S02]  /*215c0*/  @!P1 IADD3 R2, R2, 0x1, RZ ;  /* 0x0000000102029810 */ /* 0x000fe40007ffe0ff */
[----:B------:R-:W-:Y:S02]  /*215d0*/  ISETP.NE.AND P1, PT, R6, RZ, PT ;  /* 0x000000ff0600720c */ /* 0x000fe40003f25270 */
[----:B------:R-:W-:-:S13]  /*215e0*/  ISETP.GE.U32.AND P0, PT, R5, R4, PT ;  /* 0x000000040500720c */ /* 0x000fda0003f06070 */
[----:B------:R-:W-:-:S04]  /*215f0*/  @P0 VIADD R2, R2, 0x1 ;  /* 0x0000000102020836 */ /* 0x000fc80000000000 */
[----:B------:R-:W-:Y:S01]  /*21600*/  @!P2 IMAD.MOV R2, RZ, RZ, -R2 ;  /* 0x000000ffff02a224 */ /* 0x000fe200078e0a02 */
[----:B------:R-:W-:-:S07]  /*21610*/  @!P1 LOP3.LUT R2, RZ, R6, RZ, 0x33, !PT ;  /* 0x00000006ff029212 */ /* 0x000fce00078e33ff */
.L_x_2041:
[----:B------:R-:W-:Y:S05]  /*21620*/  BSYNC B0 ;  /* 0x0000000000007941 */ /* 0x000fea0003800000 */
.L_x_2040:
[-C--:B------:R-:W-:Y:S01]  /*21630*/  IMAD R37, R37, R2.reuse, R0 ;  /* 0x0000000225257224 */ /* 0x080fe200078e0200 */
        /* <DEDUP_REMOVED lines=18> */
[----:B------:R-:W1:Y:S01]  /*21760*/  POPC R7, R4 ;  /* 0x0000000400077309 */ /* 0x000e620000000000 */
[----:B--2---:R-:W1:Y:S02]  /*21770*/  SHFL.IDX PT, R0, R3, R0, 0x1f ;  /* 0x00001f0003007589 */ /* 0x004e6400000e0000 */
[----:B-1----:R-:W-:Y:S01]  /*21780*/  IADD3 R16, R0, UR37, R7 ;  /* 0x0000002500107c10 */ /* 0x002fe2000fffe007 */
[----:B------:R-:W-:Y:S06]  /*21790*/  BRA `(.L_x_2044) ;  /* 0x0000003400707947 */ /* 0x000fec0003800000 */
.L_x_2043:
        /* <DEDUP_REMOVED lines=10> */
[----:B------:R-:W1:Y:S01]  /*21840*/  LDC.64 R2, c[0x4][R2] ;  /* 0x0100000002027b82 */ /* 0x000e620000000a00 */
[----:B------:R-:W-:Y:S02]  /*21850*/  IMAD.U32 R5, RZ, RZ, UR7 ;  /* 0x00000007ff057e24 */ /* 0x000fe4000f8e00ff */
[----:B0-----:R-:W-:Y:S02]  /*21860*/  IMAD.U32 R6, RZ, RZ, UR8 ;  /* 0x00000008ff067e24 */ /* 0x001fe4000f8e00ff */
[----:B------:R-:W-:-:S02]  /*21870*/  IMAD.U32 R7, RZ, RZ, UR9 ;  /* 0x00000009ff077e24 */ /* 0x000fc4000f8e00ff */
[----:B------:R-:W-:Y:S02]  /*21880*/  IMAD.U32 R10, RZ, RZ, UR4 ;  /* 0x00000004ff0a7e24 */ /* 0x000fe4000f8e00ff */
[----:B------:R-:W-:Y:S02]  /*21890*/  IMAD.MOV.U32 R8, RZ, RZ, 0x70 ;  /* 0x00000070ff087424 */ /* 0x000fe400078e00ff */
[----:B------:R-:W-:Y:S02]  /*218a0*/  IMAD.MOV.U32 R12, RZ, RZ, 0x1 ;  /* 0x00000001ff0c7424 */ /* 0x000fe400078e00ff */
[----:B------:R-:W-:-:S07]  /*218b0*/  IMAD.MOV.U32 R13, RZ, RZ, RZ ;  /* 0x000000ffff0d7224 */ /* 0x000fce00078e00ff */
[----:B------:R-:W-:-:S07]  /*218c0*/  LEPC R20, `(.L_x_2046) ;  /* 0x000000001014794e */ /* 0x000fce0000000000 */
[----:B-1----:R-:W-:Y:S05]  /*218d0*/  CALL.ABS.NOINC R2 ;  /* 0x0000000002007343 */ /* 0x002fea0003c00000 */
.L_x_2046:
[----:B------:R-:W-:Y:S05]  /*218e0*/  BSYNC B6 ;  /* 0x0000000000067941 */ /* 0x000fea0003800000 */
.L_x_2045:
        /* <DEDUP_REMOVED lines=11> */
[----:B------:R-:W-:Y:S02]  /*219a0*/  IMAD.U32 R5, RZ, RZ, UR7 ;  /* 0x00000007ff057e24 */ /* 0x000fe4000f8e00ff */
[----:B0-----:R-:W-:Y:S02]  /*219b0*/  IMAD.U32 R6, RZ, RZ, UR8 ;  /* 0x00000008ff067e24 */ /* 0x001fe4000f8e00ff */
[----:B------:R-:W-:-:S02]  /*219c0*/  IMAD.U32 R7, RZ, RZ, UR9 ;  /* 0x00000009ff077e24 */ /* 0x000fc4000f8e00ff */
[----:B------:R-:W-:Y:S02]  /*219d0*/  IMAD.U32 R11, RZ, RZ, UR5 ;  /* 0x00000005ff0b7e24 */ /* 0x000fe4000f8e00ff */
[----:B------:R-:W-:Y:S02]  /*219e0*/  IMAD.MOV.U32 R8, RZ, RZ, 0x70 ;  /* 0x00000070ff087424 */ /* 0x000fe400078e00ff */
[----:B------:R-:W-:Y:S02]  /*219f0*/  IMAD.MOV.U32 R12, RZ, RZ, 0x1 ;  /* 0x00000001ff0c7424 */ /* 0x000fe400078e00ff */
[----:B-1----:R-:W-:-:S07]  /*21a00*/  IMAD.MOV.U32 R13, RZ, RZ, RZ ;  /* 0x000000ffff0d7224 */ /* 0x002fce00078e00ff */
[----:B------:R-:W-:-:S07]  /*21a10*/  LEPC R20, `(.L_x_2049) ;  /* 0x000000001014794e */ /* 0x000fce0000000000 */
[----:B--2---:R-:W-:Y:S05]  /*21a20*/  CALL.ABS.NOINC R2 ;  /* 0x0000000002007343 */ /* 0x004fea0003c00000 */
.L_x_2049:
[----:B------:R0:W1:Y:S01]  /*21a30*/  LDC.64 R2, c[0x4][R17] ;  /* 0x0100000011027b82 */ /* 0x0000620000000a00 */
[----:B------:R-:W-:Y:S01]  /*21a40*/  ULDC.64 UR4, c[0x4][0x80] ;  /* 0x0100200000047ab9 */ /* 0x000fe20000000a00 */
[----:B------:R-:W-:Y:S01]  /*21a50*/  ULDC.64 UR6, c[0x4][0x88] ;  /* 0x0100220000067ab9 */ /* 0x000fe20000000a00 */
[----:B------:R-:W-:Y:S01]  /*21a60*/  ULDC.64 UR8, c[0x4][0x18] ;  /* 0x0100060000087ab9 */ /* 0x000fe20000000a00 */
[----:B------:R-:W-:Y:S01]  /*21a70*/  IMAD.U32 R4, RZ, RZ, UR4 ;  /* 0x00000004ff047e24 */ /* 0x000fe2000f8e00ff */
[----:B------:R-:W-:Y:S01]  /*21a80*/  MOV R10, UR8 ;  /* 0x00000008000a7c02 */ /* 0x000fe20008000f00 */
        /* <DEDUP_REMOVED lines=9> */
.L_x_2048:
[----:B------:R-:W-:Y:S05]  /*21b20*/  BSYNC B6 ;  /* 0x0000000000067941 */ /* 0x000fea0003800000 */
.L_x_2047:
[----:B------:R-:W-:Y:S01]  /*21b30*/  ULDC.64 UR4, c[0x0][0x9f8] ;  /* 0x00027e0000047ab9 */ /* 0x000fe20000000a00 */
[----:B------:R-:W2:Y:S01]  /*21b40*/  LDL R17, [R1] ;  /* 0x0000000001117983 */ /* 0x000ea20000100800 */
[----:B------:R-:W-:Y:S01]  /*21b50*/  ISETP.NE.U32.AND P0, PT, RZ, UR4, PT ;  /* 0x00000004ff007c0c */ /* 0x000fe2000bf05070 */
[----:B------:R-:W-:Y:S01]  /*21b60*/  IMAD.MOV.U32 R34, RZ, RZ, R19 ;  /* 0x000000ffff227224 */ /* 0x000fe200078e0013 */
[----:B------:R-:W1:Y:S01]  /*21b70*/  LDC R0, c[0x0][0x430] ;  /* 0x00010c00ff007b82 */ /* 0x000e620000000800 */
[----:B------:R-:W3:Y:S01]  /*21b80*/  S2R R21, SR_TID.X ;  /* 0x0000000000157919 */ /* 0x000ee20000002100 */
[----:B------:R-:W-:Y:S01]  /*21b90*/  ISETP.NE.AND.EX P0, PT, RZ, UR5, PT, P0 ;  /* 0x00000005ff007c0c */ /* 0x000fe2000bf05300 */
[----:B------:R-:W4:Y:S01]  /*21ba0*/  S2R R20, SR_TID.X ;  /* 0x0000000000147919 */ /* 0x000f220000002100 */
[----:B------:R-:W-:Y:S01]  /*21bb0*/  VIADD R25, R23, 0xffffffff ;  /* 0xffffffff17197836 */ /* 0x000fe20000000000 */
[----:B------:R-:W-:-:S10]  /*21bc0*/  ULDC UR4, c[0x0][0x2f4] ;  /* 0x0000bd0000047ab9 */ /* 0x000fd40000000800 */
[----:B------:R-:W0:Y:S02]  /*21bd0*/  @P0 LDC.64 R2, c[0x0][0x9f8] ;  /* 0x00027e00ff020b82 */ /* 0x000e240000000a00 */
[----:B0-----:R-:W-:-:S05]  /*21be0*/  @P0 IMAD.WIDE R2, R19, 0x4, R2 ;  /* 0x0000000413020825 */ /* 0x001fca00078e0202 */
[----:B------:R0:W2:Y:S01]  /*21bf0*/  @P0 LDG.E R34, desc[UR52][R2.64] ;  /* 0x0000003402220981 */ /* 0x0000a2000c1e1900 */
[----:B-1----:R-:W-:Y:S01]  /*21c00*/  ISETP.NE.AND P1, PT, R0, 0x1, PT ;  /* 0x000000010000780c */ /* 0x002fe20003f25270 */
[----:B---3--:R-:W-:Y:S01]  /*21c10*/  IMAD.SHL.U32 R21, R21, 0x10, RZ ;  /* 0x0000001015157824 */ /* 0x008fe200078e00ff */
[----:B----4-:R-:W-:Y:S01]  /*21c20*/  LOP3.LUT R20, R20, 0x7f, RZ, 0xc0, !PT ;  /* 0x0000007f14147812 */ /* 0x010fe200078ec0ff */
[----:B------:R-:W-:-:S03]  /*21c30*/  IMAD.SHL.U32 R8, R25, 0x80, RZ ;  /* 0x0000008019087824 */ /* 0x000fc600078e00ff */
[----:B------:R-:W-:Y:S02]  /*21c40*/  SHF.R.U32.HI R20, RZ, 0x3, R20 ;  /* 0x00000003ff147819 */ /* 0x000fe40000011614 */
[----:B------:R-:W-:-:S04]  /*21c50*/  LOP3.LUT R21, R21, 0x70, RZ, 0xc0, !PT ;  /* 0x0000007015157812 */ /* 0x000fc800078ec0ff */
[----:B------:R-:W-:Y:S01]  /*21c60*/  LOP3.LUT R5, R8, R20, R21, 0xfe, !PT ;  /* 0x0000001408057212 */ /* 0x000fe200078efe15 */
[----:B------:R-:W1:Y:S03]  /*21c70*/  @P1 LDC R6, c[0x0][0x434] ;  /* 0x00010d00ff061b82 */ /* 0x000e660000000800 */
[----:B------:R-:W-:-:S05]  /*21c80*/  ISETP.GE.AND P0, PT, R5, R36, PT ;  /* 0x000000240500720c */ /* 0x000fca0003f06270 */
[----:B------:R-:W3:Y:S08]  /*21c90*/  @P1 LDC R7, c[0x0][0x438] ;  /* 0x00010e00ff071b82 */ /* 0x000ef00000000800 */
[----:B0-----:R-:W0:Y:S01]  /*21ca0*/  @!P0 LDC.64 R2, c[0x0][0x428] ;  /* 0x00010a00ff028b82 */ /* 0x001e220000000a00 */
[----:B------:R-:W-:Y:S01]  /*21cb0*/  LOP3.LUT R32, R32, 0xfffffffb, RZ, 0xc0, !PT ;  /* 0xfffffffb20207812 */ /* 0x000fe200078ec0ff */
[----:B------:R-:W-:Y:S01]  /*21cc0*/  UMOV UR5, 0xffffffff ;  /* 0xffffffff00057882 */ /* 0x000fe20000000000 */
[----:B--2---:R-:W-:-:S05]  /*21cd0*/  IADD3 R5, R5, R17, RZ ;  /* 0x0000001105057210 */ /* 0x004fca0007ffe0ff */
[----:B-1----:R-:W-:-:S04]  /*21ce0*/  @P1 IMAD.HI.U32 R6, R5, R6, RZ ;  /* 0x0000000605061227 */ /* 0x002fc800078e00ff */
[----:B------:R-:W-:Y:S01]  /*21cf0*/  IMAD.MOV.U32 R4, RZ, RZ, R5 ;  /* 0x000000ffff047224 */ /* 0x000fe200078e0005 */
[----:B---3--:R-:W-:-:S05]  /*21d00*/  @P1 SHF.R.U32.HI R4, RZ, R7, R6 ;  /* 0x00000007ff041219 */ /* 0x008fca0000011606 */
[----:B------:R-:W-:-:S04]  /*21d10*/  IMAD.MOV R6, RZ, RZ, -R4 ;  /* 0x000000ffff067224 */ /* 0x000fc800078e0a04 */
[----:B------:R-:W-:Y:S01]  /*21d20*/  IMAD R0, R0, R6, R5 ;  /* 0x0000000600007224 */ /* 0x000fe200078e0205 */
[----:B------:R-:W-:Y:S02]  /*21d30*/  @!P0 SHF.R.S32.HI R5, RZ, 0x1f, R4 ;  /* 0x0000001fff058819 */ /* 0x000fe40000011404 */
[----:B------:R-:W-:Y:S01]  /*21d40*/  SHF.R.S32.HI R9, RZ, 0x1f, R34 ;  /* 0x0000001fff097819 */ /* 0x000fe20000011422 */
[----:B0-----:R-:W-:-:S04]  /*21d50*/  @!P0 IMAD.WIDE.U32 R4, R34, R2, R4 ;  /* 0x0000000222048225 */ /* 0x001fc800078e0004 */
[----:B------:R-:W-:Y:S01]  /*21d60*/  @!P0 IMAD R2, R9, R2, RZ ;  /* 0x0000000209028224 */ /* 0x000fe200078e02ff */
[----:B------:R0:W-:Y:S03]  /*21d70*/  STL [R1+0x4], R9 ;  /* 0x0000040901007387 */ /* 0x0001e60000100800 */
[----:B------:R-:W-:Y:S02]  /*21d80*/  @!P0 IMAD R7, R34, R3, R2 ;  /* 0x0000000322078224 */ /* 0x000fe400078e0202 */
[----:B------:R-:W1:Y:S01]  /*21d90*/  @!P0 LDC.64 R2, c[0x0][0x418] ;  /* 0x00010600ff028b82 */ /* 0x000e620000000a00 */
[----:B------:R-:W-:Y:S02]  /*21da0*/  IMAD.U32 R6, RZ, RZ, UR38 ;  /* 0x00000026ff067e24 */ /* 0x000fe4000f8e00ff */
[----:B------:R-:W-:-:S03]  /*21db0*/  @!P0 IMAD.IADD R5, R5, 0x1, R7 ;  /* 0x0000000105058824 */ /* 0x000fc600078e0207 */
[----:B------:R-:W-:Y:S02]  /*21dc0*/  ISETP.NE.AND P2, PT, R6, 0x3, PT ;  /* 0x000000030600780c */ /* 0x000fe40003f45270 */
[----:B-1----:R-:W-:-:S04]  /*21dd0*/  @!P0 LEA R2, P1, R4, R2, 0x2 ;  /* 0x0000000204028211 */ /* 0x002fc800078210ff */
        /* <DEDUP_REMOVED lines=11> */
.L_x_2263:
[----:B------:R-:W-:Y:S05]  /*21e90*/  @!P2 BRA `(.L_x_2051) ;  /* 0x000000000004a947 */ /* 0x000fea0003800000 */
[----:B------:R-:W-:Y:S01]  /*21ea0*/  BPT.TRAP 0x1 ;  /* 0x000000040000795c */ /* 0x000fe20000300000 */
.L_x_2051:
        /* <DEDUP_REMOVED lines=23> */
.L_x_2264:
[----:B------:R-:W-:Y:S05]  /*22020*/  BSYNC B0 ;  /* 0x0000000000007941 */ /* 0x000fea0003800000 */
.L_x_2052:
        /* <DEDUP_REMOVED lines=27> */
[----:B------:R-:W-:-:S03]  /*221e0*/  @P0 IMAD R8, R5, 0x2, R22 ;  /* 0x0000000205080824 */ /* 0x000fc600078e0216 */
        /* <DEDUP_REMOVED lines=77> */
.L_x_2282:
[----:B------:R-:W-:-:S13]  /*226c0*/  ISETP.GE.AND P0, PT, R6, 0x71, PT ;  /* 0x000000710600780c */ /* 0x000fda0003f06270 */
[----:B-1----:R-:W-:Y:S02]  /*226d0*/  @P0 LEA R2, P1, R31, R2, 0x1 ;  /* 0x000000021f020211 */ /* 0x002fe400078208ff */
[----:B------:R-:W-:-:S03]  /*226e0*/  @P0 LEA R5, R5, R22, 0x1 ;  /* 0x0000001605050211 */ /* 0x000fc600078e08ff */
        /* <DEDUP_REMOVED lines=8> */
.L_x_2055:
        /* <DEDUP_REMOVED lines=11> */
.L_x_2056:
[----:B-1----:R1:W5:Y:S01]  /*22820*/  LDL.LU R3, [R1+0xc] ;  /* 0x00000c0001037983 */ /* 0x0023620000300800 */
[----:B------:R1:W-:Y:S02]  /*22830*/  SYNCS.ARRIVE.TRANS64.A1T0 RZ, [R7+URZ+0x28830], RZ ;  /* 0x028830ff07ff79a7 */ /* 0x0003e4000810003f */
[----:B------:R-:W-:Y:S05]  /*22840*/  WARPSYNC.ALL ;  /* 0x0000000000007948 */ /* 0x000fea0003800000 */
[----:B------:R-:W-:Y:S01]  /*22850*/  ULDC.64 UR4, c[0x0][0x298] ;  /* 0x0000a60000047ab9 */ /* 0x000fe20000000a00 */
[----:B------:R-:W-:Y:S01]  /*22860*/  VIADD R2, R22, 0x10400 ;  /* 0x0001040016027836 */ /* 0x000fe20000000000 */
[----:B------:R-:W-:Y:S01]  /*22870*/  ULDC.64 UR6, c[0x0][0xa00] ;  /* 0x0002800000067ab9 */ /* 0x000fe20000000a00 */
[----:B------:R-:W-:Y:S01]  /*22880*/  BSSY B6, `(.L_x_2057) ;  /* 0x0000022000067945 */ /* 0x000fe20003800000 */
[----:B------:R-:W-:Y:S01]  /*22890*/  BAR.SYNC.DEFER_BLOCKING 0x8, 0x180 ;  /* 0x0206000000007b1d */ /* 0x000fe20000010000 */
[----:B------:R-:W-:-:S02]  /*228a0*/  ISETP.NE.U32.AND P0, PT, RZ, UR6, PT ;  /* 0x00000006ff007c0c */ /* 0x000fc4000bf05070 */
[----:B------:R-:W-:Y:S02]  /*228b0*/  LOP3.LUT P1, RZ, R2, 0x3ff, RZ, 0xc0, !PT ;  /* 0x000003ff02ff7812 */ /* 0x000fe4000782c0ff */
[----:B------:R-:W-:Y:S02]  /*228c0*/  ISETP.NE.AND.EX P0, PT, RZ, UR7, PT, P0 ;  /* 0x00000007ff007c0c */ /* 0x000fe4000bf05300 */
[----:B-----5:R-:W-:Y:S01]  /*228d0*/  SHF.R.S32.HI R0, RZ, 0x1f, R3 ;  /* 0x0000001fff007819 */ /* 0x020fe20000011403 */
[----:B0-----:R-:W-:-:S04]  /*228e0*/  IMAD.WIDE.U32 R4, R3, UR4, RZ ;  /* 0x0000000403047c25 */ /* 0x001fc8000f8e00ff */
[----:B------:R-:W-:Y:S01]  /*228f0*/  IMAD R0, R0, UR4, RZ ;  /* 0x0000000400007c24 */ /* 0x000fe2000f8e02ff */
[----:B------:R0:W-:Y:S03]  /*22900*/  STL.64 [R1+0x10], R4 ;  /* 0x0000100401007387 */ /* 0x0001e60000100a00 */
[----:B------:R-:W-:Y:S01]  /*22910*/  IMAD R2, R3, UR5, R0 ;  /* 0x0000000503027c24 */ /* 0x000fe2000f8e0200 */
[----:B------:R-:W-:-:S03]  /*22920*/  SHF.R.S32.HI R0, RZ, 0x1f, R19 ;  /* 0x0000001fff007819 */ /* 0x000fc60000011413 */
[----:B------:R-:W-:Y:S01]  /*22930*/  IMAD.IADD R3, R5, 0x1, R2 ;  /* 0x0000000105037824 */ /* 0x000fe200078e0202 */
[----:B------:R-:W-:Y:S02]  /*22940*/  SEL R2, R0, RZ, !P0 ;  /* 0x000000ff00027207 */ /* 0x000fe40004000000 */
[----:B------:R-:W-:Y:S02]  /*22950*/  SEL R0, R19, RZ, !P0 ;  /* 0x000000ff13007207 */ /* 0x000fe40004000000 */
[----:B------:R0:W-:Y:S04]  /*22960*/  STL [R1+0x20], R3 ;  /* 0x0000200301007387 */ /* 0x0001e80000100800 */
        /* <DEDUP_REMOVED lines=12> */
[----:B-1----:R-:W-:-:S02]  /*22a30*/  IMAD.U32 R7, RZ, RZ, UR7 ;  /* 0x00000007ff077e24 */ /* 0x002fc4000f8e00ff */
[----:B------:R-:W-:Y:S02]  /*22a40*/  IMAD.U32 R10, RZ, RZ, UR8 ;  /* 0x00000008ff0a7e24 */ /* 0x000fe4000f8e00ff */
[----:B------:R-:W-:Y:S02]  /*22a50*/  IMAD.MOV.U32 R8, RZ, RZ, 0x70 ;  /* 0x00000070ff087424 */ /* 0x000fe400078e00ff */
[----:B------:R-:W-:Y:S02]  /*22a60*/  IMAD.MOV.U32 R12, RZ, RZ, 0x1 ;  /* 0x00000001ff0c7424 */ /* 0x000fe400078e00ff */
[----:B------:R-:W-:-:S07]  /*22a70*/  IMAD.MOV.U32 R13, RZ, RZ, RZ ;  /* 0x000000ffff0d7224 */ /* 0x000fce00078e00ff */
[----:B------:R-:W-:-:S07]  /*22a80*/  LEPC R20, `(.L_x_2058) ;  /* 0x000000001014794e */ /* 0x000fce0000000000 */
[----:B0-----:R-:W-:Y:S05]  /*22a90*/  CALL.ABS.NOINC R2 ;  /* 0x0000000002007343 */ /* 0x001fea0003c00000 */
.L_x_2058:
[----:B------:R-:W-:Y:S05]  /*22aa0*/  BSYNC B6 ;  /* 0x0000000000067941 */ /* 0x000fea0003800000 */
.L_x_2057:
[----:B------:R-:W2:Y:S01]  /*22ab0*/  LDL.LU R20, [R1+0x20] ;  /* 0x0000200001147983 */ /* 0x000ea20000300800 */
[----:B------:R-:W-:Y:S01]  /*22ac0*/  ULDC.64 UR4, c[0x0][0x2d8] ;  /* 0x0000b60000047ab9 */ /* 0x000fe20000000a00 */
[----:B------:R-:W3:Y:S01]  /*22ad0*/  LDC R6, c[0x0][0x448] ;  /* 0x00011200ff067b82 */ /* 0x000ee20000000800 */
[----:B------:R-:W-:Y:S01]  /*22ae0*/  ULDC.64 UR6, c[0x0][0x280] ;  /* 0x0000a00000067ab9 */ /* 0x000fe20000000a00 */
[----:B0-----:R-:W2:Y:S04]  /*22af0*/  LDL.LU.64 R2, [R1+0x10] ;  /* 0x0000100001027983 */ /* 0x001ea80000300a00 */
[----:B------:R-:W4:Y:S04]  /*22b00*/  LDL.LU R0, [R1+0x24] ;  /* 0x0000240001007983 */ /* 0x000f280000300800 */
[----:B------:R-:W4:Y:S04]  /*22b10*/  LDL.LU R21, [R1+0xc] ;  /* 0x00000c0001157983 */ /* 0x000f280000300800 */
[----:B------:R0:W5:Y:S01]  /*22b20*/  LDL R8, [R1+0x8] ;  /* 0x0000080001087983 */ /* 0x0001620000100800 */
[----:B---3--:R-:W-:-:S13]  /*22b30*/  ISETP.NE.AND P0, PT, R6, 0x1, PT ;  /* 0x000000010600780c */ /* 0x008fda0003f05270 */
[----:B-1----:R-:W1:Y:S01]  /*22b40*/  @P0 LDC R7, c[0x0][0x44c] ;  /* 0x00011300ff070b82 */ /* 0x002e620000000800 */
[----:B--2---:R-:W-:Y:S02]  /*22b50*/  IMAD.MOV.U32 R3, RZ, RZ, R20 ;  /* 0x000000ffff037224 */ /* 0x004fe400078e0014 */
[----:B------:R-:W2:Y:S01]  /*22b60*/  S2R R20, SR_TID.X ;  /* 0x0000000000147919 */ /* 0x000ea20000002100 */
[----:B------:R-:W-:-:S04]  /*22b70*/  IMAD.WIDE.U32 R2, R18, UR4, R2 ;  /* 0x0000000412027c25 */ /* 0x000fc8000f8e0002 */
[----:B------:R-:W-:Y:S01]  /*22b80*/  IMAD R3, R18, UR5, R3 ;  /* 0x0000000512037c24 */ /* 0x000fe2000f8e0203 */
[----:B------:R-:W-:Y:S02]  /*22b90*/  ULDC.64 UR4, c[0x0][0x2e0] ;  /* 0x0000b80000047ab9 */ /* 0x000fe40000000a00 */
[----:B----4-:R-:W-:Y:S02]  /*22ba0*/  IMAD R0, R0, UR4, RZ ;  /* 0x0000000400007c24 */ /* 0x010fe4000f8e02ff */
[----:B------:R-:W-:-:S04]  /*22bb0*/  IMAD.WIDE.U32 R2, R21, UR4, R2 ;  /* 0x0000000415027c25 */ /* 0x000fc8000f8e0002 */
[----:B------:R-:W-:Y:S01]  /*22bc0*/  IMAD R0, R21, UR5, R0 ;  /* 0x0000000515007c24 */ /* 0x000fe2000f8e0200 */
[----:B------:R-:W-:Y:S01]  /*22bd0*/  ULDC.64 UR4, c[0x0][0x2d0] ;  /* 0x0000b40000047ab9 */ /* 0x000fe20000000a00 */
[----:B------:R-:W3:Y:S02]  /*22be0*/  S2R R21, SR_TID.X ;  /* 0x0000000000157919 */ /* 0x000ee40000002100 */
[----:B------:R-:W-:Y:S02]  /*22bf0*/  IMAD.IADD R3, R3, 0x1, R0 ;  /* 0x0000000103037824 */ /* 0x000fe400078e0200 */
[----:B------:R-:W4:Y:S01]  /*22c00*/  @P0 LDC R0, c[0x0][0x450] ;  /* 0x00011400ff000b82 */ /* 0x000f220000000800 */
[----:B--2---:R-:W-:-:S04]  /*22c10*/  LOP3.LUT R20, R20, 0x7f, RZ, 0xc0, !PT ;  /* 0x0000007f14147812 */ /* 0x004fc800078ec0ff */
[----:B------:R-:W-:Y:S01]  /*22c20*/  SHF.R.U32.HI R20, RZ, 0x3, R20 ;  /* 0x00000003ff147819 */ /* 0x000fe20000011614 */
[----:B---3--:R-:W-:-:S05]  /*22c30*/  IMAD.SHL.U32 R21, R21, 0x10, RZ ;  /* 0x0000001015157824 */ /* 0x008fca00078e00ff */
[----:B------:R-:W-:-:S04]  /*22c40*/  LOP3.LUT R21, R21, 0x70, RZ, 0xc0, !PT ;  /* 0x0000007015157812 */ /* 0x000fc800078ec0ff */
[----:B------:R-:W-:-:S05]  /*22c50*/  LOP3.LUT R20, R20, R21, RZ, 0xfc, !PT ;  /* 0x0000001514147212 */ /* 0x000fca00078efcff */
[----:B------:R-:W-:-:S04]  /*22c60*/  IMAD.IADD R5, R20, 0x1, R27 ;  /* 0x0000000114057824 */ /* 0x000fc800078e021b */
[----:B-1----:R-:W-:-:S04]  /*22c70*/  @P0 IMAD.HI.U32 R7, R5, R7, RZ ;  /* 0x0000000705070227 */ /* 0x002fc800078e00ff */
[----:B------:R-:W-:Y:S01]  /*22c80*/  IMAD.MOV.U32 R4, RZ, RZ, R5 ;  /* 0x000000ffff047224 */ /* 0x000fe200078e0005 */
[----:B----4-:R-:W-:Y:S01]  /*22c90*/  @P0 SHF.R.U32.HI R4, RZ, R0, R7 ;  /* 0x00000000ff040219 */ /* 0x010fe20000011607 */
[----:B------:R-:W1:Y:S03]  /*22ca0*/  S2R R20, SR_TID.X ;  /* 0x0000000000147919 */ /* 0x000e660000002100 */
[----:B------:R-:W-:-:S05]  /*22cb0*/  IADD3 R0, -R4, RZ, RZ ;  /* 0x000000ff04007210 */ /* 0x000fca0007ffe1ff */
        /* <DEDUP_REMOVED lines=17> */
[----:B-1----:R-:W-:Y:S02]  /*22dd0*/  LOP3.LUT R20, R20, 0x7f, RZ, 0xc0, !PT ;  /* 0x0000007f14147812 */ /* 0x002fe400078ec0ff */
[----:B------:R-:W-:Y:S02]  /*22de0*/  LEA.HI.X R4, R2, UR7, R3, 0x1, P2 ;  /* 0x0000000702047c11 */ /* 0x000fe400090f0c03 */
        /* <DEDUP_REMOVED lines=20> */
[----:B------:R-:W0:Y:S01]  /*22f30*/  SHFL.IDX PT, R14, R0, 0x2, 0x181f ;  /* 0x00581f00000e7f89 */ /* 0x000e2200000e0000 */
[----:B------:R-:W-:-:S05]  /*22f40*/  @!P3 MOV R3, R5 ;  /* 0x000000050003b202 */ /* 0x000fca0000000f00 */
[----:B------:R-:W-:Y:S04]  /*22f50*/  @!P3 LDGSTS.E.BYPASS.LTC128B.128 [R8+0x10c00], desc[UR52][R2.64], !P0 ;  /* 0x10c000000208bfae */ /* 0x000fe8000c101d74 */
[----:B------:R1:W-:Y:S01]  /*22f60*/  @!P3 LDGSTS.E.BYPASS.LTC128B.128 [R8+0x14c00], desc[UR52][R2.64+0x80], !P1 ;  /* 0x14c000800208bfae */ /* 0x0003e2000c901d74 */
[----:B------:R-:W-:Y:S01]  /*22f70*/  ISETP.GE.AND P3, PT, R6, R33, PT ;  /* 0x000000210600720c */ /* 0x000fe20003f66270 */
[----:B------:R-:W-:Y:S02]  /*22f80*/  VIADD R6, R27, 0x30 ;  /* 0x000000301b067836 */ /* 0x000fe40000000000 */
        /* <DEDUP_REMOVED lines=8> */
[----:B------:R-:W-:-:S02]  /*23010*/  ISETP.GE.AND P3, PT, R6, R33, PT ;  /* 0x000000210600720c */ /* 0x000fc40003f66270 */
[----:B------:R-:W-:Y:S01]  /*23020*/  IADD3 R6, R27, 0x40, RZ ;  /* 0x000000401b067810 */ /* 0x000fe20007ffe0ff */
        /* <DEDUP_REMOVED lines=31> */
[----:B------:R-:W0:Y:S03]  /*23220*/  SHFL.IDX PT, R4, R4, 0x7, 0x181f ;  /* 0x00f81f0004047f89 */ /* 0x000e2600000e0000 */
[----:B-1----:R-:W-:Y:S01]  /*23230*/  @!P3 IADD3.X R5, RZ, R2, RZ, P2, !PT ;  /* 0x00000002ff05b210 */ /* 0x002fe200017fe4ff */
[----:B------:R-:W-:-:S02]  /*23240*/  @!P3 IMAD.MOV.U32 R2, RZ, RZ, R14 ;  /* 0x000000ffff02b224 */ /* 0x000fc400078e000e */
[----:B------:R1:W2:Y:S02]  /*23250*/  SHFL.IDX PT, R14, R0, 0x7, 0x181f ;  /* 0x00f81f00000e7f89 */ /* 0x0002a400000e0000 */
[----:B------:R-:W-:-:S05]  /*23260*/  @!P3 IMAD.MOV.U32 R3, RZ, RZ, R5 ;  /* 0x000000ffff03b224 */ /* 0x000fca00078e0005 */
[----:B------:R1:W-:Y:S04]  /*23270*/  @!P3 LDGSTS.E.BYPASS.LTC128B.128 [R8+0x13400], desc[UR52][R2.64], !P0 ;  /* 0x134000000208bfae */ /* 0x0003e8000c101d74 */
[----:B0-----:R1:W-:Y:S02]  /*23280*/  @!P3 LDGSTS.E.BYPASS.LTC128B.128 [R8+0x17400], desc[UR52][R2.64+0x80], !P1 ;  /* 0x174000800208bfae */ /* 0x0013e4000c901d74 */
.L_x_2299:
        /* <DEDUP_REMOVED lines=11> */
.L_x_2061:
[----:B------:R-:W-:Y:S05]  /*23340*/  BSYNC B0 ;  /* 0x0000000000007941 */ /* 0x000fea0003800000 */
.L_x_2060:
[----:B------:R-:W-:Y:S01]  /*23350*/  NOP ;  /* 0x0000000000007918 */ /* 0x000fe20000000000 */
[----:B------:R-:W-:-:S13]  /*23360*/  PLOP3.LUT P0, PT, PT, PT, PT, 0x80, 0x0 ;  /* 0x000000000000781c */ /* 0x000fda0003f0f070 */
.L_x_2062:
        /* <DEDUP_REMOVED lines=21> */
.L_x_2300:
[----:B------:R-:W-:Y:S05]  /*234c0*/  BSYNC B0 ;  /* 0x0000000000007941 */ /* 0x000fea0003800000 */
.L_x_2063:
        /* <DEDUP_REMOVED lines=8> */
.L_x_2079:
[----:B------:R-:W3:Y:S01]  /*23550*/  LDL R7, [R1] ;  /* 0x0000000001077983 */ /* 0x000ee20000100800 */
[----:B------:R-:W1:Y:S03]  /*23560*/  LDC R0, c[0x0][0x430] ;  /* 0x00010c00ff007b82 */ /* 0x000e660000000800 */
[----:B------:R-:W4:Y:S01]  /*23570*/  LDL R5, [R1+0x4] ;  /* 0x0000040001057983 */ /* 0x000f220000100800 */
[----:B------:R-:W-:Y:S05]  /*23580*/  YIELD ;  /* 0x0000000000007946 */ /* 0x000fea0003800000 */
[----:B------:R-:W5:Y:S01]  /*23590*/  S2R R2, SR_TID.X ;  /* 0x0000000000027919 */ /* 0x000f620000002100 */
[----:B------:R-:W-:Y:S01]  /*235a0*/  ULDC.64 UR4, c[0x0][0x428] ;  /* 0x00010a0000047ab9 */ /* 0x000fe20000000a00 */
[----:B------:R-:W2:Y:S01]  /*235b0*/  S2R R4, SR_TID.X ;  /* 0x0000000000047919 */ /* 0x000ea20000002100 */
[----:B-1----:R-:W-:-:S13]  /*235c0*/  ISETP.NE.AND P0, PT, R0, 0x1, PT ;  /* 0x000000010000780c */ /* 0x002fda0003f05270 */
[----:B0-----:R-:W0:Y:S01]  /*235d0*/  @P0 LDC R3, c[0x0][0x434] ;  /* 0x00010d00ff030b82 */ /* 0x001e220000000800 */
[----:B-----5:R-:W-:-:S07]  /*235e0*/  LOP3.LUT R2, R2, 0x7f, RZ, 0xc0, !PT ;  /* 0x0000007f02027812 */ /* 0x020fce00078ec0ff */
[----:B------:R-:W1:Y:S01]  /*235f0*/  @P0 LDC R8, c[0x0][0x438] ;  /* 0x00010e00ff080b82 */ /* 0x000e620000000800 */
[----:B------:R-:W-:Y:S01]  /*23600*/  SHF.R.U32.HI R2, RZ, 0x3, R2 ;  /* 0x00000003ff027819 */ /* 0x000fe20000011602 */
[----:B--2---:R-:W-:-:S04]  /*23610*/  IMAD.SHL.U32 R4, R4, 0x10, RZ ;  /* 0x0000001004047824 */ /* 0x004fc800078e00ff */
[----:B------:R-:W-:Y:S01]  /*23620*/  IMAD R2, R6, 0x80, R2 ;  /* 0x0000008006027824 */ /* 0x000fe200078e0202 */
[----:B------:R-:W-:-:S04]  /*23630*/  LOP3.LUT R4, R4, 0x70, RZ, 0xc0, !PT ;  /* 0x0000007004047812 */ /* 0x000fc800078ec0ff */
[----:B---3--:R-:W-:Y:S01]  /*23640*/  IADD3 R4, R4, R2, R7 ;  /* 0x0000000204047210 */ /* 0x008fe20007ffe007 */
[----:B----4-:R-:W-:-:S04]  /*23650*/  IMAD R5, R5, UR4, RZ ;  /* 0x0000000405057c24 */ /* 0x010fc8000f8e02ff */
[----:B0-----:R-:W-:-:S04]  /*23660*/  @P0 IMAD.HI.U32 R3, R4, R3, RZ ;  /* 0x0000000304030227 */ /* 0x001fc800078e00ff */
[----:B------:R-:W-:Y:S01]  /*23670*/  IMAD.MOV.U32 R2, RZ, RZ, R4 ;  /* 0x000000ffff027224 */ /* 0x000fe200078e0004 */
[----:B-1----:R-:W-:Y:S01]  /*23680*/  @P0 SHF.R.U32.HI R2, RZ, R8, R3 ;  /* 0x00000008ff020219 */ /* 0x002fe20000011603 */
[----:B------:R-:W-:-:S04]  /*23690*/  IMAD R5, R34, UR5, R5 ;  /* 0x0000000522057c24 */ /* 0x000fc8000f8e0205 */
[----:B------:R-:W-:-:S04]  /*236a0*/  IMAD.MOV R3, RZ, RZ, -R2 ;  /* 0x000000ffff037224 */ /* 0x000fc800078e0a02 */
[----:B------:R-:W-:Y:S01]  /*236b0*/  IMAD R0, R0, R3, R4 ;  /* 0x0000000300007224 */ /* 0x000fe200078e0204 */
[----:B------:R-:W-:-:S03]  /*236c0*/  SHF.R.S32.HI R3, RZ, 0x1f, R2 ;  /* 0x0000001fff037819 */ /* 0x000fc60000011402 */
[----:B------:R-:W-:Y:S01]  /*236d0*/  IMAD.WIDE.U32 R2, R34, UR4, R2 ;  /* 0x0000000422027c25 */ /* 0x000fe2000f8e0002 */
[----:B------:R-:W-:-:S03]  /*236e0*/  ULDC.64 UR4, c[0x0][0x418] ;  /* 0x0001060000047ab9 */ /* 0x000fc60000000a00 */
[----:B------:R-:W-:Y:S01]  /*236f0*/  IMAD.IADD R3, R5, 0x1, R3 ;  /* 0x0000000105037824 */ /* 0x000fe200078e0203 */
[----:B------:R-:W-:-:S04]  /*23700*/  LEA R4, P0, R2, UR4, 0x2 ;  /* 0x0000000402047c11 */ /* 0x000fc8000f8010ff */
[----:B------:R-:W-:-:S05]  /*23710*/  LEA.HI.X R5, R2, UR5, R3, 0x2, P0 ;  /* 0x0000000502057c11 */ /* 0x000fca00080f1403 */
[----:B------:R-:W2:Y:S01]  /*23720*/  LDG.E R4, desc[UR52][R4.64] ;  /* 0x0000003404047981 */ /* 0x000ea2000c1e1900 */
[----:B------:R-:W-:Y:S01]  /*23730*/  IMAD.U32 R7, RZ, RZ, UR38 ;  /* 0x00000026ff077e24 */ /* 0x000fe2000f8e00ff */
[----:B------:R-:W-:Y:S01]  /*23740*/  MOV R25, R6 ;  /* 0x0000000600197202 */ /* 0x000fe20000000f00 */
[----:B------:R-:W-:-:S03]  /*23750*/  VIADD R24, R10, 0x1 ;  /* 0x000000010a187836 */ /* 0x000fc60000000000 */
[----:B------:R-:W-:Y:S02]  /*23760*/  ISETP.NE.AND P3, PT, R7, 0x3, PT ;  /* 0x000000030700780c */ /* 0x000fe40003f65270 */
[----:B------:R-:W-:-:S04]  /*23770*/  ISETP.NE.AND P0, PT, R24, 0x2, PT ;  /* 0x000000021800780c */ /* 0x000fc80003f05270 */
[----:B------:R-:W-:Y:S02]  /*23780*/  SEL R3, RZ, 0x1, P0 ;  /* 0x00000001ff037807 */ /* 0x000fe40000000000 */
[----:B------:R-:W-:Y:S02]  /*23790*/  SEL R24, R24, RZ, P0 ;  /* 0x000000ff18187207 */ /* 0x000fe40000000000 */
[----:B------:R-:W-:Y:S02]  /*237a0*/  LOP3.LUT R28, R20, R3, RZ, 0x3c, !PT ;  /* 0x00000003141c7212 */ /* 0x000fe400078e3cff */
[----:B--2---:R-:W-:Y:S01]  /*237b0*/  SHF.R.S32.HI R27, RZ, 0x1f, R4 ;  /* 0x0000001fff1b7819 */ /* 0x004fe20000011404 */
[----:B------:R-:W-:Y:S06]  /*237c0*/  @!P3 BRA `(.L_x_2067) ;  /* 0x000000000004b947 */ /* 0x000fec0003800000 */
[----:B------:R-:W-:Y:S01]  /*237d0*/  BPT.TRAP 0x1 ;  /* 0x000000040000795c */ /* 0x000fe20000300000 */
.L_x_2067:
[----:B------:R-:W-:Y:S01]  /*237e0*/  IMAD R6, R24, 0x8, R22 ;  /* 0x0000000818067824 */ /* 0x000fe200078e0216 */
[----:B------:R-:W-:Y:S01]  /*237f0*/  SHF.L.U32 R3, R28, 0x1f, RZ ;  /* 0x0000001f1c037819 */ /* 0x000fe200000006ff */
[----:B------:R-:W-:Y:S03]  /*23800*/  BSSY B1, `(.L_x_2068) ;  /* 0x0000003000017945 */ /* 0x000fe60003800000 */
[----:B------:R-:W0:Y:S02]  /*23810*/  SYNCS.PHASECHK.TRANS64.TRYWAIT P0, [R6+URZ+0x28840], R3 ;  /* 0x02884003060075a7 */ /* 0x000e24000800017f */
[----:B0-----:R-:W-:Y:S05]  /*23820*/  @!P0 BRA `(.L_x_2069) ;  /* 0x0000007000848947 */ /* 0x001fea0003800000 */
.L_x_2301:
[----:B------:R-:W-:Y:S05]  /*23830*/  BSYNC B1 ;  /* 0x0000000000017941 */ /* 0x000fea0003800000 */
.L_x_2068:
        /* <DEDUP_REMOVED lines=63> */
[----:B------:R-:W2:Y:S01]  /*23c30*/  SHFL.IDX PT, R9, R9, 0x7, 0x181f ;  /* 0x00f81f0009097f89 */ /* 0x000ea200000e0000 */
[----:B0-----:R-:W-:-:S05]  /*23c40*/  IADD3 R2, P0, R2, R5, RZ ;  /* 0x0000000502027210 */ /* 0x001fca0007f1e0ff */
[----:B-1----:R-:W-:-:S05]  /*23c50*/  IMAD.X R3, RZ, RZ, R3, P0 ;  /* 0x000000ffff037224 */ /* 0x002fca00000e0603 */
[----:B------:R-:W-:Y:S04]  /*23c60*/  LDGSTS.E.BYPASS.LTC128B.128 [R8+0x1b400], desc[UR52][R2.64], !P4 ;  /* 0x1b40000002087fae */ /* 0x000fe8000e101d74 */
[----:B------:R0:W-:Y:S04]  /*23c70*/  LDGSTS.E.BYPASS.LTC128B.128 [R8+0x1f400], desc[UR52][R2.64+0x80], !P3 ;  /* 0x1f40008002087fae */ /* 0x0001e8000d901d74 */
[----:B0-2---:R0:W1:Y:S02]  /*23c80*/  SHFL.IDX PT, R2, R7, 0x7, 0x181f ;  /* 0x00f81f0007027f89 */ /* 0x00506400000e0000 */
.L_x_2319:
        /* <DEDUP_REMOVED lines=9> */
.L_x_2071:
        /* <DEDUP_REMOVED lines=11> */
.L_x_2072:
[----:B------:R1:W-:Y:S01]  /*23dd0*/  SYNCS.ARRIVE.TRANS64.A1T0 RZ, [R6+URZ+0x28830], RZ ;  /* 0x028830ff06ff79a7 */ /* 0x0003e2000810003f */
[----:B------:R-:W-:Y:S05]  /*23de0*/  @!P4 BRA `(.L_x_2073) ;  /* 0x000000000004c947 */ /* 0x000fea0003800000 */
[----:B------:R-:W-:Y:S01]  /*23df0*/  BPT.TRAP 0x1 ;  /* 0x000000040000795c */ /* 0x000fe20000300000 */
.L_x_2073:
[----:B------:R-:W-:Y:S01]  /*23e00*/  SHF.L.U32 R2, R20, 0x1f, RZ ;  /* 0x0000001f14027819 */ /* 0x000fe200000006ff */
[----:B-1----:R-:W-:Y:S01]  /*23e10*/  IMAD R6, R10, 0x8, R22 ;  /* 0x000000080a067824 */ /* 0x002fe200078e0216 */
[----:B------:R-:W-:Y:S03]  /*23e20*/  BSSY B1, `(.L_x_2074) ;  /* 0x0000003000017945 */ /* 0x000fe60003800000 */
[----:B------:R-:W1:Y:S02]  /*23e30*/  SYNCS.PHASECHK.TRANS64.TRYWAIT P0, [R6+URZ+0x28860], R2 ;  /* 0x02886002060075a7 */ /* 0x000e64000800017f */
[----:B-1----:R-:W-:Y:S05]  /*23e40*/  @!P0 BRA `(.L_x_2075) ;  /* 0x00000074005c8947 */ /* 0x002fea0003800000 */
.L_x_2320:
[----:B------:R-:W-:Y:S05]  /*23e50*/  BSYNC B1 ;  /* 0x0000000000017941 */ /* 0x000fea0003800000 */
.L_x_2074:
[----:B------:R-:W2:Y:S01]  /*23e60*/  S2R R3, SR_TID.X ;  /* 0x0000000000037919 */ /* 0x000ea20000002100 */
[----:B------:R-:W-:Y:S01]  /*23e70*/  IMAD R8, R33, -0x80, R36 ;  /* 0xffffff8021087824 */ /* 0x000fe200078e0224 */
[----:B------:R-:W-:Y:S01]  /*23e80*/  UMOV UR4, 0xffffffff ;  /* 0xffffffff00047882 */ /* 0x000fe20000000000 */
[----:B0-----:R-:W-:Y:S01]  /*23e90*/  IMAD R7, R10, 0x4000, R35 ;  /* 0x000040000a077824 */ /* 0x001fe200078e0223 */
[----:B--2---:R-:W-:-:S04]  /*23ea0*/  LOP3.LUT R3, R3, 0x7f, RZ, 0xc0, !PT ;  /* 0x0000007f03037812 */ /* 0x004fc800078ec0ff */
[----:B------:R-:W-:-:S04]  /*23eb0*/  SHF.R.U32.HI R3, RZ, 0x3, R3 ;  /* 0x00000003ff037819 */ /* 0x000fc80000011603 */
[----:B------:R-:W-:Y:S01]  /*23ec0*/  IADD3 R8, -R3, R8, RZ ;  /* 0x0000000803087210 */ /* 0x000fe20007ffe1ff */
[----:B------:R-:W-:Y:S06]  /*23ed0*/  BRA.DIV UR4, `(.L_x_2076) ;  /* 0x00000076044c7947 */ /* 0x000fec000b800000 */
[----:B-1----:R-:W0:Y:S01]  /*23ee0*/  SHFL.IDX PT, R2, R17, RZ, 0x181f ;  /* 0x00181fff11027589 */ /* 0x002e2200000e0000 */
[----:B------:R-:W-:-:S03]  /*23ef0*/  IMAD R7, R7, 0x2, R22 ;  /* 0x0000000207077824 */ /* 0x000fc600078e0216 */
[----:B------:R-:W1:Y:S04]  /*23f00*/  SHFL.IDX PT, R3, R23, RZ, 0x181f ;  /* 0x00181fff17037589 */ /* 0x000e6800000e0000 */
[----:B------:R-:W-:Y:S01]  /*23f10*/  SHFL.IDX PT, R14, R17, 0x7, 0x181f ;  /* 0x00f81f00110e7f89 */ /* 0x000fe200000e0000 */
        /* <DEDUP_REMOVED lines=55> */
.L_x_2338:
[----:B01----:R-:W-:Y:S01]  /*24290*/  IADD3 R2, P0, R14, R5, RZ ;  /* 0x000000050e027210 */ /* 0x003fe20007f1e0ff */
[----:B------:R-:W-:Y:S01]  /*242a0*/  ULDC.64 UR4, c[0x0][0x328] ;  /* 0x0000ca0000047ab9 */ /* 0x000fe20000000a00 */
[----:B------:R-:W-:Y:S01]  /*242b0*/  ULDC.64 UR6, c[0x0][0x318] ;  /* 0x0000c60000067ab9 */ /* 0x000fe20000000a00 */
[----:B------:R-:W-:Y:S01]  /*242c0*/  IMAD R21, R21, UR4, RZ ;  /* 0x0000000415157c24 */ /* 0x000fe2000f8e02ff */
[----:B------:R-:W-:Y:S02]  /*242d0*/  IADD3.X R3, RZ, R23, RZ, P0, !PT ;  /* 0x00000017ff037210 */ /* 0x000fe400007fe4ff */
        /* <DEDUP_REMOVED lines=22> */
.L_x_2077:
        /* <DEDUP_REMOVED lines=11> */
.L_x_2078:
[C---:B------:R-:W-:Y:S01]  /*244f0*/  ISETP.GT.AND P0, PT, R25.reuse, R37, PT ;  /* 0x000000251900720c */ /* 0x040fe20003f04270 */
[----:B------:R0:W-:Y:S01]  /*24500*/  SYNCS.ARRIVE.TRANS64.A1T0 RZ, [R6+URZ+0x28850], RZ ;  /* 0x028850ff06ff79a7 */ /* 0x0001e2000810003f */
[----:B------:R-:W-:Y:S02]  /*24510*/  IMAD.MOV.U32 R10, RZ, RZ, R24 ;  /* 0x000000ffff0a7224 */ /* 0x000fe400078e0018 */
[----:B------:R-:W-:Y:S02]  /*24520*/  IMAD.MOV.U32 R20, RZ, RZ, R28 ;  /* 0x000000ffff147224 */ /* 0x000fe400078e001c */
[----:B------:R-:W-:Y:S02]  /*24530*/  IMAD.MOV.U32 R33, RZ, RZ, R25 ;  /* 0x000000ffff217224 */ /* 0x000fe400078e0019 */
[----:B0-----:R-:W-:-:S05]  /*24540*/  VIADD R6, R25, 0xffffffff ;  /* 0xffffffff19067836 */ /* 0x001fca0000000000 */
[----:B------:R-:W-:Y:S05]  /*24550*/  @P0 BRA `(.L_x_2079) ;  /* 0xffffffec00fc0947 */ /* 0x000fea000383ffff */
.L_x_2066:
[----:B------:R-:W-:Y:S05]  /*24560*/  BSYNC B0 ;  /* 0x0000000000007941 */ /* 0x000fea0003800000 */
.L_x_2065:
        /* <DEDUP_REMOVED lines=17> */
.L_x_2081:
[----:B------:R-:W-:Y:S05]  /*24680*/  BSYNC B0 ;  /* 0x0000000000007941 */ /* 0x000fea0003800000 */
.L_x_2080:
[----:B------:R-:W-:-:S05]  /*24690*/  IMAD.U32 R0, RZ, RZ, UR38 ;  /* 0x00000026ff007e24 */ /* 0x000fca000f8e00ff */
[----:B------:R-:W-:-:S13]  /*246a0*/  ISETP.NE.AND P0, PT, R0, 0x3, PT ;  /* 0x000000030000780c */ /* 0x000fda0003f05270 */
[----:B------:R-:W-:Y:S05]  /*246b0*/  @!P0 BRA `(.L_x_2082) ;  /* 0x0000000000048947 */ /* 0x000fea0003800000 */
[----:B------:R-:W-:Y:S01]  /*246c0*/  BPT.TRAP 0x1 ;  /* 0x000000040000795c */ /* 0x000fe20000300000 */
.L_x_2082:
[----:B------:R-:W-:Y:S01]  /*246d0*/  LEA R0, R24, R22, 0x3 ;  /* 0x0000001618007211 */ /* 0x000fe200078e18ff */
[----:B------:R-:W-:Y:S01]  /*246e0*/  BSSY B0, `(.L_x_2083) ;  /* 0x0000005000007945 */ /* 0x000fe20003800000 */
[----:B0-----:R-:W-:Y:S01]  /*246f0*/  SHF.L.U32 R3, R28, 0x1f, RZ ;  /* 0x0000001f1c037819 */ /* 0x001fe200000006ff */
[----:B------:R-:W-:-:S03]  /*24700*/  IMAD R6, R25, -0x80, R36 ;  /* 0xffffff8019067824 */ /* 0x000fc600078e0224 */
[----:B------:R-:W0:Y:S02]  /*24710*/  SYNCS.PHASECHK.TRANS64.TRYWAIT P0, [R0+URZ+0x28860], R3 ;  /* 0x02886003000075a7 */ /* 0x000e24000800017f */
[----:B0-----:R-:W-:Y:S05]  /*24720*/  @!P0 BRA `(.L_x_2084) ;  /* 0x0000007400c08947 */ /* 0x001fea0003800000 */
.L_x_2339:
[----:B------:R-:W-:Y:S05]  /*24730*/  BSYNC B0 ;  /* 0x0000000000007941 */ /* 0x000fea0003800000 */
.L_x_2083:
        /* <DEDUP_REMOVED lines=51> */
[----:B------:R-:W3:Y:S02]  /*24a70*/  SHFL.IDX PT, R10, R17, 0x6, 0x181f ;  /* 0x00d81f00110a7f89 */ /* 0x000ee400000e0000 */
[----:B-1----:R-:W-:Y:S02]  /*24a80*/  IADD3.X R3, RZ, R8, RZ, P4, !PT ;  /* 0x00000008ff037210 */ /* 0x002fe400027fe4ff */
        /* <DEDUP_REMOVED lines=17> */
.L_x_2357:
        /* <DEDUP_REMOVED lines=11> */
.L_x_2086:
        /* <DEDUP_REMOVED lines=11> */
.L_x_2087:
[----:B------:R0:W-:Y:S01]  /*24d00*/  SYNCS.ARRIVE.TRANS64.A1T0 RZ, [R0+URZ+0x28850], RZ ;  /* 0x028850ff00ff79a7 */ /* 0x0001e2000810003f */
[----:B------:R-:W-:-:S05]  /*24d10*/  VIADD R24, R24, 0x1 ;  /* 0x0000000118187836 */ /* 0x000fca0000000000 */
[----:B------:R-:W-:-:S04]  /*24d20*/  ISETP.NE.AND P0, PT, R24, 0x2, PT ;  /* 0x000000021800780c */ /* 0x000fc80003f05270 */
[----:B------:R-:W-:Y:S02]  /*24d30*/  SEL R3, RZ, 0x1, P0 ;  /* 0x00000001ff037807 */ /* 0x000fe40000000000 */
[----:B------:R-:W-:Y:S02]  /*24d40*/  SEL R24, R24, RZ, P0 ;  /* 0x000000ff18187207 */ /* 0x000fe40000000000 */
[----:B0-----:R-:W-:-:S07]  /*24d50*/  LOP3.LUT R28, R28, R3, RZ, 0x3c, !PT ;  /* 0x000000031c1c7212 */ /* 0x001fce00078e3cff */
.L_x_2044:
[----:B------:R-:W-:Y:S05]  /*24d60*/  BSYNC B7 ;  /* 0x0000000000077941 */ /* 0x000fea0003800000 */
.L_x_2042:
[----:B------:R-:W-:-:S13]  /*24d70*/  LOP3.LUT P0, RZ, R32, 0x8, RZ, 0xc0, !PT ;  /* 0x0000000820ff7812 */ /* 0x000fda000780c0ff */
[----:B------:R-:W-:Y:S05]  /*24d80*/  @!P0 BRA `(.L_x_2088) ;  /* 0x0000000000248947 */ /* 0x000fea0003800000 */
[----:B------:R-:W-:Y:S05]  /*24d90*/  WARPSYNC.ALL ;  /* 0x0000000000007948 */ /* 0x000fea0003800000 */
[----:B------:R-:W1:Y:S08]  /*24da0*/  S2UR UR5, SR_CgaCtaId ;  /* 0x00000000000579c3 */ /* 0x000e700000008800 */
[----:B------:R-:W-:Y:S06]  /*24db0*/  BAR.SYNC.DEFER_BLOCKING 0x5, 0x180 ;  /* 0x0146000000007b1d */ /* 0x000fec0000010000 */
[----:B------:R-:W-:-:S02]  /*24dc0*/  UMOV UR4, 0x400 ;  /* 0x0000040000047882 */ /* 0x000fc40000000000 */
[----:B-1----:R-:W-:-:S06]  /*24dd0*/  ULEA UR4, UR5, UR4, 0x18 ;  /* 0x0000000405047291 */ /* 0x002fcc000f8ec03f */
[----:B------:R-:W-:-:S05]  /*24de0*/  IMAD.U32 R22, RZ, RZ, UR4 ;  /* 0x00000004ff167e24 */ /* 0x000fca000f8e00ff */
[----:B------:R1:W2:Y:S01]  /*24df0*/  LDS.128 R16, [R22+0x288d0] ;  /* 0x0288d00016107984 */ /* 0x0002a20000000c00 */
[----:B------:R-:W-:Y:S06]  /*24e00*/  BAR.ARV 0x4, 0x180 ;  /* 0x0106000000007b1d */ /* 0x000fec0000002000 */
[----:B------:R-:W-:Y:S05]  /*24e10*/  BRA `(.L_x_2089) ;  /* 0x0000000c00d47947 */ /* 0x000fea0003800000 */
.L_x_2088:
[----:B------:R-:W1:Y:S01]  /*24e20*/  S2R R8, SR_TID.X ;  /* 0x0000000000087919 */ /* 0x000e620000002100 */
[----:B------:R-:W-:Y:S01]  /*24e30*/  UMOV UR4, 0xffffffff ;  /* 0xffffffff00047882 */ /* 0x000fe20000000000 */
[----:B-1----:R-:W-:-:S04]  /*24e40*/  LOP3.LUT R8, R8, 0x1f, RZ, 0xc0, !PT ;  /* 0x0000001f08087812 */ /* 0x002fc800078ec0ff */
[----:B------:R-:W-:Y:S01]  /*24e50*/  ISETP.NE.AND P0, PT, R8, 0x1f, PT ;  /* 0x0000001f0800780c */ /* 0x000fe20003f05270 */
[----:B------:R-:W-:-:S12]  /*24e60*/  BRA.DIV UR4, `(.L_x_2090) ;  /* 0x0000007a04807947 */ /* 0x000fd8000b800000 */
[----:B------:R-:W-:Y:S01]  /*24e70*/  IMAD.IADD R7, R19, 0x1, R8 ;  /* 0x0000000113077824 */ /* 0x000fe200078e0208 */
[----:B------:R-:W-:-:S04]  /*24e80*/  ULDC UR4, c[0x0][0xc3c] ;  /* 0x00030f0000047ab9 */ /* 0x000fc80000000800 */
[----:B------:R-:W-:-:S13]  /*24e90*/  ISETP.GE.OR P1, PT, R7, UR4, !P0 ;  /* 0x0000000407007c0c */ /* 0x000fda000c726670 */
[----:B------:R-:W1:Y:S08]  /*24ea0*/  @!P1 LDC.64 R2, c[0x0][0xc80] ;  /* 0x00032000ff029b82 */ /* 0x000e700000000a00 */
[----:B------:R-:W2:Y:S01]  /*24eb0*/  @!P1 LDC.64 R4, c[0x0][0xc78] ;  /* 0x00031e00ff049b82 */ /* 0x000ea20000000a00 */
[----:B-1----:R-:W-:-:S05]  /*24ec0*/  @!P1 IMAD.WIDE R2, R7, 0x4, R2 ;  /* 0x0000000407029825 */ /* 0x002fca00078e0202 */
[----:B0-----:R2:W3:Y:S02]  /*24ed0*/  @!P1 LDG.E R6, desc[UR52][R2.64] ;  /* 0x0000003402069981 */ /* 0x0014e4000c1e1900 */
[----:B--2---:R-:W-:-:S05]  /*24ee0*/  @!P1 IMAD.WIDE R2, R7, 0x4, R4 ;  /* 0x0000000407029825 */ /* 0x004fca00078e0204 */
[----:B------:R-:W2:Y:S01]  /*24ef0*/  @!P1 LDG.E R5, desc[UR52][R2.64] ;  /* 0x0000003402059981 */ /* 0x000ea2000c1e1900 */
        /* <DEDUP_REMOVED lines=8> */
[----:B---3--:R-:W-:Y:S01]  /*24f80*/  @!P1 MOV R17, R6 ;  /* 0x0000000600119202 */ /* 0x008fe20000000f00 */
[----:B------:R-:W-:-:S02]  /*24f90*/  IMAD.MOV.U32 R6, RZ, RZ, RZ ;  /* 0x000000ffff067224 */ /* 0x000fc400078e00ff */
[----:B--2---:R-:W-:Y:S01]  /*24fa0*/  @!P1 IMAD.MOV.U32 R4, RZ, RZ, R5 ;  /* 0x000000ffff049224 */ /* 0x004fe200078e0005 */
        /* <DEDUP_REMOVED lines=18> */
.L_x_2367:
[----:B------:R-:W-:Y:S02]  /*250d0*/  ULDC UR4, c[0x0][0xc38] ;  /* 0x00030e0000047ab9 */ /* 0x000fe40000000800 */
[----:B------:R-:W-:-:S05]  /*250e0*/  MOV R5, UR4 ;  /* 0x0000000400057c02 */ /* 0x000fca0008000f00 */
[----:B-1----:R-:W-:-:S04]  /*250f0*/  IMAD R14, R14, R5, RZ ;  /* 0x000000050e0e7224 */ /* 0x002fc800078e02ff */
[----:B------:R-:W-:-:S05]  /*25100*/  IMAD.IADD R7, R7, 0x1, R14 ;  /* 0x0000000107077824 */ /* 0x000fca00078e020e */
[----:B------:R-:W-:-:S13]  /*25110*/  ISETP.GT.AND P6, PT, R7, R0, PT ;  /* 0x000000000700720c */ /* 0x000fda0003fc4270 */
[----:B------:R-:W-:Y:S05]  /*25120*/  @P6 BRA `(.L_x_2091) ;  /* 0x0000000000a46947 */ /* 0x000fea0003800000 */
.L_x_2094:
        /* <DEDUP_REMOVED lines=34> */
[----:B------:R0:W1:Y:S02]  /*25350*/  SHFL.IDX PT, R14, R2, 0x1f, 0x1f ;  /* 0x03e01f00020e7f89 */ /* 0x00006400000e0000 */
.L_x_2375:
[----:B------:R-:W-:Y:S02]  /*25360*/  ULDC UR4, c[0x0][0xc38] ;  /* 0x00030e0000047ab9 */ /* 0x000fe40000000800 */
[----:B------:R-:W-:-:S04]  /*25370*/  IMAD.U32 R5, RZ, RZ, UR4 ;  /* 0x00000004ff057e24 */ /* 0x000fc8000f8e00ff */
[----:B-1----:R-:W-:-:S04]  /*25380*/  IMAD R14, R14, R5, RZ ;  /* 0x000000050e0e7224 */ /* 0x002fc800078e02ff */
[----:B------:R-:W-:-:S05]  /*25390*/  IMAD.IADD R7, R14, 0x1, R7 ;  /* 0x000000010e077824 */ /* 0x000fca00078e0207 */
[----:B------:R-:W-:-:S13]  /*253a0*/  ISETP.GT.AND P6, PT, R7, R0, PT ;  /* 0x000000000700720c */ /* 0x000fda0003fc4270 */
[----:B------:R-:W-:Y:S05]  /*253b0*/  @!P6 BRA `(.L_x_2094) ;  /* 0xfffffffc005ce947 */ /* 0x000fea000383ffff */
.L_x_2091:
        /* <DEDUP_REMOVED lines=10> */
.L_x_2380:
[----:B------:R-:W-:-:S13]  /*25460*/  ISETP.NE.AND P0, PT, R3, RZ, PT ;  /* 0x000000ff0300720c */ /* 0x000fda0003f05270 */
[----:B------:R-:W-:Y:S05]  /*25470*/  @!P0 BRA `(.L_x_2096) ;  /* 0x0000000000108947 */ /* 0x000fea0003800000 */
[----:B------:R-:W-:Y:S01]  /*25480*/  UMOV UR4, 0xffffffff ;  /* 0xffffffff00047882 */ /* 0x000fe20000000000 */
[----:B-1----:R-:W-:Y:S02]  /*25490*/  VIADD R12, R12, 0xffffffff ;  /* 0xffffffff0c0c7836 */ /* 0x002fe40000000000 */
[----:B------:R-:W-:Y:S05]  /*254a0*/  BRA.DIV UR4, `(.L_x_2097) ;  /* 0x0000007e04407947 */ /* 0x000fea000b800000 */
[----:B------:R4:W1:Y:S02]  /*254b0*/  SHFL.IDX PT, R6, R2, R12, 0x1f ;  /* 0x00001f0c02067589 */ /* 0x00086400000e0000 */
.L_x_2096:
        /* <DEDUP_REMOVED lines=13> */
[----:B0-----:R-:W-:Y:S01]  /*25590*/  IMAD.MOV.U32 R2, RZ, RZ, RZ ;  /* 0x000000ffff027224 */ /* 0x001fe200078e00ff */
[----:B-1----:R-:W-:-:S05]  /*255a0*/  IADD3 R9, RZ, -R3, RZ ;  /* 0x80000003ff097210 */ /* 0x002fca0007ffe0ff */
[----:B------:R-:W-:-:S04]  /*255b0*/  IMAD R9, R9, R6, RZ ;  /* 0x0000000609097224 */ /* 0x000fc800078e02ff */
[----:B------:R-:W-:Y:S01]  /*255c0*/  IMAD.HI.U32 R3, R3, R9, R2 ;  /* 0x0000000903037227 */ /* 0x000fe200078e0002 */
        /* <DEDUP_REMOVED lines=15> */
[----:B------:R-:W-:-:S04]  /*256c0*/  LOP3.LUT R2, R0, R17, RZ, 0x3c, !PT ;  /* 0x0000001100027212 */ /* 0x000fc800078e3cff */
[----:B------:R-:W-:Y:S01]  /*256d0*/  ISETP.GE.AND P2, PT, R2, RZ, PT ;  /* 0x000000ff0200720c */ /* 0x000fe20003f46270 */
[----:B------:R-:W-:Y:S01]  /*256e0*/  @P0 VIADD R7, R7, 0x1 ;  /* 0x0000000107070836 */ /* 0x000fe20000000000 */
[----:B------:R-:W-:-:S05]  /*256f0*/  IABS R2, R4 ;  /* 0x0000000400027213 */ /* 0x000fca0000000000 */
[----:B------:R-:W-:-:S06]  /*25700*/  IMAD.MOV R2, RZ, RZ, -R2 ;  /* 0x000000ffff027224 */ /* 0x000fcc00078e0a02 */
[----:B------:R-:W-:Y:S02]  /*25710*/  @!P2 IADD3 R7, -R7, RZ, RZ ;  /* 0x000000ff0707a210 */ /* 0x000fe40007ffe1ff */
[----:B------:R-:W-:-:S04]  /*25720*/  @!P1 LOP3.LUT R7, RZ, R17, RZ, 0x33, !PT ;  /* 0x00000011ff079212 */ /* 0x000fc800078e33ff */
[----:B------:R-:W-:-:S05]  /*25730*/  IABS R3, R7 ;  /* 0x0000000700037213 */ /* 0x000fca0000000000 */
        /* <DEDUP_REMOVED lines=9> */
[----:B------:R-:W-:-:S04]  /*257d0*/  IMAD.MOV R2, RZ, RZ, -R7 ;  /* 0x000000ffff027224 */ /* 0x000fc800078e0a07 */
[----:B------:R-:W-:Y:S02]  /*257e0*/  IMAD R2, R17, R2, R0 ;  /* 0x0000000211027224 */ /* 0x000fe400078e0200 */
[----:B------:R-:W-:-:S06]  /*257f0*/  @P0 VIADD R6, R6, 0x1 ;  /* 0x0000000106060836 */ /* 0x000fcc0000000000 */
[----:B------:R-:W-:Y:S01]  /*25800*/  @!P2 IMAD.MOV R6, RZ, RZ, -R6 ;  /* 0x000000ffff06a224 */ /* 0x000fe200078e0a06 */
[----:B------:R-:W-:-:S05]  /*25810*/  @!P1 LOP3.LUT R6, RZ, R4, RZ, 0x33, !PT ;  /* 0x00000004ff069212 */ /* 0x000fca00078e33ff */
[--C-:B------:R-:W-:Y:S02]  /*25820*/  IMAD.MOV R5, RZ, RZ, -R6.reuse ;  /* 0x000000ffff057224 */ /* 0x100fe400078e0a06 */
[C---:B------:R-:W-:Y:S02]  /*25830*/  IMAD R3, R4.reuse, 0x1000000, R6 ;  /* 0x0100000004037824 */ /* 0x040fe400078e0206 */
[----:B------:R-:W-:-:S05]  /*25840*/  IMAD R4, R4, R5, R7 ;  /* 0x0000000504047224 */ /* 0x000fca00078e0207 */
[----:B------:R-:W-:Y:S01]  /*25850*/  LEA R18, R4, R3, 0x10 ;  /* 0x0000000304127211 */ /* 0x000fe200078e80ff */
[----:B------:R-:W-:Y:S06]  /*25860*/  BRA `(.L_x_2099) ;  /* 0x0000000000f07947 */ /* 0x000fec0003800000 */
.L_x_2098:
        /* <DEDUP_REMOVED lines=29> */
[----:B------:R-:W-:-:S03]  /*25a40*/  IMAD.MOV R2, RZ, RZ, -R2 ;  /* 0x000000ffff027224 */ /* 0x000fc600078e0a02 */
[----:B------:R-:W-:Y:S01]  /*25a50*/  IADD3 R3, -R4, RZ, RZ ;  /* 0x000000ff04037210 */ /* 0x000fe20007ffe1ff */
        /* <DEDUP_REMOVED lines=25> */
[----:B------:R-:W-:Y:S02]  /*25bf0*/  @!P2 IADD3 R2, -R2, RZ, RZ ;  /* 0x000000ff0202a210 */ /* 0x000fe40007ffe1ff */
[----:B------:R-:W-:Y:S01]  /*25c00*/  @!P1 LOP3.LUT R2, RZ, R5, RZ, 0x33, !PT ;  /* 0x00000005ff029212 */ /* 0x000fe200078e33ff */
[----:B------:R-:W-:-:S04]  /*25c10*/  IMAD.MOV R5, RZ, RZ, -R5 ;  /* 0x000000ffff057224 */ /* 0x000fc800078e0a05 */
[----:B------:R-:W-:-:S07]  /*25c20*/  IMAD R18, R2, R5, R3 ;  /* 0x0000000502127224 */ /* 0x000fce00078e0203 */
.L_x_2099:
[----:B------:R-:W-:-:S05]  /*25c30*/  LOP3.LUT R2, RZ, R2, RZ, 0x33, !PT ;  /* 0x00000002ff027212 */ /* 0x000fca00078e33ff */
[----:B------:R-:W-:Y:S01]  /*25c40*/  IMAD.IADD R17, R17, 0x1, R2 ;  /* 0x0000000111117824 */ /* 0x000fe200078e0202 */
[----:B------:R-:W-:Y:S06]  /*25c50*/  BRA `(.L_x_2100) ;  /* 0x00000000001c7947 */ /* 0x000fec0003800000 */
.L_x_2092:
[----:B------:R-:W-:Y:S01]  /*25c60*/  UMOV UR4, URZ ;  /* 0x0000003f00047c82 */ /* 0x000fe20008000000 */
[----:B------:R-:W-:Y:S01]  /*25c70*/  UMOV UR5, URZ ;  /* 0x0000003f00057c82 */ /* 0x000fe20008000000 */
[----:B------:R-:W-:Y:S01]  /*25c80*/  ULDC UR6, c[0x0][0xc3c] ;  /* 0x00030f0000067ab9 */ /* 0x000fe20000000800 */
[----:B------:R-:W-:Y:S02]  /*25c90*/  IMAD.MOV.U32 R16, RZ, RZ, R0 ;  /* 0x000000ffff107224 */ /* 0x000fe400078e0000 */
[----:B------:R-:W-:Y:S02]  /*25ca0*/  IMAD.U32 R17, RZ, RZ, UR4 ;  /* 0x00000004ff117e24 */ /* 0x000fe4000f8e00ff */
[----:B------:R-:W-:Y:S02]  /*25cb0*/  IMAD.U32 R18, RZ, RZ, UR5 ;  /* 0x00000005ff127e24 */ /* 0x000fe4000f8e00ff */
[----:B------:R-:W-:-:S07]  /*25cc0*/  IMAD.U32 R19, RZ, RZ, UR6 ;  /* 0x00000006ff137e24 */ /* 0x000fce000f8e00ff */
.L_x_2100:
        /* <DEDUP_REMOVED lines=10> */
.L_x_2089:
[----:B------:R-:W-:Y:S02]  /*25d70*/  ULDC UR4, c[0x0][0xc3c] ;  /* 0x00030f0000047ab9 */ /* 0x000fe40000000800 */
[----:B--2---:R-:W-:-:S13]  /*25d80*/  ISETP.GE.AND P0, PT, R19, UR4, PT ;  /* 0x0000000413007c0c */ /* 0x004fda000bf06270 */
[----:B------:R-:W-:Y:S05]  /*25d90*/  @!P0 BRA `(.L_x_2101) ;  /* 0xffffff9400608947 */ /* 0x000fea000383ffff */
[----:B------:R-:W-:Y:S05]  /*25da0*/  BSYNC B8 ;  /* 0x0000000000087941 */ /* 0x000fea0003800000 */
.L_x_1982:
[----:B------:R-:W2:Y:S01]  /*25db0*/  LDL.LU R0, [R1+0x1c] ;  /* 0x00001c0001007983 */ /* 0x000ea20000300800 */
[----:B------:R-:W-:Y:S01]  /*25dc0*/  BSSY B0, `(.L_x_2102) ;  /* 0x000000b000007945 */ /* 0x000fe20003800000 */
[----:B------:R-:W3:Y:S01]  /*25dd0*/  S2R R5, SR_CgaCtaId ;  /* 0x0000000000057919 */ /* 0x000ee20000008800 */
[----:B--2---:R-:W-:-:S05]  /*25de0*/  VIADD R0, R0, 0x1 ;  /* 0x0000000100007836 */ /* 0x004fca0000000000 */
[----:B-1----:R-:W-:-:S04]  /*25df0*/  LEA.HI R2, R0, R0, RZ, 0x1 ;  /* 0x0000000000027211 */ /* 0x002fc800078f08ff */
[----:B------:R-:W-:Y:S02]  /*25e00*/  LOP3.LUT R3, R2, 0xfffffffe, RZ, 0xc0, !PT ;  /* 0xfffffffe02037812 */ /* 0x000fe400078ec0ff */
[----:B------:R-:W-:-:S03]  /*25e10*/  MOV R2, 0x400 ;  /* 0x0000040000027802 */ /* 0x000fc60000000f00 */
[----:B------:R-:W-:Y:S01]  /*25e20*/  IMAD.IADD R0, R0, 0x1, -R3 ;  /* 0x0000000100007824 */ /* 0x000fe200078e0a03 */
[----:B---3--:R-:W-:-:S04]  /*25e30*/  LEA R7, R5, R2, 0x18 ;  /* 0x0000000205077211 */ /* 0x008fc800078ec0ff */
[----:B------:R-:W-:-:S04]  /*25e40*/  SHF.L.U32 R0, R0, 0x1f, RZ ;  /* 0x0000001f00007819 */ /* 0x000fc800000006ff */
[----:B------:R-:W1:Y:S02]  /*25e50*/  SYNCS.PHASECHK.TRANS64.TRYWAIT P0, [R7+URZ+0x28820], R0 ;  /* 0x02882000070075a7 */ /* 0x000e64000800017f */
[----:B-1----:R-:W-:Y:S05]  /*25e60*/  @!P0 BRA `(.L_x_2103) ;  /* 0x0000007000f88947 */ /* 0x002fea0003800000 */
.L_x_2383:
[----:B------:R-:W-:Y:S05]  /*25e70*/  BSYNC B0 ;  /* 0x0000000000007941 */ /* 0x000fea0003800000 */
.L_x_2102:
[----:B------:R-:W-:-:S03]  /*25e80*/  UMOV UR4, 0xffffffff ;  /* 0xffffffff00047882 */ /* 0x000fc60000000000 */
[----:B------:R-:W-:Y:S05]  /*25e90*/  BRA.DIV UR4, `(.L_x_2104) ;  /* 0x0000007604007947 */ /* 0x000fea000b800000 */
[----:B-1----:R-:W1:Y:S02]  /*25ea0*/  S2R R0, SR_TID.X ;  /* 0x0000000000007919 */ /* 0x002e640000002100 */
[----:B-1----:R-:W-:-:S04]  /*25eb0*/  SHF.R.U32.HI R0, RZ, 0x5, R0 ;  /* 0x00000005ff007819 */ /* 0x002fc80000011600 */
[----:B------:R-:W-:-:S05]  /*25ec0*/  LOP3.LUT R0, R0, 0x3, RZ, 0xc0, !PT ;  /* 0x0000000300007812 */ /* 0x000fca00078ec0ff */
[----:B------:R1:W2:Y:S02]  /*25ed0*/  SHFL.IDX PT, R14, R0, RZ, 0x1f ;  /* 0x00001fff000e7589 */ /* 0x0002a400000e0000 */
.L_x_2386:
[----:B--2---:R-:W-:-:S13]  /*25ee0*/  ISETP.NE.AND P0, PT, R14, RZ, PT ;  /* 0x000000ff0e00720c */ /* 0x004fda0003f05270 */
[----:B------:R-:W-:Y:S05]  /*25ef0*/  @P0 BRA `(.L_x_1675) ;  /* 0x0000000000880947 */ /* 0x000fea0003800000 */
[----:B------:R-:W-:-:S03]  /*25f00*/  UMOV UR4, 0xffffffff ;  /* 0xffffffff00047882 */ /* 0x000fc60000000000 */
[----:B------:R-:W-:Y:S05]  /*25f10*/  BRA.DIV UR4, `(.L_x_2105) ;  /* 0x0000007604147947 */ /* 0x000fea000b800000 */
[----:B------:R-:W-:-:S13]  /*25f20*/  ELECT P6, URZ, PT ;  /* 0x00000000003f782f */ /* 0x000fda00038c0000 */
.L_x_2389:
[----:B------:R-:W-:Y:S05]  /*25f30*/  @!P6 BRA `(.L_x_1675) ;  /* 0x000000000078e947 */ /* 0x000fea0003800000 */
[----:B------:R-:W-:-:S06]  /*25f40*/  ULOP3.LUT UR4, UR36, 0x2, URZ, 0xfc, !UPT ;  /* 0x0000000224047892 */ /* 0x000fcc000f8efc3f */
[----:B-1----:R-:W-:-:S04]  /*25f50*/  MOV R0, UR4 ;  /* 0x0000000400007c02 */ /* 0x002fc80008000f00 */
[----:B------:R-:W-:-:S13]  /*25f60*/  ISETP.NE.AND P0, PT, R0, 0x3, PT ;  /* 0x000000030000780c */ /* 0x000fda0003f05270 */
[----:B------:R-:W-:Y:S05]  /*25f70*/  @!P0 BRA `(.L_x_2106) ;  /* 0x0000000000048947 */ /* 0x000fea0003800000 */
[----:B------:R-:W-:Y:S01]  /*25f80*/  BPT.TRAP 0x1 ;  /* 0x000000040000795c */ /* 0x000fe20000300000 */
.L_x_2106:
[----:B------:R-:W-:Y:S01]  /*25f90*/  IMAD R5, R24, 0x8, R7 ;  /* 0x0000000818057824 */ /* 0x000fe200078e0207 */
[----:B------:R-:W-:Y:S01]  /*25fa0*/  SHF.L.U32 R0, R28, 0x1f, RZ ;  /* 0x0000001f1c007819 */ /* 0x000fe200000006ff */
[----:B------:R-:W-:-:S03]  /*25fb0*/  VIADD R24, R24, 0x1 ;  /* 0x0000000118187836 */ /* 0x000fc60000000000 */
[----:B------:R-:W1:Y:S02]  /*25fc0*/  SYNCS.PHASECHK.TRANS64.TRYWAIT P1, [R5+URZ+0x28840], R0 ;  /* 0x02884000050075a7 */ /* 0x000e64000802017f */
[----:B------:R-:W-:-:S04]  /*25fd0*/  ISETP.NE.AND P2, PT, R24, 0x2, PT ;  /* 0x000000021800780c */ /* 0x000fc80003f45270 */
[----:B------:R-:W-:Y:S01]  /*25fe0*/  SEL R3, RZ, 0x1, P2 ;  /* 0x00000001ff037807 */ /* 0x000fe20001000000 */
[----:B-1----:R-:W-:Y:S08]  /*25ff0*/  @!P1 BRA `(.L_x_2107) ;  /* 0x0000007000fc9947 */ /* 0x002ff00003800000 */
.L_x_2390:
[----:B------:R-:W-:Y:S02]  /*26000*/  SEL R24, R24, RZ, P2 ;  /* 0x000000ff18187207 */ /* 0x000fe40001000000 */
[----:B------:R-:W-:Y:S01]  /*26010*/  LOP3.LUT R2, R28, R3, RZ, 0x3c, !PT ;  /* 0x000000031c027212 */ /* 0x000fe200078e3cff */
[----:B------:R-:W-:Y:S06]  /*26020*/  @!P0 BRA `(.L_x_2108) ;  /* 0x0000000000048947 */ /* 0x000fec0003800000 */
[----:B------:R-:W-:Y:S01]  /*26030*/  BPT.TRAP 0x1 ;  /* 0x000000040000795c */ /* 0x000fe20000300000 */
.L_x_2108:
[----:B------:R-:W-:Y:S01]  /*26040*/  IMAD R3, R24, 0x8, R7 ;  /* 0x0000000818037824 */ /* 0x000fe200078e0207 */
[----:B------:R-:W-:-:S04]  /*26050*/  SHF.L.U32 R2, R2, 0x1f, RZ ;  /* 0x0000001f02027819 */ /* 0x000fc800000006ff */
[----:B------:R-:W2:Y:S02]  /*26060*/  SYNCS.PHASECHK.TRANS64.TRYWAIT P1, [R3+URZ+0x28840], R2 ;  /* 0x02884002030075a7 */ /* 0x000ea4000802017f */
[----:B--2---:R-:W-:Y:S05]  /*26070*/  @!P1 BRA `(.L_x_2109) ;  /* 0x0000007000f09947 */ /* 0x004fea0003800000 */
.L_x_2391:
[----:B------:R-:W-:Y:S05]  /*26080*/  @!P0 BRA `(.L_x_2110) ;  /* 0x0000000000048947 */ /* 0x000fea0003800000 */
[----:B------:R-:W-:Y:S01]  /*26090*/  BPT.TRAP 0x1 ;  /* 0x000000040000795c */ /* 0x000fe20000300000 */
.L_x_2110:
[----:B------:R-:W3:Y:S02]  /*260a0*/  SYNCS.PHASECHK.TRANS64.TRYWAIT P1, [R5+URZ+0x28860], R0 ;  /* 0x02886000050075a7 */ /* 0x000ee4000802017f */
[----:B---3--:R-:W-:Y:S05]  /*260b0*/  @!P1 BRA `(.L_x_2111) ;  /* 0x0000007000f49947 */ /* 0x008fea0003800000 */
.L_x_2392:
[----:B------:R-:W-:Y:S05]  /*260c0*/  @!P0 BRA `(.L_x_2112) ;  /* 0x0000000000048947 */ /* 0x000fea0003800000 */
[----:B------:R-:W-:Y:S01]  /*260d0*/  BPT.TRAP 0x1 ;  /* 0x000000040000795c */ /* 0x000fe20000300000 */
.L_x_2112:
[----:B----4-:R4:W0:Y:S02]  /*260e0*/  SYNCS.PHASECHK.TRANS64.TRYWAIT P0, [R3+URZ+0x28860], R2 ;  /* 0x02886002030075a7 */ /* 0x010824000800017f */
[----:B0-----:R-:W-:Y:S05]  /*260f0*/  @!P0 NANOSLEEP.SYNCS 0x989680 ;  /* 0x009896800000895d */ /* 0x001fea0003900000 */
[----:B------:R-:W0:Y:S02]  /*26100*/  @!P0 SYNCS.PHASECHK.TRANS64 P0, [R3+URZ+0x28860], R2 ;  /* 0x02886002030085a7 */ /* 0x000e24000800007f */
[----:B0-----:R-:W-:Y:S05]  /*26110*/  @!P0 BRA `(.L_x_2112) ;  /* 0xfffffffc00f08947 */ /* 0x001fea000383ffff */
.L_x_1675:
[----:B------:R-:W-:Y:S05]  /*26120*/  BSYNC B9 ;  /* 0x0000000000097941 */ /* 0x000fea0003800000 */
.L_x_1672:
[----:B------:R-:W-:Y:S05]  /*26130*/  EXIT ;  /* 0x000000000000794d */ /* 0x000fea0003800000 */
.L_x_1707:
[----:B0-----:R0:W1:Y:S02]  /*26140*/  SYNCS.PHASECHK.TRANS64.TRYWAIT P6, [R89+URZ+0x28890], R100 ;  /* 0x02889064590075a7 */ /* 0x00106400080c017f */
[----:B-1----:R-:W-:Y:S05]  /*26150*/  @!P6 NANOSLEEP.SYNCS 0x989680 ;  /* 0x009896800000e95d */ /* 0x002fea0003900000 */
[----:B------:R-:W1:Y:S02]  /*26160*/  @!P6 SYNCS.PHASECHK.TRANS64 P6, [R89+URZ+0x28890], R100 ;  /* 0x028890645900e5a7 */ /* 0x000e6400080c007f */
[----:B-1----:R-:W-:Y:S05]  /*26170*/  @!P6 BRA `(.L_x_1707) ;  /* 0xfffffffc00f0e947 */ /* 0x002fea000383ffff */
[----:B------:R-:W-:Y:S05]  /*26180*/  BRA `(.L_x_2113) ;  /* 0xfffffdd4006c7947 */ /* 0x000fea000383ffff */
.L_x_1708:
[----:B------:R-:W-:Y:S01]  /*26190*/  BSSY B1, `(.L_x_2114) ;  /* 0x0000008000017945 */ /* 0x000fe20003800000 */
[----:B------:R-:W-:Y:S02]  /*261a0*/  IMAD.MOV.U32 R13, RZ, RZ, R101 ;  /* 0x000000ffff0d7224 */ /* 0x000fe400078e0065 */
[----:B------:R-:W-:Y:S02]  /*261b0*/  IMAD.MOV.U32 R12, RZ, RZ, RZ ;  /* 0x000000ffff0c7224 */ /* 0x000fe400078e00ff */
[----:B------:R-:W-:Y:S02]  /*261c0*/  IMAD.MOV.U32 R11, RZ, RZ, 0x181f ;  /* 0x0000181fff0b7424 */ /* 0x000fe400078e00ff */
[----:B------:R-:W-:-:S07]  /*261d0*/  IMAD.MOV.U32 R15, RZ, RZ, -0x1 ;  /* 0xffffffffff0f7424 */ /* 0x000fce00078e00ff */
[----:B0-----:R-:W-:Y:S05]  /*261e0*/  WARPSYNC.COLLECTIVE R15, `(.L_x_2115) ;  /* 0x000000000f087348 */ /* 0x001fea0003c00000 */
[----:B------:R1:W2:Y:S02]  /*261f0*/  SHFL.IDX P6, R14, R13, R12, R11 ;  /* 0x0000000c0d0e7389 */ /* 0x0002a400000c000b */
[----:B012---:R-:W-:Y:S01]  /*26200*/  ENDCOLLECTIVE ;  /* 0x000000000000791b */ /* 0x007fe20003800000 */
.L_x_2115:
[----:B------:R-:W-:Y:S05]  /*26210*/  BSYNC B1 ;  /* 0x0000000000017941 */ /* 0x000fea0003800000 */
.L_x_2114:
[----:B------:R-:W-:Y:S01]  /*26220*/  MOV R13, R106 ;  /* 0x0000006a000d7202 */ /* 0x000fe20000000f00 */
[----:B------:R-:W-:Y:S02]  /*26230*/  IMAD.MOV.U32 R12, RZ, RZ, RZ ;  /* 0x000000ffff0c7224 */ /* 0x000fe400078e00ff */
[----:B------:R-:W-:Y:S02]  /*26240*/  IMAD.MOV.U32 R11, RZ, RZ, 0x181f ;  /* 0x0000181fff0b7424 */ /* 0x000fe400078e00ff */
[----:B------:R-:W-:Y:S02]  /*26250*/  IMAD.MOV.U32 R15, RZ, RZ, -0x1 ;  /* 0xffffffffff0f7424 */ /* 0x000fe400078e00ff */
[----:B------:R-:W-:-:S07]  /*26260*/  IMAD.MOV.U32 R75, RZ, RZ, R14 ;  /* 0x000000ffff4b7224 */ /* 0x000fce00078e000e */
[----:B------:R-:W-:Y:S05]  /*26270*/  WARPSYNC.COLLECTIVE R15, `(.L_x_2116) ;  /* 0x000000000f087348 */ /* 0x000fea0003c00000 */
[----:B------:R0:W1:Y:S02]  /*26280*/  SHFL.IDX P6, R14, R13, R12, R11 ;  /* 0x0000000c0d0e7389 */ /* 0x00006400000c000b */
[----:B01----:R-:W-:Y:S01]  /*26290*/  ENDCOLLECTIVE ;  /* 0x000000000000791b */ /* 0x003fe20003800000 */
.L_x_2116:
[----:B------:R-:W-:Y:S01]  /*262a0*/  IMAD.MOV.U32 R103, RZ, RZ, R14 ;  /* 0x000000ffff677224 */ /* 0x000fe200078e000e */
[----:B------:R-:W-:Y:S06]  /*262b0*/  BRA `(.L_x_2117) ;  /* 0xfffffdd400347947 */ /* 0x000fec000383ffff */
.L_x_1717:
[----:B------:R-:W-:Y:S01]  /*262c0*/  BSSY B1, `(.L_x_2118) ;  /* 0x0000008000017945 */ /* 0x000fe20003800000 */
[----:B0---4-:R-:W-:Y:S02]  /*262d0*/  IMAD.MOV.U32 R13, RZ, RZ, R101 ;  /* 0x000000ffff0d7224 */ /* 0x011fe400078e0065 */
[----:B------:R-:W-:Y:S02]  /*262e0*/  IMAD.MOV.U32 R12, RZ, RZ, 0x1 ;  /* 0x00000001ff0c7424 */ /* 0x000fe400078e00ff */
[----:B------:R-:W-:Y:S02]  /*262f0*/  IMAD.MOV.U32 R11, RZ, RZ, 0x181f ;  /* 0x0000181fff0b7424 */ /* 0x000fe400078e00ff */
[----:B------:R-:W-:-:S07]  /*26300*/  IMAD.MOV.U32 R15, RZ, RZ, -0x1 ;  /* 0xffffffffff0f7424 */ /* 0x000fce00078e00ff */
[----:B-123--:R-:W-:Y:S05]  /*26310*/  WARPSYNC.COLLECTIVE R15, `(.L_x_2119) ;  /* 0x000000000f087348 */ /* 0x00efea0003c00000 */
[----:B------:R0:W4:Y:S02]  /*26320*/  SHFL.IDX P6, R14, R13, R12, R11 ;  /* 0x0000000c0d0e7389 */ /* 0x00012400000c000b */
[----:B01234-:R-:W-:Y:S01]  /*26330*/  ENDCOLLECTIVE ;  /* 0x000000000000791b */ /* 0x01ffe20003800000 */
.L_x_2119:
[----:B------:R-:W-:Y:S05]  /*26340*/  BSYNC B1 ;  /* 0x0000000000017941 */ /* 0x000fea0003800000 */
.L_x_2118:
[----:B------:R-:W-:Y:S01]  /*26350*/  IMAD.MOV.U32 R13, RZ, RZ, R106 ;  /* 0x000000ffff0d7224 */ /* 0x000fe200078e006a */
[----:B------:R-:W-:Y:S01]  /*26360*/  MOV R67, R14 ;  /* 0x0000000e00437202 */ /* 0x000fe20000000f00 */
[----:B------:R-:W-:Y:S02]  /*26370*/  IMAD.MOV.U32 R12, RZ, RZ, 0x1 ;  /* 0x00000001ff0c7424 */ /* 0x000fe400078e00ff */
[----:B------:R-:W-:Y:S02]  /*26380*/  IMAD.MOV.U32 R11, RZ, RZ, 0x181f ;  /* 0x0000181fff0b7424 */ /* 0x000fe400078e00ff */
[----:B------:R-:W-:-:S07]  /*26390*/  IMAD.MOV.U32 R15, RZ, RZ, -0x1 ;  /* 0xffffffffff0f7424 */ /* 0x000fce00078e00ff */
[----:B------:R-:W-:Y:S05]  /*263a0*/  WARPSYNC.COLLECTIVE R15, `(.L_x_2120) ;  /* 0x000000000f087348 */ /* 0x000fea0003c00000 */
[----:B------:R0:W1:Y:S02]  /*263b0*/  SHFL.IDX P6, R14, R13, R12, R11 ;  /* 0x0000000c0d0e7389 */ /* 0x00006400000c000b */
[----:B01----:R-:W-:Y:S01]  /*263c0*/  ENDCOLLECTIVE ;  /* 0x000000000000791b */ /* 0x003fe20003800000 */
.L_x_2120:
[----:B------:R-:W-:Y:S01]  /*263d0*/  IMAD.MOV.U32 R69, RZ, RZ, R14 ;  /* 0x000000ffff457224 */ /* 0x000fe200078e000e */
[----:B------:R-:W-:Y:S06]  /*263e0*/  BRA `(.L_x_2121) ;  /* 0xfffffdd800987947 */ /* 0x000fec000383ffff */
.L_x_1726:
[----:B------:R-:W-:Y:S01]  /*263f0*/  BSSY B1, `(.L_x_2122) ;  /* 0x0000008000017945 */ /* 0x000fe20003800000 */
[----:B0---4-:R-:W-:Y:S01]  /*26400*/  IMAD.MOV.U32 R13, RZ, RZ, R101 ;  /* 0x000000ffff0d7224 */ /* 0x011fe200078e0065 */
[----:B------:R-:W-:Y:S01]  /*26410*/  MOV R15, 0xffffffff ;  /* 0xffffffff000f7802 */ /* 0x000fe20000000f00 */
[----:B------:R-:W-:Y:S02]  /*26420*/  IMAD.MOV.U32 R12, RZ, RZ, 0x2 ;  /* 0x00000002ff0c7424 */ /* 0x000fe400078e00ff */
[----:B------:R-:W-:-:S07]  /*26430*/  IMAD.MOV.U32 R11, RZ, RZ, 0x181f ;  /* 0x0000181fff0b7424 */ /* 0x000fce00078e00ff */
[----:B-123--:R-:W-:Y:S05]  /*26440*/  WARPSYNC.COLLECTIVE R15, `(.L_x_2123) ;  /* 0x000000000f087348 */ /* 0x00efea0003c00000 */
[----:B------:R0:W4:Y:S02]  /*26450*/  SHFL.IDX P6, R14, R13, R12, R11 ;  /* 0x0000000c0d0e7389 */ /* 0x00012400000c000b */
[----:B01234-:R-:W-:Y:S01]  /*26460*/  ENDCOLLECTIVE ;  /* 0x000000000000791b */ /* 0x01ffe20003800000 */
.L_x_2123:
[----:B------:R-:W-:Y:S05]  /*26470*/  BSYNC B1 ;  /* 0x0000000000017941 */ /* 0x000fea0003800000 */
.L_x_2122:
[----:B------:R-:W-:Y:S02]  /*26480*/  IMAD.MOV.U32 R13, RZ, RZ, R106 ;  /* 0x000000ffff0d7224 */ /* 0x000fe400078e006a */
[----:B------:R-:W-:Y:S02]  /*26490*/  IMAD.MOV.U32 R12, RZ, RZ, 0x2 ;  /* 0x00000002ff0c7424 */ /* 0x000fe400078e00ff */
[----:B------:R-:W-:Y:S02]  /*264a0*/  IMAD.MOV.U32 R11, RZ, RZ, 0x181f ;  /* 0x0000181fff0b7424 */ /* 0x000fe400078e00ff */
[----:B------:R-:W-:Y:S02]  /*264b0*/  IMAD.MOV.U32 R15, RZ, RZ, -0x1 ;  /* 0xffffffffff0f7424 */ /* 0x000fe400078e00ff */
[----:B------:R-:W-:-:S07]  /*264c0*/  IMAD.MOV.U32 R59, RZ, RZ, R14 ;  /* 0x000000ffff3b7224 */ /* 0x000fce00078e000e */
[----:B------:R-:W-:Y:S05]  /*264d0*/  WARPSYNC.COLLECTIVE R15, `(.L_x_2124) ;  /* 0x000000000f087348 */ /* 0x000fea0003c00000 */
[----:B------:R0:W1:Y:S02]  /*264e0*/  SHFL.IDX P6, R14, R13, R12, R11 ;  /* 0x0000000c0d0e7389 */ /* 0x00006400000c000b */
[----:B01----:R-:W-:Y:S01]  /*264f0*/  ENDCOLLECTIVE ;  /* 0x000000000000791b */ /* 0x003fe20003800000 */
.L_x_2124:
[----:B------:R-:W-:Y:S01]  /*26500*/  IMAD.MOV.U32 R61, RZ, RZ, R14 ;  /* 0x000000ffff3d7224 */ /* 0x000fe200078e000e */
[----:B------:R-:W-:Y:S06]  /*26510*/  BRA `(.L_x_2125) ;  /* 0xfffffddc00fc7947 */ /* 0x000fec000383ffff */
.L_x_1735:
        /* <DEDUP_REMOVED lines=8> */
.L_x_2127:
[----:B------:R-:W-:Y:S05]  /*265a0*/  BSYNC B1 ;  /* 0x0000000000017941 */ /* 0x000fea0003800000 */
.L_x_2126:
        /* <DEDUP_REMOVED lines=8> */
.L_x_2128:
[----:B------:R-:W-:Y:S01]  /*26630*/  IMAD.MOV.U32 R51, RZ, RZ, R14 ;  /* 0x000000ffff337224 */ /* 0x000fe200078e000e */
[----:B------:R-:W-:Y:S06]  /*26640*/  BRA `(.L_x_2129) ;  /* 0xfffffde4005c7947 */ /* 0x000fec000383ffff */
.L_x_1747:
[----:B-1----:R1:W2:Y:S02]  /*26650*/  SYNCS.PHASECHK.TRANS64.TRYWAIT P4, [R89+URZ+0x28890], R100 ;  /* 0x02889064590075a7 */ /* 0x0022a4000808017f */
[----:B--2---:R-:W-:Y:S05]  /*26660*/  @!P4 NANOSLEEP.SYNCS 0x989680 ;  /* 0x009896800000c95d */ /* 0x004fea0003900000 */
[----:B------:R-:W2:Y:S02]  /*26670*/  @!P4 SYNCS.PHASECHK.TRANS64 P4, [R89+URZ+0x28890], R100 ;  /* 0x028890645900c5a7 */ /* 0x000ea4000808007f */
[----:B--2---:R-:W-:Y:S05]  /*26680*/  @!P4 BRA `(.L_x_1747) ;  /* 0xfffffffc00f0c947 */ /* 0x004fea000383ffff */
[----:B------:R-:W-:Y:S05]  /*26690*/  BRA `(.L_x_2130) ;  /* 0xfffffdf4003c7947 */ /* 0x000fea000383ffff */
.L_x_1748:
[----:B------:R-:W-:Y:S01]  /*266a0*/  BSSY B1, `(.L_x_2131) ;  /* 0x0000008000017945 */ /* 0x000fe20003800000 */
[----:B------:R-:W-:Y:S01]  /*266b0*/  IMAD.MOV.U32 R13, RZ, RZ, R101 ;  /* 0x000000ffff0d7224 */ /* 0x000fe200078e0065 */
[----:B------:R-:W-:Y:S01]  /*266c0*/  MOV R12, RZ ;  /* 0x000000ff000c7202 */ /* 0x000fe20000000f00 */
[----:B------:R-:W-:Y:S02]  /*266d0*/  IMAD.MOV.U32 R11, RZ, RZ, 0x181f ;  /* 0x0000181fff0b7424 */ /* 0x000fe400078e00ff */
[----:B------:R-:W-:-:S07]  /*266e0*/  IMAD.MOV.U32 R15, RZ, RZ, -0x1 ;  /* 0xffffffffff0f7424 */ /* 0x000fce00078e00ff */
[----:B-1----:R-:W-:Y:S05]  /*266f0*/  WARPSYNC.COLLECTIVE R15, `(.L_x_2132) ;  /* 0x000000000f087348 */ /* 0x002fea0003c00000 */
[----:B------:R0:W2:Y:S02]  /*26700*/  SHFL.IDX P6, R14, R13, R12, R11 ;  /* 0x0000000c0d0e7389 */ /* 0x0000a400000c000b */
[----:B012---:R-:W-:Y:S01]  /*26710*/  ENDCOLLECTIVE ;  /* 0x000000000000791b */ /* 0x007fe20003800000 */
.L_x_2132:
[----:B------:R-:W-:Y:S05]  /*26720*/  BSYNC B1 ;  /* 0x0000000000017941 */ /* 0x000fea0003800000 */
.L_x_2131:
[----:B------:R-:W-:Y:S02]  /*26730*/  IMAD.MOV.U32 R13, RZ, RZ, R106 ;  /* 0x000000ffff0d7224 */ /* 0x000fe400078e006a */
[----:B------:R-:W-:Y:S02]  /*26740*/  IMAD.MOV.U32 R12, RZ, RZ, RZ ;  /* 0x000000ffff0c7224 */ /* 0x000fe400078e00ff */
[----:B------:R-:W-:Y:S02]  /*26750*/  IMAD.MOV.U32 R11, RZ, RZ, 0x181f ;  /* 0x0000181fff0b7424 */ /* 0x000fe400078e00ff */
[----:B------:R-:W-:Y:S02]  /*26760*/  IMAD.MOV.U32 R15, RZ, RZ, -0x1 ;  /* 0xffffffffff0f7424 */ /* 0x000fe400078e00ff */
[----:B------:R-:W-:-:S07]  /*26770*/  IMAD.MOV.U32 R105, RZ, RZ, R14 ;  /* 0x000000ffff697224 */ /* 0x000fce00078e000e */
[----:B------:R-:W-:Y:S05]  /*26780*/  WARPSYNC.COLLECTIVE R15, `(.L_x_2133) ;  /* 0x000000000f087348 */ /* 0x000fea0003c00000 */
[----:B------:R0:W1:Y:S02]  /*26790*/  SHFL.IDX P6, R14, R13, R12, R11 ;  /* 0x0000000c0d0e7389 */ /* 0x00006400000c000b */
[----:B01----:R-:W-:Y:S01]  /*267a0*/  ENDCOLLECTIVE ;  /* 0x000000000000791b */ /* 0x003fe20003800000 */
.L_x_2133:
[----:B------:R-:W-:Y:S01]  /*267b0*/  IMAD.MOV.U32 R104, RZ, RZ, R14 ;  /* 0x000000ffff687224 */ /* 0x000fe200078e000e */
[----:B------:R-:W-:Y:S06]  /*267c0*/  BRA `(.L_x_2134) ;  /* 0xfffffdf400087947 */ /* 0x000fec000383ffff */
.L_x_1753:
[----:B------:R-:W-:Y:S01]  /*267d0*/  BSSY B1, `(.L_x_2135) ;  /* 0x0000008000017945 */ /* 0x000fe20003800000 */
[----:B---3--:R-:W-:Y:S01]  /*267e0*/  MOV R13, R101 ;  /* 0x00000065000d7202 */ /* 0x008fe20000000f00 */
[----:B------:R-:W-:Y:S02]  /*267f0*/  IMAD.MOV.U32 R12, RZ, RZ, 0x1 ;  /* 0x00000001ff0c7424 */ /* 0x000fe400078e00ff */
[----:B--2---:R-:W-:Y:S02]  /*26800*/  IMAD.MOV.U32 R11, RZ, RZ, 0x181f ;  /* 0x0000181fff0b7424 */ /* 0x004fe400078e00ff */
[----:B------:R-:W-:-:S07]  /*26810*/  IMAD.MOV.U32 R15, RZ, RZ, -0x1 ;  /* 0xffffffffff0f7424 */ /* 0x000fce00078e00ff */
[----:B01----:R-:W-:Y:S05]  /*26820*/  WARPSYNC.COLLECTIVE R15, `(.L_x_2136) ;  /* 0x000000000f087348 */ /* 0x003fea0003c00000 */
[----:B------:R2:W3:Y:S02]  /*26830*/  SHFL.IDX P6, R14, R13, R12, R11 ;  /* 0x0000000c0d0e7389 */ /* 0x0004e400000c000b */
[----:B0123--:R-:W-:Y:S01]  /*26840*/  ENDCOLLECTIVE ;  /* 0x000000000000791b */ /* 0x00ffe20003800000 */
.L_x_2136:
[----:B------:R-:W-:Y:S05]  /*26850*/  BSYNC B1 ;  /* 0x0000000000017941 */ /* 0x000fea0003800000 */
.L_x_2135:
        /* <DEDUP_REMOVED lines=8> */
.L_x_2137:
[----:B------:R-:W-:Y:S01]  /*268e0*/  MOV R46, R14 ;  /* 0x0000000e002e7202 */ /* 0x000fe20000000f00 */
[----:B------:R-:W-:Y:S06]  /*268f0*/  BRA `(.L_x_2138) ;  /* 0xfffffdf800a47947 */ /* 0x000fec000383ffff */
.L_x_1758:
[----:B------:R-:W-:Y:S01]  /*26900*/  BSSY B1, `(.L_x_2139) ;  /* 0x0000008000017945 */ /* 0x000fe20003800000 */
[----:B--23--:R-:W-:Y:S02]  /*26910*/  IMAD.MOV.U32 R13, RZ, RZ, R101 ;  /* 0x000000ffff0d7224 */ /* 0x00cfe400078e0065 */
[----:B------:R-:W-:Y:S02]  /*26920*/  IMAD.MOV.U32 R12, RZ, RZ, 0x2 ;  /* 0x00000002ff0c7424 */ /* 0x000fe400078e00ff */
[----:B0-----:R-:W-:Y:S02]  /*26930*/  IMAD.MOV.U32 R11, RZ, RZ, 0x181f ;  /* 0x0000181fff0b7424 */ /* 0x001fe400078e00ff */
[----:B------:R-:W-:-:S07]  /*26940*/  IMAD.MOV.U32 R15, RZ, RZ, -0x1 ;  /* 0xffffffffff0f7424 */ /* 0x000fce00078e00ff */
[----:B-1--4-:R-:W-:Y:S05]  /*26950*/  WARPSYNC.COLLECTIVE R15, `(.L_x_2140) ;  /* 0x000000000f087348 */ /* 0x012fea0003c00000 */
[----:B------:R0:W2:Y:S02]  /*26960*/  SHFL.IDX P6, R14, R13, R12, R11 ;  /* 0x0000000c0d0e7389 */ /* 0x0000a400000c000b */
[----:B012-4-:R-:W-:Y:S01]  /*26970*/  ENDCOLLECTIVE ;  /* 0x000000000000791b */ /* 0x017fe20003800000 */
.L_x_2140:
[----:B------:R-:W-:Y:S05]  /*26980*/  BSYNC B1 ;  /* 0x0000000000017941 */ /* 0x000fea0003800000 */
.L_x_2139:
[----:B------:R-:W-:Y:S01]  /*26990*/  IMAD.MOV.U32 R13, RZ, RZ, R106 ;  /* 0x000000ffff0d7224 */ /* 0x000fe200078e006a */
[----:B------:R-:W-:Y:S01]  /*269a0*/  MOV R15, 0xffffffff ;  /* 0xffffffff000f7802 */ /* 0x000fe20000000f00 */
[----:B------:R-:W-:Y:S02]  /*269b0*/  IMAD.MOV.U32 R12, RZ, RZ, 0x2 ;  /* 0x00000002ff0c7424 */ /* 0x000fe400078e00ff */
[----:B------:R-:W-:Y:S02]  /*269c0*/  IMAD.MOV.U32 R11, RZ, RZ, 0x181f ;  /* 0x0000181fff0b7424 */ /* 0x000fe400078e00ff */
[----:B------:R-:W-:-:S07]  /*269d0*/  IMAD.MOV.U32 R47, RZ, RZ, R14 ;  /* 0x000000ffff2f7224 */ /* 0x000fce00078e000e */
[----:B------:R-:W-:Y:S05]  /*269e0*/  WARPSYNC.COLLECTIVE R15, `(.L_x_2141) ;  /* 0x000000000f087348 */ /* 0x000fea0003c00000 */
[----:B------:R0:W1:Y:S02]  /*269f0*/  SHFL.IDX P6, R14, R13, R12, R11 ;  /* 0x0000000c0d0e7389 */ /* 0x00006400000c000b */
[----:B01----:R-:W-:Y:S01]  /*26a00*/  ENDCOLLECTIVE ;  /* 0x000000000000791b */ /* 0x003fe20003800000 */
.L_x_2141:
[----:B------:R-:W-:Y:S01]  /*26a10*/  IMAD.MOV.U32 R46, RZ, RZ, R14 ;  /* 0x000000ffff2e7224 */ /* 0x000fe200078e000e */
[----:B------:R-:W-:Y:S06]  /*26a20*/  BRA `(.L_x_2142) ;  /* 0xfffffe0000487947 */ /* 0x000fec000383ffff */
.L_x_1763:
[----:B------:R-:W-:Y:S01]  /*26a30*/  BSSY B1, `(.L_x_2143) ;  /* 0x0000008000017945 */ /* 0x000fe20003800000 */
[----:B0--3--:R-:W-:Y:S02]  /*26a40*/  IMAD.MOV.U32 R13, RZ, RZ, R101 ;  /* 0x000000ffff0d7224 */ /* 0x009fe400078e0065 */
[----:B------:R-:W-:Y:S02]  /*26a50*/  IMAD.MOV.U32 R12, RZ, RZ, 0x3 ;  /* 0x00000003ff0c7424 */ /* 0x000fe400078e00ff */
[----:B------:R-:W-:Y:S02]  /*26a60*/  IMAD.MOV.U32 R11, RZ, RZ, 0x181f ;  /* 0x0000181fff0b7424 */ /* 0x000fe400078e00ff */
[----:B------:R-:W-:-:S07]  /*26a70*/  IMAD.MOV.U32 R15, RZ, RZ, -0x1 ;  /* 0xffffffffff0f7424 */ /* 0x000fce00078e00ff */
[----:B-12-4-:R-:W-:Y:S05]  /*26a80*/  WARPSYNC.COLLECTIVE R15, `(.L_x_2144) ;  /* 0x000000000f087348 */ /* 0x016fea0003c00000 */
[----:B------:R0:W3:Y:S02]  /*26a90*/  SHFL.IDX P6, R14, R13, R12, R11 ;  /* 0x0000000c0d0e7389 */ /* 0x0000e400000c000b */
[----:B01234-:R-:W-:Y:S01]  /*26aa0*/  ENDCOLLECTIVE ;  /* 0x000000000000791b */ /* 0x01ffe20003800000 */
.L_x_2144:
[----:B------:R-:W-:Y:S05]  /*26ab0*/  BSYNC B1 ;  /* 0x0000000000017941 */ /* 0x000fea0003800000 */
.L_x_2143:
        /* <DEDUP_REMOVED lines=8> */
.L_x_2145:
[----:B------:R-:W-:Y:S01]  /*26b40*/  IMAD.MOV.U32 R106, RZ, RZ, R14 ;  /* 0x000000ffff6a7224 */ /* 0x000fe200078e000e */
[----:B------:R-:W-:Y:S06]  /*26b50*/  BRA `(.L_x_2146) ;  /* 0xfffffe0400e87947 */ /* 0x000fec000383ffff */
.L_x_1768:
[----:B0-----:R0:W1:Y:S02]  /*26b60*/  SYNCS.PHASECHK.TRANS64.TRYWAIT P3, [R89+URZ+0x28890], R100 ;  /* 0x02889064590075a7 */ /* 0x001064000806017f */
[----:B-1----:R-:W-:Y:S05]  /*26b70*/  @!P3 NANOSLEEP.SYNCS 0x989680 ;  /* 0x009896800000b95d */ /* 0x002fea0003900000 */
[----:B------:R-:W1:Y:S02]  /*26b80*/  @!P3 SYNCS.PHASECHK.TRANS64 P3, [R89+URZ+0x28890], R100 ;  /* 0x028890645900b5a7 */ /* 0x000e64000806007f */
[----:B-1----:R-:W-:Y:S05]  /*26b90*/  @!P3 BRA `(.L_x_1768) ;  /* 0xfffffffc00f0b947 */ /* 0x002fea000383ffff */
[----:B------:R-:W-:Y:S05]  /*26ba0*/  BRA `(.L_x_2147) ;  /* 0xfffffe0c00d47947 */ /* 0x000fea000383ffff */
.L_x_1769:
        /* <DEDUP_REMOVED lines=8> */
.L_x_2149:
[----:B------:R-:W-:Y:S05]  /*26c30*/  BSYNC B1 ;  /* 0x0000000000017941 */ /* 0x000fea0003800000 */
.L_x_2148:
        /* <DEDUP_REMOVED lines=8> */
.L_x_2150:
[----:B------:R-:W-:Y:S05]  /*26cc0*/  BRA `(.L_x_2151) ;  /* 0xfffffe0c00f47947 */ /* 0x000fea000383ffff */
.L_x_1772:
[----:B------:R-:W-:Y:S01]  /*26cd0*/  BSSY B1, `(.L_x_2152) ;  /* 0x0000008000017945 */ /* 0x000fe20003800000 */
[----:B----4-:R-:W-:Y:S02]  /*26ce0*/  IMAD.MOV.U32 R13, RZ, RZ, R45 ;  /* 0x000000ffff0d7224 */ /* 0x010fe400078e002d */
[----:B------:R-:W-:Y:S02]  /*26cf0*/  IMAD.MOV.U32 R12, RZ, RZ, 0x1 ;  /* 0x00000001ff0c7424 */ /* 0x000fe400078e00ff */
[----:B------:R-:W-:Y:S02]  /*26d00*/  IMAD.MOV.U32 R11, RZ, RZ, 0x181f ;  /* 0x0000181fff0b7424 */ /* 0x000fe400078e00ff */
[----:B------:R-:W-:-:S07]  /*26d10*/  IMAD.MOV.U32 R15, RZ, RZ, -0x1 ;  /* 0xffffffffff0f7424 */ /* 0x000fce00078e00ff */
[----:B0123--:R-:W-:Y:S05]  /*26d20*/  WARPSYNC.COLLECTIVE R15, `(.L_x_2153) ;  /* 0x000000000f087348 */ /* 0x00ffea0003c00000 */
[----:B---3--:R3:W4:Y:S02]  /*26d30*/  SHFL.IDX P6, R14, R13, R12, R11 ;  /* 0x0000000c0d0e7389 */ /* 0x00872400000c000b */
[----:B01234-:R-:W-:Y:S01]  /*26d40*/  ENDCOLLECTIVE ;  /* 0x000000000000791b */ /* 0x01ffe20003800000 */
.L_x_2153:
[----:B------:R-:W-:Y:S05]  /*26d50*/  BSYNC B1 ;  /* 0x0000000000017941 */ /* 0x000fea0003800000 */
.L_x_2152:
        /* <DEDUP_REMOVED lines=8> */
.L_x_2154:
[----:B------:R-:W-:Y:S05]  /*26de0*/  BRA `(.L_x_2155) ;  /* 0xfffffe0c00f47947 */ /* 0x000fea000383ffff */
.L_x_1775:
[----:B------:R-:W-:Y:S01]  /*26df0*/  BSSY B1, `(.L_x_2156) ;  /* 0x0000008000017945 */ /* 0x000fe20003800000 */
[----:B---3--:R-:W-:Y:S02]  /*26e00*/  IMAD.MOV.U32 R13, RZ, RZ, R45 ;  /* 0x000000ffff0d7224 */ /* 0x008fe400078e002d */
[----:B------:R-:W-:Y:S02]  /*26e10*/  IMAD.MOV.U32 R12, RZ, RZ, 0x2 ;  /* 0x00000002ff0c7424 */ /* 0x000fe400078e00ff */
[----:B------:R-:W-:Y:S02]  /*26e20*/  IMAD.MOV.U32 R11, RZ, RZ, 0x181f ;  /* 0x0000181fff0b7424 */ /* 0x000fe400078e00ff */
[----:B------:R-:W-:-:S07]  /*26e30*/  IMAD.MOV.U32 R15, RZ, RZ, -0x1 ;  /* 0xffffffffff0f7424 */ /* 0x000fce00078e00ff */
[----:B012-4-:R-:W-:Y:S05]  /*26e40*/  WARPSYNC.COLLECTIVE R15, `(.L_x_2157) ;  /* 0x000000000f087348 */ /* 0x017fea0003c00000 */
[----:B------:R3:W0:Y:S02]  /*26e50*/  SHFL.IDX P6, R14, R13, R12, R11 ;  /* 0x0000000c0d0e7389 */ /* 0x00062400000c000b */
[----:B01234-:R-:W-:Y:S01]  /*26e60*/  ENDCOLLECTIVE ;  /* 0x000000000000791b */ /* 0x01ffe20003800000 */
.L_x_2157:
[----:B------:R-:W-:Y:S05]  /*26e70*/  BSYNC B1 ;  /* 0x0000000000017941 */ /* 0x000fea0003800000 */
.L_x_2156:
        /* <DEDUP_REMOVED lines=8> */
.L_x_2158:
[----:B------:R-:W-:Y:S05]  /*26f00*/  BRA `(.L_x_2159) ;  /* 0xfffffe0c00f87947 */ /* 0x000fea000383ffff */
.L_x_1778:
[----:B------:R-:W-:Y:S01]  /*26f10*/  BSSY B1, `(.L_x_2160) ;  /* 0x0000008000017945 */ /* 0x000fe20003800000 */
[----:B0-----:R-:W-:Y:S02]  /*26f20*/  IMAD.MOV.U32 R13, RZ, RZ, R45 ;  /* 0x000000ffff0d7224 */ /* 0x001fe400078e002d */
[----:B------:R-:W-:Y:S02]  /*26f30*/  IMAD.MOV.U32 R12, RZ, RZ, 0x3 ;  /* 0x00000003ff0c7424 */ /* 0x000fe400078e00ff */
[----:B------:R-:W-:Y:S02]  /*26f40*/  IMAD.MOV.U32 R11, RZ, RZ, 0x181f ;  /* 0x0000181fff0b7424 */ /* 0x000fe400078e00ff */
[----:B------:R-:W-:-:S07]  /*26f50*/  IMAD.MOV.U32 R15, RZ, RZ, -0x1 ;  /* 0xffffffffff0f7424 */ /* 0x000fce00078e00ff */
[----:B-1234-:R-:W-:Y:S05]  /*26f60*/  WARPSYNC.COLLECTIVE R15, `(.L_x_2161) ;  /* 0x000000000f087348 */ /* 0x01efea0003c00000 */
[----:B------:R0:W0:Y:S02]  /*26f70*/  SHFL.IDX P6, R14, R13, R12, R11 ;  /* 0x0000000c0d0e7389 */ /* 0x00002400000c000b */
[----:B01234-:R-:W-:Y:S01]  /*26f80*/  ENDCOLLECTIVE ;  /* 0x000000000000791b */ /* 0x01ffe20003800000 */
.L_x_2161:
[----:B------:R-:W-:Y:S05]  /*26f90*/  BSYNC B1 ;  /* 0x0000000000017941 */ /* 0x000fea0003800000 */
.L_x_2160:
        /* <DEDUP_REMOVED lines=8> */
.L_x_2162:
[----:B------:R-:W-:Y:S05]  /*27020*/  BRA `(.L_x_2163) ;  /* 0xfffffe0c00fc7947 */ /* 0x000fea000383ffff */
.L_x_1782:
[----:B------:R0:W0:Y:S02]  /*27030*/  SYNCS.PHASECHK.TRANS64.TRYWAIT P4, [R89+URZ+0x288b0], R100 ;  /* 0x0288b064590075a7 */ /* 0x000024000808017f */
[----:B0-----:R-:W-:Y:S05]  /*27040*/  @!P4 NANOSLEEP.SYNCS 0x989680 ;  /* 0x009896800000c95d */ /* 0x001fea0003900000 */
[----:B------:R-:W0:Y:S02]  /*27050*/  @!P4 SYNCS.PHASECHK.TRANS64 P4, [R89+URZ+0x288b0], R100 ;  /* 0x0288b0645900c5a7 */ /* 0x000e24000808007f */
[----:B0-----:R-:W-:Y:S05]  /*27060*/  @!P4 BRA `(.L_x_1782) ;  /* 0xfffffffc00f0c947 */ /* 0x001fea000383ffff */
[----:B------:R-:W-:Y:S05]  /*27070*/  BRA `(.L_x_2164) ;  /* 0xfffffe1000787947 */ /* 0x000fea000383ffff */
.L_x_1804:
[----:B--2---:R0:W5:Y:S01]  /*27080*/  LDL R13, [R1+0x34] ;  /* 0x00003400010d7983 */ /* 0x0041620000100800 */
[----:B------:R-:W-:Y:S01]  /*27090*/  BSSY B0, `(.L_x_2165) ;  /* 0x0000007000007945 */ /* 0x000fe20003800000 */
[----:B------:R-:W-:Y:S02]  /*270a0*/  IMAD.MOV.U32 R12, RZ, RZ, RZ ;  /* 0x000000ffff0c7224 */ /* 0x000fe400078e00ff */
[----:B------:R-:W-:Y:S02]  /*270b0*/  IMAD.MOV.U32 R11, RZ, RZ, 0x1f ;  /* 0x0000001fff0b7424 */ /* 0x000fe400078e00ff */
[----:B------:R-:W-:-:S07]  /*270c0*/  IMAD.MOV.U32 R15, RZ, RZ, -0x1 ;  /* 0xffffffffff0f7424 */ /* 0x000fce00078e00ff */
[----:B01--45:R-:W-:Y:S05]  /*270d0*/  WARPSYNC.COLLECTIVE R15, `(.L_x_2166) ;  /* 0x000000000f087348 */ /* 0x033fea0003c00000 */
[----:B-----5:R2:W3:Y:S02]  /*270e0*/  SHFL.IDX P6, R14, R13, R12, R11 ;  /* 0x0000000c0d0e7389 */ /* 0x0204e400000c000b */
[----:B01234-:R-:W-:Y:S01]  /*270f0*/  ENDCOLLECTIVE ;  /* 0x000000000000791b */ /* 0x01ffe20003800000 */
.L_x_2166:
[----:B------:R-:W-:Y:S05]  /*27100*/  BSYNC B0 ;  /* 0x0000000000007941 */ /* 0x000fea0003800000 */
.L_x_2165:
[----:B------:R-:W-:Y:S01]  /*27110*/  IMAD.MOV.U32 R201, RZ, RZ, R14 ;  /* 0x000000ffffc97224 */ /* 0x000fe200078e000e */
[----:B------:R-:W-:Y:S06]  /*27120*/  BRA `(.L_x_2167) ;  /* 0xfffffe2000407947 */ /* 0x000fec000383ffff */
.L_x_1816:
[----:B------:R-:W-:Y:S01]  /*27130*/  BSSY B1, `(.L_x_2168) ;  /* 0x0000008000017945 */ /* 0x000fe20003800000 */
[----:B------:R-:W-:Y:S01]  /*27140*/  IMAD.MOV.U32 R13, RZ, RZ, R6 ;  /* 0x000000ffff0d7224 */ /* 0x000fe200078e0006 */
[----:B------:R-:W-:Y:S01]  /*27150*/  MOV R11, 0x181f ;  /* 0x0000181f000b7802 */ /* 0x000fe20000000f00 */
[----:B------:R-:W-:Y:S02]  /*27160*/  IMAD.MOV.U32 R12, RZ, RZ, RZ ;  /* 0x000000ffff0c7224 */ /* 0x000fe400078e00ff */
[----:B------:R-:W-:-:S07]  /*27170*/  IMAD.MOV.U32 R15, RZ, RZ, -0x1 ;  /* 0xffffffffff0f7424 */ /* 0x000fce00078e00ff */
[----:B-1--4-:R-:W-:Y:S05]  /*27180*/  WARPSYNC.COLLECTIVE R15, `(.L_x_2169) ;  /* 0x000000000f087348 */ /* 0x012fea0003c00000 */
[----:B------:R0:W2:Y:S02]  /*27190*/  SHFL.IDX P6, R14, R13, R12, R11 ;  /* 0x0000000c0d0e7389 */ /* 0x0000a400000c000b */
[----:B012-4-:R-:W-:Y:S01]  /*271a0*/  ENDCOLLECTIVE ;  /* 0x000000000000791b */ /* 0x017fe20003800000 */
.L_x_2169:
[----:B------:R-:W-:Y:S05]  /*271b0*/  BSYNC B1 ;  /* 0x0000000000017941 */ /* 0x000fea0003800000 */
.L_x_2168:
        /* <DEDUP_REMOVED lines=8> */
.L_x_2170:
[----:B------:R-:W-:Y:S02]  /*27240*/  IMAD.MOV.U32 R13, RZ, RZ, R8 ;  /* 0x000000ffff0d7224 */ /* 0x000fe400078e0008 */
[----:B------:R-:W-:-:S07]  /*27250*/  IMAD.MOV.U32 R3, RZ, RZ, R14 ;  /* 0x000000ffff037224 */ /* 0x000fce00078e000e */
[----:B------:R-:W-:Y:S05]  /*27260*/  WARPSYNC.COLLECTIVE R15, `(.L_x_2171) ;  /* 0x000000000f087348 */ /* 0x000fea0003c00000 */
[----:B------:R0:W1:Y:S02]  /*27270*/  SHFL.IDX P6, R14, R13, R12, R11 ;  /* 0x0000000c0d0e7389 */ /* 0x00006400000c000b */
[----:B01----:R-:W-:Y:S01]  /*27280*/  ENDCOLLECTIVE ;  /* 0x000000000000791b */ /* 0x003fe20003800000 */
.L_x_2171:
[----:B------:R-:W-:Y:S01]  /*27290*/  IMAD.MOV.U32 R13, RZ, RZ, R7 ;  /* 0x000000ffff0d7224 */ /* 0x000fe200078e0007 */
[----:B------:R-:W-:-:S07]  /*272a0*/  MOV R4, R14 ;  /* 0x0000000e00047202 */ /* 0x000fce0000000f00 */
[----:B------:R-:W-:Y:S05]  /*272b0*/  WARPSYNC.COLLECTIVE R15, `(.L_x_2172) ;  /* 0x000000000f087348 */ /* 0x000fea0003c00000 */
[----:B------:R0:W1:Y:S02]  /*272c0*/  SHFL.IDX P6, R14, R13, R12, R11 ;  /* 0x0000000c0d0e7389 */ /* 0x00006400000c000b */
[----:B01----:R-:W-:Y:S01]  /*272d0*/  ENDCOLLECTIVE ;  /* 0x000000000000791b */ /* 0x003fe20003800000 */
.L_x_2172:
[----:B------:R-:W-:Y:S05]  /*272e0*/  BRA `(.L_x_2173) ;  /* 0xfffffe2400a47947 */ /* 0x000fea000383ffff */
.L_x_1819:
[----:B------:R-:W-:Y:S01]  /*272f0*/  BSSY B1, `(.L_x_2174) ;  /* 0x0000008000017945 */ /* 0x000fe20003800000 */
[----:B------:R-:W-:Y:S02]  /*27300*/  IMAD.MOV.U32 R13, RZ, RZ, R6 ;  /* 0x000000ffff0d7224 */ /* 0x000fe400078e0006 */
[----:B------:R-:W-:Y:S02]  /*27310*/  IMAD.MOV.U32 R12, RZ, RZ, 0x1 ;  /* 0x00000001ff0c7424 */ /* 0x000fe400078e00ff */
[----:B------:R-:W-:Y:S02]  /*27320*/  IMAD.MOV.U32 R11, RZ, RZ, 0x181f ;  /* 0x0000181fff0b7424 */ /* 0x000fe400078e00ff */
[----:B------:R-:W-:-:S07]  /*27330*/  IMAD.MOV.U32 R15, RZ, RZ, -0x1 ;  /* 0xffffffffff0f7424 */ /* 0x000fce00078e00ff */
[----:B----4-:R-:W-:Y:S05]  /*27340*/  WARPSYNC.COLLECTIVE R15, `(.L_x_2175) ;  /* 0x000000000f087348 */ /* 0x010fea0003c00000 */
[----:B------:R0:W1:Y:S02]  /*27350*/  SHFL.IDX P6, R14, R13, R12, R11 ;  /* 0x0000000c0d0e7389 */ /* 0x00006400000c000b */
[----:B01--4-:R-:W-:Y:S01]  /*27360*/  ENDCOLLECTIVE ;  /* 0x000000000000791b */ /* 0x013fe20003800000 */
.L_x_2175:
[----:B------:R-:W-:Y:S05]  /*27370*/  BSYNC B1 ;  /* 0x0000000000017941 */ /* 0x000fea0003800000 */
.L_x_2174:
        /* <DEDUP_REMOVED lines=8> */
.L_x_2176:
[----:B------:R-:W-:Y:S02]  /*27400*/  IMAD.MOV.U32 R13, RZ, RZ, R8 ;  /* 0x000000ffff0d7224 */ /* 0x000fe400078e0008 */
[----:B------:R-:W-:-:S07]  /*27410*/  IMAD.MOV.U32 R3, RZ, RZ, R14 ;  /* 0x000000ffff037224 */ /* 0x000fce00078e000e */
[----:B------:R-:W-:Y:S05]  /*27420*/  WARPSYNC.COLLECTIVE R15, `(.L_x_2177) ;  /* 0x000000000f087348 */ /* 0x000fea0003c00000 */
[----:B------:R0:W1:Y:S02]  /*27430*/  SHFL.IDX P6, R14, R13, R12, R11 ;  /* 0x0000000c0d0e7389 */ /* 0x00006400000c000b */
[----:B01----:R-:W-:Y:S01]  /*27440*/  ENDCOLLECTIVE ;  /* 0x000000000000791b */ /* 0x003fe20003800000 */
.L_x_2177:
[----:B------:R-:W-:Y:S02]  /*27450*/  IMAD.MOV.U32 R13, RZ, RZ, R7 ;  /* 0x000000ffff0d7224 */ /* 0x000fe400078e0007 */
[----:B------:R-:W-:-:S07]  /*27460*/  IMAD.MOV.U32 R4, RZ, RZ, R14 ;  /* 0x000000ffff047224 */ /* 0x000fce00078e000e */
[----:B------:R-:W-:Y:S05]  /*27470*/  WARPSYNC.COLLECTIVE R15, `(.L_x_2178) ;  /* 0x000000000f087348 */ /* 0x000fea0003c00000 */
[----:B------:R0:W1:Y:S02]  /*27480*/  SHFL.IDX P6, R14, R13, R12, R11 ;  /* 0x0000000c0d0e7389 */ /* 0x00006400000c000b */
[----:B01----:R-:W-:Y:S01]  /*27490*/  ENDCOLLECTIVE ;  /* 0x000000000000791b */ /* 0x003fe20003800000 */
.L_x_2178:
[----:B------:R-:W-:Y:S05]  /*274a0*/  BRA `(.L_x_2179) ;  /* 0xfffffe2800107947 */ /* 0x000fea000383ffff */
.L_x_1822:
[----:B------:R-:W-:Y:S01]  /*274b0*/  BSSY B1, `(.L_x_2180) ;  /* 0x0000008000017945 */ /* 0x000fe20003800000 */
[----:B0-----:R-:W-:Y:S01]  /*274c0*/  IMAD.MOV.U32 R13, RZ, RZ, R6 ;  /* 0x000000ffff0d7224 */ /* 0x001fe200078e0006 */
[----:B------:R-:W-:Y:S01]  /*274d0*/  MOV R15, 0xffffffff ;  /* 0xffffffff000f7802 */ /* 0x000fe20000000f00 */
[----:B------:R-:W-:Y:S02]  /*274e0*/  IMAD.MOV.U32 R12, RZ, RZ, 0x2 ;  /* 0x00000002ff0c7424 */ /* 0x000fe400078e00ff */
[----:B------:R-:W-:-:S07]  /*274f0*/  IMAD.MOV.U32 R11, RZ, RZ, 0x181f ;  /* 0x0000181fff0b7424 */ /* 0x000fce00078e00ff */
[----:B----4-:R-:W-:Y:S05]  /*27500*/  WARPSYNC.COLLECTIVE R15, `(.L_x_2181) ;  /* 0x000000000f087348 */ /* 0x010fea0003c00000 */
[----:B------:R0:W1:Y:S02]  /*27510*/  SHFL.IDX P6, R14, R13, R12, R11 ;  /* 0x0000000c0d0e7389 */ /* 0x00006400000c000b */
[----:B01--4-:R-:W-:Y:S01]  /*27520*/  ENDCOLLECTIVE ;  /* 0x000000000000791b */ /* 0x013fe20003800000 */
.L_x_2181:
[----:B------:R-:W-:Y:S05]  /*27530*/  BSYNC B1 ;  /* 0x0000000000017941 */ /* 0x000fea0003800000 */
.L_x_2180:
        /* <DEDUP_REMOVED lines=8> */
.L_x_2182:
[----:B------:R-:W-:Y:S02]  /*275c0*/  IMAD.MOV.U32 R13, RZ, RZ, R8 ;  /* 0x000000ffff0d7224 */ /* 0x000fe400078e0008 */
[----:B------:R-:W-:-:S07]  /*275d0*/  IMAD.MOV.U32 R3, RZ, RZ, R14 ;  /* 0x000000ffff037224 */ /* 0x000fce00078e000e */
[----:B------:R-:W-:Y:S05]  /*275e0*/  WARPSYNC.COLLECTIVE R15, `(.L_x_2183) ;  /* 0x000000000f087348 */ /* 0x000fea0003c00000 */
[----:B------:R0:W1:Y:S02]  /*275f0*/  SHFL.IDX P6, R14, R13, R12, R11 ;  /* 0x0000000c0d0e7389 */ /* 0x00006400000c000b */
[----:B01----:R-:W-:Y:S01]  /*27600*/  ENDCOLLECTIVE ;  /* 0x000000000000791b */ /* 0x003fe20003800000 */
.L_x_2183:
[----:B------:R-:W-:Y:S01]  /*27610*/  MOV R13, R7 ;  /* 0x00000007000d7202 */ /* 0x000fe20000000f00 */
[----:B------:R-:W-:-:S07]  /*27620*/  IMAD.MOV.U32 R4, RZ, RZ, R14 ;  /* 0x000000ffff047224 */ /* 0x000fce00078e000e */
[----:B------:R-:W-:Y:S05]  /*27630*/  WARPSYNC.COLLECTIVE R15, `(.L_x_2184) ;  /* 0x000000000f087348 */ /* 0x000fea0003c00000 */
[----:B------:R0:W1:Y:S02]  /*27640*/  SHFL.IDX P6, R14, R13, R12, R11 ;  /* 0x0000000c0d0e7389 */ /* 0x00006400000c000b */
[----:B01----:R-:W-:Y:S01]  /*27650*/  ENDCOLLECTIVE ;  /* 0x000000000000791b */ /* 0x003fe20003800000 */
.L_x_2184:
[----:B------:R-:W-:Y:S05]  /*27660*/  BRA `(.L_x_2185) ;  /* 0xfffffe28006c7947 */ /* 0x000fea000383ffff */
.L_x_1825:
        /* <DEDUP_REMOVED lines=8> */
.L_x_2187:
[----:B------:R-:W-:Y:S05]  /*276f0*/  BSYNC B1 ;  /* 0x0000000000017941 */ /* 0x000fea0003800000 */
.L_x_2186:
        /* <DEDUP_REMOVED lines=8> */
.L_x_2188:
[----:B------:R-:W-:Y:S02]  /*27780*/  IMAD.MOV.U32 R13, RZ, RZ, R8 ;  /* 0x000000ffff0d7224 */ /* 0x000fe400078e0008 */
[----:B------:R-:W-:-:S07]  /*27790*/  IMAD.MOV.U32 R3, RZ, RZ, R14 ;  /* 0x000000ffff037224 */ /* 0x000fce00078e000e */
[----:B------:R-:W-:Y:S05]  /*277a0*/  WARPSYNC.COLLECTIVE R15, `(.L_x_2189) ;  /* 0x000000000f087348 */ /* 0x000fea0003c00000 */
[----:B------:R0:W1:Y:S02]  /*277b0*/  SHFL.IDX P6, R14, R13, R12, R11 ;  /* 0x0000000c0d0e7389 */ /* 0x00006400000c000b */
[----:B01----:R-:W-:Y:S01]  /*277c0*/  ENDCOLLECTIVE ;  /* 0x000000000000791b */ /* 0x003fe20003800000 */
.L_x_2189:
[----:B------:R-:W-:Y:S02]  /*277d0*/  IMAD.MOV.U32 R13, RZ, RZ, R7 ;  /* 0x000000ffff0d7224 */ /* 0x000fe400078e0007 */
[----:B------:R-:W-:-:S07]  /*277e0*/  IMAD.MOV.U32 R4, RZ, RZ, R14 ;  /* 0x000000ffff047224 */ /* 0x000fce00078e000e */
[----:B------:R-:W-:Y:S05]  /*277f0*/  WARPSYNC.COLLECTIVE R15, `(.L_x_2190) ;  /* 0x000000000f087348 */ /* 0x000fea0003c00000 */
[----:B------:R0:W1:Y:S02]  /*27800*/  SHFL.IDX P6, R14, R13, R12, R11 ;  /* 0x0000000c0d0e7389 */ /* 0x00006400000c000b */
[----:B01----:R-:W-:Y:S01]  /*27810*/  ENDCOLLECTIVE ;  /* 0x000000000000791b */ /* 0x003fe20003800000 */
.L_x_2190:
[----:B------:R-:W-:Y:S05]  /*27820*/  BRA `(.L_x_2191) ;  /* 0xfffffe2800c87947 */ /* 0x000fea000383ffff */
.L_x_1829:
[----:B0-----:R0:W1:Y:S02]  /*27830*/  SYNCS.PHASECHK.TRANS64.TRYWAIT P0, [R18+URZ+0x28800], R5 ;  /* 0x02880005120075a7 */ /* 0x001064000800017f */
[----:B-1----:R-:W-:Y:S05]  /*27840*/  @!P0 NANOSLEEP.SYNCS 0x989680 ;  /* 0x009896800000895d */ /* 0x002fea0003900000 */
[----:B------:R-:W1:Y:S02]  /*27850*/  @!P0 SYNCS.PHASECHK.TRANS64 P0, [R18+URZ+0x28800], R5 ;  /* 0x02880005120085a7 */ /* 0x000e64000800007f */
[----:B-1----:R-:W-:Y:S05]  /*27860*/  @!P0 BRA `(.L_x_1829) ;  /* 0xfffffffc00f08947 */ /* 0x002fea000383ffff */
[----:B------:R-:W-:Y:S05]  /*27870*/  BRA `(.L_x_2192) ;  /* 0xfffffe2c00847947 */ /* 0x000fea000383ffff */
.L_x_1845:
[----:B------:R-:W0:Y:S01]  /*27880*/  LDC R53, c[0x0][0x3f4] ;  /* 0x0000fd00ff357b82 */ /* 0x000e220000000800 */
[----:B------:R-:W-:Y:S01]  /*27890*/  BSSY B1, `(.L_x_2193) ;  /* 0x0000008000017945 */ /* 0x000fe20003800000 */
[----:B--2---:R-:W-:Y:S02]  /*278a0*/  IMAD.MOV.U32 R13, RZ, RZ, R35 ;  /* 0x000000ffff0d7224 */ /* 0x004fe400078e0023 */
[----:B------:R-:W-:Y:S02]  /*278b0*/  IMAD.MOV.U32 R12, RZ, RZ, RZ ;  /* 0x000000ffff0c7224 */ /* 0x000fe400078e00ff */
[----:B------:R-:W-:Y:S02]  /*278c0*/  IMAD.MOV.U32 R11, RZ, RZ, 0x181f ;  /* 0x0000181fff0b7424 */ /* 0x000fe400078e00ff */
[----:B------:R-:W-:-:S07]  /*278d0*/  IMAD.MOV.U32 R15, RZ, RZ, -0x1 ;  /* 0xffffffffff0f7424 */ /* 0x000fce00078e00ff */
[----:B01--4-:R-:W-:Y:S05]  /*278e0*/  WARPSYNC.COLLECTIVE R15, `(.L_x_2194) ;  /* 0x000000000f087348 */ /* 0x013fea0003c00000 */
[----:B------:R2:W3:Y:S02]  /*278f0*/  SHFL.IDX P6, R14, R13, R12, R11 ;  /* 0x0000000c0d0e7389 */ /* 0x0004e400000c000b */
[----:B01234-:R-:W-:Y:S01]  /*27900*/  ENDCOLLECTIVE ;  /* 0x000000000000791b */ /* 0x01ffe20003800000 */
.L_x_2194:
[----:B------:R-:W-:Y:S05]  /*27910*/  BSYNC B1 ;  /* 0x0000000000017941 */ /* 0x000fea0003800000 */
.L_x_2193:
[----:B------:R-:W-:Y:S01]  /*27920*/  IMAD.MOV.U32 R13, RZ, RZ, R32 ;  /* 0x000000ffff0d7224 */ /* 0x000fe200078e0020 */
[----:B------:R-:W-:Y:S01]  /*27930*/  MOV R0, R14 ;  /* 0x0000000e00007202 */ /* 0x000fe20000000f00 */
[----:B------:R-:W-:Y:S01]  /*27940*/  IMAD.MOV.U32 R12, RZ, RZ, RZ ;  /* 0x000000ffff0c7224 */ /* 0x000fe200078e00ff */
[----:B------:R-:W-:Y:S01]  /*27950*/  ISETP.GE.AND P0, PT, R16, R53, PT ;  /* 0x000000351000720c */ /* 0x000fe20003f06270 */
[----:B------:R-:W-:Y:S02]  /*27960*/  IMAD.MOV.U32 R11, RZ, RZ, 0x181f ;  /* 0x0000181fff0b7424 */ /* 0x000fe400078e00ff */
[----:B------:R-:W-:Y:S02]  /*27970*/  IMAD.MOV.U32 R15, RZ, RZ, -0x1 ;  /* 0xffffffffff0f7424 */ /* 0x000fe400078e00ff */
[----:B------:R-:W-:-:S08]  /*27980*/  IMAD R3, R196, R5, RZ ;  /* 0x00000005c4037224 */ /* 0x000fd000078e02ff */
[----:B------:R-:W-:Y:S05]  /*27990*/  WARPSYNC.COLLECTIVE R15, `(.L_x_2195) ;  /* 0x000000000f087348 */ /* 0x000fea0003c00000 */
[----:B------:R0:W1:Y:S02]  /*279a0*/  SHFL.IDX P6, R14, R13, R12, R11 ;  /* 0x0000000c0d0e7389 */ /* 0x00006400000c000b */
[----:B01----:R-:W-:Y:S01]  /*279b0*/  ENDCOLLECTIVE ;  /* 0x000000000000791b */ /* 0x003fe20003800000 */
.L_x_2195:
[----:B------:R-:W-:Y:S01]  /*279c0*/  ISETP.GE.OR P1, PT, R54, R3, P0 ;  /* 0x000000033600720c */ /* 0x000fe20000726670 */
[----:B------:R-:W-:-:S12]  /*279d0*/  IMAD.MOV.U32 R13, RZ, RZ, R33 ;  /* 0x000000ffff0d7224 */ /* 0x000fd800078e0021 */
[C---:B------:R-:W-:Y:S02]  /*279e0*/  @!P1 SHF.L.U32 R21, R16.reuse, 0x1, RZ ;  /* 0x0000000110159819 */ /* 0x040fe400000006ff */
[----:B------:R-:W-:Y:S01]  /*279f0*/  @!P1 SHF.L.U64.HI R6, R16, 0x1, R17 ;  /* 0x0000000110069819 */ /* 0x000fe20000010211 */
[----:B------:R-:W-:-:S07]  /*27a00*/  IMAD.MOV.U32 R4, RZ, RZ, R14 ;  /* 0x000000ffff047224 */ /* 0x000fce00078e000e */
[----:B------:R-:W-:Y:S05]  /*27a10*/  WARPSYNC.COLLECTIVE R15, `(.L_x_2196) ;  /* 0x000000000f087348 */ /* 0x000fea0003c00000 */
[----:B------:R0:W1:Y:S02]  /*27a20*/  SHFL.IDX P6, R14, R13, R12, R11 ;  /* 0x0000000c0d0e7389 */ /* 0x00006400000c000b */
[----:B01----:R-:W-:Y:S01]  /*27a30*/  ENDCOLLECTIVE ;  /* 0x000000000000791b */ /* 0x003fe20003800000 */
.L_x_2196:
[----:B------:R-:W-:-:S05]  /*27a40*/  @!P1 IADD3 R4, P2, R4, R21, RZ ;  /* 0x0000001504049210 */ /* 0x000fca0007f5e0ff */
[----:B------:R-:W-:Y:S02]  /*27a50*/  @!P1 IMAD.X R7, R0, 0x1, R6, P2 ;  /* 0x0000000100079824 */ /* 0x000fe400010e0606 */
[----:B------:R-:W-:Y:S02]  /*27a60*/  @!P1 IMAD.MOV.U32 R8, RZ, RZ, R4 ;  /* 0x000000ffff089224 */ /* 0x000fe400078e0004 */
[----:B------:R-:W-:Y:S02]  /*27a70*/  @!P1 IMAD.MOV.U32 R9, RZ, RZ, R7 ;  /* 0x000000ffff099224 */ /* 0x000fe400078e0007 */
[----:B------:R-:W-:Y:S02]  /*27a80*/  IMAD.MOV.U32 R13, RZ, RZ, R34 ;  /* 0x000000ffff0d7224 */ /* 0x000fe400078e0022 */
[----:B------:R-:W-:-:S07]  /*27a90*/  IMAD.MOV.U32 R5, RZ, RZ, R14 ;  /* 0x000000ffff057224 */ /* 0x000fce00078e000e */
[----:B------:R-:W-:Y:S05]  /*27aa0*/  WARPSYNC.COLLECTIVE R15, `(.L_x_2197) ;  /* 0x000000000f087348 */ /* 0x000fea0003c00000 */
[----:B------:R0:W1:Y:S02]  /*27ab0*/  SHFL.IDX P6, R14, R13, R12, R11 ;  /* 0x0000000c0d0e7389 */ /* 0x00006400000c000b */
[----:B01----:R-:W-:Y:S01]  /*27ac0*/  ENDCOLLECTIVE ;  /* 0x000000000000791b */ /* 0x003fe20003800000 */
.L_x_2197:
[----:B------:R-:W2:Y:S01]  /*27ad0*/  @!P1 LD.E.128 R8, desc[UR52][R8.64] ;  /* 0x0000003408089980 */ /* 0x000ea2000c101d00 */
[----:B------:R-:W-:-:S05]  /*27ae0*/  @!P1 IADD3 R14, P2, R14, R21, RZ ;  /* 0x000000150e0e9210 */ /* 0x000fca0007f5e0ff */
[----:B------:R-:W-:Y:S02]  /*27af0*/  @!P1 IMAD.X R5, R5, 0x1, R6, P2 ;  /* 0x0000000105059824 */ /* 0x000fe400010e0606 */
[----:B------:R-:W-:-:S06]  /*27b00*/  @!P1 IMAD.MOV.U32 R4, RZ, RZ, R14 ;  /* 0x000000ffff049224 */ /* 0x000fcc00078e000e */
[----:B------:R-:W5:Y:S01]  /*27b10*/  @!P1 LD.E.128 R4, desc[UR52][R4.64] ;  /* 0x0000003404049980 */ /* 0x000f62000c101d00 */
[----:B------:R-:W-:Y:S02]  /*27b20*/  CS2R R48, SRZ ;  /* 0x0000000000307805 */ /* 0x000fe4000001ff00 */
[----:B------:R-:W-:Y:S01]  /*27b30*/  CS2R R50, SRZ ;  /* 0x0000000000327805 */ /* 0x000fe2000001ff00 */
[----:B------:R-:W-:Y:S01]  /*27b40*/  IMAD.MOV.U32 R13, RZ, RZ, R35 ;  /* 0x000000ffff0d7224 */ /* 0x000fe200078e0023 */
[----:B------:R-:W-:Y:S02]  /*27b50*/  CS2R R38, SRZ ;  /* 0x0000000000267805 */ /* 0x000fe4000001ff00 */
[----:B------:R-:W-:Y:S01]  /*27b60*/  CS2R R20, SRZ ;  /* 0x0000000000147805 */ /* 0x000fe2000001ff00 */
[----:B--2---:R-:W-:Y:S02]  /*27b70*/  @!P1 IMAD.MOV.U32 R49, RZ, RZ, R9 ;  /* 0x000000ffff319224 */ /* 0x004fe400078e0009 */
[----:B------:R-:W-:-:S02]  /*27b80*/  @!P1 IMAD.MOV.U32 R51, RZ, RZ, R11 ;  /* 0x000000ffff339224 */ /* 0x000fc400078e000b */
[----:B------:R-:W-:Y:S01]  /*27b90*/  IMAD.MOV.U32 R11, RZ, RZ, 0x181f ;  /* 0x0000181fff0b7424 */ /* 0x000fe200078e00ff */
[----:B------:R-:W-:Y:S01]  /*27ba0*/  MOV R12, R49 ;  /* 0x00000031000c7202 */ /* 0x000fe20000000f00 */
[----:B------:R-:W-:Y:S02]  /*27bb0*/  @!P1 IMAD.MOV.U32 R48, RZ, RZ, R8 ;  /* 0x000000ffff309224 */ /* 0x000fe400078e0008 */
[----:B------:R-:W-:Y:S01]  /*27bc0*/  @!P1 IMAD.MOV.U32 R50, RZ, RZ, R10 ;  /* 0x000000ffff329224 */ /* 0x000fe200078e000a */
[----:B------:R-:W-:Y:S01]  /*27bd0*/  PRMT R66, R12, 0x7610, R66 ;  /* 0x000076100c427816 */ /* 0x000fe20000000042 */
[----:B------:R-:W-:Y:S02]  /*27be0*/  IMAD.MOV.U32 R12, RZ, RZ, 0x1 ;  /* 0x00000001ff0c7424 */ /* 0x000fe400078e00ff */
[----:B------:R-:W-:Y:S02]  /*27bf0*/  IMAD.MOV.U32 R0, RZ, RZ, R48 ;  /* 0x000000ffff007224 */ /* 0x000fe400078e0030 */
[----:B------:R-:W-:-:S07]  /*27c00*/  IMAD.MOV.U32 R10, RZ, RZ, R50 ;  /* 0x000000ffff0a7224 */ /* 0x000fce00078e0032 */
[----:B-----5:R-:W-:Y:S05]  /*27c10*/  WARPSYNC.COLLECTIVE R15, `(.L_x_2198) ;  /* 0x000000000f087348 */ /* 0x020fea0003c00000 */
[----:B------:R0:W1:Y:S02]  /*27c20*/  SHFL.IDX P6, R14, R13, R12, R11 ;  /* 0x0000000c0d0e7389 */ /* 0x00006400000c000b */
[----:B01---5:R-:W-:Y:S01]  /*27c30*/  ENDCOLLECTIVE ;  /* 0x000000000000791b */ /* 0x023fe20003800000 */
.L_x_2198:
[----:B------:R-:W-:Y:S01]  /*27c40*/  IMAD.MOV.U32 R24, RZ, RZ, R51 ;  /* 0x000000ffff187224 */ /* 0x000fe200078e0033 */
[----:B------:R-:W-:-:S04]  /*27c50*/  PRMT R64, R64, 0x5410, R0 ;  /* 0x0000541040407816 */ /* 0x000fc80000000000 */
[----:B------:R-:W-:Y:S02]  /*27c60*/  PRMT R37, R10, 0x5410, R24 ;  /* 0x000054100a257816 */ /* 0x000fe40000000018 */
[----:B------:R-:W-:Y:S01]  /*27c70*/  CS2R R24, SRZ ;  /* 0x0000000000187805 */ /* 0x000fe2000001ff00 */
[----:B------:R-:W-:Y:S02]  /*27c80*/  @!P1 IMAD.MOV.U32 R38, RZ, RZ, R4 ;  /* 0x000000ffff269224 */ /* 0x000fe400078e0004 */
[----:B------:R-:W-:Y:S02]  /*27c90*/  @!P1 IMAD.MOV.U32 R39, RZ, RZ, R5 ;  /* 0x000000ffff279224 */ /* 0x000fe400078e0005 */
[----:B------:R-:W-:Y:S01]  /*27ca0*/  @!P1 IMAD.MOV.U32 R20, RZ, RZ, R6 ;  /* 0x000000ffff149224 */ /* 0x000fe200078e0006 */
[----:B------:R-:W-:Y:S01]  /*27cb0*/  MOV R4, R38 ;  /* 0x0000002600047202 */ /* 0x000fe20000000f00 */
[----:B------:R-:W-:Y:S02]  /*27cc0*/  IMAD.MOV.U32 R13, RZ, RZ, R32 ;  /* 0x000000ffff0d7224 */ /* 0x000fe400078e0020 */
[----:B------:R-:W-:-:S02]  /*27cd0*/  @!P1 IMAD.MOV.U32 R21, RZ, RZ, R7 ;  /* 0x000000ffff159224 */ /* 0x000fc400078e0007 */
[----:B------:R-:W-:Y:S02]  /*27ce0*/  IMAD.MOV.U32 R5, RZ, RZ, R39 ;  /* 0x000000ffff057224 */ /* 0x000fe400078e0027 */
[----:B------:R-:W-:Y:S02]  /*27cf0*/  IMAD.MOV.U32 R6, RZ, RZ, R20 ;  /* 0x000000ffff067224 */ /* 0x000fe400078e0014 */
[----:B------:R-:W-:Y:S01]  /*27d00*/  IMAD.MOV.U32 R7, RZ, RZ, R21 ;  /* 0x000000ffff077224 */ /* 0x000fe200078e0015 */
[----:B------:R-:W-:Y:S01]  /*27d10*/  PRMT R66, R66, 0x5410, R5 ;  /* 0x0000541042427816 */ /* 0x000fe20000000005 */
[----:B------:R-:W-:Y:S01]  /*27d20*/  IMAD.MOV.U32 R0, RZ, RZ, R14 ;  /* 0x000000ffff007224 */ /* 0x000fe200078e000e */
[----:B------:R-:W-:-:S07]  /*27d30*/  PRMT R65, R6, 0x5410, R4 ;  /* 0x0000541006417816 */ /* 0x000fce0000000004 */
[----:B------:R-:W-:Y:S05]  /*27d40*/  WARPSYNC.COLLECTIVE R15, `(.L_x_2199) ;  /* 0x000000000f087348 */ /* 0x000fea0003c00000 */
[----:B------:R0:W1:Y:S02]  /*27d50*/  SHFL.IDX P6, R14, R13, R12, R11 ;  /* 0x0000000c0d0e7389 */ /* 0x00006400000c000b */
[----:B01----:R-:W-:Y:S01]  /*27d60*/  ENDCOLLECTIVE ;  /* 0x000000000000791b */ /* 0x003fe20003800000 */
.L_x_2199:
[----:B------:R-:W-:Y:S02]  /*27d70*/  PRMT R64, R7, 0x7610, R64 ;  /* 0x0000761007407816 */ /* 0x000fe40000000040 */
[----:B------:R-:W-:Y:S01]  /*27d80*/  MOV R13, R33 ;  /* 0x00000021000d7202 */ /* 0x000fe20000000f00 */
[----:B------:R-:W-:-:S07]  /*27d90*/  IMAD.MOV.U32 R8, RZ, RZ, R14 ;  /* 0x000000ffff087224 */ /* 0x000fce00078e000e */
[----:B------:R-:W-:Y:S05]  /*27da0*/  WARPSYNC.COLLECTIVE R15, `(.L_x_2200) ;  /* 0x000000000f087348 */ /* 0x000fea0003c00000 */
[----:B------:R0:W1:Y:S02]  /*27db0*/  SHFL.IDX P6, R14, R13, R12, R11 ;  /* 0x0000000c0d0e7389 */ /* 0x00006400000c000b */
[----:B01----:R-:W-:Y:S01]  /*27dc0*/  ENDCOLLECTIVE ;  /* 0x000000000000791b */ /* 0x003fe20003800000 */
.L_x_2200:
[----:B------:R-:W-:Y:S02]  /*27dd0*/  IMAD.MOV.U32 R13, RZ, RZ, R34 ;  /* 0x000000ffff0d7224 */ /* 0x000fe400078e0022 */
[----:B------:R-:W-:-:S07]  /*27de0*/  IMAD.MOV.U32 R9, RZ, RZ, R14 ;  /* 0x000000ffff097224 */ /* 0x000fce00078e000e */
[----:B------:R-:W-:Y:S05]  /*27df0*/  WARPSYNC.COLLECTIVE R15, `(.L_x_2201) ;  /* 0x000000000f087348 */ /* 0x000fea0003c00000 */
[----:B------:R0:W1:Y:S02]  /*27e00*/  SHFL.IDX P6, R14, R13, R12, R11 ;  /* 0x0000000c0d0e7389 */ /* 0x00006400000c000b */
[----:B01----:R-:W-:Y:S01]  /*27e10*/  ENDCOLLECTIVE ;  /* 0x000000000000791b */ /* 0x003fe20003800000 */
.L_x_2201:
[----:B------:R-:W-:Y:S05]  /*27e20*/  BRA `(.L_x_2202) ;  /* 0xfffffe4400487947 */ /* 0x000fea000383ffff */
.L_x_1848:
[----:B------:R-:W-:Y:S01]  /*27e30*/  BSSY B1, `(.L_x_2203) ;  /* 0x0000008000017945 */ /* 0x000fe20003800000 */
[----:B------:R-:W-:Y:S02]  /*27e40*/  IMAD.MOV.U32 R13, RZ, RZ, R35 ;  /* 0x000000ffff0d7224 */ /* 0x000fe400078e0023 */
[----:B------:R-:W-:Y:S02]  /*27e50*/  IMAD.MOV.U32 R12, RZ, RZ, 0x2 ;  /* 0x00000002ff0c7424 */ /* 0x000fe400078e00ff */
[----:B------:R-:W-:Y:S02]  /*27e60*/  IMAD.MOV.U32 R11, RZ, RZ, 0x181f ;  /* 0x0000181fff0b7424 */ /* 0x000fe400078e00ff */
[----:B-1----:R-:W-:-:S07]  /*27e70*/  IMAD.MOV.U32 R15, RZ, RZ, -0x1 ;  /* 0xffffffffff0f7424 */ /* 0x002fce00078e00ff */
[----:B----4-:R-:W-:Y:S05]  /*27e80*/  WARPSYNC.COLLECTIVE R15, `(.L_x_2204) ;  /* 0x000000000f087348 */ /* 0x010fea0003c00000 */
[----:B------:R0:W1:Y:S02]  /*27e90*/  SHFL.IDX P6, R14, R13, R12, R11 ;  /* 0x0000000c0d0e7389 */ /* 0x00006400000c000b */
[----:B01--4-:R-:W-:Y:S01]  /*27ea0*/  ENDCOLLECTIVE ;  /* 0x000000000000791b */ /* 0x013fe20003800000 */
.L_x_2204:
[----:B------:R-:W-:Y:S05]  /*27eb0*/  BSYNC B1 ;  /* 0x0000000000017941 */ /* 0x000fea0003800000 */
.L_x_2203:
[----:B------:R-:W-:Y:S01]  /*27ec0*/  MOV R13, R32 ;  /* 0x00000020000d7202 */ /* 0x000fe20000000f00 */
[----:B------:R-:W-:Y:S02]  /*27ed0*/  IMAD.MOV.U32 R12, RZ, RZ, 0x2 ;  /* 0x00000002ff0c7424 */ /* 0x000fe400078e00ff */
[----:B------:R-:W-:Y:S02]  /*27ee0*/  IMAD.MOV.U32 R11, RZ, RZ, 0x181f ;  /* 0x0000181fff0b7424 */ /* 0x000fe400078e00ff */
[----:B------:R-:W-:Y:S02]  /*27ef0*/  IMAD.MOV.U32 R15, RZ, RZ, -0x1 ;  /* 0xffffffffff0f7424 */ /* 0x000fe400078e00ff */
[----:B------:R-:W-:Y:S02]  /*27f00*/  IMAD.MOV.U32 R0, RZ, RZ, R14 ;  /* 0x000000ffff007224 */ /* 0x000fe400078e000e */
[----:B------:R-:W-:-:S07]  /*27f10*/  VIADD R10, R54, 0x40 ;  /* 0x00000040360a7836 */ /* 0x000fce0000000000 */
[----:B------:R-:W-:Y:S05]  /*27f20*/  WARPSYNC.COLLECTIVE R15, `(.L_x_2205) ;  /* 0x000000000f087348 */ /* 0x000fea0003c00000 */
[----:B------:R0:W1:Y:S02]  /*27f30*/  SHFL.IDX P6, R14, R13, R12, R11 ;  /* 0x0000000c0d0e7389 */ /* 0x00006400000c000b */
[----:B01----:R-:W-:Y:S01]  /*27f40*/  ENDCOLLECTIVE ;  /* 0x000000000000791b */ /* 0x003fe20003800000 */
.L_x_2205:
        /* <DEDUP_REMOVED lines=8> */
.L_x_2206:
[----:B------:R-:W-:-:S05]  /*27fd0*/  @!P1 IADD3 R8, P2, R8, R31, RZ ;  /* 0x0000001f08089210 */ /* 0x000fca0007f5e0ff */
[----:B------:R-:W-:Y:S02]  /*27fe0*/  @!P1 IMAD.X R9, R0, 0x1, R29, P2 ;  /* 0x0000000100099824 */ /* 0x000fe400010e061d */
[----:B------:R-:W-:Y:S02]  /*27ff0*/  IMAD.MOV.U32 R13, RZ, RZ, R34 ;  /* 0x000000ffff0d7224 */ /* 0x000fe400078e0022 */
[----:B------:R-:W-:-:S07]  /*28000*/  IMAD.MOV.U32 R28, RZ, RZ, R14 ;  /* 0x000000ffff1c7224 */ /* 0x000fce00078e000e */
[----:B------:R-:W-:Y:S05]  /*28010*/  WARPSYNC.COLLECTIVE R15, `(.L_x_2207) ;  /* 0x000000000f087348 */ /* 0x000fea0003c00000 */
[----:B------:R0:W1:Y:S02]  /*28020*/  SHFL.IDX P6, R14, R13, R12, R11 ;  /* 0x0000000c0d0e7389 */ /* 0x00006400000c000b */
[----:B01----:R-:W-:Y:S01]  /*28030*/  ENDCOLLECTIVE ;  /* 0x000000000000791b */ /* 0x003fe20003800000 */
.L_x_2207:
[----:B------:R-:W2:Y:S01]  /*28040*/  @!P1 LD.E.128 R8, desc[UR52][R8.64] ;  /* 0x0000003408089980 */ /* 0x000ea2000c101d00 */
[----:B------:R-:W-:-:S05]  /*28050*/  @!P1 IADD3 R14, P2, R14, R31, RZ ;  /* 0x0000001f0e0e9210 */ /* 0x000fca0007f5e0ff */
[----:B------:R-:W-:-:S04]  /*28060*/  @!P1 IMAD.X R29, R28, 0x1, R29, P2 ;  /* 0x000000011c1d9824 */ /* 0x000fc800010e061d */
[----:B------:R-:W-:-:S05]  /*28070*/  @!P1 IMAD.MOV.U32 R15, RZ, RZ, R29 ;  /* 0x000000ffff0f9224 */ /* 0x000fca00078e001d */
[----:B------:R0:W5:Y:S01]  /*28080*/  @!P1 LD.E.128 R28, desc[UR52][R14.64] ;  /* 0x000000340e1c9980 */ /* 0x000162000c101d00 */
[----:B------:R-:W-:Y:S02]  /*28090*/  CS2R R44, SRZ ;  /* 0x00000000002c7805 */ /* 0x000fe4000001ff00 */
[----:B------:R-:W-:Y:S01]  /*280a0*/  CS2R R46, SRZ ;  /* 0x00000000002e7805 */ /* 0x000fe2000001ff00 */
[----:B------:R-:W-:Y:S01]  /*280b0*/  IMAD.MOV.U32 R13, RZ, RZ, R35 ;  /* 0x000000ffff0d7224 */ /* 0x000fe200078e0023 */
[----:B------:R-:W-:Y:S02]  /*280c0*/  CS2R R40, SRZ ;  /* 0x0000000000287805 */ /* 0x000fe4000001ff00 */
[----:B------:R-:W-:Y:S01]  /*280d0*/  CS2R R42, SRZ ;  /* 0x00000000002a7805 */ /* 0x000fe2000001ff00 */
[----:B0-----:R-:W-:Y:S02]  /*280e0*/  IMAD.MOV.U32 R15, RZ, RZ, -0x1 ;  /* 0xffffffffff0f7424 */ /* 0x001fe400078e00ff */
[----:B--2---:R-:W-:Y:S01]  /*280f0*/  @!P1 IMAD.MOV.U32 R44, RZ, RZ, R8 ;  /* 0x000000ffff2c9224 */ /* 0x004fe200078e0008 */
[----:B------:R-:W-:Y:S01]  /*28100*/  @!P1 MOV R47, R11 ;  /* 0x0000000b002f9202 */ /* 0x000fe20000000f00 */
[----:B------:R-:W-:-:S02]  /*28110*/  @!P1 IMAD.MOV.U32 R45, RZ, RZ, R9 ;  /* 0x000000ffff2d9224 */ /* 0x000fc400078e0009 */
[----:B------:R-:W-:Y:S02]  /*28120*/  IMAD.MOV.U32 R0, RZ, RZ, R44 ;  /* 0x000000ffff007224 */ /* 0x000fe400078e002c */
[----:B------:R-:W-:Y:S02]  /*28130*/  IMAD.MOV.U32 R12, RZ, RZ, R45 ;  /* 0x000000ffff0c7224 */ /* 0x000fe400078e002d */
[----:B------:R-:W-:Y:S02]  /*28140*/  IMAD.MOV.U32 R11, RZ, RZ, 0x181f ;  /* 0x0000181fff0b7424 */ /* 0x000fe400078e00ff */
[----:B------:R-:W-:Y:S01]  /*28150*/  @!P1 IMAD.MOV.U32 R46, RZ, RZ, R10 ;  /* 0x000000ffff2e9224 */ /* 0x000fe200078e000a */
[----:B------:R-:W-:Y:S01]  /*28160*/  PRMT R59, R0, 0x5410, R12 ;  /* 0x00005410003b7816 */ /* 0x000fe2000000000c */
[----:B------:R-:W-:Y:S02]  /*28170*/  IMAD.MOV.U32 R12, RZ, RZ, 0x3 ;  /* 0x00000003ff0c7424 */ /* 0x000fe400078e00ff */
[----:B------:R-:W-:-:S02]  /*28180*/  IMAD.MOV.U32 R8, RZ, RZ, R46 ;  /* 0x000000ffff087224 */ /* 0x000fc400078e002e */
[----:B------:R-:W-:-:S07]  /*28190*/  IMAD.MOV.U32 R9, RZ, RZ, R47 ;  /* 0x000000ffff097224 */ /* 0x000fce00078e002f */
[----:B-----5:R-:W-:Y:S05]  /*281a0*/  WARPSYNC.COLLECTIVE R15, `(.L_x_2208) ;  /* 0x000000000f087348 */ /* 0x020fea0003c00000 */
[----:B------:R0:W1:Y:S02]  /*281b0*/  SHFL.IDX P6, R14, R13, R12, R11 ;  /* 0x0000000c0d0e7389 */ /* 0x00006400000c000b */
[----:B01---5:R-:W-:Y:S01]  /*281c0*/  ENDCOLLECTIVE ;  /* 0x000000000000791b */ /* 0x023fe20003800000 */
.L_x_2208:
[----:B------:R-:W-:Y:S01]  /*281d0*/  PRMT R52, R8, 0x5410, R9 ;  /* 0x0000541008347816 */ /* 0x000fe20000000009 */
[----:B------:R-:W-:Y:S02]  /*281e0*/  @!P1 IMAD.MOV.U32 R40, RZ, RZ, R28 ;  /* 0x000000ffff289224 */ /* 0x000fe400078e001c */
[----:B------:R-:W-:Y:S02]  /*281f0*/  @!P1 IMAD.MOV.U32 R41, RZ, RZ, R29 ;  /* 0x000000ffff299224 */ /* 0x000fe400078e001d */
[----:B------:R-:W-:Y:S01]  /*28200*/  @!P1 IMAD.MOV.U32 R42, RZ, RZ, R30 ;  /* 0x000000ffff2a9224 */ /* 0x000fe200078e001e */
[----:B------:R-:W-:Y:S01]  /*28210*/  MOV R8, R40 ;  /* 0x0000002800087202 */ /* 0x000fe20000000f00 */
[----:B------:R-:W-:Y:S02]  /*28220*/  @!P1 IMAD.MOV.U32 R43, RZ, RZ, R31 ;  /* 0x000000ffff2b9224 */ /* 0x000fe400078e001f */
[----:B------:R-:W-:Y:S02]  /*28230*/  IMAD.MOV.U32 R13, RZ, RZ, R32 ;  /* 0x000000ffff0d7224 */ /* 0x000fe400078e0020 */
[----:B------:R-:W-:-:S02]  /*28240*/  IMAD.MOV.U32 R9, RZ, RZ, R41 ;  /* 0x000000ffff097224 */ /* 0x000fc400078e0029 */
[----:B------:R-:W-:-:S03]  /*28250*/  IMAD.MOV.U32 R10, RZ, RZ, R42 ;  /* 0x000000ffff0a7224 */ /* 0x000fc600078e002a */
[----:B------:R-:W-:Y:S02]  /*28260*/  PRMT R62, R8, 0x5410, R9 ;  /* 0x00005410083e7816 */ /* 0x000fe40000000009 */
[----:B------:R-:W-:Y:S01]  /*28270*/  CS2R R8, SRZ ;  /* 0x0000000000087805 */ /* 0x000fe2000001ff00 */
[----:B------:R-:W-:-:S07]  /*28280*/  IMAD.MOV.U32 R0, RZ, RZ, R14 ;  /* 0x000000ffff007224 */ /* 0x000fce00078e000e */
[----:B------:R-:W-:Y:S05]  /*28290*/  WARPSYNC.COLLECTIVE R15, `(.L_x_2209) ;  /* 0x000000000f087348 */ /* 0x000fea0003c00000 */
[----:B------:R0:W1:Y:S02]  /*282a0*/  SHFL.IDX P6, R14, R13, R12, R11 ;  /* 0x0000000c0d0e7389 */ /* 0x00006400000c000b */
[----:B01----:R-:W-:Y:S01]  /*282b0*/  ENDCOLLECTIVE ;  /* 0x000000000000791b */ /* 0x003fe20003800000 */
.L_x_2209:
[----:B------:R-:W-:Y:S02]  /*282c0*/  IMAD.MOV.U32 R13, RZ, RZ, R33 ;  /* 0x000000ffff0d7224 */ /* 0x000fe400078e0021 */
[----:B------:R-:W-:-:S07]  /*282d0*/  IMAD.MOV.U32 R32, RZ, RZ, R14 ;  /* 0x000000ffff207224 */ /* 0x000fce00078e000e */
[----:B------:R-:W-:Y:S05]  /*282e0*/  WARPSYNC.COLLECTIVE R15, `(.L_x_2210) ;  /* 0x000000000f087348 */ /* 0x000fea0003c00000 */
[----:B------:R0:W1:Y:S02]  /*282f0*/  SHFL.IDX P6, R14, R13, R12, R11 ;  /* 0x0000000c0d0e7389 */ /* 0x00006400000c000b */
[----:B01----:R-:W-:Y:S01]  /*28300*/  ENDCOLLECTIVE ;  /* 0x000000000000791b */ /* 0x003fe20003800000 */
.L_x_2210:
[----:B------:R-:W-:Y:S01]  /*28310*/  IMAD.MOV.U32 R13, RZ, RZ, R34 ;  /* 0x000000ffff0d7224 */ /* 0x000fe200078e0022 */
[----:B------:R-:W-:-:S07]  /*28320*/  MOV R33, R14 ;  /* 0x0000000e00217202 */ /* 0x000fce0000000f00 */
[----:B------:R-:W-:Y:S05]  /*28330*/  WARPSYNC.COLLECTIVE R15, `(.L_x_2211) ;  /* 0x000000000f087348 */ /* 0x000fea0003c00000 */
[----:B------:R0:W1:Y:S02]  /*28340*/  SHFL.IDX P6, R14, R13, R12, R11 ;  /* 0x0000000c0d0e7389 */ /* 0x00006400000c000b */
[----:B01----:R-:W-:Y:S01]  /*28350*/  ENDCOLLECTIVE ;  /* 0x000000000000791b */ /* 0x003fe20003800000 */
.L_x_2211:
[----:B------:R-:W-:-:S05]  /*28360*/  IMAD.MOV.U32 R11, RZ, RZ, R43 ;  /* 0x000000ffff0b7224 */ /* 0x000fca00078e002b */
[----:B------:R-:W-:Y:S01]  /*28370*/  PRMT R63, R10, 0x5410, R11 ;  /* 0x000054100a3f7816 */ /* 0x000fe2000000000b */
[----:B------:R-:W-:Y:S01]  /*28380*/  IMAD.MOV.U32 R34, RZ, RZ, R14 ;  /* 0x000000ffff227224 */ /* 0x000fe200078e000e */
[----:B------:R-:W-:Y:S06]  /*28390*/  BRA `(.L_x_2212) ;  /* 0xfffffe4400247947 */ /* 0x000fec000383ffff */
.L_x_1852:
[----:B0-----:R0:W1:Y:S02]  /*283a0*/  SYNCS.PHASECHK.TRANS64.TRYWAIT P4, [R18+URZ+0x28800], R29 ;  /* 0x0288001d120075a7 */ /* 0x001064000808017f */
[----:B-1----:R-:W-:Y:S05]  /*283b0*/  @!P4 NANOSLEEP.SYNCS 0x989680 ;  /* 0x009896800000c95d */ /* 0x002fea0003900000 */
[----:B------:R-:W1:Y:S02]  /*283c0*/  @!P4 SYNCS.PHASECHK.TRANS64 P4, [R18+URZ+0x28800], R29 ;  /* 0x0288001d1200c5a7 */ /* 0x000e64000808007f */
[----:B-1----:R-:W-:Y:S05]  /*283d0*/  @!P4 BRA `(.L_x_1852) ;  /* 0xfffffffc00f0c947 */ /* 0x002fea000383ffff */
[----:B------:R-:W-:Y:S05]  /*283e0*/  BRA `(.L_x_2213) ;  /* 0xfffffe4400cc7947 */ /* 0x000fea000383ffff */
.L_x_1862:
[----:B-1----:R1:W2:Y:S02]  /*283f0*/  SYNCS.PHASECHK.TRANS64.TRYWAIT P1, [R8+URZ+0x28830], R3 ;  /* 0x02883003080075a7 */ /* 0x0022a4000802017f */
[----:B--2---:R-:W-:Y:S05]  /*28400*/  @!P1 NANOSLEEP.SYNCS 0x989680 ;  /* 0x009896800000995d */ /* 0x004fea0003900000 */
[----:B------:R-:W2:Y:S02]  /*28410*/  @!P1 SYNCS.PHASECHK.TRANS64 P1, [R8+URZ+0x28830], R3 ;  /* 0x02883003080095a7 */ /* 0x000ea4000802007f */
[----:B--2---:R-:W-:Y:S05]  /*28420*/  @!P1 BRA `(.L_x_1862) ;  /* 0xfffffffc00f09947 */ /* 0x004fea000383ffff */
[----:B------:R-:W-:Y:S05]  /*28430*/  BRA `(.L_x_1861) ;  /* 0xfffffe6000507947 */ /* 0x000fea000383ffff */
.L_x_1881:
[----:B-1----:R1:W2:Y:S02]  /*28440*/  SYNCS.PHASECHK.TRANS64.TRYWAIT P4, [R25+URZ+0x28830], R24 ;  /* 0x02883018190075a7 */ /* 0x0022a4000808017f */
[----:B--2---:R-:W-:Y:S05]  /*28450*/  @!P4 NANOSLEEP.SYNCS 0x989680 ;  /* 0x009896800000c95d */ /* 0x004fea0003900000 */
[----:B------:R-:W2:Y:S02]  /*28460*/  @!P4 SYNCS.PHASECHK.TRANS64 P4, [R25+URZ+0x28830], R24 ;  /* 0x028830181900c5a7 */ /* 0x000ea4000808007f */
[----:B--2---:R-:W-:Y:S05]  /*28470*/  @!P4 BRA `(.L_x_1881) ;  /* 0xfffffffc00f0c947 */ /* 0x004fea000383ffff */
[----:B------:R-:W-:Y:S05]  /*28480*/  BRA `(.L_x_1880) ;  /* 0xfffffe9400487947 */ /* 0x000fea000383ffff */
.L_x_1885:
[----:B-1----:R1:W2:Y:S02]  /*28490*/  SYNCS.PHASECHK.TRANS64.TRYWAIT P3, [R206+URZ+0x28850], R187 ;  /* 0x028850bbce0075a7 */ /* 0x0022a4000806017f */
[----:B--2---:R-:W-:Y:S05]  /*284a0*/  @!P3 NANOSLEEP.SYNCS 0x989680 ;  /* 0x009896800000b95d */ /* 0x004fea0003900000 */
[----:B------:R-:W2:Y:S02]  /*284b0*/  @!P3 SYNCS.PHASECHK.TRANS64 P3, [R206+URZ+0x28850], R187 ;  /* 0x028850bbce00b5a7 */ /* 0x000ea4000806007f */
[----:B--2---:R-:W-:Y:S05]  /*284c0*/  @!P3 BRA `(.L_x_1885) ;  /* 0xfffffffc00f0b947 */ /* 0x004fea000383ffff */
[----:B------:R-:W-:Y:S05]  /*284d0*/  BRA `(.L_x_1882) ;  /* 0xfffffe9800887947 */ /* 0x000fea000383ffff */
.L_x_1906:
[----:B-1----:R1:W2:Y:S02]  /*284e0*/  SYNCS.PHASECHK.TRANS64.TRYWAIT P2, [R3+URZ+0x28830], R0 ;  /* 0x02883000030075a7 */ /* 0x0022a4000804017f */
[----:B--2---:R-:W-:Y:S05]  /*284f0*/  @!P2 NANOSLEEP.SYNCS 0x989680 ;  /* 0x009896800000a95d */ /* 0x004fea0003900000 */
[----:B------:R-:W2:Y:S02]  /*28500*/  @!P2 SYNCS.PHASECHK.TRANS64 P2, [R3+URZ+0x28830], R0 ;  /* 0x028830000300a5a7 */ /* 0x000ea4000804007f */
[----:B--2---:R-:W-:Y:S05]  /*28510*/  @!P2 BRA `(.L_x_1906) ;  /* 0xfffffffc00f0a947 */ /* 0x004fea000383ffff */
[----:B------:R-:W-:Y:S05]  /*28520*/  BRA `(.L_x_1905) ;  /* 0xfffffec800b47947 */ /* 0x000fea000383ffff */
.L_x_1910:
[----:B-1----:R1:W2:Y:S02]  /*28530*/  SYNCS.PHASECHK.TRANS64.TRYWAIT P1, [R3+URZ+0x28850], R0 ;  /* 0x02885000030075a7 */ /* 0x0022a4000802017f */
[----:B--2---:R-:W-:Y:S05]  /*28540*/  @!P1 NANOSLEEP.SYNCS 0x989680 ;  /* 0x009896800000995d */ /* 0x004fea0003900000 */
[----:B------:R-:W2:Y:S02]  /*28550*/  @!P1 SYNCS.PHASECHK.TRANS64 P1, [R3+URZ+0x28850], R0 ;  /* 0x02885000030095a7 */ /* 0x000ea4000802007f */
[----:B--2---:R-:W-:Y:S05]  /*28560*/  @!P1 BRA `(.L_x_1910) ;  /* 0xfffffffc00f09947 */ /* 0x004fea000383ffff */
[----:B------:R-:W-:Y:S05]  /*28570*/  BRA `(.L_x_1907) ;  /* 0xfffffed000007947 */ /* 0x000fea000383ffff */
.L_x_1919:
[----:B-1----:R1:W2:Y:S02]  /*28580*/  SYNCS.PHASECHK.TRANS64.TRYWAIT P2, [R3+URZ+0x28830], R0 ;  /* 0x02883000030075a7 */ /* 0x0022a4000804017f */
[----:B--2---:R-:W-:Y:S05]  /*28590*/  @!P2 NANOSLEEP.SYNCS 0x989680 ;  /* 0x009896800000a95d */ /* 0x004fea0003900000 */
[----:B------:R-:W2:Y:S02]  /*285a0*/  @!P2 SYNCS.PHASECHK.TRANS64 P2, [R3+URZ+0x28830], R0 ;  /* 0x028830000300a5a7 */ /* 0x000ea4000804007f */
[----:B--2---:R-:W-:Y:S05]  /*285b0*/  @!P2 BRA `(.L_x_1919) ;  /* 0xfffffffc00f0a947 */ /* 0x004fea000383ffff */
[----:B------:R-:W-:Y:S05]  /*285c0*/  BRA `(.L_x_1918) ;  /* 0xfffffeec00707947 */ /* 0x000fea000383ffff */
.L_x_1923:
[----:B-1----:R1:W2:Y:S02]  /*285d0*/  SYNCS.PHASECHK.TRANS64.TRYWAIT P1, [R3+URZ+0x28850], R0 ;  /* 0x02885000030075a7 */ /* 0x0022a4000802017f */
[----:B--2---:R-:W-:Y:S05]  /*285e0*/  @!P1 NANOSLEEP.SYNCS 0x989680 ;  /* 0x009896800000995d */ /* 0x004fea0003900000 */
[----:B------:R-:W2:Y:S02]  /*285f0*/  @!P1 SYNCS.PHASECHK.TRANS64 P1, [R3+URZ+0x28850], R0 ;  /* 0x02885000030095a7 */ /* 0x000ea4000802007f */
[----:B--2---:R-:W-:Y:S05]  /*28600*/  @!P1 BRA `(.L_x_1923) ;  /* 0xfffffffc00f09947 */ /* 0x004fea000383ffff */
[----:B------:R-:W-:Y:S05]  /*28610*/  BRA `(.L_x_1920) ;  /* 0xfffffef000bc7947 */ /* 0x000fea000383ffff */
.L_x_1938:
[----:B-1----:R1:W2:Y:S02]  /*28620*/  SYNCS.PHASECHK.TRANS64.TRYWAIT P1, [R11+URZ+0x28850], R4 ;  /* 0x028850040b0075a7 */ /* 0x0022a4000802017f */
[----:B--2---:R-:W-:Y:S05]  /*28630*/  @!P1 NANOSLEEP.SYNCS 0x989680 ;  /* 0x009896800000995d */ /* 0x004fea0003900000 */
[----:B------:R-:W2:Y:S02]  /*28640*/  @!P1 SYNCS.PHASECHK.TRANS64 P1, [R11+URZ+0x28850], R4 ;  /* 0x028850040b0095a7 */ /* 0x000ea4000802007f */
[----:B--2---:R-:W-:Y:S05]  /*28650*/  @!P1 BRA `(.L_x_1938) ;  /* 0xfffffffc00f09947 */ /* 0x004fea000383ffff */
[----:B------:R-:W-:Y:S05]  /*28660*/  BRA `(.L_x_1937) ;  /* 0xffffff20001c7947 */ /* 0x000fea000383ffff */
.L_x_1944:
[----:B------:R-:W-:Y:S02]  /*28670*/  IMAD.MOV.U32 R13, RZ, RZ, R8 ;  /* 0x000000ffff0d7224 */ /* 0x000fe400078e0008 */
[----:B------:R-:W-:Y:S02]  /*28680*/  IMAD.MOV.U32 R12, RZ, RZ, RZ ;  /* 0x000000ffff0c7224 */ /* 0x000fe400078e00ff */
[----:B------:R-:W-:Y:S02]  /*28690*/  IMAD.MOV.U32 R11, RZ, RZ, 0x181f ;  /* 0x0000181fff0b7424 */ /* 0x000fe400078e00ff */
[----:B------:R-:W-:-:S07]  /*286a0*/  IMAD.MOV.U32 R15, RZ, RZ, -0x1 ;  /* 0xffffffffff0f7424 */ /* 0x000fce00078e00ff */
[----:B-----5:R-:W-:Y:S05]  /*286b0*/  WARPSYNC.COLLECTIVE R15, `(.L_x_2214) ;  /* 0x000000000f087348 */ /* 0x020fea0003c00000 */
[----:B------:R0:W1:Y:S02]  /*286c0*/  SHFL.IDX P6, R14, R13, R12, R11 ;  /* 0x0000000c0d0e7389 */ /* 0x00006400000c000b */
[----:B01---5:R-:W-:Y:S01]  /*286d0*/  ENDCOLLECTIVE ;  /* 0x000000000000791b */ /* 0x023fe20003800000 */
.L_x_2214:
[----:B------:R-:W-:Y:S01]  /*286e0*/  MOV R13, R0 ;  /* 0x00000000000d7202 */ /* 0x000fe20000000f00 */
[----:B------:R-:W-:-:S07]  /*286f0*/  IMAD.MOV.U32 R3, RZ, RZ, R14 ;  /* 0x000000ffff037224 */ /* 0x000fce00078e000e */
[----:B------:R-:W-:Y:S05]  /*28700*/  WARPSYNC.COLLECTIVE R15, `(.L_x_2215) ;  /* 0x000000000f087348 */ /* 0x000fea0003c00000 */
[----:B------:R0:W1:Y:S02]  /*28710*/  SHFL.IDX P6, R14, R13, R12, R11 ;  /* 0x0000000c0d0e7389 */ /* 0x00006400000c000b */
[----:B01----:R-:W-:Y:S01]  /*28720*/  ENDCOLLECTIVE ;  /* 0x000000000000791b */ /* 0x003fe20003800000 */
.L_x_2215:
[----:B------:R-:W-:Y:S05]  /*28730*/  BRA `(.L_x_2216) ;  /* 0xffffff3800fc7947 */ /* 0x000fea000383ffff */
.L_x_1947:
[----:B------:R-:W-:Y:S01]  /*28740*/  BSSY B1, `(.L_x_2217) ;  /* 0x0000008000017945 */ /* 0x000fe20003800000 */
[----:B------:R-:W-:Y:S02]  /*28750*/  IMAD.MOV.U32 R13, RZ, RZ, R8 ;  /* 0x000000ffff0d7224 */ /* 0x000fe400078e0008 */
[----:B------:R-:W-:Y:S02]  /*28760*/  IMAD.MOV.U32 R12, RZ, RZ, 0x1 ;  /* 0x00000001ff0c7424 */ /* 0x000fe400078e00ff */
[----:B---3--:R-:W-:Y:S02]  /*28770*/  IMAD.MOV.U32 R11, RZ, RZ, 0x181f ;  /* 0x0000181fff0b7424 */ /* 0x008fe400078e00ff */
[----:B------:R-:W-:-:S07]  /*28780*/  IMAD.MOV.U32 R15, RZ, RZ, -0x1 ;  /* 0xffffffffff0f7424 */ /* 0x000fce00078e00ff */
[----:B012--5:R-:W-:Y:S05]  /*28790*/  WARPSYNC.COLLECTIVE R15, `(.L_x_2218) ;  /* 0x000000000f087348 */ /* 0x027fea0003c00000 */
[----:B--2---:R2:W3:Y:S02]  /*287a0*/  SHFL.IDX P6, R14, R13, R12, R11 ;  /* 0x0000000c0d0e7389 */ /* 0x0044e400000c000b */
[----:B0123-5:R-:W-:Y:S01]  /*287b0*/  ENDCOLLECTIVE ;  /* 0x000000000000791b */ /* 0x02ffe20003800000 */
.L_x_2218:
[----:B------:R-:W-:Y:S05]  /*287c0*/  BSYNC B1 ;  /* 0x0000000000017941 */ /* 0x000fea0003800000 */
.L_x_2217:
        /* <DEDUP_REMOVED lines=8> */
.L_x_2219:
[----:B------:R-:W-:Y:S05]  /*28850*/  BRA `(.L_x_2220) ;  /* 0xffffff3800f87947 */ /* 0x000fea000383ffff */
.L_x_1950:
[----:B------:R-:W-:Y:S01]  /*28860*/  BSSY B1, `(.L_x_2221) ;  /* 0x0000008000017945 */ /* 0x000fe20003800000 */
[----:B------:R-:W-:Y:S02]  /*28870*/  IMAD.MOV.U32 R13, RZ, RZ, R8 ;  /* 0x000000ffff0d7224 */ /* 0x000fe400078e0008 */
[----:B------:R-:W-:Y:S02]  /*28880*/  IMAD.MOV.U32 R12, RZ, RZ, 0x2 ;  /* 0x00000002ff0c7424 */ /* 0x000fe400078e00ff */
[----:B------:R-:W-:Y:S02]  /*28890*/  IMAD.MOV.U32 R11, RZ, RZ, 0x181f ;  /* 0x0000181fff0b7424 */ /* 0x000fe400078e00ff */
[----:B---3--:R-:W-:-:S07]  /*288a0*/  IMAD.MOV.U32 R15, RZ, RZ, -0x1 ;  /* 0xffffffffff0f7424 */ /* 0x008fce00078e00ff */
[----:B012-4-:R-:W-:Y:S05]  /*288b0*/  WARPSYNC.COLLECTIVE R15, `(.L_x_2222) ;  /* 0x000000000f087348 */ /* 0x017fea0003c00000 */
[----:B--2---:R2:W3:Y:S02]  /*288c0*/  SHFL.IDX P6, R14, R13, R12, R11 ;  /* 0x0000000c0d0e7389 */ /* 0x0044e400000c000b */
[----:B01234-:R-:W-:Y:S01]  /*288d0*/  ENDCOLLECTIVE ;  /* 0x000000000000791b */ /* 0x01ffe20003800000 */
.L_x_2222:
[----:B------:R-:W-:Y:S05]  /*288e0*/  BSYNC B1 ;  /* 0x0000000000017941 */ /* 0x000fea0003800000 */
.L_x_2221:
        /* <DEDUP_REMOVED lines=8> */
.L_x_2223:
[----:B------:R-:W-:Y:S05]  /*28970*/  BRA `(.L_x_2224) ;  /* 0xffffff3800f87947 */ /* 0x000fea000383ffff */
.L_x_1953:
        /* <DEDUP_REMOVED lines=8> */
.L_x_2226:
[----:B------:R-:W-:Y:S05]  /*28a00*/  BSYNC B1 ;  /* 0x0000000000017941 */ /* 0x000fea0003800000 */
.L_x_2225:
        /* <DEDUP_REMOVED lines=8> */
.L_x_2227:
[----:B------:R-:W-:Y:S05]  /*28a90*/  BRA `(.L_x_2228) ;  /* 0xffffff3800f87947 */ /* 0x000fea000383ffff */
.L_x_1955:
[----:B------:R-:W-:Y:S02]  /*28aa0*/  IMAD.MOV.U32 R13, RZ, RZ, R4 ;  /* 0x000000ffff0d7224 */ /* 0x000fe400078e0004 */
[----:B------:R-:W-:Y:S02]  /*28ab0*/  IMAD.MOV.U32 R12, RZ, RZ, RZ ;  /* 0x000000ffff0c7224 */ /* 0x000fe400078e00ff */
[----:B------:R-:W-:Y:S02]  /*28ac0*/  IMAD.MOV.U32 R11, RZ, RZ, 0x1c1f ;  /* 0x00001c1fff0b7424 */ /* 0x000fe400078e00ff */
[----:B------:R-:W-:-:S07]  /*28ad0*/  IMAD.MOV.U32 R15, RZ, RZ, -0x1 ;  /* 0xffffffffff0f7424 */ /* 0x000fce00078e00ff */
[----:B------:R-:W-:Y:S05]  /*28ae0*/  WARPSYNC.COLLECTIVE R15, `(.L_x_2229) ;  /* 0x000000000f087348 */ /* 0x000fea0003c00000 */
[----:B------:R0:W1:Y:S02]  /*28af0*/  SHFL.IDX P6, R14, R13, R12, R11 ;  /* 0x0000000c0d0e7389 */ /* 0x00006400000c000b */
[----:B01----:R-:W-:Y:S01]  /*28b00*/  ENDCOLLECTIVE ;  /* 0x000000000000791b */ /* 0x003fe20003800000 */
.L_x_2229:
[----:B------:R-:W-:Y:S02]  /*28b10*/  IMAD.MOV.U32 R13, RZ, RZ, R3 ;  /* 0x000000ffff0d7224 */ /* 0x000fe400078e0003 */
[----:B------:R-:W-:-:S07]  /*28b20*/  IMAD.MOV.U32 R0, RZ, RZ, R14 ;  /* 0x000000ffff007224 */ /* 0x000fce00078e000e */
[----:B------:R-:W-:Y:S05]  /*28b30*/  WARPSYNC.COLLECTIVE R15, `(.L_x_2230) ;  /* 0x000000000f087348 */ /* 0x000fea0003c00000 */
[----:B------:R0:W1:Y:S02]  /*28b40*/  SHFL.IDX P6, R14, R13, R12, R11 ;  /* 0x0000000c0d0e7389 */ /* 0x00006400000c000b */
[----:B01----:R-:W-:Y:S01]  /*28b50*/  ENDCOLLECTIVE ;  /* 0x000000000000791b */ /* 0x003fe20003800000 */
.L_x_2230:
[----:B------:R-:W-:Y:S05]  /*28b60*/  BRA `(.L_x_2231) ;  /* 0xffffff3c00f47947 */ /* 0x000fea000383ffff */
.L_x_1958:
[----:B------:R-:W-:Y:S01]  /*28b70*/  BSSY B1, `(.L_x_2232) ;  /* 0x0000008000017945 */ /* 0x000fe20003800000 */
[----:B0-----:R-:W-:Y:S01]  /*28b80*/  IMAD.MOV.U32 R13, RZ, RZ, R4 ;  /* 0x000000ffff0d7224 */ /* 0x001fe200078e0004 */
[----:B------:R-:W-:Y:S01]  /*28b90*/  MOV R11, 0x1c1f ;  /* 0x00001c1f000b7802 */ /* 0x000fe20000000f00 */
[----:B------:R-:W-:Y:S02]  /*28ba0*/  IMAD.MOV.U32 R12, RZ, RZ, 0x1 ;  /* 0x00000001ff0c7424 */ /* 0x000fe400078e00ff */
[----:B------:R-:W-:-:S07]  /*28bb0*/  IMAD.MOV.U32 R15, RZ, RZ, -0x1 ;  /* 0xffffffffff0f7424 */ /* 0x000fce00078e00ff */
[----:B-12---:R-:W-:Y:S05]  /*28bc0*/  WARPSYNC.COLLECTIVE R15, `(.L_x_2233) ;  /* 0x000000000f087348 */ /* 0x006fea0003c00000 */
[----:B--2---:R0:W2:Y:S02]  /*28bd0*/  SHFL.IDX P6, R14, R13, R12, R11 ;  /* 0x0000000c0d0e7389 */ /* 0x0040a400000c000b */
[----:B012---:R-:W-:Y:S01]  /*28be0*/  ENDCOLLECTIVE ;  /* 0x000000000000791b */ /* 0x007fe20003800000 */
.L_x_2233:
[----:B------:R-:W-:Y:S05]  /*28bf0*/  BSYNC B1 ;  /* 0x0000000000017941 */ /* 0x000fea0003800000 */
.L_x_2232:
        /* <DEDUP_REMOVED lines=8> */
.L_x_2234:
[----:B------:R-:W-:Y:S05]  /*28c80*/  BRA `(.L_x_2235) ;  /* 0xffffff4000fc7947 */ /* 0x000fea000383ffff */
.L_x_1962:
[----:B------:R-:W-:Y:S01]  /*28c90*/  IMAD.MOV.U32 R13, RZ, RZ, R4 ;  /* 0x000000ffff0d7224 */ /* 0x000fe200078e0004 */
[----:B------:R-:W-:Y:S01]  /*28ca0*/  MOV R11, 0x181f ;  /* 0x0000181f000b7802 */ /* 0x000fe20000000f00 */
[----:B------:R-:W-:Y:S02]  /*28cb0*/  IMAD.MOV.U32 R12, RZ, RZ, RZ ;  /* 0x000000ffff0c7224 */ /* 0x000fe400078e00ff */
[----:B------:R-:W-:-:S07]  /*28cc0*/  IMAD.MOV.U32 R15, RZ, RZ, -0x1 ;  /* 0xffffffffff0f7424 */ /* 0x000fce00078e00ff */
[----:B0--3--:R-:W-:Y:S05]  /*28cd0*/  WARPSYNC.COLLECTIVE R15, `(.L_x_2236) ;  /* 0x000000000f087348 */ /* 0x009fea0003c00000 */
[----:B------:R1:W2:Y:S02]  /*28ce0*/  SHFL.IDX P6, R14, R13, R12, R11 ;  /* 0x0000000c0d0e7389 */ /* 0x0002a400000c000b */
[----:B0123--:R-:W-:Y:S01]  /*28cf0*/  ENDCOLLECTIVE ;  /* 0x000000000000791b */ /* 0x00ffe20003800000 */
.L_x_2236:
[----:B------:R-:W-:Y:S02]  /*28d00*/  IMAD.MOV.U32 R13, RZ, RZ, R0 ;  /* 0x000000ffff0d7224 */ /* 0x000fe400078e0000 */
[----:B------:R-:W-:-:S07]  /*28d10*/  IMAD.MOV.U32 R3, RZ, RZ, R14 ;  /* 0x000000ffff037224 */ /* 0x000fce00078e000e */
[----:B------:R-:W-:Y:S05]  /*28d20*/  WARPSYNC.COLLECTIVE R15, `(.L_x_2237) ;  /* 0x000000000f087348 */ /* 0x000fea0003c00000 */
[----:B------:R0:W1:Y:S02]  /*28d30*/  SHFL.IDX P6, R14, R13, R12, R11 ;  /* 0x0000000c0d0e7389 */ /* 0x00006400000c000b */
[----:B01----:R-:W-:Y:S01]  /*28d40*/  ENDCOLLECTIVE ;  /* 0x000000000000791b */ /* 0x003fe20003800000 */
.L_x_2237:
[----:B------:R-:W-:Y:S05]  /*28d50*/  BRA `(.L_x_2238) ;  /* 0xffffff5000007947 */ /* 0x000fea000383ffff */
.L_x_1965:
[----:B------:R-:W-:Y:S01]  /*28d60*/  BSSY B1, `(.L_x_2239) ;  /* 0x0000008000017945 */ /* 0x000fe20003800000 */
[----:B------:R-:W-:Y:S02]  /*28d70*/  IMAD.MOV.U32 R13, RZ, RZ, R4 ;  /* 0x000000ffff0d7224 */ /* 0x000fe400078e0004 */
[----:B------:R-:W-:Y:S02]  /*28d80*/  IMAD.MOV.U32 R12, RZ, RZ, 0x1 ;  /* 0x00000001ff0c7424 */ /* 0x000fe400078e00ff */
[----:B------:R-:W-:Y:S02]  /*28d90*/  IMAD.MOV.U32 R11, RZ, RZ, 0x181f ;  /* 0x0000181fff0b7424 */ /* 0x000fe400078e00ff */
[----:B--2---:R-:W-:-:S07]  /*28da0*/  IMAD.MOV.U32 R15, RZ, RZ, -0x1 ;  /* 0xffffffffff0f7424 */ /* 0x004fce00078e00ff */
[----:B01-34-:R-:W-:Y:S05]  /*28db0*/  WARPSYNC.COLLECTIVE R15, `(.L_x_2240) ;  /* 0x000000000f087348 */ /* 0x01bfea0003c00000 */
[----:B----4-:R2:W4:Y:S02]  /*28dc0*/  SHFL.IDX P6, R14, R13, R12, R11 ;  /* 0x0000000c0d0e7389 */ /* 0x01052400000c000b */
[----:B01234-:R-:W-:Y:S01]  /*28dd0*/  ENDCOLLECTIVE ;  /* 0x000000000000791b */ /* 0x01ffe20003800000 */
.L_x_2240:
[----:B------:R-:W-:Y:S05]  /*28de0*/  BSYNC B1 ;  /* 0x0000000000017941 */ /* 0x000fea0003800000 */
.L_x_2239:
[----:B------:R-:W-:Y:S01]  /*28df0*/  MOV R13, R0 ;  /* 0x00000000000d7202 */ /* 0x000fe20000000f00 */
[----:B------:R-:W-:Y:S02]  /*28e00*/  IMAD.MOV.U32 R12, RZ, RZ, 0x1 ;  /* 0x00000001ff0c7424 */ /* 0x000fe400078e00ff */
[----:B------:R-:W-:Y:S02]  /*28e10*/  IMAD.MOV.U32 R11, RZ, RZ, 0x181f ;  /* 0x0000181fff0b7424 */ /* 0x000fe400078e00ff */
[----:B------:R-:W-:Y:S02]  /*28e20*/  IMAD.MOV.U32 R15, RZ, RZ, -0x1 ;  /* 0xffffffffff0f7424 */ /* 0x000fe400078e00ff */
[----:B------:R-:W-:-:S07]  /*28e30*/  IMAD.MOV.U32 R3, RZ, RZ, R14 ;  /* 0x000000ffff037224 */ /* 0x000fce00078e000e */
[----:B------:R-:W-:Y:S05]  /*28e40*/  WARPSYNC.COLLECTIVE R15, `(.L_x_2241) ;  /* 0x000000000f087348 */ /* 0x000fea0003c00000 */
[----:B------:R0:W1:Y:S02]  /*28e50*/  SHFL.IDX P6, R14, R13, R12, R11 ;  /* 0x0000000c0d0e7389 */ /* 0x00006400000c000b */
[----:B01----:R-:W-:Y:S01]  /*28e60*/  ENDCOLLECTIVE ;  /* 0x000000000000791b */ /* 0x003fe20003800000 */
.L_x_2241:
[----:B------:R-:W-:Y:S05]  /*28e70*/  BRA `(.L_x_2242) ;  /* 0xffffff5000007947 */ /* 0x000fea000383ffff */
.L_x_1968:
[----:B------:R-:W-:Y:S01]  /*28e80*/  BSSY B1, `(.L_x_2243) ;  /* 0x0000008000017945 */ /* 0x000fe20003800000 */
[----:B------:R-:W-:Y:S02]  /*28e90*/  IMAD.MOV.U32 R13, RZ, RZ, R4 ;  /* 0x000000ffff0d7224 */ /* 0x000fe400078e0004 */
[----:B------:R-:W-:Y:S02]  /*28ea0*/  IMAD.MOV.U32 R12, RZ, RZ, 0x2 ;  /* 0x00000002ff0c7424 */ /* 0x000fe400078e00ff */
[----:B------:R-:W-:Y:S02]  /*28eb0*/  IMAD.MOV.U32 R11, RZ, RZ, 0x181f ;  /* 0x0000181fff0b7424 */ /* 0x000fe400078e00ff */
[----:B0-----:R-:W-:-:S07]  /*28ec0*/  IMAD.MOV.U32 R15, RZ, RZ, -0x1 ;  /* 0xffffffffff0f7424 */ /* 0x001fce00078e00ff */
[----:B-1234-:R-:W-:Y:S05]  /*28ed0*/  WARPSYNC.COLLECTIVE R15, `(.L_x_2244) ;  /* 0x000000000f087348 */ /* 0x01efea0003c00000 */
[----:B----4-:R0:W4:Y:S02]  /*28ee0*/  SHFL.IDX P6, R14, R13, R12, R11 ;  /* 0x0000000c0d0e7389 */ /* 0x01012400000c000b */
[----:B01234-:R-:W-:Y:S01]  /*28ef0*/  ENDCOLLECTIVE ;  /* 0x000000000000791b */ /* 0x01ffe20003800000 */
.L_x_2244:
[----:B------:R-:W-:Y:S05]  /*28f00*/  BSYNC B1 ;  /* 0x0000000000017941 */ /* 0x000fea0003800000 */
.L_x_2243:
        /* <DEDUP_REMOVED lines=8> */
.L_x_2245:
[----:B------:R-:W-:Y:S05]  /*28f90*/  BRA `(.L_x_2246) ;  /* 0xffffff5000007947 */ /* 0x000fea000383ffff */
.L_x_1971:
[----:B------:R-:W-:Y:S01]  /*28fa0*/  BSSY B1, `(.L_x_2247) ;  /* 0x0000008000017945 */ /* 0x000fe20003800000 */
[----:B------:R-:W-:Y:S02]  /*28fb0*/  IMAD.MOV.U32 R13, RZ, RZ, R4 ;  /* 0x000000ffff0d7224 */ /* 0x000fe400078e0004 */
[----:B------:R-:W-:Y:S02]  /*28fc0*/  IMAD.MOV.U32 R12, RZ, RZ, 0x3 ;  /* 0x00000003ff0c7424 */ /* 0x000fe400078e00ff */
[----:B------:R-:W-:Y:S02]  /*28fd0*/  IMAD.MOV.U32 R11, RZ, RZ, 0x181f ;  /* 0x0000181fff0b7424 */ /* 0x000fe400078e00ff */
[----:B0-----:R-:W-:-:S07]  /*28fe0*/  IMAD.MOV.U32 R15, RZ, RZ, -0x1 ;  /* 0xffffffffff0f7424 */ /* 0x001fce00078e00ff */
[----:B-1234-:R-:W-:Y:S05]  /*28ff0*/  WARPSYNC.COLLECTIVE R15, `(.L_x_2248) ;  /* 0x000000000f087348 */ /* 0x01efea0003c00000 */
[----:B------:R0:W0:Y:S02]  /*29000*/  SHFL.IDX P6, R14, R13, R12, R11 ;  /* 0x0000000c0d0e7389 */ /* 0x00002400000c000b */
[----:B01234-:R-:W-:Y:S01]  /*29010*/  ENDCOLLECTIVE ;  /* 0x000000000000791b */ /* 0x01ffe20003800000 */
.L_x_2248:
[----:B------:R-:W-:Y:S05]  /*29020*/  BSYNC B1 ;  /* 0x0000000000017941 */ /* 0x000fea0003800000 */
.L_x_2247:
        /* <DEDUP_REMOVED lines=8> */
.L_x_2249:
[----:B------:R-:W-:Y:S05]  /*290b0*/  BRA `(.L_x_2250) ;  /* 0xffffff5000007947 */ /* 0x000fea000383ffff */
.L_x_1998:
[----:B------:R-:W0:Y:S01]  /*290c0*/  S2R R12, SR_TID.X ;  /* 0x00000000000c7919 */ /* 0x000e220000002100 */
[----:B------:R-:W-:Y:S01]  /*290d0*/  BSSY B1, `(.L_x_2251) ;  /* 0x000000a000017945 */ /* 0x000fe20003800000 */
[----:B------:R-:W-:Y:S02]  /*290e0*/  IMAD.MOV.U32 R11, RZ, RZ, 0x1f ;  /* 0x0000001fff0b7424 */ /* 0x000fe400078e00ff */
[----:B------:R-:W-:Y:S01]  /*290f0*/  IMAD.MOV.U32 R15, RZ, RZ, -0x1 ;  /* 0xffffffffff0f7424 */ /* 0x000fe200078e00ff */
[----:B0-----:R-:W-:-:S04]  /*29100*/  SHF.R.U32.HI R12, RZ, 0x5, R12 ;  /* 0x00000005ff0c7819 */ /* 0x001fc8000001160c */
[----:B------:R-:W-:-:S05]  /*29110*/  LOP3.LUT R12, R12, 0x3, RZ, 0xc0, !PT ;  /* 0x000000030c0c7812 */ /* 0x000fca00078ec0ff */
[----:B------:R-:W-:Y:S02]  /*29120*/  IMAD.MOV.U32 R13, RZ, RZ, R12 ;  /* 0x000000ffff0d7224 */ /* 0x000fe400078e000c */
[----:B------:R-:W-:-:S07]  /*29130*/  IMAD.MOV.U32 R12, RZ, RZ, RZ ;  /* 0x000000ffff0c7224 */ /* 0x000fce00078e00ff */
[----:B------:R-:W-:Y:S05]  /*29140*/  WARPSYNC.COLLECTIVE R15, `(.L_x_2252) ;  /* 0x000000000f087348 */ /* 0x000fea0003c00000 */
[----:B------:R0:W1:Y:S02]  /*29150*/  SHFL.IDX P6, R14, R13, R12, R11 ;  /* 0x0000000c0d0e7389 */ /* 0x00006400000c000b */
[----:B01----:R-:W-:Y:S01]  /*29160*/  ENDCOLLECTIVE ;  /* 0x000000000000791b */ /* 0x003fe20003800000 */
.L_x_2252:
[----:B------:R-:W-:Y:S05]  /*29170*/  BSYNC B1 ;  /* 0x0000000000017941 */ /* 0x000fea0003800000 */
.L_x_2251:
[----:B------:R-:W-:Y:S05]  /*29180*/  BRA `(.L_x_2253) ;  /* 0xffffff6c00a07947 */ /* 0x000fea000383ffff */
.L_x_2000:
[----:B------:R-:W-:Y:S01]  /*29190*/  BSSY B1, `(.L_x_2254) ;  /* 0x0000006000017945 */ /* 0x000fe20003800000 */
[----:B------:R-:W-:-:S07]  /*291a0*/  IMAD.MOV.U32 R15, RZ, RZ, -0x1 ;  /* 0xffffffffff0f7424 */ /* 0x000fce00078e00ff */
[----:B0-----:R-:W-:Y:S05]  /*291b0*/  WARPSYNC.COLLECTIVE R15, `(.L_x_2255) ;  /* 0x000000000f0c7348 */ /* 0x001fea0003c00000 */
[----:B------:R-:W-:Y:S02]  /*291c0*/  ELECT P6, UR62, PT ;  /* 0x00000000003e782f */ /* 0x000fe400038c0000 */
[----:B------:R-:W-:Y:S01]  /*291d0*/  MOV R14, UR62 ;  /* 0x0000003e000e7c02 */ /* 0x000fe20008000f00 */
[----:B0-----:R-:W-:Y:S10]  /*291e0*/  ENDCOLLECTIVE ;  /* 0x000000000000791b */ /* 0x001ff40003800000 */
.L_x_2255:
[----:B------:R-:W-:Y:S05]  /*291f0*/  BSYNC B1 ;  /* 0x0000000000017941 */ /* 0x000fea0003800000 */
.L_x_2254:
[----:B------:R-:W-:Y:S05]  /*29200*/  BRA `(.L_x_1999) ;  /* 0xffffff6c00987947 */ /* 0x000fea000383ffff */
.L_x_2002:
[----:B0-----:R0:W1:Y:S02]  /*29210*/  SYNCS.PHASECHK.TRANS64.TRYWAIT P0, [R22+URZ+0x28820], R3 ;  /* 0x02882003160075a7 */ /* 0x001064000800017f */
[----:B-1----:R-:W-:Y:S05]  /*29220*/  @!P0 NANOSLEEP.SYNCS 0x989680 ;  /* 0x009896800000895d */ /* 0x002fea0003900000 */
[----:B------:R-:W1:Y:S02]  /*29230*/  @!P0 SYNCS.PHASECHK.TRANS64 P0, [R22+URZ+0x28820], R3 ;  /* 0x02882003160085a7 */ /* 0x000e64000800007f */
[----:B-1----:R-:W-:Y:S05]  /*29240*/  @!P0 BRA `(.L_x_2002) ;  /* 0xfffffffc00f08947 */ /* 0x002fea000383ffff */
[----:B------:R-:W-:Y:S05]  /*29250*/  BRA `(.L_x_2256) ;  /* 0xffffff6c00a87947 */ /* 0x000fea000383ffff */
.L_x_2006:
[----:B0-----:R0:W1:Y:S02]  /*29260*/  SYNCS.PHASECHK.TRANS64.TRYWAIT P0, [R3+URZ+0x288a0], R7 ;  /* 0x0288a007030075a7 */ /* 0x001064000800017f */
[----:B-1----:R-:W-:Y:S05]  /*29270*/  @!P0 NANOSLEEP.SYNCS 0x989680 ;  /* 0x009896800000895d */ /* 0x002fea0003900000 */
[----:B------:R-:W1:Y:S02]  /*29280*/  @!P0 SYNCS.PHASECHK.TRANS64 P0, [R3+URZ+0x288a0], R7 ;  /* 0x0288a007030085a7 */ /* 0x000e64000800007f */
[----:B-1----:R-:W-:Y:S05]  /*29290*/  @!P0 BRA `(.L_x_2006) ;  /* 0xfffffffc00f08947 */ /* 0x002fea000383ffff */
[----:B------:R-:W-:Y:S05]  /*292a0*/  BRA `(.L_x_2257) ;  /* 0xffffff6c00c07947 */ /* 0x000fea000383ffff */
.L_x_2012:
[----:B-1----:R1:W2:Y:S02]  /*292b0*/  SYNCS.PHASECHK.TRANS64.TRYWAIT P0, [R3+URZ+0x288c0], R7 ;  /* 0x0288c007030075a7 */ /* 0x0022a4000800017f */
[----:B--2---:R-:W-:Y:S05]  /*292c0*/  @!P0 NANOSLEEP.SYNCS 0x989680 ;  /* 0x009896800000895d */ /* 0x004fea0003900000 */
[----:B------:R-:W2:Y:S02]  /*292d0*/  @!P0 SYNCS.PHASECHK.TRANS64 P0, [R3+URZ+0x288c0], R7 ;  /* 0x0288c007030085a7 */ /* 0x000ea4000800007f */
[----:B--2---:R-:W-:Y:S05]  /*292e0*/  @!P0 BRA `(.L_x_2012) ;  /* 0xfffffffc00f08947 */ /* 0x004fea000383ffff */
[----:B------:R-:W-:Y:S05]  /*292f0*/  BRA `(.L_x_2258) ;  /* 0xffffff7000807947 */ /* 0x000fea000383ffff */
.L_x_2020:
[----:B0-----:R0:W1:Y:S02]  /*29300*/  SYNCS.PHASECHK.TRANS64.TRYWAIT P1, [R11+URZ+0x288a0], R2 ;  /* 0x0288a0020b0075a7 */ /* 0x001064000802017f */
[----:B-1----:R-:W-:Y:S05]  /*29310*/  @!P1 NANOSLEEP.SYNCS 0x989680 ;  /* 0x009896800000995d */ /* 0x002fea0003900000 */
[----:B------:R-:W1:Y:S02]  /*29320*/  @!P1 SYNCS.PHASECHK.TRANS64 P1, [R11+URZ+0x288a0], R2 ;  /* 0x0288a0020b0095a7 */ /* 0x000e64000802007f */
[----:B-1----:R-:W-:Y:S05]  /*29330*/  @!P1 BRA `(.L_x_2020) ;  /* 0xfffffffc00f09947 */ /* 0x002fea000383ffff */
[----:B------:R-:W-:Y:S05]  /*29340*/  BRA `(.L_x_2259) ;  /* 0xffffff74007c7947 */ /* 0x000fea000383ffff */
.L_x_2026:
[----:B-1----:R1:W2:Y:S02]  /*29350*/  SYNCS.PHASECHK.TRANS64.TRYWAIT P1, [R11+URZ+0x288c0], R2 ;  /* 0x0288c0020b0075a7 */ /* 0x0022a4000802017f */
[----:B--2---:R-:W-:Y:S05]  /*29360*/  @!P1 NANOSLEEP.SYNCS 0x989680 ;  /* 0x009896800000995d */ /* 0x004fea0003900000 */
[----:B------:R-:W2:Y:S02]  /*29370*/  @!P1 SYNCS.PHASECHK.TRANS64 P1, [R11+URZ+0x288c0], R2 ;  /* 0x0288c0020b0095a7 */ /* 0x000ea4000802007f */
[----:B--2---:R-:W-:Y:S05]  /*29380*/  @!P1 BRA `(.L_x_2026) ;  /* 0xfffffffc00f09947 */ /* 0x004fea000383ffff */
[----:B------:R-:W-:Y:S05]  /*29390*/  BRA `(.L_x_2260) ;  /* 0xffffff7800347947 */ /* 0x000fea000383ffff */
.L_x_2050:
[----:B------:R-:W0:Y:S01]  /*293a0*/  S2R R9, SR_TID.X ;  /* 0x0000000000097919 */ /* 0x000e220000002100 */
[----:B------:R-:W-:Y:S01]  /*293b0*/  BSSY B0, `(.L_x_2261) ;  /* 0x000000a000007945 */ /* 0x000fe20003800000 */
[----:B------:R-:W-:Y:S02]  /*293c0*/  IMAD.MOV.U32 R12, RZ, RZ, RZ ;  /* 0x000000ffff0c7224 */ /* 0x000fe400078e00ff */
[----:B------:R-:W-:Y:S02]  /*293d0*/  IMAD.MOV.U32 R11, RZ, RZ, 0x1f ;  /* 0x0000001fff0b7424 */ /* 0x000fe400078e00ff */
[----:B------:R-:W-:Y:S01]  /*293e0*/  IMAD.MOV.U32 R15, RZ, RZ, -0x1 ;  /* 0xffffffffff0f7424 */ /* 0x000fe200078e00ff */
[----:B0-----:R-:W-:-:S04]  /*293f0*/  SHF.R.U32.HI R9, RZ, 0x5, R9 ;  /* 0x00000005ff097819 */ /* 0x001fc80000011609 */
[----:B------:R-:W-:-:S04]  /*29400*/  LOP3.LUT R9, R9, 0x3, RZ, 0xc0, !PT ;  /* 0x0000000309097812 */ /* 0x000fc800078ec0ff */
[----:B------:R-:W-:-:S07]  /*29410*/  MOV R13, R9 ;  /* 0x00000009000d7202 */ /* 0x000fce0000000f00 */
[----:B-----5:R-:W-:Y:S05]  /*29420*/  WARPSYNC.COLLECTIVE R15, `(.L_x_2262) ;  /* 0x000000000f087348 */ /* 0x020fea0003c00000 */
[----:B------:R0:W1:Y:S02]  /*29430*/  SHFL.IDX P6, R14, R13, R12, R11 ;  /* 0x0000000c0d0e7389 */ /* 0x00006400000c000b */
[----:B01---5:R-:W-:Y:S01]  /*29440*/  ENDCOLLECTIVE ;  /* 0x000000000000791b */ /* 0x023fe20003800000 */
.L_x_2262:
[----:B------:R-:W-:Y:S05]  /*29450*/  BSYNC B0 ;  /* 0x0000000000007941 */ /* 0x000fea0003800000 */
.L_x_2261:
[----:B------:R-:W-:Y:S05]  /*29460*/  BRA `(.L_x_2263) ;  /* 0xffffff8800887947 */ /* 0x000fea000383ffff */
.L_x_2053:
[----:B0-----:R0:W1:Y:S02]  /*29470*/  SYNCS.PHASECHK.TRANS64.TRYWAIT P0, [R7+URZ+0x28840], R2 ;  /* 0x02884002070075a7 */ /* 0x001064000800017f */
[----:B-1----:R-:W-:Y:S05]  /*29480*/  @!P0 NANOSLEEP.SYNCS 0x989680 ;  /* 0x009896800000895d */ /* 0x002fea0003900000 */
[----:B------:R-:W1:Y:S02]  /*29490*/  @!P0 SYNCS.PHASECHK.TRANS64 P0, [R7+URZ+0x28840], R2 ;  /* 0x02884002070085a7 */ /* 0x000e64000800007f */
[----:B-1----:R-:W-:Y:S05]  /*294a0*/  @!P0 BRA `(.L_x_2053) ;  /* 0xfffffffc00f08947 */ /* 0x002fea000383ffff */
[----:B------:R-:W-:Y:S05]  /*294b0*/  BRA `(.L_x_2264) ;  /* 0xffffff8800d87947 */ /* 0x000fea000383ffff */
.L_x_2054:
        /* <DEDUP_REMOVED lines=8> */
.L_x_2266:
[----:B------:R-:W-:Y:S05]  /*29540*/  BSYNC B0 ;  /* 0x0000000000007941 */ /* 0x000fea0003800000 */
.L_x_2265:
[----:B------:R-:W-:Y:S01]  /*29550*/  MOV R13, R4 ;  /* 0x00000004000d7202 */ /* 0x000fe20000000f00 */
        /* <DEDUP_REMOVED lines=8> */
.L_x_2267:
[----:B------:R-:W-:Y:S02]  /*295e0*/  IMAD.MOV.U32 R13, RZ, RZ, R0 ;  /* 0x000000ffff0d7224 */ /* 0x000fe400078e0000 */
[----:B------:R-:W-:Y:S02]  /*295f0*/  IMAD.MOV.U32 R12, RZ, RZ, 0x1 ;  /* 0x00000001ff0c7424 */ /* 0x000fe400078e00ff */
[----:B------:R-:W-:-:S07]  /*29600*/  IMAD.MOV.U32 R3, RZ, RZ, R14 ;  /* 0x000000ffff037224 */ /* 0x000fce00078e000e */
[----:B------:R-:W-:Y:S05]  /*29610*/  WARPSYNC.COLLECTIVE R15, `(.L_x_2268) ;  /* 0x000000000f087348 */ /* 0x000fea0003c00000 */
[----:B------:R0:W1:Y:S02]  /*29620*/  SHFL.IDX P6, R14, R13, R12, R11 ;  /* 0x0000000c0d0e7389 */ /* 0x00006400000c000b */
[----:B01----:R-:W-:Y:S01]  /*29630*/  ENDCOLLECTIVE ;  /* 0x000000000000791b */ /* 0x003fe20003800000 */
.L_x_2268:
        /* <DEDUP_REMOVED lines=16> */
.L_x_2269:
[----:B------:R-:W-:Y:S02]  /*29740*/  @P0 IMAD R8, R5, 0x2, R22 ;  /* 0x0000000205080824 */ /* 0x000fe400078e0216 */
[----:B------:R-:W-:Y:S02]  /*29750*/  IMAD.MOV.U32 R13, RZ, RZ, R0 ;  /* 0x000000ffff0d7224 */ /* 0x000fe400078e0000 */
[----:B------:R-:W-:Y:S02]  /*29760*/  IMAD.MOV.U32 R12, RZ, RZ, 0x2 ;  /* 0x00000002ff0c7424 */ /* 0x000fe400078e00ff */
[----:B------:R-:W-:-:S07]  /*29770*/  IMAD.MOV.U32 R3, RZ, RZ, R14 ;  /* 0x000000ffff037224 */ /* 0x000fce00078e000e */
[----:B------:R-:W-:Y:S05]  /*29780*/  WARPSYNC.COLLECTIVE R15, `(.L_x_2270) ;  /* 0x000000000f087348 */ /* 0x000fea0003c00000 */
[----:B------:R0:W1:Y:S02]  /*29790*/  SHFL.IDX P6, R14, R13, R12, R11 ;  /* 0x0000000c0d0e7389 */ /* 0x00006400000c000b */
[----:B01----:R-:W-:Y:S01]  /*297a0*/  ENDCOLLECTIVE ;  /* 0x000000000000791b */ /* 0x003fe20003800000 */
.L_x_2270:
        /* <DEDUP_REMOVED lines=16> */
.L_x_2271:
[----:B------:R-:W-:Y:S02]  /*298b0*/  @P0 IMAD R8, R5, 0x2, R22 ;  /* 0x0000000205080824 */ /* 0x000fe400078e0216 */
[----:B------:R-:W-:Y:S02]  /*298c0*/  IMAD.MOV.U32 R13, RZ, RZ, R0 ;  /* 0x000000ffff0d7224 */ /* 0x000fe400078e0000 */
[----:B------:R-:W-:Y:S01]  /*298d0*/  IMAD.MOV.U32 R12, RZ, RZ, 0x3 ;  /* 0x00000003ff0c7424 */ /* 0x000fe200078e00ff */
[----:B------:R-:W-:-:S07]  /*298e0*/  MOV R3, R14 ;  /* 0x0000000e00037202 */ /* 0x000fce0000000f00 */
[----:B------:R-:W-:Y:S05]  /*298f0*/  WARPSYNC.COLLECTIVE R15, `(.L_x_2272) ;  /* 0x000000000f087348 */ /* 0x000fea0003c00000 */
[----:B------:R0:W1:Y:S02]  /*29900*/  SHFL.IDX P6, R14, R13, R12, R11 ;  /* 0x0000000c0d0e7389 */ /* 0x00006400000c000b */
[----:B01----:R-:W-:Y:S01]  /*29910*/  ENDCOLLECTIVE ;  /* 0x000000000000791b */ /* 0x003fe20003800000 */
.L_x_2272:
        /* <DEDUP_REMOVED lines=16> */
.L_x_2273:
[----:B------:R-:W-:Y:S01]  /*29a20*/  @P0 LEA R8, R5, R22, 0x1 ;  /* 0x0000001605080211 */ /* 0x000fe200078e08ff */
[----:B------:R-:W-:Y:S02]  /*29a30*/  IMAD.MOV.U32 R13, RZ, RZ, R0 ;  /* 0x000000ffff0d7224 */ /* 0x000fe400078e0000 */
[----:B------:R-:W-:Y:S02]  /*29a40*/  IMAD.MOV.U32 R12, RZ, RZ, 0x4 ;  /* 0x00000004ff0c7424 */ /* 0x000fe400078e00ff */
[----:B------:R-:W-:-:S07]  /*29a50*/  IMAD.MOV.U32 R3, RZ, RZ, R14 ;  /* 0x000000ffff037224 */ /* 0x000fce00078e000e */
[----:B------:R-:W-:Y:S05]  /*29a60*/  WARPSYNC.COLLECTIVE R15, `(.L_x_2274) ;  /* 0x000000000f087348 */ /* 0x000fea0003c00000 */
[----:B------:R0:W1:Y:S02]  /*29a70*/  SHFL.IDX P6, R14, R13, R12, R11 ;  /* 0x0000000c0d0e7389 */ /* 0x00006400000c000b */
[----:B01----:R-:W-:Y:S01]  /*29a80*/  ENDCOLLECTIVE ;  /* 0x000000000000791b */ /* 0x003fe20003800000 */
.L_x_2274:
        /* <DEDUP_REMOVED lines=16> */
.L_x_2275:
[----:B------:R-:W-:Y:S02]  /*29b90*/  @P0 IMAD R8, R5, 0x2, R22 ;  /* 0x0000000205080824 */ /* 0x000fe400078e0216 */
[----:B------:R-:W-:Y:S01]  /*29ba0*/  IMAD.MOV.U32 R13, RZ, RZ, R0 ;  /* 0x000000ffff0d7224 */ /* 0x000fe200078e0000 */
[----:B------:R-:W-:Y:S01]  /*29bb0*/  MOV R12, 0x5 ;  /* 0x00000005000c7802 */ /* 0x000fe20000000f00 */
[----:B------:R-:W-:-:S07]  /*29bc0*/  IMAD.MOV.U32 R3, RZ, RZ, R14 ;  /* 0x000000ffff037224 */ /* 0x000fce00078e000e */
[----:B------:R-:W-:Y:S05]  /*29bd0*/  WARPSYNC.COLLECTIVE R15, `(.L_x_2276) ;  /* 0x000000000f087348 */ /* 0x000fea0003c00000 */
[----:B------:R0:W1:Y:S02]  /*29be0*/  SHFL.IDX P6, R14, R13, R12, R11 ;  /* 0x0000000c0d0e7389 */ /* 0x00006400000c000b */
[----:B01----:R-:W-:Y:S01]  /*29bf0*/  ENDCOLLECTIVE ;  /* 0x000000000000791b */ /* 0x003fe20003800000 */
.L_x_2276:
        /* <DEDUP_REMOVED lines=16> */
.L_x_2277:
[----:B------:R-:W-:Y:S02]  /*29d00*/  @P0 IMAD R8, R5, 0x2, R22 ;  /* 0x0000000205080824 */ /* 0x000fe400078e0216 */
[----:B------:R-:W-:Y:S02]  /*29d10*/  IMAD.MOV.U32 R13, RZ, RZ, R0 ;  /* 0x000000ffff0d7224 */ /* 0x000fe400078e0000 */
[----:B------:R-:W-:Y:S02]  /*29d20*/  IMAD.MOV.U32 R12, RZ, RZ, 0x6 ;  /* 0x00000006ff0c7424 */ /* 0x000fe400078e00ff */
[----:B------:R-:W-:-:S07]  /*29d30*/  IMAD.MOV.U32 R3, RZ, RZ, R14 ;  /* 0x000000ffff037224 */ /* 0x000fce00078e000e */
[----:B------:R-:W-:Y:S05]  /*29d40*/  WARPSYNC.COLLECTIVE R15, `(.L_x_2278) ;  /* 0x000000000f087348 */ /* 0x000fea0003c00000 */
[----:B------:R0:W1:Y:S02]  /*29d50*/  SHFL.IDX P6, R14, R13, R12, R11 ;  /* 0x0000000c0d0e7389 */ /* 0x00006400000c000b */
[----:B01----:R-:W-:Y:S01]  /*29d60*/  ENDCOLLECTIVE ;  /* 0x000000000000791b */ /* 0x003fe20003800000 */
.L_x_2278:
        /* <DEDUP_REMOVED lines=16> */
.L_x_2279:
[----:B------:R-:W-:Y:S02]  /*29e70*/  @P0 IMAD R8, R5, 0x2, R22 ;  /* 0x0000000205080824 */ /* 0x000fe400078e0216 */
[----:B------:R-:W-:Y:S02]  /*29e80*/  IMAD.MOV.U32 R13, RZ, RZ, R0 ;  /* 0x000000ffff0d7224 */ /* 0x000fe400078e0000 */
[----:B------:R-:W-:Y:S02]  /*29e90*/  IMAD.MOV.U32 R12, RZ, RZ, 0x7 ;  /* 0x00000007ff0c7424 */ /* 0x000fe400078e00ff */
[----:B------:R-:W-:-:S07]  /*29ea0*/  IMAD.MOV.U32 R3, RZ, RZ, R14 ;  /* 0x000000ffff037224 */ /* 0x000fce00078e000e */
[----:B------:R-:W-:Y:S05]  /*29eb0*/  WARPSYNC.COLLECTIVE R15, `(.L_x_2280) ;  /* 0x000000000f087348 */ /* 0x000fea0003c00000 */
[----:B------:R0:W1:Y:S02]  /*29ec0*/  SHFL.IDX P6, R14, R13, R12, R11 ;  /* 0x0000000c0d0e7389 */ /* 0x00006400000c000b */
[----:B01----:R-:W-:Y:S01]  /*29ed0*/  ENDCOLLECTIVE ;  /* 0x000000000000791b */ /* 0x003fe20003800000 */
.L_x_2280:
        /* <DEDUP_REMOVED lines=10> */
.L_x_2281:
[----:B------:R-:W-:Y:S01]  /*29f80*/  @!PT LDS RZ, [RZ] ;  /* 0x00000000fffff984 */ /* 0x000fe20000000800 */
[----:B------:R-:W-:Y:S01]  /*29f90*/  @!PT LDS RZ, [RZ] ;  /* 0x00000000fffff984 */ /* 0x000fe20000000800 */
[----:B------:R-:W-:Y:S01]  /*29fa0*/  @!PT LDS RZ, [RZ] ;  /* 0x00000000fffff984 */ /* 0x000fe20000000800 */
[----:B------:R-:W-:Y:S04]  /*29fb0*/  @P0 LDGSTS.E.BYPASS.LTC128B.128 [R8+0x1b400], desc[UR52][R2.64], !P3 ;  /* 0x1b40000002080fae */ /* 0x000fe8000d901d74 */
[----:B------:R0:W-:Y:S02]  /*29fc0*/  @P0 LDGSTS.E.BYPASS.LTC128B.128 [R8+0x1f400], desc[UR52][R2.64+0x80], !P2 ;  /* 0x1f40008002080fae */ /* 0x0001e4000d101d74 */
[----:B0-----:R-:W-:Y:S01]  /*29fd0*/  IMAD.MOV.U32 R2, RZ, RZ, R14 ;  /* 0x000000ffff027224 */ /* 0x001fe200078e000e */
[----:B------:R-:W-:Y:S06]  /*29fe0*/  BRA `(.L_x_2282) ;  /* 0xffffff8400b47947 */ /* 0x000fec000383ffff */
.L_x_2059:
[----:B------:R-:W-:Y:S01]  /*29ff0*/  MOV R13, R4 ;  /* 0x00000004000d7202 */ /* 0x000fe20000000f00 */
        /* <DEDUP_REMOVED lines=8> */
.L_x_2283:
[C---:B------:R-:W-:Y:S02]  /*2a080*/  ISETP.GE.AND P3, PT, R27.reuse, R33, PT ;  /* 0x000000211b00720c */ /* 0x040fe40003f66270 */
[----:B------:R-:W-:Y:S01]  /*2a090*/  IADD3 R6, R27, 0x10, RZ ;  /* 0x000000101b067810 */ /* 0x000fe20007ffe0ff */
[----:B------:R-:W-:Y:S02]  /*2a0a0*/  IMAD.MOV.U32 R13, RZ, RZ, R0 ;  /* 0x000000ffff0d7224 */ /* 0x000fe400078e0000 */
[----:B------:R-:W-:-:S08]  /*2a0b0*/  IMAD.MOV.U32 R2, RZ, RZ, R14 ;  /* 0x000000ffff027224 */ /* 0x000fd000078e000e */
[----:B------:R-:W-:Y:S05]  /*2a0c0*/  WARPSYNC.COLLECTIVE R15, `(.L_x_2284) ;  /* 0x000000000f087348 */ /* 0x000fea0003c00000 */
[----:B------:R0:W1:Y:S02]  /*2a0d0*/  SHFL.IDX P6, R14, R13, R12, R11 ;  /* 0x0000000c0d0e7389 */ /* 0x00006400000c000b */
[----:B01----:R-:W-:Y:S01]  /*2a0e0*/  ENDCOLLECTIVE ;  /* 0x000000000000791b */ /* 0x003fe20003800000 */
.L_x_2284:
        /* <DEDUP_REMOVED lines=8> */
.L_x_2285:
        /* <DEDUP_REMOVED lines=12> */
.L_x_2286:
[----:B------:R-:W-:Y:S01]  /*2a230*/  MOV R13, R4 ;  /* 0x00000004000d7202 */ /* 0x000fe20000000f00 */
[----:B------:R-:W-:Y:S01]  /*2a240*/  IMAD.MOV.U32 R12, RZ, RZ, 0x2 ;  /* 0x00000002ff0c7424 */ /* 0x000fe200078e00ff */
[----:B------:R-:W-:-:S05]  /*2a250*/  @!P3 LEA R14, P2, R31, R14, 0x1 ;  /* 0x0000000e1f0eb211 */ /* 0x000fca00078408ff */
[----:B------:R-:W-:Y:S02]  /*2a260*/  @!P3 IMAD.X R5, RZ, RZ, R2, P2 ;  /* 0x000000ffff05b224 */ /* 0x000fe400010e0602 */
[----:B------:R-:W-:-:S07]  /*2a270*/  @!P3 IMAD.MOV.U32 R2, RZ, RZ, R14 ;  /* 0x000000ffff02b224 */ /* 0x000fce00078e000e */
[----:B------:R-:W-:Y:S05]  /*2a280*/  WARPSYNC.COLLECTIVE R15, `(.L_x_2287) ;  /* 0x000000000f087348 */ /* 0x000fea0003c00000 */
[----:B------:R0:W1:Y:S02]  /*2a290*/  SHFL.IDX P6, R14, R13, R12, R11 ;  /* 0x0000000c0d0e7389 */ /* 0x00006400000c000b */
[----:B01----:R-:W-:Y:S01]  /*2a2a0*/  ENDCOLLECTIVE ;  /* 0x000000000000791b */ /* 0x003fe20003800000 */
.L_x_2287:
        /* <DEDUP_REMOVED lines=13> */
.L_x_2288:
        /* <DEDUP_REMOVED lines=8> */
.L_x_2289:
        /* <DEDUP_REMOVED lines=13> */
.L_x_2290:
        /* <DEDUP_REMOVED lines=8> */
.L_x_2291:
        /* <DEDUP_REMOVED lines=8> */
[----:B------:R-:W-:Y:S01]  /*2a5d0*/  IMAD.MOV.U32 R13, RZ, RZ, R0 ;  /* 0x000000ffff0d7224 */ /* 0x000fe200078e0000 */
[----:B0-----:R-:W-:-:S09]  /*2a5e0*/  MOV R2, R14 ;  /* 0x0000000e00027202 */ /* 0x001fd20000000f00 */
[----:B------:R-:W-:Y:S05]  /*2a5f0*/  WARPSYNC.COLLECTIVE R15, `(.L_x_2292) ;  /* 0x000000000f087348 */ /* 0x000fea0003c00000 */
[----:B------:R0:W1:Y:S02]  /*2a600*/  SHFL.IDX P6, R14, R13, R12, R11 ;  /* 0x0000000c0d0e7389 */ /* 0x00006400000c000b */
[----:B01----:R-:W-:Y:S01]  /*2a610*/  ENDCOLLECTIVE ;  /* 0x000000000000791b */ /* 0x003fe20003800000 */
.L_x_2292:
        /* <DEDUP_REMOVED lines=8> */
.L_x_2293:
[----:B------:R-:W-:-:S05]  /*2a6a0*/  @!P3 IMAD.MOV.U32 R3, RZ, RZ, R5 ;  /* 0x000000ffff03b224 */ /* 0x000fca00078e0005 */
[----:B------:R-:W-:Y:S01]  /*2a6b0*/  @!PT LDS RZ, [RZ] ;  /* 0x00000000fffff984 */ /* 0x000fe20000000800 */
[----:B------:R-:W-:Y:S01]  /*2a6c0*/  @!PT LDS RZ, [RZ] ;  /* 0x00000000fffff984 */ /* 0x000fe20000000800 */
[----:B------:R-:W-:Y:S01]  /*2a6d0*/  @!PT LDS RZ, [RZ] ;  /* 0x00000000fffff984 */ /* 0x000fe20000000800 */
[----:B------:R-:W-:Y:S04]  /*2a6e0*/  @!P3 LDGSTS.E.BYPASS.LTC128B.128 [R8+0x12400], desc[UR52][R2.64], !P0 ;  /* 0x124000000208bfae */ /* 0x000fe8000c101d74 */
[----:B------:R0:W-:Y:S01]  /*2a6f0*/  @!P3 LDGSTS.E.BYPASS.LTC128B.128 [R8+0x16400], desc[UR52][R2.64+0x80], !P1 ;  /* 0x164000800208bfae */ /* 0x0001e2000c901d74 */
[----:B------:R-:W-:Y:S01]  /*2a700*/  ISETP.GE.AND P3, PT, R6, R33, PT ;  /* 0x000000210600720c */ /* 0x000fe20003f66270 */
[----:B------:R-:W-:Y:S01]  /*2a710*/  VIADD R6, R27, 0x60 ;  /* 0x000000601b067836 */ /* 0x000fe20000000000 */
[----:B------:R-:W-:Y:S01]  /*2a720*/  MOV R13, R0 ;  /* 0x00000000000d7202 */ /* 0x000fe20000000f00 */
[----:B0-----:R-:W-:-:S10]  /*2a730*/  IMAD.MOV.U32 R2, RZ, RZ, R14 ;  /* 0x000000ffff027224 */ /* 0x001fd400078e000e */
[----:B------:R-:W-:Y:S05]  /*2a740*/  WARPSYNC.COLLECTIVE R15, `(.L_x_2294) ;  /* 0x000000000f087348 */ /* 0x000fea0003c00000 */
[----:B------:R0:W1:Y:S02]  /*2a750*/  SHFL.IDX P6, R14, R13, R12, R11 ;  /* 0x0000000c0d0e7389 */ /* 0x00006400000c000b */
[----:B01----:R-:W-:Y:S01]  /*2a760*/  ENDCOLLECTIVE ;  /* 0x000000000000791b */ /* 0x003fe20003800000 */
.L_x_2294:
        /* <DEDUP_REMOVED lines=8> */
.L_x_2295:
        /* <DEDUP_REMOVED lines=12> */
.L_x_2296:
        /* <DEDUP_REMOVED lines=8> */
.L_x_2297:
        /* <DEDUP_REMOVED lines=11> */
.L_x_2298:
[----:B------:R-:W-:Y:S05]  /*2a9e0*/  BRA `(.L_x_2299) ;  /* 0xffffff8800287947 */ /* 0x000fea000383ffff */
.L_x_2064:
[----:B0-----:R0:W1:Y:S02]  /*2a9f0*/  SYNCS.PHASECHK.TRANS64.TRYWAIT P0, [R22+URZ+0x28820], R3 ;  /* 0x02882003160075a7 */ /* 0x001064000800017f */
[----:B-1----:R-:W-:Y:S05]  /*2aa00*/  @!P0 NANOSLEEP.SYNCS 0x989680 ;  /* 0x009896800000895d */ /* 0x002fea0003900000 */
[----:B------:R-:W1:Y:S02]  /*2aa10*/  @!P0 SYNCS.PHASECHK.TRANS64 P0, [R22+URZ+0x28820], R3 ;  /* 0x02882003160085a7 */ /* 0x000e64000800007f */
[----:B-1----:R-:W-:Y:S05]  /*2aa20*/  @!P0 BRA `(.L_x_2064) ;  /* 0xfffffffc00f08947 */ /* 0x002fea000383ffff */
[----:B------:R-:W-:Y:S05]  /*2aa30*/  BRA `(.L_x_2300) ;  /* 0xffffff8800a07947 */ /* 0x000fea000383ffff */
.L_x_2069:
[----:B0-----:R0:W1:Y:S02]  /*2aa40*/  SYNCS.PHASECHK.TRANS64.TRYWAIT P0, [R6+URZ+0x28840], R3 ;  /* 0x02884003060075a7 */ /* 0x001064000800017f */
[----:B-1----:R-:W-:Y:S05]  /*2aa50*/  @!P0 NANOSLEEP.SYNCS 0x989680 ;  /* 0x009896800000895d */ /* 0x002fea0003900000 */
[----:B------:R-:W1:Y:S02]  /*2aa60*/  @!P0 SYNCS.PHASECHK.TRANS64 P0, [R6+URZ+0x28840], R3 ;  /* 0x02884003060085a7 */ /* 0x000e64000800007f */
[----:B-1----:R-:W-:Y:S05]  /*2aa70*/  @!P0 BRA `(.L_x_2069) ;  /* 0xfffffffc00f08947 */ /* 0x002fea000383ffff */
[----:B------:R-:W-:Y:S05]  /*2aa80*/  BRA `(.L_x_2301) ;  /* 0xffffff8c00687947 */ /* 0x000fea000383ffff */
.L_x_2070:
        /* <DEDUP_REMOVED lines=8> */
.L_x_2303:
[----:B------:R-:W-:Y:S05]  /*2ab10*/  BSYNC B1 ;  /* 0x0000000000017941 */ /* 0x000fea0003800000 */
.L_x_2302:
        /* <DEDUP_REMOVED lines=9> */
.L_x_2304:
[----:B------:R-:W-:Y:S02]  /*2abb0*/  IMAD R8, R8, 0x2, R22 ;  /* 0x0000000208087824 */ /* 0x000fe400078e0216 */
[----:B------:R-:W-:Y:S02]  /*2abc0*/  IMAD.MOV.U32 R13, RZ, RZ, R9 ;  /* 0x000000ffff0d7224 */ /* 0x000fe400078e0009 */
[----:B------:R-:W-:Y:S02]  /*2abd0*/  IMAD.MOV.U32 R12, RZ, RZ, 0x1 ;  /* 0x00000001ff0c7424 */ /* 0x000fe400078e00ff */
[----:B------:R-:W-:-:S07]  /*2abe0*/  IMAD.MOV.U32 R2, RZ, RZ, R14 ;  /* 0x000000ffff027224 */ /* 0x000fce00078e000e */
[----:B------:R-:W-:Y:S05]  /*2abf0*/  WARPSYNC.COLLECTIVE R15, `(.L_x_2305) ;  /* 0x000000000f087348 */ /* 0x000fea0003c00000 */
[----:B------:R0:W1:Y:S02]  /*2ac00*/  SHFL.IDX P6, R14, R13, R12, R11 ;  /* 0x0000000c0d0e7389 */ /* 0x00006400000c000b */
[----:B01----:R-:W-:Y:S01]  /*2ac10*/  ENDCOLLECTIVE ;  /* 0x000000000000791b */ /* 0x003fe20003800000 */
.L_x_2305:
        /* <DEDUP_REMOVED lines=12> */
.L_x_2306:
[----:B------:R-:W-:Y:S01]  /*2ace0*/  IMAD.MOV.U32 R13, RZ, RZ, R9 ;  /* 0x000000ffff0d7224 */ /* 0x000fe200078e0009 */
[----:B------:R-:W-:Y:S01]  /*2acf0*/  MOV R12, 0x2 ;  /* 0x00000002000c7802 */ /* 0x000fe20000000f00 */
[----:B------:R-:W-:-:S07]  /*2ad00*/  IMAD.MOV.U32 R2, RZ, RZ, R14 ;  /* 0x000000ffff027224 */ /* 0x000fce00078e000e */
[----:B------:R-:W-:Y:S05]  /*2ad10*/  WARPSYNC.COLLECTIVE R15, `(.L_x_2307) ;  /* 0x000000000f087348 */ /* 0x000fea0003c00000 */
[----:B------:R0:W1:Y:S02]  /*2ad20*/  SHFL.IDX P6, R14, R13, R12, R11 ;  /* 0x0000000c0d0e7389 */ /* 0x00006400000c000b */
[----:B01----:R-:W-:Y:S01]  /*2ad30*/  ENDCOLLECTIVE ;  /* 0x000000000000791b */ /* 0x003fe20003800000 */
.L_x_2307:
        /* <DEDUP_REMOVED lines=12> */
.L_x_2308:
[----:B------:R-:W-:Y:S02]  /*2ae00*/  IMAD.MOV.U32 R13, RZ, RZ, R9 ;  /* 0x000000ffff0d7224 */ /* 0x000fe400078e0009 */
[----:B------:R-:W-:Y:S02]  /*2ae10*/  IMAD.MOV.U32 R12, RZ, RZ, 0x3 ;  /* 0x00000003ff0c7424 */ /* 0x000fe400078e00ff */
[----:B------:R-:W-:-:S07]  /*2ae20*/  IMAD.MOV.U32 R2, RZ, RZ, R14 ;  /* 0x000000ffff027224 */ /* 0x000fce00078e000e */
[----:B------:R-:W-:Y:S05]  /*2ae30*/  WARPSYNC.COLLECTIVE R15, `(.L_x_2309) ;  /* 0x000000000f087348 */ /* 0x000fea0003c00000 */
[----:B------:R0:W1:Y:S02]  /*2ae40*/  SHFL.IDX P6, R14, R13, R12, R11 ;  /* 0x0000000c0d0e7389 */ /* 0x00006400000c000b */
[----:B01----:R-:W-:Y:S01]  /*2ae50*/  ENDCOLLECTIVE ;  /* 0x000000000000791b */ /* 0x003fe20003800000 */
.L_x_2309:
        /* <DEDUP_REMOVED lines=12> */
.L_x_2310:
[----:B------:R-:W-:Y:S02]  /*2af20*/  IMAD.MOV.U32 R13, RZ, RZ, R9 ;  /* 0x000000ffff0d7224 */ /* 0x000fe400078e0009 */
[----:B------:R-:W-:Y:S01]  /*2af30*/  IMAD.MOV.U32 R12, RZ, RZ, 0x4 ;  /* 0x00000004ff0c7424 */ /* 0x000fe200078e00ff */
[----:B------:R-:W-:-:S07]  /*2af40*/  MOV R2, R14 ;  /* 0x0000000e00027202 */ /* 0x000fce0000000f00 */
[----:B------:R-:W-:Y:S05]  /*2af50*/  WARPSYNC.COLLECTIVE R15, `(.L_x_2311) ;  /* 0x000000000f087348 */ /* 0x000fea0003c00000 */
[----:B------:R0:W1:Y:S02]  /*2af60*/  SHFL.IDX P6, R14, R13, R12, R11 ;  /* 0x0000000c0d0e7389 */ /* 0x00006400000c000b */
[----:B01----:R-:W-:Y:S01]  /*2af70*/  ENDCOLLECTIVE ;  /* 0x000000000000791b */ /* 0x003fe20003800000 */
.L_x_2311:
        /* <DEDUP_REMOVED lines=12> */
.L_x_2312:
[----:B------:R-:W-:Y:S01]  /*2b040*/  IMAD.MOV.U32 R13, RZ, RZ, R9 ;  /* 0x000000ffff0d7224 */ /* 0x000fe200078e0009 */
[----:B------:R-:W-:Y:S01]  /*2b050*/  MOV R12, 0x5 ;  /* 0x00000005000c7802 */ /* 0x000fe20000000f00 */
[----:B------:R-:W-:-:S07]  /*2b060*/  IMAD.MOV.U32 R2, RZ, RZ, R14 ;  /* 0x000000ffff027224 */ /* 0x000fce00078e000e */
[----:B------:R-:W-:Y:S05]  /*2b070*/  WARPSYNC.COLLECTIVE R15, `(.L_x_2313) ;  /* 0x000000000f087348 */ /* 0x000fea0003c00000 */
[----:B------:R0:W1:Y:S02]  /*2b080*/  SHFL.IDX P6, R14, R13, R12, R11 ;  /* 0x0000000c0d0e7389 */ /* 0x00006400000c000b */
[----:B01----:R-:W-:Y:S01]  /*2b090*/  ENDCOLLECTIVE ;  /* 0x000000000000791b */ /* 0x003fe20003800000 */
.L_x_2313:
        /* <DEDUP_REMOVED lines=12> */
.L_x_2314:
[----:B------:R-:W-:Y:S02]  /*2b160*/  IMAD.MOV.U32 R13, RZ, RZ, R9 ;  /* 0x000000ffff0d7224 */ /* 0x000fe400078e0009 */
[----:B------:R-:W-:Y:S02]  /*2b170*/  IMAD.MOV.U32 R12, RZ, RZ, 0x6 ;  /* 0x00000006ff0c7424 */ /* 0x000fe400078e00ff */
[----:B------:R-:W-:-:S07]  /*2b180*/  IMAD.MOV.U32 R2, RZ, RZ, R14 ;  /* 0x000000ffff027224 */ /* 0x000fce00078e000e */
[----:B------:R-:W-:Y:S05]  /*2b190*/  WARPSYNC.COLLECTIVE R15, `(.L_x_2315) ;  /* 0x000000000f087348 */ /* 0x000fea0003c00000 */
[----:B------:R0:W1:Y:S02]  /*2b1a0*/  SHFL.IDX P6, R14, R13, R12, R11 ;  /* 0x0000000c0d0e7389 */ /* 0x00006400000c000b */
[----:B01----:R-:W-:Y:S01]  /*2b1b0*/  ENDCOLLECTIVE ;  /* 0x000000000000791b */ /* 0x003fe20003800000 */
.L_x_2315:
        /* <DEDUP_REMOVED lines=12> */
.L_x_2316:
[----:B------:R-:W-:Y:S02]  /*2b280*/  IMAD.MOV.U32 R13, RZ, RZ, R9 ;  /* 0x000000ffff0d7224 */ /* 0x000fe400078e0009 */
[----:B------:R-:W-:Y:S01]  /*2b290*/  IMAD.MOV.U32 R12, RZ, RZ, 0x7 ;  /* 0x00000007ff0c7424 */ /* 0x000fe200078e00ff */
[----:B------:R-:W-:-:S07]  /*2b2a0*/  MOV R2, R14 ;  /* 0x0000000e00027202 */ /* 0x000fce0000000f00 */
[----:B------:R-:W-:Y:S05]  /*2b2b0*/  WARPSYNC.COLLECTIVE R15, `(.L_x_2317) ;  /* 0x000000000f087348 */ /* 0x000fea0003c00000 */
[----:B------:R0:W1:Y:S02]  /*2b2c0*/  SHFL.IDX P6, R14, R13, R12, R11 ;  /* 0x0000000c0d0e7389 */ /* 0x00006400000c000b */
[----:B01----:R-:W-:Y:S01]  /*2b2d0*/  ENDCOLLECTIVE ;  /* 0x000000000000791b */ /* 0x003fe20003800000 */
.L_x_2317:
        /* <DEDUP_REMOVED lines=12> */
.L_x_2318:
[----:B------:R-:W-:Y:S01]  /*2b3a0*/  IMAD.MOV.U32 R2, RZ, RZ, R14 ;  /* 0x000000ffff027224 */ /* 0x000fe200078e000e */
[----:B------:R-:W-:Y:S06]  /*2b3b0*/  BRA `(.L_x_2319) ;  /* 0xffffff8800347947 */ /* 0x000fec000383ffff */
.L_x_2075:
[----:B-1----:R1:W2:Y:S02]  /*2b3c0*/  SYNCS.PHASECHK.TRANS64.TRYWAIT P0, [R6+URZ+0x28860], R2 ;  /* 0x02886002060075a7 */ /* 0x0022a4000800017f */
[----:B--2---:R-:W-:Y:S05]  /*2b3d0*/  @!P0 NANOSLEEP.SYNCS 0x989680 ;  /* 0x009896800000895d */ /* 0x004fea0003900000 */
[----:B------:R-:W2:Y:S02]  /*2b3e0*/  @!P0 SYNCS.PHASECHK.TRANS64 P0, [R6+URZ+0x28860], R2 ;  /* 0x02886002060085a7 */ /* 0x000ea4000800007f */
[----:B--2---:R-:W-:Y:S05]  /*2b3f0*/  @!P0 BRA `(.L_x_2075) ;  /* 0xfffffffc00f08947 */ /* 0x004fea000383ffff */
[----:B------:R-:W-:Y:S05]  /*2b400*/  BRA `(.L_x_2320) ;  /* 0xffffff8800907947 */ /* 0x000fea000383ffff */
.L_x_2076:
[----:B------:R-:W-:Y:S01]  /*2b410*/  BSSY B1, `(.L_x_2321) ;  /* 0x0000008000017945 */ /* 0x000fe20003800000 */
[----:B------:R-:W-:Y:S01]  /*2b420*/  IMAD.MOV.U32 R13, RZ, RZ, R23 ;  /* 0x000000ffff0d7224 */ /* 0x000fe200078e0017 */
[----:B------:R-:W-:Y:S01]  /*2b430*/  MOV R11, 0x181f ;  /* 0x0000181f000b7802 */ /* 0x000fe20000000f00 */
[----:B------:R-:W-:Y:S02]  /*2b440*/  IMAD.MOV.U32 R12, RZ, RZ, RZ ;  /* 0x000000ffff0c7224 */ /* 0x000fe400078e00ff */
[----:B------:R-:W-:-:S07]  /*2b450*/  IMAD.MOV.U32 R15, RZ, RZ, -0x1 ;  /* 0xffffffffff0f7424 */ /* 0x000fce00078e00ff */
[----:B-1----:R-:W-:Y:S05]  /*2b460*/  WARPSYNC.COLLECTIVE R15, `(.L_x_2322) ;  /* 0x000000000f087348 */ /* 0x002fea0003c00000 */
[----:B------:R0:W2:Y:S02]  /*2b470*/  SHFL.IDX P6, R14, R13, R12, R11 ;  /* 0x0000000c0d0e7389 */ /* 0x0000a400000c000b */
[----:B012---:R-:W-:Y:S01]  /*2b480*/  ENDCOLLECTIVE ;  /* 0x000000000000791b */ /* 0x007fe20003800000 */
.L_x_2322:
[----:B------:R-:W-:Y:S05]  /*2b490*/  BSYNC B1 ;  /* 0x0000000000017941 */ /* 0x000fea0003800000 */
.L_x_2321:
[----:B------:R-:W-:Y:S01]  /*2b4a0*/  IMAD.MOV.U32 R13, RZ, RZ, R17 ;  /* 0x000000ffff0d7224 */ /* 0x000fe200078e0011 */
[----:B------:R-:W-:Y:S01]  /*2b4b0*/  LEA R7, R7, R22, 0x1 ;  /* 0x0000001607077211 */ /* 0x000fe200078e08ff */
[----:B------:R-:W-:Y:S02]  /*2b4c0*/  IMAD.MOV.U32 R12, RZ, RZ, RZ ;  /* 0x000000ffff0c7224 */ /* 0x000fe400078e00ff */
[----:B------:R-:W-:Y:S02]  /*2b4d0*/  IMAD.MOV.U32 R11, RZ, RZ, 0x181f ;  /* 0x0000181fff0b7424 */ /* 0x000fe400078e00ff */
[----:B------:R-:W-:Y:S02]  /*2b4e0*/  IMAD.MOV.U32 R15, RZ, RZ, -0x1 ;  /* 0xffffffffff0f7424 */ /* 0x000fe400078e00ff */
[----:B------:R-:W-:-:S07]  /*2b4f0*/  IMAD.MOV.U32 R3, RZ, RZ, R14 ;  /* 0x000000ffff037224 */ /* 0x000fce00078e000e */
[----:B------:R-:W-:Y:S05]  /*2b500*/  WARPSYNC.COLLECTIVE R15, `(.L_x_2323) ;  /* 0x000000000f087348 */ /* 0x000fea0003c00000 */
[----:B------:R0:W1:Y:S02]  /*2b510*/  SHFL.IDX P6, R14, R13, R12, R11 ;  /* 0x0000000c0d0e7389 */ /* 0x00006400000c000b */
[----:B01----:R-:W-:Y:S01]  /*2b520*/  ENDCOLLECTIVE ;  /* 0x000000000000791b */ /* 0x003fe20003800000 */
.L_x_2323:
[----:B------:R-:W-:Y:S02]  /*2b530*/  IMAD.MOV.U32 R13, RZ, RZ, R23 ;  /* 0x000000ffff0d7224 */ /* 0x000fe400078e0017 */
[----:B------:R-:W-:Y:S02]  /*2b540*/  IMAD.MOV.U32 R12, RZ, RZ, 0x1 ;  /* 0x00000001ff0c7424 */ /* 0x000fe400078e00ff */
[----:B------:R-:W-:-:S07]  /*2b550*/  IMAD.MOV.U32 R2, RZ, RZ, R14 ;  /* 0x000000ffff027224 */ /* 0x000fce00078e000e */
[----:B------:R-:W-:Y:S05]  /*2b560*/  WARPSYNC.COLLECTIVE R15, `(.L_x_2324) ;  /* 0x000000000f087348 */ /* 0x000fea0003c00000 */
[----:B------:R0:W1:Y:S02]  /*2b570*/  SHFL.IDX P6, R14, R13, R12, R11 ;  /* 0x0000000c0d0e7389 */ /* 0x00006400000c000b */
[----:B01----:R-:W-:Y:S01]  /*2b580*/  ENDCOLLECTIVE ;  /* 0x000000000000791b */ /* 0x003fe20003800000 */
.L_x_2324:
        /* <DEDUP_REMOVED lines=14> */
.L_x_2325:
[----:B------:R-:W-:Y:S02]  /*2b670*/  IMAD.MOV.U32 R13, RZ, RZ, R23 ;  /* 0x000000ffff0d7224 */ /* 0x000fe400078e0017 */
[----:B------:R-:W-:Y:S02]  /*2b680*/  IMAD.MOV.U32 R12, RZ, RZ, 0x2 ;  /* 0x00000002ff0c7424 */ /* 0x000fe400078e00ff */
[----:B------:R-:W-:-:S07]  /*2b690*/  IMAD.MOV.U32 R2, RZ, RZ, R14 ;  /* 0x000000ffff027224 */ /* 0x000fce00078e000e */
[----:B------:R-:W-:Y:S05]  /*2b6a0*/  WARPSYNC.COLLECTIVE R15, `(.L_x_2326) ;  /* 0x000000000f087348 */ /* 0x000fea0003c00000 */
[----:B------:R0:W1:Y:S02]  /*2b6b0*/  SHFL.IDX P6, R14, R13, R12, R11 ;  /* 0x0000000c0d0e7389 */ /* 0x00006400000c000b */
[----:B01----:R-:W-:Y:S01]  /*2b6c0*/  ENDCOLLECTIVE ;  /* 0x000000000000791b */ /* 0x003fe20003800000 */
.L_x_2326:
        /* <DEDUP_REMOVED lines=14> */
.L_x_2327:
[----:B------:R-:W-:Y:S02]  /*2b7b0*/  IMAD.MOV.U32 R13, RZ, RZ, R23 ;  /* 0x000000ffff0d7224 */ /* 0x000fe400078e0017 */
[----:B------:R-:W-:Y:S02]  /*2b7c0*/  IMAD.MOV.U32 R12, RZ, RZ, 0x3 ;  /* 0x00000003ff0c7424 */ /* 0x000fe400078e00ff */
[----:B------:R-:W-:-:S07]  /*2b7d0*/  IMAD.MOV.U32 R2, RZ, RZ, R14 ;  /* 0x000000ffff027224 */ /* 0x000fce00078e000e */
[----:B------:R-:W-:Y:S05]  /*2b7e0*/  WARPSYNC.COLLECTIVE R15, `(.L_x_2328) ;  /* 0x000000000f087348 */ /* 0x000fea0003c00000 */
[----:B------:R0:W1:Y:S02]  /*2b7f0*/  SHFL.IDX P6, R14, R13, R12, R11 ;  /* 0x0000000c0d0e7389 */ /* 0x00006400000c000b */
[----:B01----:R-:W-:Y:S01]  /*2b800*/  ENDCOLLECTIVE ;  /* 0x000000000000791b */ /* 0x003fe20003800000 */
.L_x_2328:
        /* <DEDUP_REMOVED lines=14> */
.L_x_2329:
[----:B------:R-:W-:Y:S02]  /*2b8f0*/  IMAD.MOV.U32 R13, RZ, RZ, R23 ;  /* 0x000000ffff0d7224 */ /* 0x000fe400078e0017 */
[----:B------:R-:W-:Y:S02]  /*2b900*/  IMAD.MOV.U32 R12, RZ, RZ, 0x4 ;  /* 0x00000004ff0c7424 */ /* 0x000fe400078e00ff */
[----:B------:R-:W-:-:S07]  /*2b910*/  IMAD.MOV.U32 R2, RZ, RZ, R14 ;  /* 0x000000ffff027224 */ /* 0x000fce00078e000e */
[----:B------:R-:W-:Y:S05]  /*2b920*/  WARPSYNC.COLLECTIVE R15, `(.L_x_2330) ;  /* 0x000000000f087348 */ /* 0x000fea0003c00000 */
[----:B------:R0:W1:Y:S02]  /*2b930*/  SHFL.IDX P6, R14, R13, R12, R11 ;  /* 0x0000000c0d0e7389 */ /* 0x00006400000c000b */
[----:B01----:R-:W-:Y:S01]  /*2b940*/  ENDCOLLECTIVE ;  /* 0x000000000000791b */ /* 0x003fe20003800000 */
.L_x_2330:
        /* <DEDUP_REMOVED lines=14> */
.L_x_2331:
[----:B------:R-:W-:Y:S02]  /*2ba30*/  IMAD.MOV.U32 R13, RZ, RZ, R23 ;  /* 0x000000ffff0d7224 */ /* 0x000fe400078e0017 */
[----:B------:R-:W-:Y:S02]  /*2ba40*/  IMAD.MOV.U32 R12, RZ, RZ, 0x5 ;  /* 0x00000005ff0c7424 */ /* 0x000fe400078e00ff */
[----:B------:R-:W-:-:S07]  /*2ba50*/  IMAD.MOV.U32 R2, RZ, RZ, R14 ;  /* 0x000000ffff027224 */ /* 0x000fce00078e000e */
[----:B------:R-:W-:Y:S05]  /*2ba60*/  WARPSYNC.COLLECTIVE R15, `(.L_x_2332) ;  /* 0x000000000f087348 */ /* 0x000fea0003c00000 */
[----:B------:R0:W1:Y:S02]  /*2ba70*/  SHFL.IDX P6, R14, R13, R12, R11 ;  /* 0x0000000c0d0e7389 */ /* 0x00006400000c000b */
[----:B01----:R-:W-:Y:S01]  /*2ba80*/  ENDCOLLECTIVE ;  /* 0x000000000000791b */ /* 0x003fe20003800000 */
.L_x_2332:
        /* <DEDUP_REMOVED lines=14> */
.L_x_2333:
[----:B------:R-:W-:Y:S02]  /*2bb70*/  IMAD.MOV.U32 R13, RZ, RZ, R23 ;  /* 0x000000ffff0d7224 */ /* 0x000fe400078e0017 */
[----:B------:R-:W-:Y:S02]  /*2bb80*/  IMAD.MOV.U32 R12, RZ, RZ, 0x6 ;  /* 0x00000006ff0c7424 */ /* 0x000fe400078e00ff */
[----:B------:R-:W-:-:S07]  /*2bb90*/  IMAD.MOV.U32 R2, RZ, RZ, R14 ;  /* 0x000000ffff027224 */ /* 0x000fce00078e000e */
[----:B------:R-:W-:Y:S05]  /*2bba0*/  WARPSYNC.COLLECTIVE R15, `(.L_x_2334) ;  /* 0x000000000f087348 */ /* 0x000fea0003c00000 */
[----:B------:R0:W1:Y:S02]  /*2bbb0*/  SHFL.IDX P6, R14, R13, R12, R11 ;  /* 0x0000000c0d0e7389 */ /* 0x00006400000c000b */
[----:B01----:R-:W-:Y:S01]  /*2bbc0*/  ENDCOLLECTIVE ;  /* 0x000000000000791b */ /* 0x003fe20003800000 */
.L_x_2334:
        /* <DEDUP_REMOVED lines=14> */
.L_x_2335:
[----:B------:R-:W-:Y:S02]  /*2bcb0*/  IMAD.MOV.U32 R13, RZ, RZ, R23 ;  /* 0x000000ffff0d7224 */ /* 0x000fe400078e0017 */
[----:B------:R-:W-:Y:S02]  /*2bcc0*/  IMAD.MOV.U32 R12, RZ, RZ, 0x7 ;  /* 0x00000007ff0c7424 */ /* 0x000fe400078e00ff */
[----:B------:R-:W-:-:S07]  /*2bcd0*/  IMAD.MOV.U32 R2, RZ, RZ, R14 ;  /* 0x000000ffff027224 */ /* 0x000fce00078e000e */
[----:B------:R-:W-:Y:S05]  /*2bce0*/  WARPSYNC.COLLECTIVE R15, `(.L_x_2336) ;  /* 0x000000000f087348 */ /* 0x000fea0003c00000 */
[----:B------:R0:W1:Y:S02]  /*2bcf0*/  SHFL.IDX P6, R14, R13, R12, R11 ;  /* 0x0000000c0d0e7389 */ /* 0x00006400000c000b */
[----:B01----:R-:W-:Y:S01]  /*2bd00*/  ENDCOLLECTIVE ;  /* 0x000000000000791b */ /* 0x003fe20003800000 */
.L_x_2336:
        /* <DEDUP_REMOVED lines=13> */
.L_x_2337:
[----:B------:R-:W-:Y:S01]  /*2bde0*/  @!PT LDS RZ, [RZ] ;  /* 0x00000000fffff984 */ /* 0x000fe20000000800 */
[----:B------:R-:W-:Y:S01]  /*2bdf0*/  @!PT LDS RZ, [RZ] ;  /* 0x00000000fffff984 */ /* 0x000fe20000000800 */
[----:B------:R-:W-:Y:S01]  /*2be00*/  @!PT LDS RZ, [RZ] ;  /* 0x00000000fffff984 */ /* 0x000fe20000000800 */
[----:B------:R1:W-:Y:S01]  /*2be10*/  LDGSTS.E.BYPASS.LTC128B.128 [R7+0x7400], desc[UR52][R2.64+0x80], !P0 ;  /* 0x0740008002077fae */ /* 0x0003e2000c101d74 */
[----:B------:R-:W-:Y:S05]  /*2be20*/  BRA `(.L_x_2338) ;  /* 0xffffff8400187947 */ /* 0x000fea000383ffff */
.L_x_2084:
[----:B0-----:R0:W1:Y:S02]  /*2be30*/  SYNCS.PHASECHK.TRANS64.TRYWAIT P0, [R0+URZ+0x28860], R3 ;  /* 0x02886003000075a7 */ /* 0x001064000800017f */
[----:B-1----:R-:W-:Y:S05]  /*2be40*/  @!P0 NANOSLEEP.SYNCS 0x989680 ;  /* 0x009896800000895d */ /* 0x002fea0003900000 */
[----:B------:R-:W1:Y:S02]  /*2be50*/  @!P0 SYNCS.PHASECHK.TRANS64 P0, [R0+URZ+0x28860], R3 ;  /* 0x02886003000085a7 */ /* 0x000e64000800007f */
[----:B-1----:R-:W-:Y:S05]  /*2be60*/  @!P0 BRA `(.L_x_2084) ;  /* 0xfffffffc00f08947 */ /* 0x002fea000383ffff */
[----:B------:R-:W-:Y:S05]  /*2be70*/  BRA `(.L_x_2339) ;  /* 0xffffff88002c7947 */ /* 0x000fea000383ffff */
.L_x_2085:
        /* <DEDUP_REMOVED lines=8> */
.L_x_2341:
[----:B------:R-:W-:Y:S05]  /*2bf00*/  BSYNC B0 ;  /* 0x0000000000007941 */ /* 0x000fea0003800000 */
.L_x_2340:
[----:B------:R-:W-:Y:S01]  /*2bf10*/  IMAD.MOV.U32 R13, RZ, RZ, R17 ;  /* 0x000000ffff0d7224 */ /* 0x000fe200078e0011 */
[----:B------:R-:W-:Y:S01]  /*2bf20*/  MOV R3, R14 ;  /* 0x0000000e00037202 */ /* 0x000fe20000000f00 */
[----:B------:R-:W-:Y:S02]  /*2bf30*/  IMAD.MOV.U32 R12, RZ, RZ, RZ ;  /* 0x000000ffff0c7224 */ /* 0x000fe400078e00ff */
[----:B------:R-:W-:Y:S02]  /*2bf40*/  IMAD.MOV.U32 R11, RZ, RZ, 0x181f ;  /* 0x0000181fff0b7424 */ /* 0x000fe400078e00ff */
[----:B------:R-:W-:Y:S02]  /*2bf50*/  IMAD.MOV.U32 R15, RZ, RZ, -0x1 ;  /* 0xffffffffff0f7424 */ /* 0x000fe400078e00ff */
[----:B------:R-:W-:Y:S02]  /*2bf60*/  IMAD.SHL.U32 R5, R31, 0x2, RZ ;  /* 0x000000021f057824 */ /* 0x000fe400078e00ff */
[----:B------:R-:W-:-:S07]  /*2bf70*/  IMAD R4, R9, 0x2, R22 ;  /* 0x0000000209047824 */ /* 0x000fce00078e0216 */
[----:B------:R-:W-:Y:S05]  /*2bf80*/  WARPSYNC.COLLECTIVE R15, `(.L_x_2342) ;  /* 0x000000000f087348 */ /* 0x000fea0003c00000 */
[----:B------:R0:W1:Y:S02]  /*2bf90*/  SHFL.IDX P6, R14, R13, R12, R11 ;  /* 0x0000000c0d0e7389 */ /* 0x00006400000c000b */
[----:B01----:R-:W-:Y:S01]  /*2bfa0*/  ENDCOLLECTIVE ;  /* 0x000000000000791b */ /* 0x003fe20003800000 */
.L_x_2342:
        /* <DEDUP_REMOVED lines=11> */
.L_x_2343:
        /* <DEDUP_REMOVED lines=13> */
.L_x_2344:
[----:B------:R-:W-:Y:S02]  /*2c130*/  IMAD.MOV.U32 R13, RZ, RZ, R23 ;  /* 0x000000ffff0d7224 */ /* 0x000fe400078e0017 */
[----:B------:R-:W-:Y:S02]  /*2c140*/  IMAD.MOV.U32 R12, RZ, RZ, 0x2 ;  /* 0x00000002ff0c7424 */ /* 0x000fe400078e00ff */
[----:B------:R-:W-:-:S07]  /*2c150*/  IMAD.MOV.U32 R10, RZ, RZ, R14 ;  /* 0x000000ffff0a7224 */ /* 0x000fce00078e000e */
[----:B------:R-:W-:Y:S05]  /*2c160*/  WARPSYNC.COLLECTIVE R15, `(.L_x_2345) ;  /* 0x000000000f087348 */ /* 0x000fea0003c00000 */
[----:B------:R0:W1:Y:S02]  /*2c170*/  SHFL.IDX P6, R14, R13, R12, R11 ;  /* 0x0000000c0d0e7389 */ /* 0x00006400000c000b */
[----:B01----:R-:W-:Y:S01]  /*2c180*/  ENDCOLLECTIVE ;  /* 0x000000000000791b */ /* 0x003fe20003800000 */
.L_x_2345:
        /* <DEDUP_REMOVED lines=14> */
.L_x_2346:
[----:B------:R-:W-:Y:S02]  /*2c270*/  IMAD.MOV.U32 R13, RZ, RZ, R23 ;  /* 0x000000ffff0d7224 */ /* 0x000fe400078e0017 */
[----:B------:R-:W-:Y:S01]  /*2c280*/  IMAD.MOV.U32 R12, RZ, RZ, 0x3 ;  /* 0x00000003ff0c7424 */ /* 0x000fe200078e00ff */
[----:B------:R-:W-:-:S13]  /*2c290*/  IADD3 R2, P2, R14, R5, RZ ;  /* 0x000000050e027210 */ /* 0x000fda0007f5e0ff */
[----:B------:R-:W-:Y:S05]  /*2c2a0*/  WARPSYNC.COLLECTIVE R15, `(.L_x_2347) ;  /* 0x000000000f087348 */ /* 0x000fea0003c00000 */
[----:B------:R0:W1:Y:S02]  /*2c2b0*/  SHFL.IDX P6, R14, R13, R12, R11 ;  /* 0x0000000c0d0e7389 */ /* 0x00006400000c000b */
[----:B01----:R-:W-:Y:S01]  /*2c2c0*/  ENDCOLLECTIVE ;  /* 0x000000000000791b */ /* 0x003fe20003800000 */
.L_x_2347:
        /* <DEDUP_REMOVED lines=13> */
.L_x_2348:
[----:B------:R-:W-:Y:S02]  /*2c3a0*/  IMAD.MOV.U32 R13, RZ, RZ, R23 ;  /* 0x000000ffff0d7224 */ /* 0x000fe400078e0017 */
[----:B------:R-:W-:Y:S01]  /*2c3b0*/  IMAD.MOV.U32 R12, RZ, RZ, 0x4 ;  /* 0x00000004ff0c7424 */ /* 0x000fe200078e00ff */
[----:B------:R-:W-:-:S13]  /*2c3c0*/  IADD3 R2, P2, R14, R5, RZ ;  /* 0x000000050e027210 */ /* 0x000fda0007f5e0ff */
[----:B------:R-:W-:Y:S05]  /*2c3d0*/  WARPSYNC.COLLECTIVE R15, `(.L_x_2349) ;  /* 0x000000000f087348 */ /* 0x000fea0003c00000 */
[----:B------:R0:W1:Y:S02]  /*2c3e0*/  SHFL.IDX P6, R14, R13, R12, R11 ;  /* 0x0000000c0d0e7389 */ /* 0x00006400000c000b */
[----:B01----:R-:W-:Y:S01]  /*2c3f0*/  ENDCOLLECTIVE ;  /* 0x000000000000791b */ /* 0x003fe20003800000 */
.L_x_2349:
        /* <DEDUP_REMOVED lines=13> */
.L_x_2350:
[----:B------:R-:W-:Y:S02]  /*2c4d0*/  IMAD.MOV.U32 R13, RZ, RZ, R23 ;  /* 0x000000ffff0d7224 */ /* 0x000fe400078e0017 */
[----:B------:R-:W-:Y:S02]  /*2c4e0*/  IMAD.MOV.U32 R12, RZ, RZ, 0x5 ;  /* 0x00000005ff0c7424 */ /* 0x000fe400078e00ff */
[----:B------:R-:W-:-:S07]  /*2c4f0*/  IMAD.MOV.U32 R10, RZ, RZ, R14 ;  /* 0x000000ffff0a7224 */ /* 0x000fce00078e000e */
[----:B------:R-:W-:Y:S05]  /*2c500*/  WARPSYNC.COLLECTIVE R15, `(.L_x_2351) ;  /* 0x000000000f087348 */ /* 0x000fea0003c00000 */
[----:B------:R0:W1:Y:S02]  /*2c510*/  SHFL.IDX P6, R14, R13, R12, R11 ;  /* 0x0000000c0d0e7389 */ /* 0x00006400000c000b */
[----:B01----:R-:W-:Y:S01]  /*2c520*/  ENDCOLLECTIVE ;  /* 0x000000000000791b */ /* 0x003fe20003800000 */
.L_x_2351:
        /* <DEDUP_REMOVED lines=14> */
.L_x_2352:
[----:B------:R-:W-:Y:S01]  /*2c610*/  IMAD.MOV.U32 R13, RZ, RZ, R23 ;  /* 0x000000ffff0d7224 */ /* 0x000fe200078e0017 */
[----:B------:R-:W-:Y:S02]  /*2c620*/  MOV R12, 0x6 ;  /* 0x00000006000c7802 */ /* 0x000fe40000000f00 */
[----:B------:R-:W-:-:S13]  /*2c630*/  IADD3 R2, P2, R14, R5, RZ ;  /* 0x000000050e027210 */ /* 0x000fda0007f5e0ff */
[----:B------:R-:W-:Y:S05]  /*2c640*/  WARPSYNC.COLLECTIVE R15, `(.L_x_2353) ;  /* 0x000000000f087348 */ /* 0x000fea0003c00000 */
[----:B------:R0:W1:Y:S02]  /*2c650*/  SHFL.IDX P6, R14, R13, R12, R11 ;  /* 0x0000000c0d0e7389 */ /* 0x00006400000c000b */
[----:B01----:R-:W-:Y:S01]  /*2c660*/  ENDCOLLECTIVE ;  /* 0x000000000000791b */ /* 0x003fe20003800000 */
.L_x_2353:
        /* <DEDUP_REMOVED lines=13> */
.L_x_2354:
[----:B------:R-:W-:Y:S02]  /*2c740*/  IMAD.MOV.U32 R13, RZ, RZ, R23 ;  /* 0x000000ffff0d7224 */ /* 0x000fe400078e0017 */
[----:B------:R-:W-:Y:S02]  /*2c750*/  IMAD.MOV.U32 R12, RZ, RZ, 0x7 ;  /* 0x00000007ff0c7424 */ /* 0x000fe400078e00ff */
[----:B------:R-:W-:-:S07]  /*2c760*/  IMAD.MOV.U32 R10, RZ, RZ, R14 ;  /* 0x000000ffff0a7224 */ /* 0x000fce00078e000e */
[----:B------:R-:W-:Y:S05]  /*2c770*/  WARPSYNC.COLLECTIVE R15, `(.L_x_2355) ;  /* 0x000000000f087348 */ /* 0x000fea0003c00000 */
[----:B------:R0:W1:Y:S02]  /*2c780*/  SHFL.IDX P6, R14, R13, R12, R11 ;  /* 0x0000000c0d0e7389 */ /* 0x00006400000c000b */
[----:B01----:R-:W-:Y:S01]  /*2c790*/  ENDCOLLECTIVE ;  /* 0x000000000000791b */ /* 0x003fe20003800000 */
.L_x_2355:
        /* <DEDUP_REMOVED lines=12> */
.L_x_2356:
[----:B------:R-:W-:Y:S05]  /*2c860*/  BRA `(.L_x_2357) ;  /* 0xffffff8000cc7947 */ /* 0x000fea000383ffff */
.L_x_2090:
        /* <DEDUP_REMOVED lines=8> */
.L_x_2359:
[----:B------:R-:W-:Y:S05]  /*2c8f0*/  BSYNC B0 ;  /* 0x0000000000007941 */ /* 0x000fea0003800000 */
.L_x_2358:
        /* <DEDUP_REMOVED lines=9> */
.L_x_2360:
[----:B------:R-:W-:Y:S02]  /*2c990*/  ULDC UR4, c[0x0][0xc3c] ;  /* 0x00030f0000047ab9 */ /* 0x000fe40000000800 */
[----:B------:R-:W-:-:S13]  /*2c9a0*/  ISETP.GE.OR P1, PT, R9, UR4, !P0 ;  /* 0x0000000409007c0c */ /* 0x000fda000c726670 */
[----:B------:R-:W0:Y:S08]  /*2c9b0*/  @!P1 LDC.64 R2, c[0x0][0xc80] ;  /* 0x00032000ff029b82 */ /* 0x000e300000000a00 */
[----:B------:R-:W1:Y:S01]  /*2c9c0*/  @!P1 LDC.64 R4, c[0x0][0xc78] ;  /* 0x00031e00ff049b82 */ /* 0x000e620000000a00 */
[----:B------:R-:W-:Y:S01]  /*2c9d0*/  IMAD.MOV.U32 R17, RZ, RZ, RZ ;  /* 0x000000ffff117224 */ /* 0x000fe200078e00ff */
        /* <DEDUP_REMOVED lines=10> */
[----:B------:R-:W-:Y:S01]  /*2ca80*/  ISETP.GE.U32.AND P5, PT, R8, 0x10, PT ;  /* 0x000000100800780c */ /* 0x000fe20003fa6070 */
[----:B--2---:R-:W-:Y:S02]  /*2ca90*/  @!P1 IMAD.MOV.U32 R17, RZ, RZ, R6 ;  /* 0x000000ffff119224 */ /* 0x004fe400078e0006 */
[----:B------:R-:W-:-:S02]  /*2caa0*/  IMAD.MOV.U32 R6, RZ, RZ, RZ ;  /* 0x000000ffff067224 */ /* 0x000fc400078e00ff */
[----:B---3--:R-:W-:Y:S01]  /*2cab0*/  @!P1 IMAD.MOV.U32 R4, RZ, RZ, R5 ;  /* 0x000000ffff049224 */ /* 0x008fe200078e0005 */
[----:B------:R-:W-:-:S03]  /*2cac0*/  ISETP.NE.AND P1, PT, R8, RZ, PT ;  /* 0x000000ff0800720c */ /* 0x000fc60003f25270 */
[----:B------:R-:W-:-:S10]  /*2cad0*/  IMAD R13, R4, R17, RZ ;  /* 0x00000011040d7224 */ /* 0x000fd400078e02ff */
[----:B------:R-:W-:Y:S05]  /*2cae0*/  WARPSYNC.COLLECTIVE R15, `(.L_x_2361) ;  /* 0x000000000f087348 */ /* 0x000fea0003c00000 */
[----:B------:R0:W1:Y:S02]  /*2caf0*/  SHFL.UP P6, R14, R13, R12, R11 ;  /* 0x0400000c0d0e7389 */ /* 0x00006400000c000b */
[----:B01----:R-:W-:Y:S01]  /*2cb00*/  ENDCOLLECTIVE ;  /* 0x000000000000791b */ /* 0x003fe20003800000 */
.L_x_2361:
[----:B------:R-:W-:Y:S02]  /*2cb10*/  MOV R12, 0x2 ;  /* 0x00000002000c7802 */ /* 0x000fe40000000f00 */
[----:B------:R-:W-:-:S05]  /*2cb20*/  SEL R14, R14, RZ, P1 ;  /* 0x000000ff0e0e7207 */ /* 0x000fca0000800000 */
[----:B------:R-:W-:-:S04]  /*2cb30*/  IMAD.IADD R5, R13, 0x1, R14 ;  /* 0x000000010d057824 */ /* 0x000fc800078e020e */
[----:B------:R-:W-:-:S07]  /*2cb40*/  IMAD.MOV.U32 R13, RZ, RZ, R5 ;  /* 0x000000ffff0d7224 */ /* 0x000fce00078e0005 */
[----:B------:R-:W-:Y:S05]  /*2cb50*/  WARPSYNC.COLLECTIVE R15, `(.L_x_2362) ;  /* 0x000000000f087348 */ /* 0x000fea0003c00000 */
[----:B------:R0:W1:Y:S02]  /*2cb60*/  SHFL.UP P6, R14, R13, R12, R11 ;  /* 0x0400000c0d0e7389 */ /* 0x00006400000c000b */
[----:B01----:R-:W-:Y:S01]  /*2cb70*/  ENDCOLLECTIVE ;  /* 0x000000000000791b */ /* 0x003fe20003800000 */
.L_x_2362:
[----:B------:R-:W-:Y:S01]  /*2cb80*/  IMAD.MOV.U32 R12, RZ, RZ, 0x4 ;  /* 0x00000004ff0c7424 */ /* 0x000fe200078e00ff */
[----:B------:R-:W-:-:S05]  /*2cb90*/  SEL R2, R14, RZ, P2 ;  /* 0x000000ff0e027207 */ /* 0x000fca0001000000 */
[----:B------:R-:W-:-:S04]  /*2cba0*/  IMAD.IADD R2, R5, 0x1, R2 ;  /* 0x0000000105027824 */ /* 0x000fc800078e0202 */
[----:B------:R-:W-:-:S07]  /*2cbb0*/  IMAD.MOV.U32 R13, RZ, RZ, R2 ;  /* 0x000000ffff0d7224 */ /* 0x000fce00078e0002 */
[----:B------:R-:W-:Y:S05]  /*2cbc0*/  WARPSYNC.COLLECTIVE R15, `(.L_x_2363) ;  /* 0x000000000f087348 */ /* 0x000fea0003c00000 */
[----:B------:R0:W1:Y:S02]  /*2cbd0*/  SHFL.UP P6, R14, R13, R12, R11 ;  /* 0x0400000c0d0e7389 */ /* 0x00006400000c000b */
[----:B01----:R-:W-:Y:S01]  /*2cbe0*/  ENDCOLLECTIVE ;  /* 0x000000000000791b */ /* 0x003fe20003800000 */
.L_x_2363:
[----:B------:R-:W-:Y:S01]  /*2cbf0*/  IMAD.MOV.U32 R12, RZ, RZ, 0x8 ;  /* 0x00000008ff0c7424 */ /* 0x000fe200078e00ff */
[----:B------:R-:W-:-:S05]  /*2cc00*/  SEL R3, R14, RZ, P3 ;  /* 0x000000ff0e037207 */ /* 0x000fca0001800000 */
[----:B------:R-:W-:-:S04]  /*2cc10*/  IMAD.IADD R3, R2, 0x1, R3 ;  /* 0x0000000102037824 */ /* 0x000fc800078e0203 */
[----:B------:R-:W-:-:S07]  /*2cc20*/  IMAD.MOV.U32 R13, RZ, RZ, R3 ;  /* 0x000000ffff0d7224 */ /* 0x000fce00078e0003 */
[----:B------:R-:W-:Y:S05]  /*2cc30*/  WARPSYNC.COLLECTIVE R15, `(.L_x_2364) ;  /* 0x000000000f087348 */ /* 0x000fea0003c00000 */
[----:B------:R0:W1:Y:S02]  /*2cc40*/  SHFL.UP P6, R14, R13, R12, R11 ;  /* 0x0400000c0d0e7389 */ /* 0x00006400000c000b */
[----:B01----:R-:W-:Y:S01]  /*2cc50*/  ENDCOLLECTIVE ;  /* 0x000000000000791b */ /* 0x003fe20003800000 */
.L_x_2364:
[----:B------:R-:W-:Y:S02]  /*2cc60*/  MOV R12, 0x10 ;  /* 0x00000010000c7802 */ /* 0x000fe40000000f00 */
[----:B------:R-:W-:-:S05]  /*2cc70*/  SEL R14, R14, RZ, P4 ;  /* 0x000000ff0e0e7207 */ /* 0x000fca0002000000 */
[----:B------:R-:W-:-:S04]  /*2cc80*/  IMAD.IADD R5, R3, 0x1, R14 ;  /* 0x0000000103057824 */ /* 0x000fc800078e020e */
[----:B------:R-:W-:-:S07]  /*2cc90*/  IMAD.MOV.U32 R13, RZ, RZ, R5 ;  /* 0x000000ffff0d7224 */ /* 0x000fce00078e0005 */
[----:B------:R-:W-:Y:S05]  /*2cca0*/  WARPSYNC.COLLECTIVE R15, `(.L_x_2365) ;  /* 0x000000000f087348 */ /* 0x000fea0003c00000 */
[----:B------:R0:W1:Y:S02]  /*2ccb0*/  SHFL.UP P6, R14, R13, R12, R11 ;  /* 0x0400000c0d0e7389 */ /* 0x00006400000c000b */
[----:B01----:R-:W-:Y:S01]  /*2ccc0*/  ENDCOLLECTIVE ;  /* 0x000000000000791b */ /* 0x003fe20003800000 */
.L_x_2365:
        /* <DEDUP_REMOVED lines=8> */
.L_x_2366:
[----:B------:R-:W-:Y:S05]  /*2cd50*/  BRA `(.L_x_2367) ;  /* 0xffffff8000dc7947 */ /* 0x000fea000383ffff */
.L_x_2093:
[----:B------:R-:W-:Y:S01]  /*2cd60*/  BSSY B0, `(.L_x_2368) ;  /* 0x0000007000007945 */ /* 0x000fe20003800000 */
[----:B------:R-:W-:Y:S02]  /*2cd70*/  IMAD.MOV.U32 R12, RZ, RZ, 0x1 ;  /* 0x00000001ff0c7424 */ /* 0x000fe400078e00ff */
[----:B------:R-:W-:Y:S02]  /*2cd80*/  IMAD.MOV.U32 R11, RZ, RZ, RZ ;  /* 0x000000ffff0b7224 */ /* 0x000fe400078e00ff */
[----:B------:R-:W-:-:S07]  /*2cd90*/  IMAD.MOV.U32 R15, RZ, RZ, -0x1 ;  /* 0xffffffffff0f7424 */ /* 0x000fce00078e00ff */
[----:B------:R-:W-:Y:S05]  /*2cda0*/  WARPSYNC.COLLECTIVE R15, `(.L_x_2369) ;  /* 0x000000000f087348 */ /* 0x000fea0003c00000 */
[----:B------:R0:W1:Y:S02]  /*2cdb0*/  SHFL.UP P6, R14, R13, R12, R11 ;  /* 0x0400000c0d0e7389 */ /* 0x00006400000c000b */
[----:B01----:R-:W-:Y:S01]  /*2cdc0*/  ENDCOLLECTIVE ;  /* 0x000000000000791b */ /* 0x003fe20003800000 */
.L_x_2369:
[----:B------:R-:W-:Y:S05]  /*2cdd0*/  BSYNC B0 ;  /* 0x0000000000007941 */ /* 0x000fea0003800000 */
.L_x_2368:
[----:B------:R-:W-:Y:S01]  /*2cde0*/  SEL R14, R14, RZ, P1 ;  /* 0x000000ff0e0e7207 */ /* 0x000fe20000800000 */
[----:B------:R-:W-:Y:S02]  /*2cdf0*/  IMAD.MOV.U32 R12, RZ, RZ, 0x2 ;  /* 0x00000002ff0c7424 */ /* 0x000fe400078e00ff */
[----:B------:R-:W-:Y:S01]  /*2ce00*/  IMAD.MOV.U32 R11, RZ, RZ, RZ ;  /* 0x000000ffff0b7224 */ /* 0x000fe200078e00ff */
[----:B------:R-:W-:Y:S01]  /*2ce10*/  IADD3 R13, R13, R14, RZ ;  /* 0x0000000e0d0d7210 */ /* 0x000fe20007ffe0ff */
[----:B------:R-:W-:-:S07]  /*2ce20*/  IMAD.MOV.U32 R15, RZ, RZ, -0x1 ;  /* 0xffffffffff0f7424 */ /* 0x000fce00078e00ff */
[----:B------:R-:W-:Y:S05]  /*2ce30*/  WARPSYNC.COLLECTIVE R15, `(.L_x_2370) ;  /* 0x000000000f087348 */ /* 0x000fea0003c00000 */
[----:B------:R0:W1:Y:S02]  /*2ce40*/  SHFL.UP P6, R14, R13, R12, R11 ;  /* 0x0400000c0d0e7389 */ /* 0x00006400000c000b */
[----:B01----:R-:W-:Y:S01]  /*2ce50*/  ENDCOLLECTIVE ;  /* 0x000000000000791b */ /* 0x003fe20003800000 */
.L_x_2370:
[----:B------:R-:W-:Y:S01]  /*2ce60*/  IMAD.MOV.U32 R12, RZ, RZ, 0x4 ;  /* 0x00000004ff0c7424 */ /* 0x000fe200078e00ff */
[----:B------:R-:W-:-:S05]  /*2ce70*/  SEL R2, R14, RZ, P2 ;  /* 0x000000ff0e027207 */ /* 0x000fca0001000000 */
[----:B------:R-:W-:-:S04]  /*2ce80*/  IMAD.IADD R2, R13, 0x1, R2 ;  /* 0x000000010d027824 */ /* 0x000fc800078e0202 */
[----:B------:R-:W-:-:S07]  /*2ce90*/  IMAD.MOV.U32 R13, RZ, RZ, R2 ;  /* 0x000000ffff0d7224 */ /* 0x000fce00078e0002 */
[----:B------:R-:W-:Y:S05]  /*2cea0*/  WARPSYNC.COLLECTIVE R15, `(.L_x_2371) ;  /* 0x000000000f087348 */ /* 0x000fea0003c00000 */
[----:B------:R0:W1:Y:S02]  /*2ceb0*/  SHFL.UP P6, R14, R13, R12, R11 ;  /* 0x0400000c0d0e7389 */ /* 0x00006400000c000b */
[----:B01----:R-:W-:Y:S01]  /*2cec0*/  ENDCOLLECTIVE ;  /* 0x000000000000791b */ /* 0x003fe20003800000 */
.L_x_2371:
[----:B------:R-:W-:Y:S02]  /*2ced0*/  MOV R12, 0x8 ;  /* 0x00000008000c7802 */ /* 0x000fe40000000f00 */
[----:B------:R-:W-:-:S05]  /*2cee0*/  SEL R3, R14, RZ, P3 ;  /* 0x000000ff0e037207 */ /* 0x000fca0001800000 */
[----:B------:R-:W-:-:S04]  /*2cef0*/  IMAD.IADD R3, R2, 0x1, R3 ;  /* 0x0000000102037824 */ /* 0x000fc800078e0203 */
[----:B------:R-:W-:-:S07]  /*2cf00*/  IMAD.MOV.U32 R13, RZ, RZ, R3 ;  /* 0x000000ffff0d7224 */ /* 0x000fce00078e0003 */
[----:B------:R-:W-:Y:S05]  /*2cf10*/  WARPSYNC.COLLECTIVE R15, `(.L_x_2372) ;  /* 0x000000000f087348 */ /* 0x000fea0003c00000 */
[----:B------:R0:W1:Y:S02]  /*2cf20*/  SHFL.UP P6, R14, R13, R12, R11 ;  /* 0x0400000c0d0e7389 */ /* 0x00006400000c000b */
[----:B01----:R-:W-:Y:S01]  /*2cf30*/  ENDCOLLECTIVE ;  /* 0x000000000000791b */ /* 0x003fe20003800000 */
.L_x_2372:
[----:B------:R-:W-:Y:S01]  /*2cf40*/  IMAD.MOV.U32 R12, RZ, RZ, 0x10 ;  /* 0x00000010ff0c7424 */ /* 0x000fe200078e00ff */
[----:B------:R-:W-:-:S05]  /*2cf50*/  SEL R14, R14, RZ, P4 ;  /* 0x000000ff0e0e7207 */ /* 0x000fca0002000000 */
[----:B------:R-:W-:-:S04]  /*2cf60*/  IMAD.IADD R5, R3, 0x1, R14 ;  /* 0x0000000103057824 */ /* 0x000fc800078e020e */
[----:B------:R-:W-:-:S07]  /*2cf70*/  IMAD.MOV.U32 R13, RZ, RZ, R5 ;  /* 0x000000ffff0d7224 */ /* 0x000fce00078e0005 */
[----:B------:R-:W-:Y:S05]  /*2cf80*/  WARPSYNC.COLLECTIVE R15, `(.L_x_2373) ;  /* 0x000000000f087348 */ /* 0x000fea0003c00000 */
[----:B------:R0:W1:Y:S02]  /*2cf90*/  SHFL.UP P6, R14, R13, R12, R11 ;  /* 0x0400000c0d0e7389 */ /* 0x00006400000c000b */
[----:B01----:R-:W-:Y:S01]  /*2cfa0*/  ENDCOLLECTIVE ;  /* 0x000000000000791b */ /* 0x003fe20003800000 */
.L_x_2373:
        /* <DEDUP_REMOVED lines=8> */
.L_x_2374:
[----:B------:R-:W-:Y:S05]  /*2d030*/  BRA `(.L_x_2375) ;  /* 0xffffff8000c87947 */ /* 0x000fea000383ffff */
.L_x_2095:
[----:B------:R-:W-:Y:S01]  /*2d040*/  BSSY B0, `(.L_x_2376) ;  /* 0x0000006000007945 */ /* 0x000fe20003800000 */
[----:B------:R-:W-:Y:S01]  /*2d050*/  PLOP3.LUT P6, PT, P6, PT, PT, 0x8, 0x0 ;  /* 0x000000000000781c */ /* 0x000fe200037ce170 */
[----:B------:R-:W-:-:S12]  /*2d060*/  IMAD.MOV.U32 R15, RZ, RZ, -0x1 ;  /* 0xffffffffff0f7424 */ /* 0x000fd800078e00ff */
[----:B0-----:R-:W-:Y:S05]  /*2d070*/  WARPSYNC.COLLECTIVE R15, `(.L_x_2377) ;  /* 0x000000000f087348 */ /* 0x001fea0003c00000 */
[----:B------:R-:W-:Y:S01]  /*2d080*/  VOTE.ANY R14, PT, P6 ;  /* 0x00000000000e7806 */ /* 0x000fe200030e0100 */
[----:B0-----:R-:W-:Y:S06]  /*2d090*/  ENDCOLLECTIVE ;  /* 0x000000000000791b */ /* 0x001fec0003800000 */
.L_x_2377:
[----:B------:R-:W-:Y:S05]  /*2d0a0*/  BSYNC B0 ;  /* 0x0000000000007941 */ /* 0x000fea0003800000 */
.L_x_2376:
[----:B------:R-:W-:Y:S01]  /*2d0b0*/  MOV R3, R14 ;  /* 0x0000000e00037202 */ /* 0x000fe20000000f00 */
[----:B------:R-:W-:Y:S02]  /*2d0c0*/  IMAD.MOV.U32 R13, RZ, RZ, R17 ;  /* 0x000000ffff0d7224 */ /* 0x000fe400078e0011 */
[----:B------:R-:W-:Y:S01]  /*2d0d0*/  IMAD.MOV.U32 R11, RZ, RZ, 0x1f ;  /* 0x0000001fff0b7424 */ /* 0x000fe200078e00ff */
[----:B------:R0:W1:Y:S01]  /*2d0e0*/  POPC R12, R3 ;  /* 0x00000003000c7309 */ /* 0x0000620000000000 */
[----:B------:R-:W-:-:S07]  /*2d0f0*/  IMAD.MOV.U32 R15, RZ, RZ, -0x1 ;  /* 0xffffffffff0f7424 */ /* 0x000fce00078e00ff */
[----:B01----:R-:W-:Y:S05]  /*2d100*/  WARPSYNC.COLLECTIVE R15, `(.L_x_2378) ;  /* 0x000000000f087348 */ /* 0x003fea0003c00000 */
[----:B-1----:R1:W2:Y:S02]  /*2d110*/  SHFL.IDX P6, R14, R13, R12, R11 ;  /* 0x0000000c0d0e7389 */ /* 0x0022a400000c000b */
[----:B012---:R-:W-:Y:S01]  /*2d120*/  ENDCOLLECTIVE ;  /* 0x000000000000791b */ /* 0x007fe20003800000 */
.L_x_2378:
[----:B------:R-:W-:Y:S02]  /*2d130*/  IMAD.IADD R19, R12, 0x1, R19 ;  /* 0x000000010c137824 */ /* 0x000fe400078e0213 */
[----:B------:R-:W-:Y:S02]  /*2d140*/  IMAD.MOV.U32 R13, RZ, RZ, R4 ;  /* 0x000000ffff0d7224 */ /* 0x000fe400078e0004 */
[----:B------:R-:W-:-:S07]  /*2d150*/  IMAD.MOV.U32 R17, RZ, RZ, R14 ;  /* 0x000000ffff117224 */ /* 0x000fce00078e000e */
[----:B------:R-:W-:Y:S05]  /*2d160*/  WARPSYNC.COLLECTIVE R15, `(.L_x_2379) ;  /* 0x000000000f087348 */ /* 0x000fea0003c00000 */
[----:B------:R0:W1:Y:S02]  /*2d170*/  SHFL.IDX P6, R14, R13, R12, R11 ;  /* 0x0000000c0d0e7389 */ /* 0x00006400000c000b */
[----:B01----:R-:W-:Y:S01]  /*2d180*/  ENDCOLLECTIVE ;  /* 0x000000000000791b */ /* 0x003fe20003800000 */
.L_x_2379:
[----:B------:R-:W-:Y:S01]  /*2d190*/  IMAD.MOV.U32 R4, RZ, RZ, R14 ;  /* 0x000000ffff047224 */ /* 0x000fe200078e000e */
[----:B------:R-:W-:Y:S06]  /*2d1a0*/  BRA `(.L_x_2380) ;  /* 0xffffff8000ac7947 */ /* 0x000fec000383ffff */
.L_x_2097:
[----:B------:R-:W-:Y:S01]  /*2d1b0*/  BSSY B0, `(.L_x_2381) ;  /* 0x0000007000007945 */ /* 0x000fe20003800000 */
[----:B------:R-:W-:Y:S01]  /*2d1c0*/  IMAD.MOV.U32 R13, RZ, RZ, R2 ;  /* 0x000000ffff0d7224 */ /* 0x000fe200078e0002 */
[----:B------:R-:W-:Y:S01]  /*2d1d0*/  MOV R11, 0x1f ;  /* 0x0000001f000b7802 */ /* 0x000fe20000000f00 */
[----:B------:R-:W-:-:S07]  /*2d1e0*/  IMAD.MOV.U32 R15, RZ, RZ, -0x1 ;  /* 0xffffffffff0f7424 */ /* 0x000fce00078e00ff */
[----:B0-23--:R-:W-:Y:S05]  /*2d1f0*/  WARPSYNC.COLLECTIVE R15, `(.L_x_2382) ;  /* 0x000000000f087348 */ /* 0x00dfea0003c00000 */
[----:B------:R1:W4:Y:S02]  /*2d200*/  SHFL.IDX P6, R14, R13, R12, R11 ;  /* 0x0000000c0d0e7389 */ /* 0x00032400000c000b */
[----:B01234-:R-:W-:Y:S01]  /*2d210*/  ENDCOLLECTIVE ;  /* 0x000000000000791b */ /* 0x01ffe20003800000 */
.L_x_2382:
[----:B------:R-:W-:Y:S05]  /*2d220*/  BSYNC B0 ;  /* 0x0000000000007941 */ /* 0x000fea0003800000 */
.L_x_2381:
[----:B------:R-:W-:Y:S01]  /*2d230*/  IMAD.MOV.U32 R6, RZ, RZ, R14 ;  /* 0x000000ffff067224 */ /* 0x000fe200078e000e */
[----:B------:R-:W-:Y:S06]  /*2d240*/  BRA `(.L_x_2096) ;  /* 0xffffff80009c7947 */ /* 0x000fec000383ffff */
.L_x_2103:
[----:B-1----:R1:W2:Y:S02]  /*2d250*/  SYNCS.PHASECHK.TRANS64.TRYWAIT P0, [R7+URZ+0x28820], R0 ;  /* 0x02882000070075a7 */ /* 0x0022a4000800017f */
[----:B--2---:R-:W-:Y:S05]  /*2d260*/  @!P0 NANOSLEEP.SYNCS 0x989680 ;  /* 0x009896800000895d */ /* 0x004fea0003900000 */
[----:B------:R-:W2:Y:S02]  /*2d270*/  @!P0 SYNCS.PHASECHK.TRANS64 P0, [R7+URZ+0x28820], R0 ;  /* 0x02882000070085a7 */ /* 0x000ea4000800007f */
[----:B--2---:R-:W-:Y:S05]  /*2d280*/  @!P0 BRA `(.L_x_2103) ;  /* 0xfffffffc00f08947 */ /* 0x004fea000383ffff */
[----:B------:R-:W-:Y:S05]  /*2d290*/  BRA `(.L_x_2383) ;  /* 0xffffff8800f47947 */ /* 0x000fea000383ffff */
.L_x_2104:
[----:B------:R-:W2:Y:S01]  /*2d2a0*/  S2R R2, SR_TID.X ;  /* 0x0000000000027919 */ /* 0x000ea20000002100 */
[----:B------:R-:W-:Y:S01]  /*2d2b0*/  BSSY B0, `(.L_x_2384) ;  /* 0x000000a000007945 */ /* 0x000fe20003800000 */
[----:B------:R-:W-:Y:S02]  /*2d2c0*/  IMAD.MOV.U32 R12, RZ, RZ, RZ ;  /* 0x000000ffff0c7224 */ /* 0x000fe400078e00ff */
[----:B------:R-:W-:Y:S02]  /*2d2d0*/  IMAD.MOV.U32 R11, RZ, RZ, 0x1f ;  /* 0x0000001fff0b7424 */ /* 0x000fe400078e00ff */
[----:B------:R-:W-:Y:S01]  /*2d2e0*/  IMAD.MOV.U32 R15, RZ, RZ, -0x1 ;  /* 0xffffffffff0f7424 */ /* 0x000fe200078e00ff */
[----:B--2---:R-:W-:-:S04]  /*2d2f0*/  SHF.R.U32.HI R2, RZ, 0x5, R2 ;  /* 0x00000005ff027819 */ /* 0x004fc80000011602 */
[----:B------:R-:W-:-:S05]  /*2d300*/  LOP3.LUT R2, R2, 0x3, RZ, 0xc0, !PT ;  /* 0x0000000302027812 */ /* 0x000fca00078ec0ff */
[----:B------:R-:W-:-:S07]  /*2d310*/  IMAD.MOV.U32 R13, RZ, RZ, R2 ;  /* 0x000000ffff0d7224 */ /* 0x000fce00078e0002 */
[----:B01----:R-:W-:Y:S05]  /*2d320*/  WARPSYNC.COLLECTIVE R15, `(.L_x_2385) ;  /* 0x000000000f087348 */ /* 0x003fea0003c00000 */
[----:B------:R2:W3:Y:S02]  /*2d330*/  SHFL.IDX P6, R14, R13, R12, R11 ;  /* 0x0000000c0d0e7389 */ /* 0x0004e400000c000b */
[----:B0123--:R-:W-:Y:S01]  /*2d340*/  ENDCOLLECTIVE ;  /* 0x000000000000791b */ /* 0x00ffe20003800000 */
.L_x_2385:
[----:B------:R-:W-:Y:S05]  /*2d350*/  BSYNC B0 ;  /* 0x0000000000007941 */ /* 0x000fea0003800000 */
.L_x_2384:
[----:B------:R-:W-:Y:S05]  /*2d360*/  BRA `(.L_x_2386) ;  /* 0xffffff8800dc7947 */ /* 0x000fea000383ffff */
.L_x_2105:
[----:B------:R-:W-:Y:S01]  /*2d370*/  BSSY B0, `(.L_x_2387) ;  /* 0x0000006000007945 */ /* 0x000fe20003800000 */
[----:B------:R-:W-:-:S07]  /*2d380*/  IMAD.MOV.U32 R15, RZ, RZ, -0x1 ;  /* 0xffffffffff0f7424 */ /* 0x000fce00078e00ff */
[----:B01----:R-:W-:Y:S05]  /*2d390*/  WARPSYNC.COLLECTIVE R15, `(.L_x_2388) ;  /* 0x000000000f0c7348 */ /* 0x003fea0003c00000 */
[----:B------:R-:W-:Y:S02]  /*2d3a0*/  ELECT P6, UR62, PT ;  /* 0x00000000003e782f */ /* 0x000fe400038c0000 */
[----:B------:R-:W-:Y:S01]  /*2d3b0*/  MOV R14, UR62 ;  /* 0x0000003e000e7c02 */ /* 0x000fe20008000f00 */
[----:B01----:R-:W-:Y:S10]  /*2d3c0*/  ENDCOLLECTIVE ;  /* 0x000000000000791b */ /* 0x003ff40003800000 */
.L_x_2388:
[----:B------:R-:W-:Y:S05]  /*2d3d0*/  BSYNC B0 ;  /* 0x0000000000007941 */ /* 0x000fea0003800000 */
.L_x_2387:
[----:B------:R-:W-:Y:S05]  /*2d3e0*/  BRA `(.L_x_2389) ;  /* 0xffffff8800d07947 */ /* 0x000fea000383ffff */
.L_x_2107:
[----:B-1----:R1:W2:Y:S02]  /*2d3f0*/  SYNCS.PHASECHK.TRANS64.TRYWAIT P1, [R5+URZ+0x28840], R0 ;  /* 0x02884000050075a7 */ /* 0x0022a4000802017f */
[----:B--2---:R-:W-:Y:S05]  /*2d400*/  @!P1 NANOSLEEP.SYNCS 0x989680 ;  /* 0x009896800000995d */ /* 0x004fea0003900000 */
[----:B------:R-:W2:Y:S02]  /*2d410*/  @!P1 SYNCS.PHASECHK.TRANS64 P1, [R5+URZ+0x28840], R0 ;  /* 0x02884000050095a7 */ /* 0x000ea4000802007f */
[----:B--2---:R-:W-:Y:S05]  /*2d420*/  @!P1 BRA `(.L_x_2107) ;  /* 0xfffffffc00f09947 */ /* 0x004fea000383ffff */
[----:B------:R-:W-:Y:S05]  /*2d430*/  BRA `(.L_x_2390) ;  /* 0xffffff8800f07947 */ /* 0x000fea000383ffff */
.L_x_2109:
[----:B--2---:R2:W3:Y:S02]  /*2d440*/  SYNCS.PHASECHK.TRANS64.TRYWAIT P1, [R3+URZ+0x28840], R2 ;  /* 0x02884002030075a7 */ /* 0x0044e4000802017f */
[----:B---3--:R-:W-:Y:S05]  /*2d450*/  @!P1 NANOSLEEP.SYNCS 0x989680 ;  /* 0x009896800000995d */ /* 0x008fea0003900000 */
[----:B------:R-:W3:Y:S02]  /*2d460*/  @!P1 SYNCS.PHASECHK.TRANS64 P1, [R3+URZ+0x28840], R2 ;  /* 0x02884002030095a7 */ /* 0x000ee4000802007f */
[----:B---3--:R-:W-:Y:S05]  /*2d470*/  @!P1 BRA `(.L_x_2109) ;  /* 0xfffffffc00f09947 */ /* 0x008fea000383ffff */
[----:B------:R-:W-:Y:S05]  /*2d480*/  BRA `(.L_x_2391) ;  /* 0xffffff8800fc7947 */ /* 0x000fea000383ffff */
.L_x_2111:
[----:B---3--:R3:W4:Y:S02]  /*2d490*/  SYNCS.PHASECHK.TRANS64.TRYWAIT P1, [R5+URZ+0x28860], R0 ;  /* 0x02886000050075a7 */ /* 0x008724000802017f */
[----:B----4-:R-:W-:Y:S05]  /*2d4a0*/  @!P1 NANOSLEEP.SYNCS 0x989680 ;  /* 0x009896800000995d */ /* 0x010fea0003900000 */
[----:B------:R-:W4:Y:S02]  /*2d4b0*/  @!P1 SYNCS.PHASECHK.TRANS64 P1, [R5+URZ+0x28860], R0 ;  /* 0x02886000050095a7 */ /* 0x000f24000802007f */
[----:B----4-:R-:W-:Y:S05]  /*2d4c0*/  @!P1 BRA `(.L_x_2111) ;  /* 0xfffffffc00f09947 */ /* 0x010fea000383ffff */
[----:B------:R-:W-:Y:S05]  /*2d4d0*/  BRA `(.L_x_2392) ;  /* 0xffffff8800f87947 */ /* 0x000fea000383ffff */
.L_x_2393:
        /* <DEDUP_REMOVED lines=10> */
.L_x_3547:


//--------------------- .text._ZN7cutlass13device_kernelIN5flash11enable_sm90INS1_16FlashAttnFwdSm90INS1_25CollectiveMainloopFwdSm90ILi2EN4cute5tupleIJNS5_1CILi1EEES8_S8_EEENS6_IJNS7_ILi128EEESA_SA_EEELi128ENS_6half_tEfNS_4arch4Sm90ELb1ELb0ELb0ELb0ELb1ELb0ELb0ELb1ELb1ELb1ELb1ELb0EEENS1_21CollectiveEpilogueFwdISB_S9_SC_SE_Li256ELb0ELb1ELb1ELb0EEENS1_19SingleTileSchedulerILb0ELb1ELb1ELi128EEEEEEEEEvNT_6ParamsE --------------------------
	.section	.text._ZN7cutlass13device_kernelIN5flash11enable_sm90INS1_16FlashAttnFwdSm90INS1_25CollectiveMainloopFwdSm90ILi2EN4cute5tupleIJNS5_1CILi1EEES8_S8_EEENS6_IJNS7_ILi128EEESA_SA_EEELi128ENS_6half_tEfNS_4arch4Sm90ELb1ELb0ELb0ELb0ELb1ELb0ELb0ELb1ELb1ELb1ELb1ELb0EEENS1_21CollectiveEpilogueFwdISB_S9_SC_SE_Li256ELb0ELb1ELb1ELb0EEENS1_19SingleTileSchedulerILb0ELb1ELb1ELi128EEEEEEEEEvNT_6ParamsE,"ax",@progbits
	.align	128
.text._ZN7cutlass13device_kernelIN5flash11enable_sm90INS1_16FlashAttnFwdSm90INS1_25CollectiveMainloopFwdSm90ILi2EN4cute5tupleIJNS5_1CILi1EEES8_S8_EEENS6_IJNS7_ILi128EEESA_SA_EEELi128ENS_6half_tEfNS_4arch4Sm90ELb1ELb0ELb0ELb0ELb1ELb0ELb0ELb1ELb1ELb1ELb1ELb0EEENS1_21CollectiveEpilogueFwdISB_S9_SC_SE_Li256ELb0ELb1ELb1ELb0EEENS1_19SingleTileSchedulerILb0ELb1ELb1ELi128EEEEEEEEEvNT_6ParamsE:
        .type           _ZN7cutlass13device_kernelIN5flash11enable_sm90INS1_16FlashAttnFwdSm90INS1_25CollectiveMainloopFwdSm90ILi2EN4cute5tupleIJNS5_1CILi1EEES8_S8_EEENS6_IJNS7_ILi128EEESA_SA_EEELi128ENS_6half_tEfNS_4arch4Sm90ELb1ELb0ELb0ELb0ELb1ELb0ELb0ELb1ELb1ELb1ELb1ELb0EEENS1_21CollectiveEpilogueFwdISB_S9_SC_SE_Li256ELb0ELb1ELb1ELb0EEENS1_19SingleTileSchedulerILb0ELb1ELb1ELi128EEEEEEEEEvNT_6ParamsE,@function
        .size           _ZN7cutlass13device_kernelIN5flash11enable_sm90INS1_16FlashAttnFwdSm90INS1_25CollectiveMainloopFwdSm90ILi2EN4cute5tupleIJNS5_1CILi1EEES8_S8_EEENS6_IJNS7_ILi128EEESA_SA_EEELi128ENS_6half_tEfNS_4arch4Sm90ELb1ELb0ELb0ELb0ELb1ELb0ELb0ELb1ELb1ELb1ELb1ELb0EEENS1_21CollectiveEpilogueFwdISB_S9_SC_SE_Li256ELb0ELb1ELb1ELb0EEENS1_19SingleTileSchedulerILb0ELb1ELb1ELi128EEEEEEEEEvNT_6ParamsE,(.L_x_3548 - _ZN7cutlass13device_kernelIN5flash11enable_sm90INS1_16FlashAttnFwdSm90INS1_25CollectiveMainloopFwdSm90ILi2EN4cute5tupleIJNS5_1CILi1EEES8_S8_EEENS6_IJNS7_ILi128EEESA_SA_EEELi128ENS_6half_tEfNS_4arch4Sm90ELb1ELb0ELb0ELb0ELb1ELb0ELb0ELb1ELb1ELb1ELb1ELb0EEENS1_21CollectiveEpilogueFwdISB_S9_SC_SE_Li256ELb0ELb1ELb1ELb0EEENS1_19SingleTileSchedulerILb0ELb1ELb1ELi128EEEEEEEEEvNT_6ParamsE)
        .other          _ZN7cutlass13device_kernelIN5flash11enable_sm90INS1_16FlashAttnFwdSm90INS1_25CollectiveMainloopFwdSm90ILi2EN4cute5tupleIJNS5_1CILi1EEES8_S8_EEENS6_IJNS7_ILi128EEESA_SA_EEELi128ENS_6half_tEfNS_4arch4Sm90ELb1ELb0ELb0ELb0ELb1ELb0ELb0ELb1ELb1ELb1ELb1ELb0EEENS1_21CollectiveEpilogueFwdISB_S9_SC_SE_Li256ELb0ELb1ELb1ELb0EEENS1_19SingleTileSchedulerILb0ELb1ELb1ELi128EEEEEEEEEvNT_6ParamsE,@"STO_CUDA_ENTRY STV_DEFAULT"
_ZN7cutlass13device_kernelIN5flash11enable_sm90INS1_16FlashAttnFwdSm90INS1_25CollectiveMainloopFwdSm90ILi2EN4cute5tupleIJNS5_1CILi1EEES8_S8_EEENS6_IJNS7_ILi128EEESA_SA_EEELi128ENS_6half_tEfNS_4arch4Sm90ELb1ELb0ELb0ELb0ELb1ELb0ELb0ELb1ELb1ELb1ELb1ELb0EEENS1_21CollectiveEpilogueFwdISB_S9_SC_SE_Li256ELb0ELb1ELb1ELb0EEENS1_19SingleTileSchedulerILb0ELb1ELb1ELi128EEEEEEEEEvNT_6ParamsE:
        /* <DEDUP_REMOVED lines=44> */
.L_x_2394:
        /* <DEDUP_REMOVED lines=22> */
.L_x_2395:
        /* <DEDUP_REMOVED lines=18> */
.L_x_2396:
        /* <DEDUP_REMOVED lines=22> */
.L_x_2397:
        /* <DEDUP_REMOVED lines=23> */
.L_x_2398:
        /* <DEDUP_REMOVED lines=9> */
.L_x_2401:
        /* <DEDUP_REMOVED lines=21> */
[----:B------:R-:W0:Y:S01]  /*09f0*/  S2UR UR48, SR_CTAID.X ;  /* 0x00000000003079c3 */ /* 0x000e220000002500 */
[----:B------:R-:W-:Y:S01]  /*0a00*/  ULDC UR4, c[0x0][0x448] ;  /* 0x0001120000047ab9 */ /* 0x000fe20000000800 */
[----:B------:R-:W-:Y:S01]  /*0a10*/  ULDC UR38, c[0x0][0x424] ;  /* 0x0001090000267ab9 */ /* 0x000fe20000000800 */
[----:B------:R-:W-:Y:S01]  /*0a20*/  UISETP.NE.AND UP1, UPT, UR4, 0x1, UPT ;  /* 0x000000010400788c */ /* 0x000fe2000bf25270 */
[----:B------:R-:W-:Y:S02]  /*0a30*/  ULDC UR7, c[0x0][0x288] ;  /* 0x0000a20000077ab9 */ /* 0x000fe40000000800 */
[----:B------:R-:W-:Y:S01]  /*0a40*/  ULDC.64 UR4, c[0x0][0x418] ;  /* 0x0001060000047ab9 */ /* 0x000fe20000000a00 */
[----:B------:R-:W-:Y:S02]  /*0a50*/  UIADD3 UR7, -UR7, 0x80, URZ ;  /* 0x0000008007077890 */ /* 0x000fe4000fffe13f */
[----:B------:R-:W-:Y:S01]  /*0a60*/  UISETP.NE.U32.AND UP0, UPT, UR4, URZ, UPT ;  /* 0x0000003f0400728c */ /* 0x000fe2000bf05070 */
[----:B------:R-:W-:Y:S01]  /*0a70*/  ULDC UR8, c[0x0][0x2f0] ;  /* 0x0000bc0000087ab9 */ /* 0x000fe20000000800 */
[----:B------:R-:W-:-:S02]  /*0a80*/  UP2UR UR42, UPR, URZ, 0x2 ;  /* 0x000000023f2a7883 */ /* 0x000fc40008000000 */
[----:B------:R-:W-:Y:S01]  /*0a90*/  UISETP.NE.AND.EX UP0, UPT, UR5, URZ, UPT, UP0 ;  /* 0x0000003f0500728c */ /* 0x000fe2000bf05300 */
[----:B------:R-:W-:Y:S02]  /*0aa0*/  @UP1 ULDC UR9, c[0x0][0x450] ;  /* 0x0001140000091ab9 */ /* 0x000fe40000000800 */
[----:B------:R-:W-:Y:S01]  /*0ab0*/  @UP1 ULDC UR5, c[0x0][0x44c] ;  /* 0x0001130000051ab9 */ /* 0x000fe20000000800 */
[----:B------:R-:W-:Y:S02]  /*0ac0*/  USEL UR38, UR38, 0x1, UP0 ;  /* 0x0000000126267887 */ /* 0x000fe40008000000 */
[----:B------:R-:W-:Y:S02]  /*0ad0*/  USHF.R.U32.HI UR10, URZ, 0x10, UR39 ;  /* 0x000000103f0a7899 */ /* 0x000fe40008011627 */
[----:B------:R-:W-:Y:S02]  /*0ae0*/  UIMAD UR7, UR38, UR8, UR7 ;  /* 0x00000008260772a4 */ /* 0x000fe4000f8e0207 */
[----:B0-----:R-:W-:-:S02]  /*0af0*/  USHF.L.U32 UR48, UR48, 0x7, URZ ;  /* 0x0000000730307899 */ /* 0x001fc4000800063f */
[----:B------:R-:W-:Y:S02]  /*0b00*/  ULOP3.LUT UR39, UR39, 0xffff, URZ, 0xc0, !UPT ;  /* 0x0000ffff27277892 */ /* 0x000fe4000f8ec03f */
[----:B------:R-:W-:Y:S02]  /*0b10*/  @UP1 UIADD3 UR4, UR48, 0x7f, URZ ;  /* 0x0000007f30041890 */ /* 0x000fe4000fffe03f */
[----:B------:R-:W-:Y:S02]  /*0b20*/  UIADD3 UR6, UR48, 0x7f, URZ ;  /* 0x0000007f30067890 */ /* 0x000fe4000fffe03f */
[----:B------:R-:W-:Y:S02]  /*0b30*/  UIMAD.WIDE.U32 UR4, UR4, UR5, URZ ;  /* 0x00000005040472a5 */ /* 0x000fe4000f8e003f */
[----:B------:R-:W-:Y:S02]  /*0b40*/  UIMAD UR4, UR38, UR8, 0x7f ;  /* 0x0000007f260474a4 */ /* 0x000fe4000f8e0208 */
[----:B------:R-:W-:-:S02]  /*0b50*/  @UP1 USHF.R.U32.HI UR6, URZ, UR9, UR5 ;  /* 0x000000093f061299 */ /* 0x000fc40008011605 */
[----:B------:R-:W-:Y:S02]  /*0b60*/  USHF.R.S32.HI UR5, URZ, 0x1f, UR4 ;  /* 0x0000001f3f057899 */ /* 0x000fe40008011404 */
[----:B------:R-:W-:Y:S02]  /*0b70*/  UIADD3 UR6, UR7, UR6, URZ ;  /* 0x0000000607067290 */ /* 0x000fe4000fffe03f */
[----:B------:R-:W-:Y:S02]  /*0b80*/  ULEA.HI UR5, UR5, UR4, URZ, 0x7 ;  /* 0x0000000405057291 */ /* 0x000fe4000f8f383f */
[----:B------:R-:W-:Y:S02]  /*0b90*/  USHF.R.S32.HI UR7, URZ, 0x1f, UR6 ;  /* 0x0000001f3f077899 */ /* 0x000fe40008011406 */
[----:B------:R-:W-:Y:S02]  /*0ba0*/  USHF.R.S32.HI UR5, URZ, 0x7, UR5 ;  /* 0x000000073f057899 */ /* 0x000fe40008011405 */
[----:B------:R-:W-:Y:S01]  /*0bb0*/  ULEA.HI UR7, UR7, UR6, URZ, 0x7 ;  /* 0x0000000607077291 */ /* 0x000fe2000f8f383f */
[----:B------:R-:W-:-:S03]  /*0bc0*/  UMOV UR4, URZ ;  /* 0x0000003f00047c82 */ /* 0x000fc60008000000 */
[----:B------:R-:W-:-:S04]  /*0bd0*/  USHF.R.S32.HI UR7, URZ, 0x7, UR7 ;  /* 0x000000073f077899 */ /* 0x000fc80008011407 */
[----:B------:R-:W-:-:S04]  /*0be0*/  UISETP.LT.AND UP0, UPT, UR5, UR7, UPT ;  /* 0x000000070500728c */ /* 0x000fc8000bf01270 */
[----:B------:R-:W-:Y:S02]  /*0bf0*/  USEL UR9, UR5, UR7, UP0 ;  /* 0x0000000705097287 */ /* 0x000fe40008000000 */
[----:B------:R-:W-:Y:S02]  /*0c00*/  UISETP.NE.AND UP0, UPT, UR10, URZ, UPT ;  /* 0x0000003f0a00728c */ /* 0x000fe4000bf05270 */
[----:B------:R-:W-:-:S06]  /*0c10*/  UISETP.GE.AND UP1, UPT, UR9, 0x1, UPT ;  /* 0x000000010900788c */ /* 0x000fcc000bf26270 */
[----:B------:R-:W-:-:S03]  /*0c20*/  PLOP3.LUT P0, PT, PT, PT, UP1, 0x80, 0x0 ;  /* 0x000000000000781c */ /* 0x000fc60003f0f018 */
[----:B------:R-:W-:-:S10]  /*0c30*/  @!UP0 ULDC UR10, c[0x0][0x9f0] ;  /* 0x00027c00000a8ab9 */ /* 0x000fd40000000800 */
[----:B------:R-:W-:Y:S05]  /*0c40*/  @!P0 BRA `(.L_x_2403) ;  /* 0x0000000000848947 */ /* 0x000fea0003800000 */
[----:B------:R-:W-:Y:S01]  /*0c50*/  IMAD.U32 R4, RZ, RZ, UR10 ;  /* 0x0000000aff047e24 */ /* 0x000fe2000f8e00ff */
[----:B------:R-:W-:Y:S01]  /*0c60*/  UIADD3 UR6, UR10, -0x1, UR9 ;  /* 0xffffffff0a067890 */ /* 0x000fe2000fffe009 */
[----:B------:R-:W-:-:S03]  /*0c70*/  UMOV UR4, URZ ;  /* 0x0000003f00047c82 */ /* 0x000fc60008000000 */
[-C--:B------:R-:W-:Y:S02]  /*0c80*/  IABS R0, R4.reuse ;  /* 0x0000000400007213 */ /* 0x080fe40000000000 */
[----:B------:R-:W-:Y:S01]  /*0c90*/  IMAD.U32 R5, RZ, RZ, UR6 ;  /* 0x00000006ff057e24 */ /* 0x000fe2000f8e00ff */
[----:B------:R-:W-:Y:S01]  /*0ca0*/  IABS R6, R4 ;  /* 0x0000000400067213 */ /* 0x000fe20000000000 */
[----:B------:R-:W-:Y:S01]  /*0cb0*/  ULOP3.LUT UR6, UR6, UR10, URZ, 0x3c, !UPT ;  /* 0x0000000a06067292 */ /* 0x000fe2000f8e3c3f */
[----:B------:R-:W-:Y:S02]  /*0cc0*/  R2UR UR11, R0 ;  /* 0x00000000000b72ca */ /* 0x000fe400000e0000 */
[----:B------:R-:W-:-:S05]  /*0cd0*/  IABS R5, R5 ;  /* 0x0000000500057213 */ /* 0x000fca0000000000 */
[----:B------:R-:W-:-:S05]  /*0ce0*/  IMAD.MOV.U32 R4, RZ, RZ, R5 ;  /* 0x000000ffff047224 */ /* 0x000fca00078e0005 */
[----:B------:R-:W-:Y:S01]  /*0cf0*/  R2UR UR8, R4 ;  /* 0x00000000040872ca */ /* 0x000fe200000e0000 */
        /* <DEDUP_REMOVED lines=22> */
.L_x_2403:
[----:B------:R-:W-:Y:S02]  /*0e60*/  UIMAD UR39, UR39, UR4, URZ ;  /* 0x00000004272772a4 */ /* 0x000fe4000f8e023f */
[----:B------:R-:W-:Y:S01]  /*0e70*/  IMAD.U32 R3, RZ, RZ, UR4 ;  /* 0x00000004ff037e24 */ /* 0x000fe2000f8e00ff */
[----:B------:R-:W-:Y:S01]  /*0e80*/  MOV R0, UR9 ;  /* 0x0000000900007c02 */ /* 0x000fe20008000f00 */
[----:B------:R-:W-:Y:S01]  /*0e90*/  VIADD R19, R19, 0xffffff80 ;  /* 0xffffff8013137836 */ /* 0x000fe20000000000 */
[----:B------:R-:W-:Y:S01]  /*0ea0*/  PLOP3.LUT P0, PT, PT, PT, PT, 0x80, 0x0 ;  /* 0x000000000000781c */ /* 0x000fe20003f0f070 */
[----:B------:R-:W-:Y:S01]  /*0eb0*/  IMAD.MOV.U32 R4, RZ, RZ, RZ ;  /* 0x000000ffff047224 */ /* 0x000fe200078e00ff */
[----:B------:R-:W-:Y:S01]  /*0ec0*/  VIADDMNMX R0, R3, UR39, R0, PT ;  /* 0x0000002703007c46 */ /* 0x000fe2000b800100 */
[----:B------:R-:W-:Y:S01]  /*0ed0*/  IMAD.MOV.U32 R3, RZ, RZ, RZ ;  /* 0x000000ffff037224 */ /* 0x000fe200078e00ff */
        /* <DEDUP_REMOVED lines=15> */
[----:B------:R-:W-:Y:S01]  /*0fd0*/  UISETP.GT.AND UP0, UPT, UR47, UR39, UPT ;  /* 0x000000272f00728c */ /* 0x000fe2000bf04270 */
[----:B------:R-:W-:Y:S02]  /*0fe0*/  CS2R R122, SRZ ;  /* 0x00000000007a7805 */ /* 0x000fe4000001ff00 */
[----:B------:R-:W-:Y:S02]  /*0ff0*/  CS2R R120, SRZ ;  /* 0x0000000000787805 */ /* 0x000fe4000001ff00 */
[----:B------:R-:W-:Y:S02]  /*1000*/  CS2R R118, SRZ ;  /* 0x0000000000767805 */ /* 0x000fe4000001ff00 */
[----:B------:R-:W-:Y:S02]  /*1010*/  CS2R R116, SRZ ;  /* 0x0000000000747805 */ /* 0x000fe4000001ff00 */
[----:B------:R-:W-:-:S02]  /*1020*/  CS2R R114, SRZ ;  /* 0x0000000000727805 */ /* 0x000fc4000001ff00 */
[----:B------:R-:W-:Y:S02]  /*1030*/  PLOP3.LUT P1, PT, PT, PT, UP0, 0x80, 0x0 ;  /* 0x000000000000781c */ /* 0x000fe40003f2f008 */
        /* <DEDUP_REMOVED lines=37> */
[----:B------:R-:W-:Y:S01]  /*1290*/  MOV R5, UR5 ;  /* 0x0000000500057c02 */ /* 0x000fe20008000f00 */
        /* <DEDUP_REMOVED lines=10> */
.L_x_2405:
[----:B------:R-:W-:-:S04]  /*1340*/  SHF.L.U32 R0, RZ, 0x1f, RZ ;  /* 0x0000001fff007819 */ /* 0x000fc800000006ff */
[----:B------:R-:W0:Y:S02]  /*1350*/  SYNCS.PHASECHK.TRANS64.TRYWAIT P0, [UR41+0x28800], R0 ;  /* 0x02880000ff0075a7 */ /* 0x000e240008000169 */
[----:B0-----:R-:W-:Y:S05]  /*1360*/  @!P0 BRA `(.L_x_2406) ;  /* 0x000000cc00ec8947 */ /* 0x001fea0003800000 */
.L_x_2491:
[----:B------:R-:W-:-:S06]  /*1370*/  ULOP3.LUT UR4, UR36, 0x1, URZ, 0xfc, !UPT ;  /* 0x0000000124047892 */ /* 0x000fcc000f8efc3f */
[----:B0-----:R-:W-:-:S05]  /*1380*/  IMAD.U32 R3, RZ, RZ, UR4 ;  /* 0x00000004ff037e24 */ /* 0x001fca000f8e00ff */
[----:B------:R-:W-:-:S13]  /*1390*/  ISETP.NE.AND P0, PT, R3, 0x3, PT ;  /* 0x000000030300780c */ /* 0x000fda0003f05270 */
[----:B------:R-:W-:Y:S05]  /*13a0*/  @!P0 BRA `(.L_x_2407) ;  /* 0x0000000000048947 */ /* 0x000fea0003800000 */
[----:B------:R-:W-:Y:S01]  /*13b0*/  BPT.TRAP 0x1 ;  /* 0x000000040000795c */ /* 0x000fe20000300000 */
.L_x_2407:
[----:B------:R0:W1:Y:S01]  /*13c0*/  SYNCS.PHASECHK.TRANS64.TRYWAIT P1, [UR41+0x28830], R0 ;  /* 0x02883000ff0075a7 */ /* 0x0000620008020169 */
[----:B------:R-:W-:Y:S05]  /*13d0*/  @!P0 BRA `(.L_x_2408) ;  /* 0x0000000000048947 */ /* 0x000fea0003800000 */
[----:B------:R-:W-:Y:S01]  /*13e0*/  BPT.TRAP 0x1 ;  /* 0x000000040000795c */ /* 0x000fe20000300000 */
.L_x_2408:
[----:B------:R-:W-:-:S05]  /*13f0*/  IMAD.U32 R8, RZ, RZ, UR43 ;  /* 0x0000002bff087e24 */ /* 0x000fca000f8e00ff */
[----:B------:R-:W-:Y:S01]  /*1400*/  LOP3.LUT R8, R8, 0x10000, RZ, 0xfc, !PT ;  /* 0x0001000008087812 */ /* 0x000fe200078efcff */
[----:B-1----:R-:W-:Y:S06]  /*1410*/  @P1 BRA `(.L_x_2409) ;  /* 0x0000000000081947 */ /* 0x002fec0003800000 */
[----:B------:R-:W1:Y:S02]  /*1420*/  SYNCS.PHASECHK.TRANS64.TRYWAIT P1, [UR41+0x28830], R0 ;  /* 0x02883000ff0075a7 */ /* 0x000e640008020169 */
[----:B-1----:R-:W-:Y:S05]  /*1430*/  @!P1 BRA `(.L_x_2410) ;  /* 0x000000cc00d09947 */ /* 0x002fea0003800000 */
.L_x_2409:
[----:B------:R-:W-:Y:S05]  /*1440*/  WARPSYNC.ALL ;  /* 0x0000000000007948 */ /* 0x000fea0003800000 */
[----:B------:R-:W-:Y:S01]  /*1450*/  IMAD.MOV.U32 R9, RZ, RZ, 0x40000040 ;  /* 0x40000040ff097424 */ /* 0x000fe200078e00ff */
[----:B------:R-:W-:Y:S01]  /*1460*/  UIADD3 UR4, UR41, 0x18400, URZ ;  /* 0x0001840029047890 */ /* 0x000fe2000fffe03f */
[----:B------:R-:W-:Y:S01]  /*1470*/  R2UR UR8, R8 ;  /* 0x00000000080872ca */ /* 0x000fe200000e0000 */
[----:B------:R-:W-:Y:S02]  /*1480*/  WARPGROUP.ARRIVE ;  /* 0x00000000000079c5 */ /* 0x000fe40000000000 */
[----:B------:R-:W-:Y:S01]  /*1490*/  R2UR UR9, R9 ;  /* 0x00000000090972ca */ /* 0x000fe200000e0000 */
[----:B------:R-:W-:-:S03]  /*14a0*/  USHF.R.U32.HI UR4, URZ, 0x4, UR4 ;  /* 0x000000043f047899 */ /* 0x000fc60008011604 */
[----:B------:R-:W2:Y:S01]  /*14b0*/  S2UR UR43, SR_CgaCtaId ;  /* 0x00000000002b79c3 */ /* 0x000ea20000008800 */
[----:B------:R-:W-:Y:S01]  /*14c0*/  UMOV UR11, 0x40000040 ;  /* 0x40000040000b7882 */ /* 0x000fe20000000000 */
[----:B------:R-:W-:Y:S01]  /*14d0*/  UMOV UR13, 0x40000040 ;  /* 0x40000040000d7882 */ /* 0x000fe20000000000 */
[----:B------:R-:W-:Y:S01]  /*14e0*/  ULOP3.LUT UR4, UR4, 0x3fff, URZ, 0xc0, !UPT ;  /* 0x00003fff04047892 */ /* 0x000fe2000f8ec03f */
[----:B------:R-:W-:Y:S01]  /*14f0*/  UMOV UR15, 0x40000040 ;  /* 0x40000040000f7882 */ /* 0x000fe20000000000 */
[----:B------:R-:W-:Y:S02]  /*1500*/  UMOV UR17, 0x40000040 ;  /* 0x4000004000117882 */ /* 0x000fe40000000000 */
[----:B------:R-:W-:Y:S01]  /*1510*/  ULOP3.LUT UR46, UR4, 0x10000, URZ, 0xfc, !UPT ;  /* 0x00010000042e7892 */ /* 0x000fe2000f8efc3f */
[----:B------:R-:W-:Y:S02]  /*1520*/  UMOV UR19, 0x40000040 ;  /* 0x4000004000137882 */ /* 0x000fe40000000000 */
[----:B------:R-:W-:Y:S01]  /*1530*/  R2UR UR4, R8 ;  /* 0x00000000080472ca */ /* 0x000fe200000e0000 */
[----:B------:R-:W-:-:S02]  /*1540*/  UIADD3 UR14, UR46, 0x4, URZ ;  /* 0x000000042e0e7890 */ /* 0x000fc4000fffe03f */
[----:B------:R-:W-:Y:S02]  /*1550*/  UIADD3 UR18, UR46, 0x6, URZ ;  /* 0x000000062e127890 */ /* 0x000fe4000fffe03f */
[----:B------:R-:W-:Y:S01]  /*1560*/  UMOV UR10, UR46 ;  /* 0x0000002e000a7c82 */ /* 0x000fe20008000000 */
[----:B------:R-:W-:Y:S01]  /*1570*/  UIADD3 UR22, UR46, 0x400, URZ ;  /* 0x000004002e167890 */ /* 0x000fe2000fffe03f */
[----:B------:R-:W-:Y:S01]  /*1580*/  HGMMA.64x128x16.F32 R24, gdesc[UR8], RZ, !UPT, gsb0 ;  /* 0x01e00000081879f0 */ /* 0x000fe2000c0008ff */
[----:B------:R-:W-:Y:S01]  /*1590*/  UIADD3 UR10, UR46, 0x2, URZ ;  /* 0x000000022e0a7890 */ /* 0x000fe2000fffe03f */
[----:B------:R-:W-:Y:S01]  /*15a0*/  UMOV UR9, 0x40000040 ;  /* 0x4000004000097882 */ /* 0x000fe20000000000 */
[----:B------:R-:W-:Y:S01]  /*15b0*/  UMOV UR11, 0x40000040 ;  /* 0x40000040000b7882 */ /* 0x000fe20000000000 */
[----:B------:R-:W-:Y:S02]  /*15c0*/  UMOV UR21, 0x40000040 ;  /* 0x4000004000157882 */ /* 0x000fe40000000000 */
[----:B------:R-:W-:-:S02]  /*15d0*/  UIADD3 UR8, UR4, 0x2, URZ ;  /* 0x0000000204087890 */ /* 0x000fc4000fffe03f */
[----:B------:R-:W-:Y:S02]  /*15e0*/  UIADD3 UR12, UR4, 0x4, URZ ;  /* 0x00000004040c7890 */ /* 0x000fe4000fffe03f */
[----:B------:R-:W-:Y:S02]  /*15f0*/  UIADD3 UR16, UR4, 0x6, URZ ;  /* 0x0000000604107890 */ /* 0x000fe4000fffe03f */
[----:B------:R-:W-:Y:S01]  /*1600*/  UIADD3 UR20, UR4, 0x400, URZ ;  /* 0x0000040004147890 */ /* 0x000fe2000fffe03f */
        /* <DEDUP_REMOVED lines=37> */
.L_x_2411:
[----:B01----:R-:W-:Y:S01]  /*1860*/  LOP3.LUT R0, R17, 0xffffff80, RZ, 0xc0, !PT ;  /* 0xffffff8011007812 */ /* 0x003fe200078ec0ff */
[----:B------:R-:W-:Y:S01]  /*1870*/  UISETP.NE.AND UP0, UPT, UR42, URZ, UPT ;  /* 0x0000003f2a00728c */ /* 0x000fe2000bf05270 */
[----:B------:R-:W-:Y:S01]  /*1880*/  LEA.HI R16, R16, R19, RZ, 0x2 ;  /* 0x0000001310107211 */ /* 0x000fe200078f10ff */
[----:B------:R-:W-:Y:S01]  /*1890*/  ULDC UR7, c[0x0][0x2f0] ;  /* 0x0000bc0000077ab9 */ /* 0x000fe20000000800 */
[----:B------:R-:W-:Y:S01]  /*18a0*/  LEA.HI R7, R18, R18, RZ, 0x1 ;  /* 0x0000001212077211 */ /* 0x000fe200078f08ff */
[----:B------:R-:W-:Y:S01]  /*18b0*/  IMAD.IADD R0, R19, 0x1, -R0 ;  /* 0x0000000113007824 */ /* 0x000fe200078e0a00 */
[----:B------:R-:W-:Y:S01]  /*18c0*/  LOP3.LUT R16, R16, 0xfffffffc, RZ, 0xc0, !PT ;  /* 0xfffffffc10107812 */ /* 0x000fe200078ec0ff */
[----:B------:R-:W-:Y:S01]  /*18d0*/  IMAD.U32 R13, RZ, RZ, UR7 ;  /* 0x00000007ff0d7e24 */ /* 0x000fe2000f8e00ff */
[----:B------:R-:W-:Y:S01]  /*18e0*/  LOP3.LUT R7, R7, 0x3fffffe, RZ, 0xc0, !PT ;  /* 0x03fffffe07077812 */ /* 0x000fe200078ec0ff */
[----:B------:R-:W-:Y:S01]  /*18f0*/  ULDC UR10, c[0x0][0x288] ;  /* 0x0000a200000a7ab9 */ /* 0x000fe20000000800 */
[----:B------:R-:W-:Y:S01]  /*1900*/  SHF.R.S32.HI R3, RZ, 0x1f, R0 ;  /* 0x0000001fff037819 */ /* 0x000fe20000011400 */
[----:B------:R-:W-:Y:S01]  /*1910*/  UIADD3 UR53, UR47, -0x2, URZ ;  /* 0xfffffffe2f357890 */ /* 0x000fe2000fffe03f */
[----:B------:R-:W-:Y:S01]  /*1920*/  IADD3 R16, R19, -R16, RZ ;  /* 0x8000001013107210 */ /* 0x000fe20007ffe0ff */
[----:B------:R-:W-:Y:S01]  /*1930*/  IMAD.IADD R7, R18, 0x1, -R7 ;  /* 0x0000000112077824 */ /* 0x000fe200078e0a07 */
[CC--:B------:R-:W-:Y:S01]  /*1940*/  LEA.HI R4, R3.reuse, R0.reuse, RZ, 0x2 ;  /* 0x0000000003047211 */ /* 0x0c0fe200078f10ff */
[----:B------:R-:W-:Y:S01]  /*1950*/  @UP0 ULDC UR4, c[0x0][0x44c] ;  /* 0x0001130000040ab9 */ /* 0x000fe20000000800 */
[----:B------:R-:W-:Y:S01]  /*1960*/  LEA.HI R5, R3, R0, RZ, 0x5 ;  /* 0x0000000003057211 */ /* 0x000fe200078f28ff */
[----:B------:R-:W-:Y:S01]  /*1970*/  @UP0 ULDC UR5, c[0x0][0x450] ;  /* 0x0001140000050ab9 */ /* 0x000fe20000000800 */
[--C-:B------:R-:W-:Y:S01]  /*1980*/  SHF.R.S32.HI R3, RZ, 0x2, R4.reuse ;  /* 0x00000002ff037819 */ /* 0x100fe20000011404 */
[----:B------:R-:W-:Y:S01]  /*1990*/  @UP0 ULDC UR11, c[0x0][0x450] ;  /* 0x00011400000b0ab9 */ /* 0x000fe20000000800 */
[----:B------:R-:W-:Y:S01]  /*19a0*/  SHF.R.S32.HI R6, RZ, 0x1f, R4 ;  /* 0x0000001fff067819 */ /* 0x000fe20000011404 */
[----:B------:R-:W-:Y:S01]  /*19b0*/  UIADD3 UR6, UR41, 0x28840, URZ ;  /* 0x0002884029067890 */ /* 0x000fe2000fffe03f */
[----:B------:R-:W-:-:S02]  /*19c0*/  SHF.R.S32.HI R5, RZ, 0x5, R5 ;  /* 0x00000005ff057819 */ /* 0x000fc40000011405 */
[----:B------:R-:W-:Y:S02]  /*19d0*/  CS2R R150, SRZ ;  /* 0x0000000000967805 */ /* 0x000fe4000001ff00 */
[----:B------:R-:W-:Y:S01]  /*19e0*/  LEA.HI R6, R6, R3, RZ, 0x3 ;  /* 0x0000000306067211 */ /* 0x000fe200078f18ff */
[----:B------:R-:W-:Y:S01]  /*19f0*/  UPRMT UR6, UR43, 0x654, UR6 ;  /* 0x000006542b067896 */ /* 0x000fe20008000006 */
[----:B------:R-:W-:Y:S02]  /*1a00*/  LEA.HI R10, R16, R16, RZ, 0x1 ;  /* 0x00000010100a7211 */ /* 0x000fe400078f08ff */
[----:B------:R-:W-:Y:S02]  /*1a10*/  CS2R R148, SRZ ;  /* 0x0000000000947805 */ /* 0x000fe4000001ff00 */
[----:B------:R-:W-:Y:S02]  /*1a20*/  LEA R11, R5, UR48, 0x4 ;  /* 0x00000030050b7c11 */ /* 0x000fe4000f8e20ff */
[----:B------:R-:W-:-:S02]  /*1a30*/  CS2R R146, SRZ ;  /* 0x0000000000927805 */ /* 0x000fc4000001ff00 */
[----:B------:R-:W-:Y:S02]  /*1a40*/  LOP3.LUT R6, R6, 0xfffffff8, RZ, 0xc0, !PT ;  /* 0xfffffff806067812 */ /* 0x000fe400078ec0ff */
[----:B------:R-:W-:Y:S02]  /*1a50*/  CS2R R144, SRZ ;  /* 0x0000000000907805 */ /* 0x000fe4000001ff00 */
[----:B------:R-:W-:Y:S02]  /*1a60*/  LOP3.LUT R5, R10, 0x1ffffffe, RZ, 0xc0, !PT ;  /* 0x1ffffffe0a057812 */ /* 0x000fe400078ec0ff */
[----:B------:R-:W-:Y:S02]  /*1a70*/  CS2R R142, SRZ ;  /* 0x00000000008e7805 */ /* 0x000fe4000001ff00 */
[----:B------:R-:W-:Y:S01]  /*1a80*/  IADD3 R6, R11, R3, -R6 ;  /* 0x000000030b067210 */ /* 0x000fe20007ffe806 */
[----:B------:R-:W-:Y:S01]  /*1a90*/  SYNCS.ARRIVE.TRANS64.RED.A1T0 RZ, [UR6], RZ ;  /* 0x000000ffffff79a7 */ /* 0x000fe20008100406 */
[----:B------:R-:W-:Y:S01]  /*1aa0*/  PLOP3.LUT P1, PT, PT, PT, UP0, 0x80, 0x0 ;  /* 0x000000000000781c */ /* 0x000fe20003f2f008 */
[----:B------:R-:W-:Y:S01]  /*1ab0*/  IMAD.IADD R3, R16, 0x1, -R5 ;  /* 0x0000000110037824 */ /* 0x000fe200078e0a05 */
[----:B------:R-:W-:Y:S01]  /*1ac0*/  PLOP3.LUT P2, PT, PT, PT, UP0, 0x80, 0x0 ;  /* 0x000000000000781c */ /* 0x000fe20003f4f008 */
[----:B------:R-:W-:Y:S01]  /*1ad0*/  IMAD R6, R7, 0x40, R6 ;  /* 0x0000004007067824 */ /* 0x000fe200078e0206 */
[----:B------:R-:W-:-:S02]  /*1ae0*/  CS2R R140, SRZ ;  /* 0x00000000008c7805 */ /* 0x000fc4000001ff00 */
[----:B------:R-:W-:Y:S02]  /*1af0*/  CS2R R138, SRZ ;  /* 0x00000000008a7805 */ /* 0x000fe4000001ff00 */
[----:B------:R-:W-:Y:S01]  /*1b00*/  CS2R R136, SRZ ;  /* 0x0000000000887805 */ /* 0x000fe2000001ff00 */
[----:B------:R-:W-:Y:S01]  /*1b10*/  IMAD R3, R3, 0x8, R6 ;  /* 0x0000000803037824 */ /* 0x000fe200078e0206 */
[----:B------:R-:W-:Y:S02]  /*1b20*/  CS2R R134, SRZ ;  /* 0x0000000000867805 */ /* 0x000fe4000001ff00 */
[----:B------:R-:W-:Y:S02]  /*1b30*/  CS2R R132, SRZ ;  /* 0x0000000000847805 */ /* 0x000fe4000001ff00 */
[----:B------:R-:W-:Y:S01]  /*1b40*/  CS2R R130, SRZ ;  /* 0x0000000000827805 */ /* 0x000fe2000001ff00 */
[----:B------:R-:W-:Y:S01]  /*1b50*/  IMAD.MOV.U32 R10, RZ, RZ, R3 ;  /* 0x000000ffff0a7224 */ /* 0x000fe200078e0003 */
[----:B------:R-:W-:Y:S01]  /*1b60*/  CS2R R128, SRZ ;  /* 0x0000000000807805 */ /* 0x000fe2000001ff00 */
[----:B------:R-:W-:Y:S01]  /*1b70*/  @P1 IMAD.HI.U32 R5, R3, UR4, RZ ;  /* 0x0000000403051c27 */ /* 0x000fe2000f8e00ff */
[----:B------:R-:W-:Y:S01]  /*1b80*/  UMOV UR4, 0xffffff80 ;  /* 0xffffff8000047882 */ /* 0x000fe20000000000 */
[----:B------:R-:W-:Y:S01]  /*1b90*/  CS2R R126, SRZ ;  /* 0x00000000007e7805 */ /* 0x000fe2000001ff00 */
[----:B------:R-:W-:Y:S01]  /*1ba0*/  UIMAD UR4, UR47, UR4, 0x80 ;  /* 0x000000802f0474a4 */ /* 0x000fe2000f8e0204 */
[----:B------:R-:W-:-:S02]  /*1bb0*/  CS2R R124, SRZ ;  /* 0x00000000007c7805 */ /* 0x000fc4000001ff00 */
[----:B------:R-:W-:Y:S01]  /*1bc0*/  @P2 SHF.R.U32.HI R10, RZ, UR5, R5 ;  /* 0x00000005ff0a2c19 */ /* 0x000fe20008011605 */
[----:B------:R-:W-:Y:S01]  /*1bd0*/  UMOV UR47, URZ ;  /* 0x0000003f002f7c82 */ /* 0x000fe20008000000 */
[----:B------:R-:W-:Y:S01]  /*1be0*/  UIADD3 UR5, UR4, 0x1, URZ ;  /* 0x0000000104057890 */ /* 0x000fe2000fffe03f */
[----:B------:R-:W-:Y:S01]  /*1bf0*/  LOP3.LUT R5, R4, 0x7ffffffc, RZ, 0xc0, !PT ;  /* 0x7ffffffc04057812 */ /* 0x000fe200078ec0ff */
[----:B------:R-:W-:Y:S01]  /*1c00*/  UIMAD UR4, UR38, UR7, UR4 ;  /* 0x00000007260472a4 */ /* 0x000fe2000f8e0204 */
[----:B------:R-:W0:Y:S01]  /*1c10*/  SHFL.IDX PT, R11, R10, RZ, 0x1c1f ;  /* 0x001c1fff0a0b7589 */ /* 0x000e2200000e0000 */
[----:B------:R-:W-:Y:S01]  /*1c20*/  UIMAD UR7, UR38, UR7, -UR10 ;  /* 0x00000007260772a4 */ /* 0x000fe2000f8e0a0a */
[----:B------:R-:W-:Y:S01]  /*1c30*/  IADD3 R6, R0, -R5, RZ ;  /* 0x8000000500067210 */ /* 0x000fe20007ffe0ff */
[----:B------:R-:W-:Y:S01]  /*1c40*/  IMAD.U32 R5, RZ, RZ, UR5 ;  /* 0x00000005ff057e24 */ /* 0x000fe2000f8e00ff */
[----:B------:R-:W1:Y:S01]  /*1c50*/  SHFL.IDX PT, R10, R10, 0x1, 0x1c1f ;  /* 0x003c1f000a0a7f89 */ /* 0x000e6200000e0000 */
[----:B------:R-:W-:Y:S01]  /*1c60*/  IMAD.U32 R7, RZ, RZ, UR4 ;  /* 0x00000004ff077e24 */ /* 0x000fe2000f8e00ff */
[----:B------:R-:W-:Y:S01]  /*1c70*/  ULDC UR4, c[0x0][0x988] ;  /* 0x0002620000047ab9 */ /* 0x000fe20000000800 */
[C---:B------:R-:W-:Y:S01]  /*1c80*/  IMAD R0, R6.reuse, -0x2, R5 ;  /* 0xfffffffe06007824 */ /* 0x040fe200078e0205 */
[----:B------:R-:W-:Y:S01]  /*1c90*/  CS2R R122, SRZ ;  /* 0x00000000007a7805 */ /* 0x000fe2000001ff00 */
[----:B------:R-:W-:Y:S01]  /*1ca0*/  IMAD R4, R6, -0x2, R7 ;  /* 0xfffffffe06047824 */ /* 0x000fe200078e0207 */
[----:B------:R-:W-:Y:S01]  /*1cb0*/  CS2R R120, SRZ ;  /* 0x0000000000787805 */ /* 0x000fe2000001ff00 */
[----:B------:R-:W-:-:S04]  /*1cc0*/  IMAD R5, R13, UR38, R0 ;  /* 0x000000260d057c24 */ /* 0x000fc8000f8e0200 */
[----:B------:R-:W-:-:S05]  /*1cd0*/  VIADD R7, R5, -UR10 ;  /* 0x8000000a05077c36 */ /* 0x000fca0008000000 */
[----:B0-----:R-:W-:-:S04]  /*1ce0*/  VIADDMNMX R7, R11, R7, R4, PT ;  /* 0x000000070b077246 */ /* 0x001fc80003800104 */
[C---:B------:R-:W-:Y:S02]  /*1cf0*/  ISETP.GT.AND P1, PT, R7.reuse, RZ, PT ;  /* 0x000000ff0700720c */ /* 0x040fe40003f24270 */
[C---:B------:R-:W-:Y:S02]  /*1d00*/  ISETP.GT.AND P2, PT, R7.reuse, 0x1, PT ;  /* 0x000000010700780c */ /* 0x040fe40003f44270 */
[----:B------:R-:W-:Y:S02]  /*1d10*/  ISETP.GT.AND P3, PT, R7, 0x8, PT ;  /* 0x000000080700780c */ /* 0x000fe40003f64270 */
[----:B------:R-:W-:Y:S02]  /*1d20*/  FSEL R11, R24, -INF , P1 ;  /* 0xff800000180b7808 */ /* 0x000fe40000800000 */
[----:B------:R-:W-:Y:S02]  /*1d30*/  FSEL R25, R25, -INF , P2 ;  /* 0xff80000019197808 */ /* 0x000fe40001000000 */
        /* <DEDUP_REMOVED lines=88> */
[----:B------:R-:W-:Y:S02]  /*22c0*/  FMNMX.FTZ R0, R105, R0, !PT ;  /* 0x0000000069007209 */ /* 0x000fe40007810000 */
[----:B-1----:R-:W-:Y:S02]  /*22d0*/  IADD3 R5, R10, -UR10, R5 ;  /* 0x8000000a0a057c10 */ /* 0x002fe4000fffe005 */
[----:B------:R-:W-:Y:S01]  /*22e0*/  FMNMX.FTZ R12, R85, R0, !PT ;  /* 0x00000000550c7209 */ /* 0x000fe20007810000 */
[----:B------:R-:W-:Y:S01]  /*22f0*/  IMAD.U32 R0, RZ, RZ, UR4 ;  /* 0x00000004ff007e24 */ /* 0x000fe2000f8e00ff */
[----:B------:R-:W-:Y:S01]  /*2300*/  VIMNMX R4, R4, R5, PT ;  /* 0x0000000504047248 */ /* 0x000fe20003fe0100 */
[----:B------:R-:W-:-:S02]  /*2310*/  @UP0 ULDC UR4, c[0x0][0x44c] ;  /* 0x0001130000040ab9 */ /* 0x000fc40000000800 */
[----:B------:R-:W0:Y:S01]  /*2320*/  SHFL.BFLY PT, R7, R12, 0x2, 0x1f ;  /* 0x0c401f000c077f89 */ /* 0x000e2200000e0000 */
[C---:B------:R-:W-:Y:S01]  /*2330*/  ISETP.GT.AND P2, PT, R4.reuse, 0x1, PT ;  /* 0x000000010400780c */ /* 0x040fe20003f44270 */
[----:B------:R-:W-:Y:S01]  /*2340*/  UIMAD.WIDE.U32 UR4, UR48, UR4, URZ ;  /* 0x00000004300472a5 */ /* 0x000fe2000f8e003f */
[----:B------:R-:W-:Y:S02]  /*2350*/  ISETP.GT.AND P3, PT, R4, 0x8, PT ;  /* 0x000000080400780c */ /* 0x000fe40003f64270 */
[----:B------:R-:W-:Y:S01]  /*2360*/  FSEL R27, R27, -INF , P2 ;  /* 0xff8000001b1b7808 */ /* 0x000fe20001000000 */
[----:B------:R-:W-:Y:S01]  /*2370*/  @UP0 USHF.R.U32.HI UR48, URZ, UR11, UR5 ;  /* 0x0000000b3f300299 */ /* 0x000fe20008011605 */
[----:B------:R-:W-:Y:S02]  /*2380*/  FSEL R109, R30, -INF , P3 ;  /* 0xff8000001e6d7808 */ /* 0x000fe40001800000 */
[----:B------:R-:W-:Y:S01]  /*2390*/  ISETP.GT.AND P2, PT, R4, 0x10, PT ;  /* 0x000000100400780c */ /* 0x000fe20003f44270 */
[----:B------:R-:W-:-:S03]  /*23a0*/  UIADD3 UR7, UR7, UR48, URZ ;  /* 0x0000003007077290 */ /* 0x000fc6000fffe03f */
[----:B------:R-:W-:Y:S01]  /*23b0*/  UMOV UR48, URZ ;  /* 0x0000003f00307c82 */ /* 0x000fe20008000000 */
[----:B------:R-:W-:-:S04]  /*23c0*/  USHF.R.S32.HI UR4, URZ, 0x1f, UR7 ;  /* 0x0000001f3f047899 */ /* 0x000fc80008011407 */
[----:B------:R-:W-:-:S04]  /*23d0*/  ULEA.HI UR4, UR4, UR7, URZ, 0x7 ;  /* 0x0000000704047291 */ /* 0x000fc8000f8f383f */
[----:B------:R-:W-:Y:S01]  /*23e0*/  USHF.R.S32.HI UR4, URZ, 0x7, UR4 ;  /* 0x000000073f047899 */ /* 0x000fe20008011404 */
[----:B0-----:R-:W-:-:S03]  /*23f0*/  FMNMX.FTZ R14, R12, R7, !PT ;  /* 0x000000070c0e7209 */ /* 0x001fc60007810000 */
[----:B------:R-:W-:Y:S02]  /*2400*/  UISETP.LT.AND UP0, UPT, UR39, UR4, UPT ;  /* 0x000000042700728c */ /* 0x000fe4000bf01270 */
[----:B------:R-:W0:Y:S02]  /*2410*/  SHFL.BFLY PT, R7, R14, 0x1, 0x1f ;  /* 0x0c201f000e077f89 */ /* 0x000e2400000e0000 */
[----:B------:R-:W-:-:S04]  /*2420*/  USEL UR51, UR39, UR4, !UP0 ;  /* 0x0000000427337287 */ /* 0x000fc8000c000000 */
[----:B------:R-:W-:Y:S01]  /*2430*/  UISETP.GE.AND UP0, UPT, UR53, UR51, UPT ;  /* 0x000000333500728c */ /* 0x000fe2000bf06270 */
[----:B0-----:R-:W-:-:S04]  /*2440*/  FMNMX.FTZ R7, R14, R7, !PT ;  /* 0x000000070e077209 */ /* 0x001fc80007810000 */
[C---:B------:R-:W-:Y:S01]  /*2450*/  FSETP.NEU.FTZ.AND P1, PT, R7.reuse, -INF , PT ;  /* 0xff8000000700780b */ /* 0x040fe20003f3d000 */
[----:B------:R-:W-:-:S05]  /*2460*/  FMUL.FTZ R16, R7, R0 ;  /* 0x0000000007107220 */ /* 0x000fca0000410000 */
[----:B------:R-:W-:Y:S02]  /*2470*/  FSEL R16, R16, RZ, P1 ;  /* 0x000000ff10107208 */ /* 0x000fe40000800000 */
[----:B------:R-:W-:-:S03]  /*2480*/  ISETP.GT.AND P1, PT, R4, RZ, PT ;  /* 0x000000ff0400720c */ /* 0x000fc60003f24270 */
[-CC-:B------:R-:W-:Y:S01]  /*2490*/  FFMA.FTZ R180, R11, R0.reuse, -R16.reuse ;  /* 0x000000000bb47223 */ /* 0x180fe20000010810 */
[----:B------:R-:W-:Y:S01]  /*24a0*/  FSEL R107, R26, -INF , P1 ;  /* 0xff8000001a6b7808 */ /* 0x000fe20000800000 */
[-CC-:B------:R-:W-:Y:S01]  /*24b0*/  FFMA.FTZ R11, R29, R0.reuse, -R16.reuse ;  /* 0x000000001d0b7223 */ /* 0x180fe20000010810 */
[C---:B------:R-:W-:Y:S01]  /*24c0*/  ISETP.GT.AND P1, PT, R4.reuse, 0x9, PT ;  /* 0x000000090400780c */ /* 0x040fe20003f24270 */
[-CC-:B------:R-:W-:Y:S01]  /*24d0*/  FFMA.FTZ R176, R15, R0.reuse, -R16.reuse ;  /* 0x000000000fb07223 */ /* 0x180fe20000010810 */
[----:B------:R-:W-:Y:S01]  /*24e0*/  FMNMX.FTZ R10, R107, R27, !PT ;  /* 0x0000001b6b0a7209 */ /* 0x000fe20007810000 */
[-CC-:B------:R-:W-:Y:S01]  /*24f0*/  FFMA.FTZ R15, R33, R0.reuse, -R16.reuse ;  /* 0x00000000210f7223 */ /* 0x180fe20000010810 */
[----:B------:R-:W-:Y:S01]  /*2500*/  FSEL R31, R31, -INF , P1 ;  /* 0xff8000001f1f7808 */ /* 0x000fe20000800000 */
[--C-:B------:R-:W-:Y:S01]  /*2510*/  FFMA.FTZ R178, R17, R0, -R16.reuse ;  /* 0x0000000011b27223 */ /* 0x100fe20000010810 */
[----:B------:R-:W-:Y:S01]  /*2520*/  FMNMX.FTZ R10, R109, R10, !PT ;  /* 0x0000000a6d0a7209 */ /* 0x000fe20007810000 */
[-CC-:B------:R-:W-:Y:S01]  /*2530*/  FFMA.FTZ R17, R37, R0.reuse, -R16.reuse ;  /* 0x0000000025117223 */ /* 0x180fe20000010810 */
[----:B------:R-:W-:Y:S01]  /*2540*/  ISETP.GT.AND P1, PT, R4, 0x11, PT ;  /* 0x000000110400780c */ /* 0x000fe20003f24270 */
[-CC-:B------:R-:W-:Y:S01]  /*2550*/  FFMA.FTZ R172, R19, R0.reuse, -R16.reuse ;  /* 0x0000000013ac7223 */ /* 0x180fe20000010810 */
[----:B------:R-:W-:Y:S01]  /*2560*/  FSEL R29, R34, -INF , P2 ;  /* 0xff800000221d7808 */ /* 0x000fe20001000000 */
[--C-:B------:R-:W-:Y:S01]  /*2570*/  FFMA.FTZ R19, R41, R0, -R16.reuse ;  /* 0x0000000029137223 */ /* 0x100fe20000010810 */
[----:B------:R-:W-:Y:S01]  /*2580*/  FMNMX.FTZ R10, R31, R10, !PT ;  /* 0x0000000a1f0a7209 */ /* 0x000fe20007810000 */
[-CC-:B------:R-:W-:Y:S01]  /*2590*/  FFMA.FTZ R174, R21, R0.reuse, -R16.reuse ;  /* 0x0000000015ae7223 */ /* 0x180fe20000010810 */
[C---:B------:R-:W-:Y:S01]  /*25a0*/  ISETP.GT.AND P2, PT, R4.reuse, 0x18, PT ;  /* 0x000000180400780c */ /* 0x040fe20003f44270 */
        /* <DEDUP_REMOVED lines=12> */
[----:B------:R0:W-:Y:S01]  /*2670*/  MUFU.EX2 R5, R25 ;  /* 0x0000001900057308 */ /* 0x0001e20000000800 */
[----:B------:R-:W-:Y:S01]  /*2680*/  FSEL R39, R39, -INF , P1 ;  /* 0xff80000027277808 */ /* 0x000fe20000800000 */
[--C-:B------:R-:W-:Y:S01]  /*2690*/  FFMA.FTZ R182, R13, R0, -R16.reuse ;  /* 0x000000000db67223 */ /* 0x100fe20000010810 */
[----:B------:R-:W-:Y:S01]  /*26a0*/  FMNMX.FTZ R10, R111, R10, !PT ;  /* 0x0000000a6f0a7209 */ /* 0x000fe20007810000 */
[-CC-:B------:R-:W-:Y:S01]  /*26b0*/  FFMA.FTZ R57, R57, R0.reuse, -R16.reuse ;  /* 0x0000000039397223 */ /* 0x180fe20000010810 */
[----:B------:R-:W-:Y:S01]  /*26c0*/  ISETP.GT.AND P1, PT, R4, 0x21, PT ;  /* 0x000000210400780c */ /* 0x000fe20003f24270 */
[--C-:B------:R-:W-:Y:S01]  /*26d0*/  FFMA.FTZ R93, R93, R0, -R16.reuse ;  /* 0x000000005d5d7223 */ /* 0x100fe20000010810 */
[----:B------:R-:W-:Y:S01]  /*26e0*/  FSEL R33, R42, -INF , P2 ;  /* 0xff8000002a217808 */ /* 0x000fe20001000000 */
[----:B------:R-:W-:Y:S01]  /*26f0*/  MUFU.EX2 R180, R180 ;  /* 0x000000b400b47308 */ /* 0x000fe20000000800 */
[----:B------:R-:W-:Y:S01]  /*2700*/  FMNMX.FTZ R10, R39, R10, !PT ;  /* 0x0000000a270a7209 */ /* 0x000fe20007810000 */
[-CC-:B0-----:R-:W-:Y:S01]  /*2710*/  FFMA.FTZ R25, R53, R0.reuse, -R16.reuse ;  /* 0x0000000035197223 */ /* 0x181fe20000010810 */
[C---:B------:R-:W-:Y:S01]  /*2720*/  ISETP.GT.AND P2, PT, R4.reuse, 0x28, PT ;  /* 0x000000280400780c */ /* 0x040fe20003f44270 */
[-CC-:B------:R-:W-:Y:S01]  /*2730*/  FFMA.FTZ R61, R61, R0.reuse, -R16.reuse ;  /* 0x000000003d3d7223 */ /* 0x180fe20000010810 */
[----:B------:R-:W-:Y:S01]  /*2740*/  FSEL R43, R43, -INF , P1 ;  /* 0xff8000002b2b7808 */ /* 0x000fe20000800000 */
[--C-:B------:R-:W-:Y:S01]  /*2750*/  FFMA.FTZ R95, R95, R0, -R16.reuse ;  /* 0x000000005f5f7223 */ /* 0x100fe20000010810 */
[----:B------:R-:W-:Y:S01]  /*2760*/  FMNMX.FTZ R10, R33, R10, !PT ;  /* 0x0000000a210a7209 */ /* 0x000fe20007810000 */
[----:B------:R-:W-:Y:S01]  /*2770*/  MUFU.EX2 R182, R182 ;  /* 0x000000b600b67308 */ /* 0x000fe20000000800 */
[----:B------:R-:W-:Y:S01]  /*2780*/  ISETP.GT.AND P1, PT, R4, 0x29, PT ;  /* 0x000000290400780c */ /* 0x000fe20003f24270 */
[-CC-:B------:R-:W-:Y:S01]  /*2790*/  FFMA.FTZ R65, R65, R0.reuse, -R16.reuse ;  /* 0x0000000041417223 */ /* 0x180fe20000010810 */
[----:B------:R-:W-:Y:S01]  /*27a0*/  FSEL R113, R46, -INF , P2 ;  /* 0xff8000002e717808 */ /* 0x000fe20001000000 */
[--C-:B------:R-:W-:Y:S01]  /*27b0*/  FFMA.FTZ R97, R97, R0, -R16.reuse ;  /* 0x0000000061617223 */ /* 0x100fe20000010810 */
[----:B------:R-:W-:Y:S01]  /*27c0*/  FMNMX.FTZ R10, R43, R10, !PT ;  /* 0x0000000a2b0a7209 */ /* 0x000fe20007810000 */
[-CC-:B------:R-:W-:Y:S01]  /*27d0*/  FFMA.FTZ R69, R69, R0.reuse, -R16.reuse ;  /* 0x0000000045457223 */ /* 0x180fe20000010810 */
[C---:B------:R-:W-:Y:S01]  /*27e0*/  ISETP.GT.AND P2, PT, R4.reuse, 0x30, PT ;  /* 0x000000300400780c */ /* 0x040fe20003f44270 */
[----:B------:R-:W-:Y:S01]  /*27f0*/  MUFU.EX2 R11, R11 ;  /* 0x0000000b000b7308 */ /* 0x000fe20000000800 */
        /* <DEDUP_REMOVED lines=9> */
[-CC-:B------:R-:W-:Y:S01]  /*2890*/  FFMA.FTZ R77, R77, R0.reuse, -R16.reuse ;  /* 0x000000004d4d7223 */ /* 0x180fe20000010810 */
        /* <DEDUP_REMOVED lines=9> */
[----:B------:R-:W-:Y:S01]  /*2930*/  FFMA.FTZ R16, R85, R0, -R16 ;  /* 0x0000000055107223 */ /* 0x000fe20000010810 */
[----:B------:R-:W-:-:S02]  /*2940*/  FMNMX.FTZ R10, R51, R10, !PT ;  /* 0x0000000a330a7209 */ /* 0x000fc40007810000 */
[C---:B------:R-:W-:Y:S01]  /*2950*/  ISETP.GT.AND P2, PT, R4.reuse, 0x40, PT ;  /* 0x000000400400780c */ /* 0x040fe20003f44270 */
[----:B------:R-:W-:Y:S01]  /*2960*/  MUFU.EX2 R178, R178 ;  /* 0x000000b200b27308 */ /* 0x000fe20000000800 */
[----:B------:R-:W-:Y:S02]  /*2970*/  FSEL R55, R55, -INF , P1 ;  /* 0xff80000037377808 */ /* 0x000fe40000800000 */
[----:B------:R-:W-:Y:S02]  /*2980*/  FMNMX.FTZ R10, R115, R10, !PT ;  /* 0x0000000a730a7209 */ /* 0x000fe40007810000 */
[----:B------:R-:W-:Y:S02]  /*2990*/  ISETP.GT.AND P1, PT, R4, 0x41, PT ;  /* 0x000000410400780c */ /* 0x000fe40003f24270 */
[----:B------:R-:W-:Y:S01]  /*29a0*/  FSEL R41, R58, -INF , P2 ;  /* 0xff8000003a297808 */ /* 0x000fe20001000000 */
[----:B------:R-:W-:Y:S01]  /*29b0*/  MUFU.EX2 R17, R17 ;  /* 0x0000001100117308 */ /* 0x000fe20000000800 */
[----:B------:R-:W-:-:S02]  /*29c0*/  FMNMX.FTZ R10, R55, R10, !PT ;  /* 0x0000000a370a7209 */ /* 0x000fc40007810000 */
[C---:B------:R-:W-:Y:S02]  /*29d0*/  ISETP.GT.AND P2, PT, R4.reuse, 0x48, PT ;  /* 0x000000480400780c */ /* 0x040fe40003f44270 */
[----:B------:R-:W-:Y:S02]  /*29e0*/  FSEL R59, R59, -INF , P1 ;  /* 0xff8000003b3b7808 */ /* 0x000fe40000800000 */
[----:B------:R-:W-:Y:S01]  /*29f0*/  FMNMX.FTZ R10, R41, R10, !PT ;  /* 0x0000000a290a7209 */ /* 0x000fe20007810000 */
[----:B------:R-:W-:Y:S01]  /*2a00*/  MUFU.EX2 R172, R172 ;  /* 0x000000ac00ac7308 */ /* 0x000fe20000000800 */
[----:B------:R-:W-:Y:S02]  /*2a10*/  ISETP.GT.AND P1, PT, R4, 0x49, PT ;  /* 0x000000490400780c */ /* 0x000fe40003f24270 */
[----:B------:R-:W-:Y:S02]  /*2a20*/  FSEL R117, R62, -INF , P2 ;  /* 0xff8000003e757808 */ /* 0x000fe40001000000 */
        /* <DEDUP_REMOVED lines=42> */
[----:B------:R-:W0:Y:S01]  /*2cd0*/  MUFU.EX2 R57, R57 ;  /* 0x0000003900397308 */ /* 0x000e220000000800 */
[----:B------:R-:W-:Y:S02]  /*2ce0*/  ISETP.GT.AND P1, PT, R4, 0x79, PT ;  /* 0x000000790400780c */ /* 0x000fe40003f24270 */
[----:B------:R-:W-:Y:S02]  /*2cf0*/  FSEL R91, R86, -INF , P2 ;  /* 0xff800000565b7808 */ /* 0x000fe40001000000 */
[----:B------:R-:W-:-:S02]  /*2d00*/  FMNMX.FTZ R10, R83, R10, !PT ;  /* 0x0000000a530a7209 */ /* 0x000fc40007810000 */
[----:B------:R-:W-:Y:S01]  /*2d10*/  FSEL R87, R87, -INF , P1 ;  /* 0xff80000057577808 */ /* 0x000fe20000800000 */
[----:B------:R-:W-:Y:S01]  /*2d20*/  MUFU.EX2 R93, R93 ;  /* 0x0000005d005d7308 */ /* 0x000fe20000000800 */
[----:B------:R-:W-:-:S04]  /*2d30*/  FMNMX.FTZ R10, R91, R10, !PT ;  /* 0x0000000a5b0a7209 */ /* 0x000fc80007810000 */
[----:B------:R-:W-:-:S03]  /*2d40*/  FMNMX.FTZ R10, R87, R10, !PT ;  /* 0x0000000a570a7209 */ /* 0x000fc60007810000 */
[----:B------:R-:W-:Y:S01]  /*2d50*/  MUFU.EX2 R166, R61 ;  /* 0x0000003d00a67308 */ /* 0x000fe20000000800 */
[----:B0-----:R-:W-:Y:S01]  /*2d60*/  F2FP.F16.F32.PACK_AB R164, R57, R12 ;  /* 0x0000000c39a4723e */ /* 0x001fe200000000ff */
[----:B------:R-:W0:Y:S06]  /*2d70*/  SHFL.BFLY PT, R13, R10, 0x2, 0x1f ;  /* 0x0c401f000a0d7f89 */ /* 0x000e2c00000e0000 */
[----:B------:R-:W-:Y:S08]  /*2d80*/  MUFU.EX2 R95, R95 ;  /* 0x0000005f005f7308 */ /* 0x000ff00000000800 */
[----:B------:R-:W-:Y:S08]  /*2d90*/  MUFU.EX2 R160, R65 ;  /* 0x0000004100a07308 */ /* 0x000ff00000000800 */
[----:B------:R-:W-:Y:S01]  /*2da0*/  MUFU.EX2 R97, R97 ;  /* 0x0000006100617308 */ /* 0x000fe20000000800 */
[----:B0-----:R-:W-:-:S05]  /*2db0*/  FMNMX.FTZ R4, R10, R13, !PT ;  /* 0x0000000d0a047209 */ /* 0x001fca0007810000 */
[----:B------:R-:W0:Y:S02]  /*2dc0*/  SHFL.BFLY PT, R13, R4, 0x1, 0x1f ;  /* 0x0c201f00040d7f89 */ /* 0x000e2400000e0000 */
[----:B------:R-:W-:Y:S08]  /*2dd0*/  MUFU.EX2 R162, R69 ;  /* 0x0000004500a27308 */ /* 0x000ff00000000800 */
[----:B------:R-:W-:Y:S08]  /*2de0*/  MUFU.EX2 R99, R99 ;  /* 0x0000006300637308 */ /* 0x000ff00000000800 */
[----:B------:R-:W-:Y:S01]  /*2df0*/  MUFU.EX2 R152, R73 ;  /* 0x0000004900987308 */ /* 0x000fe20000000800 */
[----:B0-----:R-:W-:-:S07]  /*2e00*/  FMNMX.FTZ R13, R4, R13, !PT ;  /* 0x0000000d040d7209 */ /* 0x001fce0007810000 */
[----:B------:R-:W-:Y:S01]  /*2e10*/  MUFU.EX2 R101, R101 ;  /* 0x0000006500657308 */ /* 0x000fe20000000800 */
[C---:B------:R-:W-:Y:S01]  /*2e20*/  FSETP.NEU.FTZ.AND P1, PT, R13.reuse, -INF , PT ;  /* 0xff8000000d00780b */ /* 0x040fe20003f3d000 */
[----:B------:R-:W-:-:S06]  /*2e30*/  FMUL.FTZ R4, R13, R0 ;  /* 0x000000000d047220 */ /* 0x000fcc0000410000 */
[----:B------:R-:W-:Y:S01]  /*2e40*/  MUFU.EX2 R154, R77 ;  /* 0x0000004d009a7308 */ /* 0x000fe20000000800 */
        /* <DEDUP_REMOVED lines=19> */
[----:B------:R-:W-:Y:S01]  /*2f80*/  FADD.FTZ R30, R182, R27 ;  /* 0x0000001bb61e7221 */ /* 0x000fe20000010000 */
[-CC-:B------:R-:W-:Y:S01]  /*2f90*/  FFMA.FTZ R115, R115, R0.reuse, -R4.reuse ;  /* 0x0000000073737223 */ /* 0x180fe20000010804 */
[-C--:B------:R-:W-:Y:S01]  /*2fa0*/  FFMA.FTZ R55, R55, R0.reuse, -R4 ;  /* 0x0000000037377223 */ /* 0x080fe20000010804 */
[----:B------:R-:W0:Y:S01]  /*2fb0*/  MUFU.EX2 R109, R109 ;  /* 0x0000006d006d7308 */ /* 0x000e220000000800 */
[----:B------:R-:W-:Y:S01]  /*2fc0*/  FADD.FTZ R27, R11, R30 ;  /* 0x0000001e0b1b7221 */ /* 0x000fe20000010000 */
[-CC-:B------:R-:W-:Y:S01]  /*2fd0*/  FFMA.FTZ R41, R41, R0.reuse, -R4.reuse ;  /* 0x0000000029297223 */ /* 0x180fe20000010804 */
[-CC-:B------:R-:W-:Y:S01]  /*2fe0*/  FFMA.FTZ R59, R59, R0.reuse, -R4.reuse ;  /* 0x000000003b3b7223 */ /* 0x180fe20000010804 */
[-CC-:B------:R-:W-:Y:S01]  /*2ff0*/  FFMA.FTZ R117, R117, R0.reuse, -R4.reuse ;  /* 0x0000000075757223 */ /* 0x180fe20000010804 */
[----:B------:R-:W-:Y:S01]  /*3000*/  FADD.FTZ R30, R176, R27 ;  /* 0x0000001bb01e7221 */ /* 0x000fe20000010000 */
[-CC-:B------:R-:W-:Y:S01]  /*3010*/  FFMA.FTZ R63, R63, R0.reuse, -R4.reuse ;  /* 0x000000003f3f7223 */ /* 0x180fe20000010804 */
[-C--:B------:R-:W-:Y:S01]  /*3020*/  FFMA.FTZ R45, R45, R0.reuse, -R4 ;  /* 0x000000002d2d7223 */ /* 0x080fe20000010804 */
[----:B------:R2:W3:Y:S01]  /*3030*/  MUFU.EX2 R14, R31 ;  /* 0x0000001f000e7308 */ /* 0x0004e20000000800 */
[----:B------:R-:W-:Y:S01]  /*3040*/  FADD.FTZ R27, R15, R30 ;  /* 0x0000001e0f1b7221 */ /* 0x000fe20000010000 */
[-CC-:B------:R-:W-:Y:S01]  /*3050*/  FFMA.FTZ R67, R67, R0.reuse, -R4.reuse ;  /* 0x0000000043437223 */ /* 0x180fe20000010804 */
[-CC-:B------:R-:W-:Y:S01]  /*3060*/  FFMA.FTZ R119, R119, R0.reuse, -R4.reuse ;  /* 0x0000000077777223 */ /* 0x180fe20000010804 */
[-CC-:B------:R-:W-:Y:S01]  /*3070*/  FFMA.FTZ R71, R71, R0.reuse, -R4.reuse ;  /* 0x0000000047477223 */ /* 0x180fe20000010804 */
[----:B------:R-:W-:Y:S01]  /*3080*/  FADD.FTZ R32, R178, R27 ;  /* 0x0000001bb2207221 */ /* 0x000fe20000010000 */
[-CC-:B------:R-:W-:Y:S01]  /*3090*/  FFMA.FTZ R49, R49, R0.reuse, -R4.reuse ;  /* 0x0000000031317223 */ /* 0x180fe20000010804 */
[-C--:B------:R-:W-:Y:S01]  /*30a0*/  FFMA.FTZ R75, R75, R0.reuse, -R4 ;  /* 0x000000004b4b7223 */ /* 0x080fe20000010804 */
[----:B------:R-:W4:Y:S01]  /*30b0*/  MUFU.EX2 R29, R29 ;  /* 0x0000001d001d7308 */ /* 0x000f220000000800 */
[----:B------:R-:W-:Y:S01]  /*30c0*/  FADD.FTZ R27, R17, R32 ;  /* 0x00000020111b7221 */ /* 0x000fe20000010000 */
[----:B-1----:R-:W-:Y:S01]  /*30d0*/  FADD.FTZ R32, R107, R10 ;  /* 0x0000000a6b207221 */ /* 0x002fe20000010000 */
[-CC-:B------:R-:W-:Y:S01]  /*30e0*/  FFMA.FTZ R89, R89, R0.reuse, -R4.reuse ;  /* 0x0000000059597223 */ /* 0x180fe20000010804 */
[-C--:B------:R-:W-:Y:S01]  /*30f0*/  FFMA.FTZ R79, R79, R0.reuse, -R4 ;  /* 0x000000004f4f7223 */ /* 0x080fe20000010804 */
[----:B------:R-:W-:Y:S01]  /*3100*/  FADD.FTZ R34, R172, R27 ;  /* 0x0000001bac227221 */ /* 0x000fe20000010000 */
[----:B0-----:R-:W-:Y:S01]  /*3110*/  FADD.FTZ R27, R109, R32 ;  /* 0x000000206d1b7221 */ /* 0x001fe20000010000 */
[-C--:B------:R-:W-:Y:S01]  /*3120*/  FFMA.FTZ R53, R53, R0.reuse, -R4 ;  /* 0x0000000035357223 */ /* 0x080fe20000010804 */
[----:B------:R-:W0:Y:S01]  /*3130*/  MUFU.EX2 R18, R35 ;  /* 0x0000002300127308 */ /* 0x000e220000000800 */
[----:B--2---:R-:W-:Y:S01]  /*3140*/  FADD.FTZ R31, R19, R34 ;  /* 0x00000022131f7221 */ /* 0x004fe20000010000 */
[----:B---3--:R-:W-:Y:S01]  /*3150*/  FADD.FTZ R34, R14, R27 ;  /* 0x0000001b0e227221 */ /* 0x008fe20000010000 */
[-CC-:B------:R-:W-:Y:S01]  /*3160*/  FFMA.FTZ R83, R83, R0.reuse, -R4.reuse ;  /* 0x0000000053537223 */ /* 0x180fe20000010804 */
[-CC-:B------:R-:W-:Y:S01]  /*3170*/  FFMA.FTZ R91, R91, R0.reuse, -R4.reuse ;  /* 0x000000005b5b7223 */ /* 0x180fe20000010804 */
[----:B------:R-:W-:Y:S01]  /*3180*/  FADD.FTZ R36, R174, R31 ;  /* 0x0000001fae247221 */ /* 0x000fe20000010000 */
[----:B------:R-:W-:Y:S01]  /*3190*/  FFMA.FTZ R87, R87, R0, -R4 ;  /* 0x0000000057577223 */ /* 0x000fe20000010804 */
[----:B------:R-:W-:Y:S01]  /*31a0*/  F2FP.F16.F32.PACK_AB R180, R5, R180 ;  /* 0x000000b405b4723e */ /* 0x000fe200000000ff */
[----:B------:R-:W1:Y:S01]  /*31b0*/  MUFU.EX2 R111, R111 ;  /* 0x0000006f006f7308 */ /* 0x000e620000000800 */
[----:B----4-:R-:W-:Y:S01]  /*31c0*/  FADD.FTZ R27, R29, R34 ;  /* 0x000000221d1b7221 */ /* 0x010fe20000010000 */
[----:B------:R-:W-:Y:S01]  /*31d0*/  FADD.FTZ R31, R21, R36 ;  /* 0x00000024151f7221 */ /* 0x000fe20000010000 */
[----:B------:R-:W-:-:S02]  /*31e0*/  F2FP.F16.F32.PACK_AB R182, R11, R182 ;  /* 0x000000b60bb6723e */ /* 0x000fc400000000ff */
[----:B------:R-:W-:Y:S01]  /*31f0*/  F2FP.F16.F32.PACK_AB R181, R10, R107 ;  /* 0x0000006b0ab5723e */ /* 0x000fe200000000ff */
[----:B------:R-:W-:Y:S01]  /*3200*/  FADD.FTZ R36, R168, R31 ;  /* 0x0000001fa8247221 */ /* 0x000fe20000010000 */
[----:B------:R-:W-:Y:S01]  /*3210*/  F2FP.F16.F32.PACK_AB R183, R14, R109 ;  /* 0x0000006d0eb7723e */ /* 0x000fe200000000ff */
[----:B------:R-:W2:Y:S01]  /*3220*/  MUFU.EX2 R20, R39 ;  /* 0x0000002700147308 */ /* 0x000ea20000000800 */
[----:B0-----:R-:W-:Y:S01]  /*3230*/  FADD.FTZ R34, R18, R27 ;  /* 0x0000001b12227221 */ /* 0x001fe20000010000 */
[----:B------:R-:W-:Y:S01]  /*3240*/  FADD.FTZ R31, R23, R36 ;  /* 0x00000024171f7221 */ /* 0x000fe20000010000 */
[----:B------:R-:W-:Y:S02]  /*3250*/  F2FP.F16.F32.PACK_AB R176, R15, R176 ;  /* 0x000000b00fb0723e */ /* 0x000fe400000000ff */
[----:B------:R-:W-:Y:S02]  /*3260*/  CS2R R108, SRZ ;  /* 0x00000000006c7805 */ /* 0x000fe4000001ff00 */
[----:B------:R-:W-:Y:S01]  /*3270*/  F2FP.F16.F32.PACK_AB R178, R17, R178 ;  /* 0x000000b211b2723e */ /* 0x000fe200000000ff */
[----:B------:R-:W-:Y:S01]  /*3280*/  FADD.FTZ R38, R170, R31 ;  /* 0x0000001faa267221 */ /* 0x000fe20000010000 */
[----:B------:R-:W-:Y:S01]  /*3290*/  F2FP.F16.F32.PACK_AB R172, R19, R172 ;  /* 0x000000ac13ac723e */ /* 0x000fe200000000ff */
[----:B------:R-:W0:Y:S01]  /*32a0*/  MUFU.EX2 R33, R33 ;  /* 0x0000002100217308 */ /* 0x000e220000000800 */
[----:B-1----:R-:W-:Y:S01]  /*32b0*/  FADD.FTZ R27, R111, R34 ;  /* 0x000000226f1b7221 */ /* 0x002fe20000010000 */
[----:B------:R-:W-:Y:S01]  /*32c0*/  FADD.FTZ R31, R25, R38 ;  /* 0x00000026191f7221 */ /* 0x000fe20000010000 */
[----:B------:R-:W-:-:S02]  /*32d0*/  F2FP.F16.F32.PACK_AB R174, R21, R174 ;  /* 0x000000ae15ae723e */ /* 0x000fc400000000ff */
[----:B------:R-:W-:Y:S02]  /*32e0*/  CS2R R106, SRZ ;  /* 0x00000000006a7805 */ /* 0x000fe4000001ff00 */
[----:B------:R-:W-:Y:S01]  /*32f0*/  F2FP.F16.F32.PACK_AB R168, R23, R168 ;  /* 0x000000a817a8723e */ /* 0x000fe200000000ff */
[----:B------:R-:W-:Y:S01]  /*3300*/  FADD.FTZ R38, R12, R31 ;  /* 0x0000001f0c267221 */ /* 0x000fe20000010000 */
[----:B------:R-:W-:Y:S01]  /*3310*/  F2FP.F16.F32.PACK_AB R170, R25, R170 ;  /* 0x000000aa19aa723e */ /* 0x000fe200000000ff */
[----:B------:R-:W1:Y:S01]  /*3320*/  MUFU.EX2 R22, R43 ;  /* 0x0000002b00167308 */ /* 0x000e620000000800 */
[C---:B--2---:R-:W-:Y:S01]  /*3330*/  FADD.FTZ R36, R20.reuse, R27 ;  /* 0x0000001b14247221 */ /* 0x044fe20000010000 */
[----:B------:R-:W-:Y:S01]  /*3340*/  FADD.FTZ R40, R57, R38 ;  /* 0x0000002639287221 */ /* 0x000fe20000010000 */
[----:B------:R-:W-:Y:S02]  /*3350*/  F2FP.F16.F32.PACK_AB R179, R20, R111 ;  /* 0x0000006f14b3723e */ /* 0x000fe400000000ff */
[----:B------:R-:W-:-:S02]  /*3360*/  CS2R R110, SRZ ;  /* 0x00000000006e7805 */ /* 0x000fc4000001ff00 */
[----:B------:R-:W-:Y:S01]  /*3370*/  F2FP.F16.F32.PACK_AB R177, R18, R29 ;  /* 0x0000001d12b1723e */ /* 0x000fe200000000ff */
[----:B------:R-:W-:Y:S01]  /*3380*/  FADD.FTZ R31, R93, R40 ;  /* 0x000000285d1f7221 */ /* 0x000fe20000010000 */
[----:B------:R-:W2:Y:S01]  /*3390*/  MUFU.EX2 R113, R113 ;  /* 0x0000007100717308 */ /* 0x000ea20000000800 */
[----:B0-----:R-:W-:Y:S02]  /*33a0*/  FADD.FTZ R27, R33, R36 ;  /* 0x00000024211b7221 */ /* 0x001fe40000010000 */
[C---:B------:R-:W-:Y:S01]  /*33b0*/  FADD.FTZ R40, R166.reuse, R31 ;  /* 0x0000001fa6287221 */ /* 0x040fe20000010000 */
[----:B------:R-:W-:Y:S02]  /*33c0*/  F2FP.F16.F32.PACK_AB R166, R166, R93 ;  /* 0x0000005da6a6723e */ /* 0x000fe400000000ff */
[----:B------:R-:W-:Y:S01]  /*33d0*/  CS2R R92, SRZ ;  /* 0x00000000005c7805 */ /* 0x000fe2000001ff00 */
[----:B------:R-:W-:Y:S01]  /*33e0*/  FADD.FTZ R31, R95, R40 ;  /* 0x000000285f1f7221 */ /* 0x000fe20000010000 */
[----:B------:R-:W0:Y:S01]  /*33f0*/  MUFU.EX2 R24, R47 ;  /* 0x0000002f00187308 */ /* 0x000e220000000800 */
[----:B-1----:R-:W-:-:S02]  /*3400*/  FADD.FTZ R36, R22, R27 ;  /* 0x0000001b16247221 */ /* 0x002fc40000010000 */
[C---:B------:R-:W-:Y:S01]  /*3410*/  FADD.FTZ R40, R160.reuse, R31 ;  /* 0x0000001fa0287221 */ /* 0x040fe20000010000 */
[----:B------:R-:W-:Y:S02]  /*3420*/  F2FP.F16.F32.PACK_AB R160, R160, R95 ;  /* 0x0000005fa0a0723e */ /* 0x000fe400000000ff */
[----:B------:R-:W-:Y:S02]  /*3430*/  CS2R R94, SRZ ;  /* 0x00000000005e7805 */ /* 0x000fe4000001ff00 */
[----:B------:R-:W-:Y:S01]  /*3440*/  F2FP.F16.F32.PACK_AB R173, R22, R33 ;  /* 0x0000002116ad723e */ /* 0x000fe200000000ff */
[----:B------:R-:W1:Y:S01]  /*3450*/  MUFU.EX2 R37, R37 ;  /* 0x0000002500257308 */ /* 0x000e620000000800 */
[----:B--2---:R-:W-:-:S07]  /*3460*/  FADD.FTZ R27, R113, R36 ;  /* 0x00000024711b7221 */ /* 0x004fce0000010000 */
[----:B------:R-:W2:Y:S01]  /*3470*/  MUFU.EX2 R26, R51 ;  /* 0x00000033001a7308 */ /* 0x000ea20000000800 */
[C---:B0-----:R-:W-:Y:S01]  /*3480*/  FADD.FTZ R38, R24.reuse, R27 ;  /* 0x0000001b18267221 */ /* 0x041fe20000010000 */
[----:B------:R-:W-:Y:S02]  /*3490*/  F2FP.F16.F32.PACK_AB R175, R24, R113 ;  /* 0x0000007118af723e */ /* 0x000fe400000000ff */
[----:B------:R-:W-:-:S04]  /*34a0*/  CS2R R112, SRZ ;  /* 0x0000000000707805 */ /* 0x000fc8000001ff00 */
        /* <DEDUP_REMOVED lines=9> */
[----:B------:R-:W-:Y:S01]  /*3540*/  FADD.FTZ R27, R97, R40 ;  /* 0x00000028611b7221 */ /* 0x000fe20000010000 */
[----:B------:R-:W-:Y:S02]  /*3550*/  F2FP.F16.F32.PACK_AB R171, R28, R115 ;  /* 0x000000731cab723e */ /* 0x000fe400000000ff */
[----:B------:R-:W-:Y:S01]  /*3560*/  CS2R R114, SRZ ;  /* 0x0000000000727805 */ /* 0x000fe2000001ff00 */
[C---:B------:R-:W-:Y:S01]  /*3570*/  FADD.FTZ R40, R162.reuse, R27 ;  /* 0x0000001ba2287221 */ /* 0x040fe20000010000 */
[----:B------:R-:W-:Y:S01]  /*3580*/  F2FP.F16.F32.PACK_AB R162, R162, R97 ;  /* 0x00000061a2a2723e */ /* 0x000fe200000000ff */
[----:B------:R-:W1:Y:S01]  /*3590*/  MUFU.EX2 R117, R117 ;  /* 0x0000007500757308 */ /* 0x000e620000000800 */
[----:B--2---:R-:W-:Y:S01]  /*35a0*/  FADD.FTZ R5, R41, R4 ;  /* 0x0000000429057221 */ /* 0x004fe20000010000 */
[----:B------:R-:W-:Y:S01]  /*35b0*/  FADD.FTZ R11, R99, R40 ;  /* 0x00000028630b7221 */ /* 0x000fe20000010000 */
[----:B------:R-:W-:-:S03]  /*35c0*/  CS2R R96, SRZ ;  /* 0x0000000000607805 */ /* 0x000fc6000001ff00 */
[C---:B------:R-:W-:Y:S01]  /*35d0*/  FADD.FTZ R42, R152.reuse, R11 ;  /* 0x0000000b982a7221 */ /* 0x040fe20000010000 */
[----:B------:R-:W-:Y:S01]  /*35e0*/  F2FP.F16.F32.PACK_AB R152, R152, R99 ;  /* 0x000000639898723e */ /* 0x000fe200000000ff */
[----:B------:R-:W2:Y:S01]  /*35f0*/  MUFU.EX2 R32, R63 ;  /* 0x0000003f00207308 */ /* 0x000ea20000000800 */
[C---:B0-----:R-:W-:Y:S01]  /*3600*/  FADD.FTZ R4, R30.reuse, R5 ;  /* 0x000000051e047221 */ /* 0x041fe20000010000 */
[----:B------:R-:W-:Y:S01]  /*3610*/  FADD.FTZ R11, R101, R42 ;  /* 0x0000002a650b7221 */ /* 0x000fe20000010000 */
[----:B------:R-:W-:Y:S02]  /*3620*/  F2FP.F16.F32.PACK_AB R165, R30, R41 ;  /* 0x000000291ea5723e */ /* 0x000fe400000000ff */
[----:B------:R-:W-:Y:S01]  /*3630*/  CS2R R98, SRZ ;  /* 0x0000000000627805 */ /* 0x000fe2000001ff00 */
[C---:B------:R-:W-:Y:S01]  /*3640*/  FADD.FTZ R12, R154.reuse, R11 ;  /* 0x0000000b9a0c7221 */ /* 0x040fe20000010000 */
[----:B------:R-:W-:Y:S01]  /*3650*/  F2FP.F16.F32.PACK_AB R154, R154, R101 ;  /* 0x000000659a9a723e */ /* 0x000fe200000000ff */
[----:B------:R-:W0:Y:S01]  /*3660*/  MUFU.EX2 R45, R45 ;  /* 0x0000002d002d7308 */ /* 0x000e220000000800 */
[----:B-1----:R-:W-:Y:S01]  /*3670*/  FADD.FTZ R5, R117, R4 ;  /* 0x0000000475057221 */ /* 0x002fe20000010000 */
[----:B------:R-:W-:-:S06]  /*3680*/  CS2R R100, SRZ ;  /* 0x0000000000647805 */ /* 0x000fcc000001ff00 */
[----:B------:R-:W1:Y:S01]  /*3690*/  MUFU.EX2 R34, R67 ;  /* 0x0000004300227308 */ /* 0x000e620000000800 */
[C---:B--2---:R-:W-:Y:S01]  /*36a0*/  FADD.FTZ R4, R32.reuse, R5 ;  /* 0x0000000520047221 */ /* 0x044fe20000010000 */
[----:B------:R-:W-:Y:S02]  /*36b0*/  F2FP.F16.F32.PACK_AB R167, R32, R117 ;  /* 0x0000007520a7723e */ /* 0x000fe400000000ff */
[----:B------:R-:W-:-:S04]  /*36c0*/  CS2R R116, SRZ ;  /* 0x0000000000747805 */ /* 0x000fc8000001ff00 */
        /* <DEDUP_REMOVED lines=28> */
[----:B------:R-:W-:Y:S02]  /*3890*/  F2FP.F16.F32.PACK_AB R156, R156, R103 ;  /* 0x000000679c9c723e */ /* 0x000fe400000000ff */
[----:B------:R-:W-:-:S04]  /*38a0*/  CS2R R102, SRZ ;  /* 0x0000000000667805 */ /* 0x000fc8000001ff00 */
[----:B------:R-:W1:Y:S01]  /*38b0*/  MUFU.EX2 R91, R91 ;  /* 0x0000005b005b7308 */ /* 0x000e620000000800 */
[C---:B--2---:R-:W-:Y:S01]  /*38c0*/  FADD.FTZ R14, R12.reuse, R5 ;  /* 0x000000050c0e7221 */ /* 0x044fe20000010000 */
[----:B------:R-:W-:-:S06]  /*38d0*/  F2FP.F16.F32.PACK_AB R157, R12, R53 ;  /* 0x000000350c9d723e */ /* 0x000fcc00000000ff */
[----:B------:R-:W2:Y:S01]  /*38e0*/  MUFU.EX2 R16, R16 ;  /* 0x0000001000107308 */ /* 0x000ea20000000800 */
[----:B0-----:R-:W-:-:S07]  /*38f0*/  FADD.FTZ R11, R105, R42 ;  /* 0x0000002a690b7221 */ /* 0x001fce0000010000 */
[----:B------:R-:W0:Y:S01]  /*3900*/  MUFU.EX2 R10, R87 ;  /* 0x00000057000a7308 */ /* 0x000e220000000800 */
[----:B-1----:R-:W-:Y:S01]  /*3910*/  FADD.FTZ R5, R91, R14 ;  /* 0x0000000e5b057221 */ /* 0x002fe20000010000 */
[C---:B--2---:R-:W-:Y:S01]  /*3920*/  F2FP.F16.F32.PACK_AB R158, R16.reuse, R105 ;  /* 0x00000069109e723e */ /* 0x044fe200000000ff */
[----:B------:R-:W-:Y:S01]  /*3930*/  FADD.FTZ R4, R16, R11 ;  /* 0x0000000b10047221 */ /* 0x000fe20000010000 */
[----:B------:R-:W-:Y:S02]  /*3940*/  CS2R R104, SRZ ;  /* 0x0000000000687805 */ /* 0x000fe4000001ff00 */
[C---:B0-----:R-:W-:Y:S01]  /*3950*/  F2FP.F16.F32.PACK_AB R159, R10.reuse, R91 ;  /* 0x0000005b0a9f723e */ /* 0x041fe200000000ff */
[----:B------:R-:W-:Y:S01]  /*3960*/  FADD.FTZ R5, R10, R5 ;  /* 0x000000050a057221 */ /* 0x000fe20000010000 */
[----:B------:R-:W-:Y:S01]  /*3970*/  CS2R R90, SRZ ;  /* 0x00000000005a7805 */ /* 0x000fe2000001ff00 */
[----:B------:R-:W-:Y:S06]  /*3980*/  @!P1 BRA `(.L_x_2412) ;  /* 0x00000028008c9947 */ /* 0x000fec0003800000 */
[----:B------:R-:W-:Y:S01]  /*3990*/  MOV R11, R13 ;  /* 0x0000000d000b7202 */ /* 0x000fe20000000f00 */
[----:B------:R-:W-:Y:S01]  /*39a0*/  IMAD.MOV.U32 R10, RZ, RZ, R7 ;  /* 0x000000ffff0a7224 */ /* 0x000fe200078e0007 */
[----:B------:R-:W-:Y:S01]  /*39b0*/  UMOV UR54, URZ ;  /* 0x0000003f00367c82 */ /* 0x000fe20008000000 */
[----:B------:R-:W-:Y:S01]  /*39c0*/  IMAD.MOV.U32 R151, RZ, RZ, RZ ;  /* 0x000000ffff977224 */ /* 0x000fe200078e00ff */
[----:B------:R-:W-:Y:S01]  /*39d0*/  UMOV UR52, URZ ;  /* 0x0000003f00347c82 */ /* 0x000fe20008000000 */
[----:B------:R-:W-:Y:S01]  /*39e0*/  ULDC UR49, c[0x0][0x288] ;  /* 0x0000a20000317ab9 */ /* 0x000fe20000000800 */
[----:B------:R-:W-:-:S05]  /*39f0*/  ULDC UR50, c[0x0][0x2f0] ;  /* 0x0000bc0000327ab9 */ /* 0x000fca0000000800 */
.L_x_2423:
[----:B------:R-:W-:Y:S01]  /*3a00*/  ISETP.NE.AND P2, PT, RZ, UR40, PT ;  /* 0x00000028ff007c0c */ /* 0x000fe2000bf45270 */
[----:B------:R-:W-:-:S04]  /*3a10*/  UISETP.NE.AND UP0, UPT, UR52, 0x1, UPT ;  /* 0x000000013400788c */ /* 0x000fc8000bf05270 */
[----:B------:R-:W-:-:S04]  /*3a20*/  USEL UR47, URZ, 0x1, UP0 ;  /* 0x000000013f2f7887 */ /* 0x000fc80008000000 */
[----:B------:R-:W-:-:S04]  /*3a30*/  ULOP3.LUT UR47, UR54, UR47, URZ, 0x3c, !UPT ;  /* 0x0000002f362f7292 */ /* 0x000fc8000f8e3c3f */
[----:B------:R-:W-:Y:S08]  /*3a40*/  @P2 BRA `(.L_x_2413) ;  /* 0x0000000000382947 */ /* 0x000ff00003800000 */
[----:B------:R-:W-:Y:S05]  /*3a50*/  @!P0 BRA `(.L_x_2414) ;  /* 0x0000000000048947 */ /* 0x000fea0003800000 */
[----:B------:R-:W-:Y:S01]  /*3a60*/  BPT.TRAP 0x1 ;  /* 0x000000040000795c */ /* 0x000fe20000300000 */
.L_x_2414:
        /* <DEDUP_REMOVED lines=9> */
.L_x_2415:
[----:B-1----:R-:W-:Y:S05]  /*3b00*/  @P1 BRA `(.L_x_2413) ;  /* 0x0000000000081947 */ /* 0x002fea0003800000 */
[----:B------:R-:W1:Y:S02]  /*3b10*/  SYNCS.PHASECHK.TRANS64.TRYWAIT P1, [UR4+0x28830], R0 ;  /* 0x02883000ff0075a7 */ /* 0x000e640008020144 */
[----:B-1----:R-:W-:Y:S05]  /*3b20*/  @!P1 BRA `(.L_x_2416) ;  /* 0x000000a8002c9947 */ /* 0x002fea0003800000 */
.L_x_2413:
        /* <DEDUP_REMOVED lines=50> */
.L_x_2418:
[----:B------:R-:W-:Y:S01]  /*3e50*/  ULEA UR4, UR52, UR41, 0x3 ;  /* 0x0000002934047291 */ /* 0x000fe2000f8e183f */
[----:B------:R-:W-:-:S05]  /*3e60*/  IMAD.U32 R0, RZ, RZ, UR54 ;  /* 0x00000036ff007e24 */ /* 0x000fca000f8e00ff */
[----:B------:R-:W-:-:S04]  /*3e70*/  SHF.L.U32 R0, R0, 0x1f, RZ ;  /* 0x0000001f00007819 */ /* 0x000fc800000006ff */
[----:B------:R0:W1:Y:S01]  /*3e80*/  SYNCS.PHASECHK.TRANS64.TRYWAIT P1, [UR4+0x28850], R0 ;  /* 0x02885000ff0075a7 */ /* 0x0000620008020144 */
[----:B------:R-:W-:Y:S05]  /*3e90*/  @!P0 BRA `(.L_x_2419) ;  /* 0x0000000000048947 */ /* 0x000fea0003800000 */
[----:B------:R-:W-:Y:S01]  /*3ea0*/  BPT.TRAP 0x1 ;  /* 0x000000040000795c */ /* 0x000fe20000300000 */
.L_x_2419:
[----:B-1----:R-:W-:Y:S05]  /*3eb0*/  @P1 BRA `(.L_x_2417) ;  /* 0x0000000000081947 */ /* 0x002fea0003800000 */
[----:B------:R-:W1:Y:S02]  /*3ec0*/  SYNCS.PHASECHK.TRANS64.TRYWAIT P1, [UR4+0x28850], R0 ;  /* 0x02885000ff0075a7 */ /* 0x000e640008020144 */
[----:B-1----:R-:W-:Y:S05]  /*3ed0*/  @!P1 BRA `(.L_x_2420) ;  /* 0x000000a400589947 */ /* 0x002fea0003800000 */
.L_x_2417:
        /* <DEDUP_REMOVED lines=49> */
.L_x_2421:
[----:B------:R-:W-:Y:S01]  /*41f0*/  UISETP.NE.AND UP0, UPT, UR42, URZ, UPT ;  /* 0x0000003f2a00728c */ /* 0x000fe2000bf05270 */
[----:B------:R-:W-:Y:S01]  /*4200*/  MOV R16, R3 ;  /* 0x0000000300107202 */ /* 0x000fe20000000f00 */
[----:B------:R-:W-:-:S04]  /*4210*/  IMAD.U32 R15, RZ, RZ, UR50 ;  /* 0x00000032ff0f7e24 */ /* 0x000fc8000f8e00ff */
[----:B------:R-:W-:Y:S02]  /*4220*/  PLOP3.LUT P1, PT, PT, PT, UP0, 0x80, 0x0 ;  /* 0x000000000000781c */ /* 0x000fe40003f2f008 */
[----:B------:R-:W-:-:S03]  /*4230*/  PLOP3.LUT P2, PT, PT, PT, UP0, 0x80, 0x0 ;  /* 0x000000000000781c */ /* 0x000fc60003f4f008 */
[----:B------:R-:W-:-:S08]  /*4240*/  @UP0 ULDC UR4, c[0x0][0x44c] ;  /* 0x0001130000040ab9 */ /* 0x000fd00000000800 */
[----:B0-----:R-:W-:Y:S01]  /*4250*/  @P1 IMAD.HI.U32 R0, R3, UR4, RZ ;  /* 0x0000000403001c27 */ /* 0x001fe2000f8e00ff */
[----:B------:R-:W-:-:S04]  /*4260*/  @UP0 ULDC UR4, c[0x0][0x450] ;  /* 0x0001140000040ab9 */ /* 0x000fc80000000800 */
[----:B------:R-:W-:Y:S01]  /*4270*/  @P2 SHF.R.U32.HI R16, RZ, UR4, R0 ;  /* 0x00000004ff102c19 */ /* 0x000fe20008011600 */
[----:B------:R-:W-:Y:S02]  /*4280*/  UMOV UR4, 0xffffff80 ;  /* 0xffffff8000047882 */ /* 0x000fe40000000000 */
[----:B------:R-:W-:Y:S02]  /*4290*/  UIMAD UR4, UR53, UR4, 0x1 ;  /* 0x00000001350474a4 */ /* 0x000fe4000f8e0204 */
[----:B------:R-:W0:Y:S04]  /*42a0*/  SHFL.IDX PT, R7, R16, RZ, 0x1c1f ;  /* 0x001c1fff10077589 */ /* 0x000e2800000e0000 */
[----:B------:R-:W-:Y:S01]  /*42b0*/  IMAD.U32 R13, RZ, RZ, UR4 ;  /* 0x00000004ff0d7e24 */ /* 0x000fe2000f8e00ff */
[----:B------:R-:W1:Y:S01]  /*42c0*/  SHFL.IDX PT, R157, R16, 0x1, 0x1c1f ;  /* 0x003c1f00109d7f89 */ /* 0x000e6200000e0000 */
[----:B------:R-:W-:-:S02]  /*42d0*/  ULEA UR4, UR48, UR41, 0x3 ;  /* 0x0000002930047291 */ /* 0x000fc4000f8e183f */
[----:B------:R-:W-:Y:S02]  /*42e0*/  IMAD R0, R6, -0x2, R13 ;  /* 0xfffffffe06007824 */ /* 0x000fe400078e020d */
[----:B------:R-:W-:Y:S02]  /*42f0*/  UIADD3 UR4, UR4, 0x28840, URZ ;  /* 0x0002884004047890 */ /* 0x000fe4000fffe03f */
[----:B------:R-:W-:Y:S02]  /*4300*/  IMAD R14, R15, UR38, R0 ;  /* 0x000000260f0e7c24 */ /* 0x000fe4000f8e0200 */
[----:B------:R-:W-:-:S09]  /*4310*/  UPRMT UR4, UR43, 0x654, UR4 ;  /* 0x000006542b047896 */ /* 0x000fd20008000004 */
[----:B------:R-:W-:Y:S01]  /*4320*/  SYNCS.ARRIVE.TRANS64.RED.A1T0 RZ, [UR4], RZ ;  /* 0x000000ffffff79a7 */ /* 0x000fe20008100404 */
[----:B0-----:R-:W-:-:S04]  /*4330*/  IADD3 R7, R7, -UR49, R14 ;  /* 0x8000003107077c10 */ /* 0x001fc8000fffe00e */
[C---:B------:R-:W-:Y:S02]  /*4340*/  ISETP.GT.AND P1, PT, R7.reuse, RZ, PT ;  /* 0x000000ff0700720c */ /* 0x040fe40003f24270 */
[C---:B------:R-:W-:Y:S02]  /*4350*/  ISETP.GT.AND P2, PT, R7.reuse, 0x1, PT ;  /* 0x000000010700780c */ /* 0x040fe40003f44270 */
[----:B------:R-:W-:Y:S02]  /*4360*/  FSEL R15, R24, -INF , P1 ;  /* 0xff800000180f7808 */ /* 0x000fe40000800000 */
[----:B------:R-:W-:Y:S02]  /*4370*/  ISETP.GT.AND P1, PT, R7, 0x8, PT ;  /* 0x000000080700780c */ /* 0x000fe40003f24270 */
[----:B------:R-:W-:Y:S02]  /*4380*/  FSEL R17, R25, -INF , P2 ;  /* 0xff80000019117808 */ /* 0x000fe40001000000 */
[----:B------:R-:W-:-:S02]  /*4390*/  FMNMX.FTZ R0, R15, R10, !PT ;  /* 0x0000000a0f007209 */ /* 0x000fc40007810000 */
[----:B------:R-:W-:Y:S02]  /*43a0*/  ISETP.GT.AND P2, PT, R7, 0x9, PT ;  /* 0x000000090700780c */ /* 0x000fe40003f44270 */
[----:B------:R-:W-:Y:S02]  /*43b0*/  FSEL R19, R28, -INF , P1 ;  /* 0xff8000001c137808 */ /* 0x000fe40000800000 */
[----:B------:R-:W-:Y:S02]  /*43c0*/  FMNMX.FTZ R0, R17, R0, !PT ;  /* 0x0000000011007209 */ /* 0x000fe40007810000 */
        /* <DEDUP_REMOVED lines=84> */
[----:B------:R-:W-:Y:S02]  /*4910*/  FSEL R85, R85, -INF , P2 ;  /* 0xff80000055557808 */ /* 0x000fe40001000000 */
[----:B------:R-:W-:Y:S02]  /*4920*/  FMNMX.FTZ R0, R45, R0, !PT ;  /* 0x000000002d007209 */ /* 0x000fe40007810000 */
[----:B-1----:R-:W-:-:S02]  /*4930*/  IADD3 R14, R157, -UR49, R14 ;  /* 0x800000319d0e7c10 */ /* 0x002fc4000fffe00e */
[----:B------:R-:W-:Y:S02]  /*4940*/  FMNMX.FTZ R18, R85, R0, !PT ;  /* 0x0000000055127209 */ /* 0x000fe40007810000 */
[----:B------:R-:W0:Y:S01]  /*4950*/  LDC R0, c[0x0][0x988] ;  /* 0x00026200ff007b82 */ /* 0x000e220000000800 */
[C---:B------:R-:W-:Y:S02]  /*4960*/  ISETP.GT.AND P2, PT, R14.reuse, RZ, PT ;  /* 0x000000ff0e00720c */ /* 0x040fe40003f44270 */
[----:B------:R-:W1:Y:S01]  /*4970*/  SHFL.BFLY PT, R7, R18, 0x2, 0x1f ;  /* 0x0c401f0012077f89 */ /* 0x000e6200000e0000 */
[----:B------:R-:W-:Y:S02]  /*4980*/  ISETP.GT.AND P3, PT, R14, 0x1, PT ;  /* 0x000000010e00780c */ /* 0x000fe40003f64270 */
        /* <DEDUP_REMOVED lines=11> */
[----:B-1----:R-:W-:Y:S02]  /*4a40*/  FMNMX.FTZ R20, R18, R7, !PT ;  /* 0x0000000712147209 */ /* 0x002fe40007810000 */
[----:B------:R-:W-:-:S03]  /*4a50*/  FMNMX.FTZ R16, R31, R16, !PT ;  /* 0x000000101f107209 */ /* 0x000fc60007810000 */
[----:B------:R-:W1:Y:S02]  /*4a60*/  SHFL.BFLY PT, R7, R20, 0x1, 0x1f ;  /* 0x0c201f0014077f89 */ /* 0x000e6400000e0000 */
[----:B-1----:R-:W-:-:S04]  /*4a70*/  FMNMX.FTZ R7, R20, R7, !PT ;  /* 0x0000000714077209 */ /* 0x002fc80007810000 */
[C---:B------:R-:W-:Y:S01]  /*4a80*/  FSETP.NEU.FTZ.AND P1, PT, R7.reuse, -INF , PT ;  /* 0xff8000000700780b */ /* 0x040fe20003f3d000 */
[----:B0-----:R-:W-:-:S05]  /*4a90*/  FMUL.FTZ R12, R7, R0 ;  /* 0x00000000070c7220 */ /* 0x001fca0000410000 */
[----:B------:R-:W-:-:S05]  /*4aa0*/  FSEL R12, R12, RZ, P1 ;  /* 0x000000ff0c0c7208 */ /* 0x000fca0000800000 */
[-CC-:B------:R-:W-:Y:S01]  /*4ab0*/  FFMA.FTZ R180, R17, R0.reuse, -R12.reuse ;  /* 0x0000000011b47223 */ /* 0x180fe2000001080c */
[-CC-:B------:R-:W-:Y:S01]  /*4ac0*/  FFMA.FTZ R17, R163, R0.reuse, -R12.reuse ;  /* 0x00000000a3117223 */ /* 0x180fe2000001080c */
[----:B------:R-:W-:Y:S01]  /*4ad0*/  FSEL R163, R34, -INF , P2 ;  /* 0xff80000022a37808 */ /* 0x000fe20001000000 */
        /* <DEDUP_REMOVED lines=58> */
[----:B------:R-:W-:Y:S01]  /*4e80*/  FFMA.FTZ R45, R85, R0, -R12 ;  /* 0x00000000552d7223 */ /* 0x000fe2000001080c */
[----:B------:R-:W-:Y:S01]  /*4e90*/  FMNMX.FTZ R16, R171, R16, !PT ;  /* 0x00000010ab107209 */ /* 0x000fe20007810000 */
[----:B------:R-:W-:Y:S01]  /*4ea0*/  MUFU.EX2 R15, R15 ;  /* 0x0000000f000f7308 */ /* 0x000fe20000000800 */
[----:B------:R-:W-:-:S02]  /*4eb0*/  ISETP.GT.AND P2, PT, R14, 0x40, PT ;  /* 0x000000400e00780c */ /* 0x000fc40003f44270 */
[----:B------:R-:W-:Y:S02]  /*4ec0*/  FSEL R55, R55, -INF , P3 ;  /* 0xff80000037377808 */ /* 0x000fe40001800000 */
[----:B------:R-:W-:Y:S02]  /*4ed0*/  FMNMX.FTZ R16, R181, R16, !PT ;  /* 0x00000010b5107209 */ /* 0x000fe40007810000 */
[----:B------:R-:W-:Y:S01]  /*4ee0*/  ISETP.GT.AND P3, PT, R14, 0x41, PT ;  /* 0x000000410e00780c */ /* 0x000fe20003f64270 */
[----:B------:R-:W-:Y:S01]  /*4ef0*/  MUFU.EX2 R180, R180 ;  /* 0x000000b400b47308 */ /* 0x000fe20000000800 */
[----:B------:R-:W-:Y:S02]  /*4f00*/  FSEL R51, R58, -INF , P2 ;  /* 0xff8000003a337808 */ /* 0x000fe40001000000 */
[----:B------:R-:W-:Y:S02]  /*4f10*/  FMNMX.FTZ R16, R55, R16, !PT ;  /* 0x0000001037107209 */ /* 0x000fe40007810000 */
[----:B------:R-:W-:-:S02]  /*4f20*/  ISETP.GT.AND P2, PT, R14, 0x48, PT ;  /* 0x000000480e00780c */ /* 0x000fc40003f44270 */
[----:B------:R-:W-:Y:S01]  /*4f30*/  FSEL R59, R59, -INF , P3 ;  /* 0xff8000003b3b7808 */ /* 0x000fe20001800000 */
[----:B------:R-:W-:Y:S01]  /*4f40*/  MUFU.EX2 R182, R182 ;  /* 0x000000b600b67308 */ /* 0x000fe20000000800 */
[----:B------:R-:W-:Y:S02]  /*4f50*/  FMNMX.FTZ R16, R51, R16, !PT ;  /* 0x0000001033107209 */ /* 0x000fe40007810000 */
[----:B------:R-:W-:Y:S02]  /*4f60*/  ISETP.GT.AND P3, PT, R14, 0x49, PT ;  /* 0x000000490e00780c */ /* 0x000fe40003f64270 */
[----:B------:R-:W-:Y:S02]  /*4f70*/  FSEL R161, R62, -INF , P2 ;  /* 0xff8000003ea17808 */ /* 0x000fe40001000000 */
        /* <DEDUP_REMOVED lines=47> */
[----:B------:R-:W-:-:S02]  /*5270*/  FSEL R87, R87, -INF , P3 ;  /* 0xff80000057577808 */ /* 0x000fc40001800000 */
        /* <DEDUP_REMOVED lines=15> */
[C---:B------:R-:W-:Y:S02]  /*5370*/  FMUL.FTZ R14, R13.reuse, R0 ;  /* 0x000000000d0e7220 */ /* 0x040fe40000410000 */
[----:B------:R-:W-:Y:S01]  /*5380*/  MUFU.EX2 R23, R23 ;  /* 0x0000001700177308 */ /* 0x000fe20000000800 */
[----:B------:R-:W-:Y:S02]  /*5390*/  FSEL R28, R13, RZ, P2 ;  /* 0x000000ff0d1c7208 */ /* 0x000fe40001000000 */
[----:B------:R-:W-:-:S03]  /*53a0*/  FSEL R12, R14, RZ, P2 ;  /* 0x000000ff0e0c7208 */ /* 0x000fc60001000000 */
[----:B------:R-:W-:Y:S02]  /*53b0*/  FADD.FTZ R11, -R28, R11 ;  /* 0x0000000b1c0b7221 */ /* 0x000fe40000010100 */
[-CC-:B------:R-:W-:Y:S01]  /*53c0*/  FFMA.FTZ R24, R47, R0.reuse, -R12.reuse ;  /* 0x000000002f187223 */ /* 0x180fe2000001080c */
[----:B------:R-:W-:Y:S01]  /*53d0*/  FSEL R47, R7, RZ, P1 ;  /* 0x000000ff072f7208 */ /* 0x000fe20000800000 */
[-CC-:B------:R-:W-:Y:S01]  /*53e0*/  FFMA.FTZ R14, R26, R0.reuse, -R12.reuse ;  /* 0x000000001a0e7223 */ /* 0x180fe2000001080c */
[-C--:B------:R-:W-:Y:S01]  /*53f0*/  FMUL.FTZ R11, R11, R0.reuse ;  /* 0x000000000b0b7220 */ /* 0x080fe20000410000 */
[-CC-:B------:R-:W-:Y:S01]  /*5400*/  FFMA.FTZ R57, R157, R0.reuse, -R12.reuse ;  /* 0x000000009d397223 */ /* 0x180fe2000001080c */
[-C--:B------:R-:W-:Y:S01]  /*5410*/  FFMA.FTZ R16, R159, R0.reuse, -R12 ;  /* 0x000000009f107223 */ /* 0x080fe2000001080c */
[----:B------:R-:W-:Y:S01]  /*5420*/  FADD.FTZ R47, -R47, R10 ;  /* 0x0000000a2f2f7221 */ /* 0x000fe20000010100 */
[-CC-:B------:R-:W-:Y:S01]  /*5430*/  FFMA.FTZ R31, R31, R0.reuse, -R12.reuse ;  /* 0x000000001f1f7223 */ /* 0x180fe2000001080c */
[----:B------:R-:W-:Y:S01]  /*5440*/  MUFU.EX2 R14, R14 ;  /* 0x0000000e000e7308 */ /* 0x000fe20000000800 */
[-CC-:B------:R-:W-:Y:S01]  /*5450*/  FFMA.FTZ R18, R163, R0.reuse, -R12.reuse ;  /* 0x00000000a3127223 */ /* 0x180fe2000001080c */
[-C--:B------:R-:W-:Y:S01]  /*5460*/  FMUL.FTZ R10, R47, R0.reuse ;  /* 0x000000002f0a7220 */ /* 0x080fe20000410000 */
        /* <DEDUP_REMOVED lines=22> */
[----:B0-----:R-:W-:Y:S01]  /*55d0*/  FFMA.FTZ R47, R10, R4, R15 ;  /* 0x000000040a2f7223 */ /* 0x001fe2000001000f */
[-CC-:B------:R-:W-:Y:S01]  /*55e0*/  FFMA.FTZ R79, R79, R0.reuse, -R12.reuse ;  /* 0x000000004f4f7223 */ /* 0x180fe2000001080c */
[-CC-:B------:R-:W-:Y:S01]  /*55f0*/  FFMA.FTZ R185, R185, R0.reuse, -R12.reuse ;  /* 0x00000000b9b97223 */ /* 0x180fe2000001080c */
[-CC-:B------:R-:W-:Y:S01]  /*5600*/  FFMA.FTZ R83, R83, R0.reuse, -R12.reuse ;  /* 0x0000000053537223 */ /* 0x180fe2000001080c */
[----:B------:R-:W-:-:S03]  /*5610*/  FFMA.FTZ R187, R187, R0, -R12 ;  /* 0x00000000bbbb7223 */ /* 0x000fc6000001080c */
[----:B------:R-:W0:Y:S01]  /*5620*/  MUFU.EX2 R16, R16 ;  /* 0x0000001000107308 */ /* 0x000e220000000800 */
[----:B-1----:R-:W-:Y:S01]  /*5630*/  FFMA.FTZ R4, R11, R5, R14 ;  /* 0x000000050b047223 */ /* 0x002fe2000001000e */
[----:B------:R-:W-:Y:S01]  /*5640*/  FADD.FTZ R5, R180, R47 ;  /* 0x0000002fb4057221 */ /* 0x000fe20000010000 */
[----:B------:R-:W-:-:S05]  /*5650*/  FFMA.FTZ R47, R63, R0, -R12 ;  /* 0x000000003f2f7223 */ /* 0x000fca000001080c */
[----:B------:R-:W1:Y:S01]  /*5660*/  MUFU.EX2 R31, R31 ;  /* 0x0000001f001f7308 */ /* 0x000e620000000800 */
[----:B--2---:R-:W-:Y:S01]  /*5670*/  FADD.FTZ R51, R57, R4 ;  /* 0x0000000439337221 */ /* 0x004fe20000010000 */
[----:B------:R-:W-:-:S04]  /*5680*/  FADD.FTZ R4, R182, R5 ;  /* 0x00000005b6047221 */ /* 0x000fc80000010000 */
[----:B------:R-:W-:Y:S02]  /*5690*/  FADD.FTZ R5, R17, R4 ;  /* 0x0000000411057221 */ /* 0x000fe40000010000 */
[----:B------:R-:W2:Y:S01]  /*56a0*/  MUFU.EX2 R18, R18 ;  /* 0x0000001200127308 */ /* 0x000ea20000000800 */
[----:B0-----:R-:W-:Y:S01]  /*56b0*/  FADD.FTZ R34, R16, R51 ;  /* 0x0000003310227221 */ /* 0x001fe20000010000 */
[----:B------:R-:W-:-:S04]  /*56c0*/  FADD.FTZ R4, R176, R5 ;  /* 0x00000005b0047221 */ /* 0x000fc80000010000 */
[----:B------:R-:W-:Y:S02]  /*56d0*/  FADD.FTZ R5, R19, R4 ;  /* 0x0000000413057221 */ /* 0x000fe40000010000 */
[----:B------:R-:W0:Y:S01]  /*56e0*/  MUFU.EX2 R61, R61 ;  /* 0x0000003d003d7308 */ /* 0x000e220000000800 */
[----:B-1----:R-:W-:Y:S01]  /*56f0*/  FADD.FTZ R51, R31, R34 ;  /* 0x000000221f337221 */ /* 0x002fe20000010000 */
[----:B------:R-:W-:-:S04]  /*5700*/  FADD.FTZ R4, R178, R5 ;  /* 0x00000005b2047221 */ /* 0x000fc80000010000 */
[----:B------:R-:W-:Y:S02]  /*5710*/  FADD.FTZ R5, R27, R4 ;  /* 0x000000041b057221 */ /* 0x000fe40000010000 */
[----:B------:R-:W1:Y:S01]  /*5720*/  MUFU.EX2 R20, R20 ;  /* 0x0000001400147308 */ /* 0x000e620000000800 */
[----:B--2---:R-:W-:Y:S01]  /*5730*/  FADD.FTZ R34, R18, R51 ;  /* 0x0000003312227221 */ /* 0x004fe20000010000 */
[----:B------:R-:W-:-:S04]  /*5740*/  FADD.FTZ R4, R172, R5 ;  /* 0x00000005ac047221 */ /* 0x000fc80000010000 */
[----:B------:R-:W-:Y:S02]  /*5750*/  FADD.FTZ R5, R35, R4 ;  /* 0x0000000423057221 */ /* 0x000fe40000010000 */
[----:B------:R-:W2:Y:S01]  /*5760*/  MUFU.EX2 R39, R39 ;  /* 0x0000002700277308 */ /* 0x000ea20000000800 */
[----:B0-----:R-:W-:Y:S01]  /*5770*/  FADD.FTZ R51, R61, R34 ;  /* 0x000000223d337221 */ /* 0x001fe20000010000 */
[----:B------:R-:W-:Y:S01]  /*5780*/  FADD.FTZ R4, R174, R5 ;  /* 0x00000005ae047221 */ /* 0x000fe20000010000 */
[-CC-:B------:R-:W-:Y:S01]  /*5790*/  FFMA.FTZ R34, R67, R0.reuse, -R12.reuse ;  /* 0x0000000043227223 */ /* 0x180fe2000001080c */
[----:B------:R-:W-:-:S04]  /*57a0*/  FFMA.FTZ R12, R87, R0, -R12 ;  /* 0x00000000570c7223 */ /* 0x000fc8000001080c */
[----:B------:R-:W0:Y:S01]  /*57b0*/  MUFU.EX2 R22, R22 ;  /* 0x0000001600167308 */ /* 0x000e220000000800 */
[----:B-1----:R-:W-:-:S07]  /*57c0*/  FADD.FTZ R36, R20, R51 ;  /* 0x0000003314247221 */ /* 0x002fce0000010000 */
[----:B------:R-:W1:Y:S01]  /*57d0*/  MUFU.EX2 R65, R65 ;  /* 0x0000004100417308 */ /* 0x000e620000000800 */
[----:B--2---:R-:W-:-:S07]  /*57e0*/  FADD.FTZ R51, R39, R36 ;  /* 0x0000002427337221 */ /* 0x004fce0000010000 */
[----:B------:R-:W2:Y:S01]  /*57f0*/  MUFU.EX2 R175, R175 ;  /* 0x000000af00af7308 */ /* 0x000ea20000000800 */
[----:B0-----:R-:W-:Y:S01]  /*5800*/  FADD.FTZ R36, R22, R51 ;  /* 0x0000003316247221 */ /* 0x001fe20000010000 */
[----:B------:R-:W-:-:S06]  /*5810*/  FADD.FTZ R51, R43, R4 ;  /* 0x000000042b337221 */ /* 0x000fcc0000010000 */
[----:B------:R-:W0:Y:S01]  /*5820*/  MUFU.EX2 R24, R24 ;  /* 0x0000001800187308 */ /* 0x000e220000000800 */
[----:B-1----:R-:W-:-:S07]  /*5830*/  FADD.FTZ R36, R65, R36 ;  /* 0x0000002441247221 */ /* 0x002fce0000010000 */
        /* <DEDUP_REMOVED lines=20> */
[----:B------:R-:W-:-:S06]  /*5980*/  FADD.FTZ R4, R166, R51 ;  /* 0x00000033a6047221 */ /* 0x000fcc0000010000 */
[----:B------:R-:W2:Y:S01]  /*5990*/  MUFU.EX2 R47, R47 ;  /* 0x0000002f002f7308 */ /* 0x000ea20000000800 */
[----:B0-----:R-:W-:-:S07]  /*59a0*/  FADD.FTZ R5, R30, R5 ;  /* 0x000000051e057221 */ /* 0x001fce0000010000 */
[----:B------:R-:W0:Y:S01]  /*59b0*/  MUFU.EX2 R161, R161 ;  /* 0x000000a100a17308 */ /* 0x000e220000000800 */
[----:B-1----:R-:W-:Y:S01]  /*59c0*/  FADD.FTZ R36, R32, R5 ;  /* 0x0000000520247221 */ /* 0x002fe20000010000 */
[----:B------:R-:W-:-:S04]  /*59d0*/  FADD.FTZ R5, R53, R4 ;  /* 0x0000000435057221 */ /* 0x000fc80000010000 */
[----:B------:R-:W-:Y:S02]  /*59e0*/  FADD.FTZ R4, R160, R5 ;  /* 0x00000005a0047221 */ /* 0x000fe40000010000 */
        /* <DEDUP_REMOVED lines=47> */
.L_x_2422:
[----:B------:R-:W-:Y:S01]  /*5ce0*/  UISETP.GT.AND UP0, UPT, UR53, UR51, UPT ;  /* 0x000000333500728c */ /* 0x000fe2000bf04270 */
[-C--:B------:R-:W-:Y:S01]  /*5cf0*/  FMUL.FTZ R88, R88, R10.reuse ;  /* 0x0000000a58587220 */ /* 0x080fe20000410000 */
[----:B------:R-:W-:Y:S01]  /*5d00*/  ULEA UR4, UR52, UR41, 0x3 ;  /* 0x0000002934047291 */ /* 0x000fe2000f8e183f */
[-C--:B------:R-:W-:Y:S01]  /*5d10*/  FMUL.FTZ R89, R89, R10.reuse ;  /* 0x0000000a59597220 */ /* 0x080fe20000410000 */
[----:B------:R-:W-:Y:S01]  /*5d20*/  UIADD3 UR5, UR53, -0x1, URZ ;  /* 0xffffffff35057890 */ /* 0x000fe2000fffe03f */
[-C--:B------:R-:W-:Y:S01]  /*5d30*/  FMUL.FTZ R92, R92, R10.reuse ;  /* 0x0000000a5c5c7220 */ /* 0x080fe20000410000 */
[----:B------:R-:W-:Y:S01]  /*5d40*/  UIADD3 UR4, UR4, 0x28860, URZ ;  /* 0x0002886004047890 */ /* 0x000fe2000fffe03f */
[----:B------:R-:W-:Y:S01]  /*5d50*/  PLOP3.LUT P1, PT, PT, PT, UP0, 0x80, 0x0 ;  /* 0x000000000000781c */ /* 0x000fe20003f2f008 */
[----:B------:R-:W-:Y:S01]  /*5d60*/  UMOV UR54, UR47 ;  /* 0x0000002f00367c82 */ /* 0x000fe20008000000 */
[----:B------:R-:W-:Y:S01]  /*5d70*/  UMOV UR52, UR48 ;  /* 0x0000003000347c82 */ /* 0x000fe20008000000 */
[----:B------:R-:W-:Y:S01]  /*5d80*/  UPRMT UR4, UR43, 0x654, UR4 ;  /* 0x000006542b047896 */ /* 0x000fe20008000004 */
[-C--:B------:R-:W-:Y:S01]  /*5d90*/  FMUL.FTZ R93, R93, R10.reuse ;  /* 0x0000000a5d5d7220 */ /* 0x080fe20000410000 */
[----:B------:R-:W-:Y:S01]  /*5da0*/  UMOV UR53, UR5 ;  /* 0x0000000500357c82 */ /* 0x000fe20008000000 */
        /* <DEDUP_REMOVED lines=96> */
[----:B------:R-:W-:-:S05]  /*63b0*/  UMOV UR53, UR5 ;  /* 0x0000000500357c82 */ /* 0x000fca0008000000 */
.L_x_2412:
[----:B------:R-:W-:-:S06]  /*63c0*/  UISETP.GE.AND UP0, UPT, UR53, UR39, UPT ;  /* 0x000000273500728c */ /* 0x000fcc000bf06270 */
[----:B------:R-:W-:-:S13]  /*63d0*/  PLOP3.LUT P1, PT, PT, PT, UP0, 0x80, 0x0 ;  /* 0x000000000000781c */ /* 0x000fda0003f2f008 */
[----:B------:R-:W-:Y:S05]  /*63e0*/  @!P1 BRA `(.L_x_2424) ;  /* 0x0000002000109947 */ /* 0x000fea0003800000 */
[C---:B------:R-:W-:Y:S01]  /*63f0*/  VIADD R3, R2.reuse, 0x8 ;  /* 0x0000000802037836 */ /* 0x040fe20000000000 */
[----:B------:R-:W-:Y:S01]  /*6400*/  MOV R6, R7 ;  /* 0x0000000700067202 */ /* 0x000fe20000000f00 */
[----:B------:R-:W-:Y:S01]  /*6410*/  IMAD.MOV.U32 R10, RZ, RZ, R13 ;  /* 0x000000ffff0a7224 */ /* 0x000fe200078e000d */
[----:B------:R-:W-:Y:S01]  /*6420*/  IADD3 R2, -R2, 0xb, RZ ;  /* 0x0000000b02027810 */ /* 0x000fe20007ffe1ff */
[----:B------:R-:W-:Y:S01]  /*6430*/  UMOV UR42, UR47 ;  /* 0x0000002f002a7c82 */ /* 0x000fe20008000000 */
[----:B------:R-:W-:-:S05]  /*6440*/  UMOV UR38, UR48 ;  /* 0x0000003000267c82 */ /* 0x000fca0008000000 */
.L_x_2435:
        /* <DEDUP_REMOVED lines=9> */
.L_x_2426:
[----:B------:R-:W-:Y:S01]  /*64e0*/  ULEA UR4, UR48, UR41, 0x3 ;  /* 0x0000002930047291 */ /* 0x000fe2000f8e183f */
[----:B------:R-:W-:-:S05]  /*64f0*/  IMAD.U32 R0, RZ, RZ, UR47 ;  /* 0x0000002fff007e24 */ /* 0x000fca000f8e00ff */
[----:B------:R-:W-:-:S04]  /*6500*/  SHF.L.U32 R0, R0, 0x1f, RZ ;  /* 0x0000001f00007819 */ /* 0x000fc800000006ff */
[----:B------:R0:W1:Y:S01]  /*6510*/  SYNCS.PHASECHK.TRANS64.TRYWAIT P1, [UR4+0x28830], R0 ;  /* 0x02883000ff0075a7 */ /* 0x0000620008020144 */
[----:B------:R-:W-:Y:S05]  /*6520*/  @!P0 BRA `(.L_x_2427) ;  /* 0x0000000000048947 */ /* 0x000fea0003800000 */
[----:B------:R-:W-:Y:S01]  /*6530*/  BPT.TRAP 0x1 ;  /* 0x000000040000795c */ /* 0x000fe20000300000 */
.L_x_2427:
[----:B-1----:R-:W-:Y:S05]  /*6540*/  @P1 BRA `(.L_x_2425) ;  /* 0x0000000000081947 */ /* 0x002fea0003800000 */
[----:B------:R-:W1:Y:S02]  /*6550*/  SYNCS.PHASECHK.TRANS64.TRYWAIT P1, [UR4+0x28830], R0 ;  /* 0x02883000ff0075a7 */ /* 0x000e640008020144 */
[----:B-1----:R-:W-:Y:S05]  /*6560*/  @!P1 BRA `(.L_x_2428) ;  /* 0x0000007c00cc9947 */ /* 0x002fea0003800000 */
.L_x_2425:
        /* <DEDUP_REMOVED lines=46> */
.L_x_2430:
[----:B------:R-:W-:Y:S01]  /*6850*/  ULEA UR4, UR38, UR41, 0x3 ;  /* 0x0000002926047291 */ /* 0x000fe2000f8e183f */
[----:B01----:R-:W-:-:S05]  /*6860*/  IMAD.U32 R0, RZ, RZ, UR42 ;  /* 0x0000002aff007e24 */ /* 0x003fca000f8e00ff */
[----:B------:R-:W-:-:S04]  /*6870*/  SHF.L.U32 R0, R0, 0x1f, RZ ;  /* 0x0000001f00007819 */ /* 0x000fc800000006ff */
[----:B------:R0:W1:Y:S01]  /*6880*/  SYNCS.PHASECHK.TRANS64.TRYWAIT P1, [UR4+0x28850], R0 ;  /* 0x02885000ff0075a7 */ /* 0x0000620008020144 */
[----:B------:R-:W-:Y:S05]  /*6890*/  @!P0 BRA `(.L_x_2431) ;  /* 0x0000000000048947 */ /* 0x000fea0003800000 */
[----:B------:R-:W-:Y:S01]  /*68a0*/  BPT.TRAP 0x1 ;  /* 0x000000040000795c */ /* 0x000fe20000300000 */
.L_x_2431:
[----:B-1----:R-:W-:Y:S05]  /*68b0*/  @P1 BRA `(.L_x_2429) ;  /* 0x0000000000081947 */ /* 0x002fea0003800000 */
[----:B------:R-:W1:Y:S02]  /*68c0*/  SYNCS.PHASECHK.TRANS64.TRYWAIT P1, [UR4+0x28850], R0 ;  /* 0x02885000ff0075a7 */ /* 0x000e640008020144 */
[----:B-1----:R-:W-:Y:S05]  /*68d0*/  @!P1 BRA `(.L_x_2432) ;  /* 0x0000007c00089947 */ /* 0x002fea0003800000 */
.L_x_2429:
        /* <DEDUP_REMOVED lines=49> */
.L_x_2433:
[----:B01----:R-:W-:Y:S01]  /*6bf0*/  FMNMX.FTZ R0, R24, R6, !PT ;  /* 0x0000000618007209 */ /* 0x003fe20007810000 */
        /* <DEDUP_REMOVED lines=73> */
[----:B------:R-:W3:Y:S01]  /*7090*/  SHFL.BFLY PT, R16, R15, 0x1, 0x1f ;  /* 0x0c201f000f107f89 */ /* 0x000ee200000e0000 */
[----:B-1----:R-:W-:-:S02]  /*70a0*/  FMNMX.FTZ R7, R14, R7, !PT ;  /* 0x000000070e077209 */ /* 0x002fc40007810000 */
[----:B---3--:R-:W-:-:S03]  /*70b0*/  FMNMX.FTZ R13, R15, R16, !PT ;  /* 0x000000100f0d7209 */ /* 0x008fc60007810000 */
[C---:B------:R-:W-:Y:S01]  /*70c0*/  FADD.FTZ R17, -R7.reuse, R6 ;  /* 0x0000000607117221 */ /* 0x040fe20000010100 */
[----:B0-----:R-:W-:-:S03]  /*70d0*/  FMUL.FTZ R153, R7, R0 ;  /* 0x0000000007997220 */ /* 0x001fc60000410000 */
[-C--:B------:R-:W-:Y:S01]  /*70e0*/  FMUL.FTZ R17, R17, R0.reuse ;  /* 0x0000000011117220 */ /* 0x080fe20000410000 */
[-CC-:B------:R-:W-:Y:S01]  /*70f0*/  FFMA.FTZ R29, R29, R0.reuse, -R153.reuse ;  /* 0x000000001d1d7223 */ /* 0x180fe20000010899 */
        /* <DEDUP_REMOVED lines=19> */
[-CC-:B0-----:R-:W-:Y:S01]  /*7230*/  FFMA.FTZ R29, R49, R0.reuse, -R153.reuse ;  /* 0x00000000311d7223 */ /* 0x181fe20000010899 */
[-CC-:B------:R-:W-:Y:S01]  /*7240*/  FFMA.FTZ R49, R69, R0.reuse, -R153.reuse ;  /* 0x0000000045317223 */ /* 0x180fe20000010899 */
[-C--:B------:R-:W-:Y:S01]  /*7250*/  FMUL.FTZ R69, R13, R0.reuse ;  /* 0x000000000d457220 */ /* 0x080fe20000410000 */
[-CC-:B------:R-:W-:Y:S01]  /*7260*/  FFMA.FTZ R164, R56, R0.reuse, -R153.reuse ;  /* 0x0000000038a47223 */ /* 0x180fe20000010899 */
[-CC-:B------:R-:W-:Y:S01]  /*7270*/  FFMA.FTZ R37, R57, R0.reuse, -R153.reuse ;  /* 0x0000000039257223 */ /* 0x180fe20000010899 */
[-C--:B------:R-:W-:Y:S01]  /*7280*/  FFMA.FTZ R166, R60, R0.reuse, -R153 ;  /* 0x000000003ca67223 */ /* 0x080fe20000010899 */
        /* <DEDUP_REMOVED lines=9> */
[--C-:B------:R-:W-:Y:S01]  /*7320*/  FFMA.FTZ R173, R42, R0, -R69.reuse ;  /* 0x000000002aad7223 */ /* 0x100fe20000010845 */
[----:B------:R-:W0:Y:S01]  /*7330*/  MUFU.EX2 R181, R181 ;  /* 0x000000b500b57308 */ /* 0x000e220000000800 */
[----:B-1----:R-:W-:Y:S01]  /*7340*/  FFMA.FTZ R4, R11, R4, R180 ;  /* 0x000000040b047223 */ /* 0x002fe200000100b4 */
        /* <DEDUP_REMOVED lines=10> */
[-C--:B------:R-:W-:Y:S01]  /*73f0*/  FFMA.FTZ R167, R62, R0.reuse, -R69 ;  /* 0x000000003ea77223 */ /* 0x080fe20000010845 */
[-C--:B------:R-:W-:Y:S01]  /*7400*/  FFMA.FTZ R41, R61, R0.reuse, -R153 ;  /* 0x000000003d297223 */ /* 0x080fe20000010899 */
[-C--:B------:R-:W-:Y:S01]  /*7410*/  FFMA.FTZ R28, R63, R0.reuse, -R69 ;  /* 0x000000003f1c7223 */ /* 0x080fe20000010845 */
[-C--:B------:R-:W-:Y:S01]  /*7420*/  FFMA.FTZ R160, R64, R0.reuse, -R153 ;  /* 0x0000000040a07223 */ /* 0x080fe20000010899 */
[----:B------:R-:W3:Y:S01]  /*7430*/  MUFU.EX2 R10, R10 ;  /* 0x0000000a000a7308 */ /* 0x000ee20000000800 */
[----:B0-----:R-:W-:Y:S01]  /*7440*/  FFMA.FTZ R5, R6, R5, R181 ;  /* 0x0000000506057223 */ /* 0x001fe200000100b5 */
[-C--:B------:R-:W-:Y:S01]  /*7450*/  FFMA.FTZ R161, R66, R0.reuse, -R69 ;  /* 0x0000000042a17223 */ /* 0x080fe20000010845 */
[-CC-:B------:R-:W-:Y:S01]  /*7460*/  FFMA.FTZ R45, R65, R0.reuse, -R153.reuse ;  /* 0x00000000412d7223 */ /* 0x180fe20000010899 */
[-C--:B------:R-:W-:Y:S01]  /*7470*/  FFMA.FTZ R162, R68, R0.reuse, -R153 ;  /* 0x0000000044a27223 */ /* 0x080fe20000010899 */
[-CC-:B------:R-:W-:Y:S01]  /*7480*/  FFMA.FTZ R70, R70, R0.reuse, -R69.reuse ;  /* 0x0000000046467223 */ /* 0x180fe20000010845 */
[-C--:B------:R-:W-:Y:S01]  /*7490*/  FFMA.FTZ R71, R71, R0.reuse, -R69 ;  /* 0x0000000047477223 */ /* 0x080fe20000010845 */
[-C--:B------:R-:W-:Y:S01]  /*74a0*/  FFMA.FTZ R152, R72, R0.reuse, -R153 ;  /* 0x0000000048987223 */ /* 0x080fe20000010899 */
[----:B------:R-:W0:Y:S01]  /*74b0*/  MUFU.EX2 R182, R182 ;  /* 0x000000b600b67308 */ /* 0x000e220000000800 */
[----:B-1----:R-:W-:Y:S01]  /*74c0*/  FADD.FTZ R27, R15, R4 ;  /* 0x000000040f1b7221 */ /* 0x002fe20000010000 */
[-C--:B------:R-:W-:Y:S01]  /*74d0*/  FFMA.FTZ R74, R74, R0.reuse, -R69 ;  /* 0x000000004a4a7223 */ /* 0x080fe20000010845 */
[-C--:B------:R-:W-:Y:S01]  /*74e0*/  FFMA.FTZ R53, R73, R0.reuse, -R153 ;  /* 0x0000000049357223 */ /* 0x080fe20000010899 */
[-C--:B------:R-:W-:Y:S01]  /*74f0*/  FFMA.FTZ R75, R75, R0.reuse, -R69 ;  /* 0x000000004b4b7223 */ /* 0x080fe20000010845 */
[-C--:B------:R-:W-:Y:S01]  /*7500*/  FFMA.FTZ R154, R76, R0.reuse, -R153 ;  /* 0x000000004c9a7223 */ /* 0x080fe20000010899 */
[-C--:B------:R-:W-:Y:S01]  /*7510*/  FFMA.FTZ R78, R78, R0.reuse, -R69 ;  /* 0x000000004e4e7223 */ /* 0x080fe20000010845 */
[-C--:B------:R-:W-:Y:S01]  /*7520*/  FFMA.FTZ R57, R77, R0.reuse, -R153 ;  /* 0x000000004d397223 */ /* 0x080fe20000010899 */
[----:B------:R-:W1:Y:S01]  /*7530*/  MUFU.EX2 R183, R183 ;  /* 0x000000b700b77308 */ /* 0x000e620000000800 */
[----:B---3--:R-:W-:Y:S01]  /*7540*/  FADD.FTZ R4, R10, R5 ;  /* 0x000000050a047221 */ /* 0x008fe20000010000 */
[-C--:B------:R-:W-:Y:S01]  /*7550*/  FFMA.FTZ R79, R79, R0.reuse, -R69 ;  /* 0x000000004f4f7223 */ /* 0x080fe20000010845 */
[-C--:B------:R-:W-:Y:S01]  /*7560*/  FFMA.FTZ R156, R80, R0.reuse, -R153 ;  /* 0x00000000509c7223 */ /* 0x080fe20000010899 */
[-C--:B------:R-:W-:Y:S01]  /*7570*/  FFMA.FTZ R82, R82, R0.reuse, -R69 ;  /* 0x0000000052527223 */ /* 0x080fe20000010845 */
[-C--:B------:R-:W-:Y:S01]  /*7580*/  FFMA.FTZ R61, R81, R0.reuse, -R153 ;  /* 0x00000000513d7223 */ /* 0x080fe20000010899 */
[-C--:B------:R-:W-:Y:S01]  /*7590*/  FFMA.FTZ R83, R83, R0.reuse, -R69 ;  /* 0x0000000053537223 */ /* 0x080fe20000010845 */
[-C--:B------:R-:W-:Y:S01]  /*75a0*/  FFMA.FTZ R158, R84, R0.reuse, -R153 ;  /* 0x00000000549e7223 */ /* 0x080fe20000010899 */
[----:B------:R-:W3:Y:S01]  /*75b0*/  MUFU.EX2 R12, R12 ;  /* 0x0000000c000c7308 */ /* 0x000ee20000000800 */
[----:B0-----:R-:W-:Y:S01]  /*75c0*/  FADD.FTZ R30, R182, R27 ;  /* 0x0000001bb61e7221 */ /* 0x001fe20000010000 */
[-C--:B------:R-:W-:Y:S01]  /*75d0*/  FFMA.FTZ R86, R86, R0.reuse, -R69 ;  /* 0x0000000056567223 */ /* 0x080fe20000010845 */
[----:B------:R-:W-:-:S02]  /*75e0*/  FFMA.FTZ R65, R85, R0, -R153 ;  /* 0x0000000055417223 */ /* 0x000fc40000010899 */
[----:B------:R-:W-:-:S03]  /*75f0*/  FADD.FTZ R27, R17, R30 ;  /* 0x0000001e111b7221 */ /* 0x000fc60000010000 */
        /* <DEDUP_REMOVED lines=9> */
[----:B---3--:R-:W-:Y:S01]  /*7690*/  FADD.FTZ R27, R19, R30 ;  /* 0x0000001e131b7221 */ /* 0x008fe20000010000 */
[-CC-:B------:R-:W-:Y:S01]  /*76a0*/  FFMA.FTZ R30, R67, R0.reuse, -R69.reuse ;  /* 0x00000000431e7223 */ /* 0x180fe20000010845 */
[----:B------:R-:W-:-:S05]  /*76b0*/  FFMA.FTZ R69, R87, R0, -R69 ;  /* 0x0000000057457223 */ /* 0x000fca0000010845 */
        /* <DEDUP_REMOVED lines=102> */
[----:B0-----:R-:W-:-:S03]  /*7d20*/  FADD.FTZ R4, R65, R4 ;  /* 0x0000000441047221 */ /* 0x001fc60000010000 */
[----:B-1----:R-:W-:Y:S01]  /*7d30*/  FADD.FTZ R5, R69, R5 ;  /* 0x0000000545057221 */ /* 0x002fe20000010000 */
[----:B------:R-:W-:Y:S06]  /*7d40*/  @!P0 BRA `(.L_x_2434) ;  /* 0x0000000000048947 */ /* 0x000fec0003800000 */
[----:B------:R-:W-:Y:S01]  /*7d50*/  BPT.TRAP 0x1 ;  /* 0x000000040000795c */ /* 0x000fe20000300000 */
.L_x_2434:
[----:B------:R-:W-:Y:S01]  /*7d60*/  UISETP.GT.AND UP0, UPT, UR53, UR39, UPT ;  /* 0x000000273500728c */ /* 0x000fe2000bf04270 */
[----:B------:R-:W-:Y:S01]  /*7d70*/  F2FP.F16.F32.PACK_AB R181, R10, R181 ;  /* 0x000000b50ab5723e */ /* 0x000fe200000000ff */
        /* <DEDUP_REMOVED lines=103> */
[----:B------:R-:W-:Y:S01]  /*83f0*/  FMUL.FTZ R149, R149, R11 ;  /* 0x0000000b95957220 */ /* 0x000fe20000410000 */
[----:B------:R-:W-:-:S02]  /*8400*/  IMAD.MOV.U32 R10, RZ, RZ, R13 ;  /* 0x000000ffff0a7224 */ /* 0x000fc400078e000d */
[----:B------:R-:W-:Y:S01]  /*8410*/  IMAD.MOV.U32 R6, RZ, RZ, R7 ;  /* 0x000000ffff067224 */ /* 0x000fe200078e0007 */
[----:B------:R-:W-:Y:S06]  /*8420*/  @P1 BRA `(.L_x_2435) ;  /* 0xffffffe000081947 */ /* 0x000fec000383ffff */
.L_x_2424:
[----:B------:R-:W-:Y:S06]  /*8430*/  BAR.ARV 0x8, 0x180 ;  /* 0x0206000000007b1d */ /* 0x000fec0000002000 */
[----:B------:R-:W-:Y:S05]  /*8440*/  @!P0 BRA `(.L_x_2436) ;  /* 0x0000000000048947 */ /* 0x000fea0003800000 */
[----:B------:R-:W-:Y:S01]  /*8450*/  BPT.TRAP 0x1 ;  /* 0x000000040000795c */ /* 0x000fe20000300000 */
.L_x_2436:
[----:B------:R-:W-:Y:S01]  /*8460*/  ULEA UR5, UR48, UR41, 0x3 ;  /* 0x0000002930057291 */ /* 0x000fe2000f8e183f */
[----:B--2---:R-:W-:-:S04]  /*8470*/  MOV R2, UR47 ;  /* 0x0000002f00027c02 */ /* 0x004fc80008000f00 */
[----:B------:R-:W-:-:S04]  /*8480*/  SHF.L.U32 R2, R2, 0x1f, RZ ;  /* 0x0000001f02027819 */ /* 0x000fc800000006ff */
[----:B------:R0:W1:Y:S01]  /*8490*/  SYNCS.PHASECHK.TRANS64.TRYWAIT P1, [UR5+0x28850], R2 ;  /* 0x02885002ff0075a7 */ /* 0x0000620008020145 */
[----:B------:R-:W-:Y:S05]  /*84a0*/  @!P0 BRA `(.L_x_2437) ;  /* 0x0000000000048947 */ /* 0x000fea0003800000 */
[----:B------:R-:W-:Y:S01]  /*84b0*/  BPT.TRAP 0x1 ;  /* 0x000000040000795c */ /* 0x000fe20000300000 */
.L_x_2437:
[----:B-1----:R-:W-:Y:S05]  /*84c0*/  @P1 BRA `(.L_x_2438) ;  /* 0x0000000000081947 */ /* 0x002fea0003800000 */
[----:B------:R-:W1:Y:S02]  /*84d0*/  SYNCS.PHASECHK.TRANS64.TRYWAIT P1, [UR5+0x28850], R2 ;  /* 0x02885002ff0075a7 */ /* 0x000e640008020145 */
[----:B-1----:R-:W-:Y:S05]  /*84e0*/  @!P1 BRA `(.L_x_2439) ;  /* 0x00000060001c9947 */ /* 0x002fea0003800000 */
.L_x_2438:
[----:B------:R-:W-:Y:S01]  /*84f0*/  UIADD3 UR41, UR41, 0x400, URZ ;  /* 0x0000040029297890 */ /* 0x000fe2000fffe03f */
[----:B------:R-:W-:Y:S01]  /*8500*/  WARPGROUP.ARRIVE ;  /* 0x00000000000079c5 */ /* 0x000fe20000000000 */
[----:B------:R-:W-:Y:S01]  /*8510*/  UMOV UR7, 0x40000040 ;  /* 0x4000004000077882 */ /* 0x000fe20000000000 */
[----:B-1----:R-:W1:Y:S01]  /*8520*/  SHFL.BFLY PT, R3, R4, 0x2, 0x1f ;  /* 0x0c401f0004037f89 */ /* 0x002e6200000e0000 */
[----:B------:R-:W-:Y:S01]  /*8530*/  USHF.R.U32.HI UR41, URZ, 0x4, UR41 ;  /* 0x000000043f297899 */ /* 0x000fe20008011629 */
[----:B------:R-:W-:Y:S02]  /*8540*/  IMAD.MOV.U32 R8, RZ, RZ, RZ ;  /* 0x000000ffff087224 */ /* 0x000fe400078e00ff */
[----:B0-----:R-:W0:Y:S01]  /*8550*/  SHFL.BFLY PT, R2, R5, 0x2, 0x1f ;  /* 0x0c401f0005027f89 */ /* 0x001e2200000e0000 */
[----:B------:R-:W-:-:S04]  /*8560*/  ULOP3.LUT UR41, UR41, 0x3fff, URZ, 0xc0, !UPT ;  /* 0x00003fff29297892 */ /* 0x000fc8000f8ec03f */
[----:B------:R-:W-:-:S04]  /*8570*/  ULOP3.LUT UR41, UR41, 0x4000000, URZ, 0xfc, !UPT ;  /* 0x0400000029297892 */ /* 0x000fc8000f8efc3f */
[----:B------:R-:W-:-:S04]  /*8580*/  ULEA UR48, UR48, UR41, 0xb ;  /* 0x0000002930307291 */ /* 0x000fc8000f8e583f */
[----:B------:R-:W-:-:S03]  /*8590*/  UIADD3 UR4, UR48, 0x80, URZ ;  /* 0x0000008030047890 */ /* 0x000fc6000fffe03f */
[----:B------:R-:W-:-:S06]  /*85a0*/  UMOV UR6, UR48 ;  /* 0x0000003000067c82 */ /* 0x000fcc0008000000 */
[----:B------:R-:W-:Y:S01]  /*85b0*/  HGMMA.64x128x16.F32 R88, R180, gdesc[UR4].tnspB, R88, gsb0 ;  /* 0x41e00004b4587df0 */ /* 0x000fe20008000858 */
[----:B------:R-:W-:Y:S01]  /*85c0*/  UMOV UR7, 0x40000040 ;  /* 0x4000004000077882 */ /* 0x000fe20000000000 */
[----:B------:R-:W-:Y:S01]  /*85d0*/  UMOV UR6, UR4 ;  /* 0x0000000400067c82 */ /* 0x000fe20008000000 */
[----:B------:R-:W-:Y:S01]  /*85e0*/  UIADD3 UR4, UR48, 0x100, URZ ;  /* 0x0000010030047890 */ /* 0x000fe2000fffe03f */
[----:B-1----:R-:W-:Y:S01]  /*85f0*/  FADD.FTZ R3, R3, R4 ;  /* 0x0000000403037221 */ /* 0x002fe20000010000 */
[----:B------:R-:W-:Y:S02]  /*8600*/  IMAD.MOV.U32 R4, RZ, RZ, -0x800000 ;  /* 0xff800000ff047424 */ /* 0x000fe400078e00ff */
[----:B0-----:R-:W-:Y:S02]  /*8610*/  FADD.FTZ R6, R2, R5 ;  /* 0x0000000502067221 */ /* 0x001fe40000010000 */
[----:B------:R-:W0:Y:S04]  /*8620*/  SHFL.BFLY PT, R2, R3, 0x1, 0x1f ;  /* 0x0c201f0003027f89 */ /* 0x000e2800000e0000 */
[----:B------:R-:W1:Y:S01]  /*8630*/  SHFL.BFLY PT, R9, R6, 0x1, 0x1f ;  /* 0x0c201f0006097f89 */ /* 0x000e6200000e0000 */
[----:B0-----:R-:W-:Y:S01]  /*8640*/  FADD.FTZ R10, R3, R2 ;  /* 0x00000002030a7221 */ /* 0x001fe20000010000 */
[----:B------:R-:W-:-:S02]  /*8650*/  IMAD.MOV.U32 R2, RZ, RZ, RZ ;  /* 0x000000ffff027224 */ /* 0x000fc400078e00ff */
        /* <DEDUP_REMOVED lines=55> */
.L_x_2440:
        /* <DEDUP_REMOVED lines=68> */
.L_x_2404:
        /* <DEDUP_REMOVED lines=27> */
[----:B------:R-:W-:Y:S02]  /*8fc0*/  LOP3.LUT R5, R5, 0xfffffffc, RZ, 0xc0, !PT ;  /* 0xfffffffc05057812 */ /* 0x000fe400078ec0ff */
[C---:B------:R-:W-:Y:S01]  /*8fd0*/  IADD3 R24, R2.reuse, -R7, RZ ;  /* 0x8000000702187210 */ /* 0x040fe20007ffe0ff */
[----:B------:R-:W3:Y:S01]  /*8fe0*/  @P0 LDC R27, c[0x0][0xbec] ;  /* 0x0002fb00ff1b0b82 */ /* 0x000ee20000000800 */
[----:B------:R-:W-:Y:S01]  /*8ff0*/  SHF.R.S32.HI R7, RZ, 0x7, R0 ;  /* 0x00000007ff077819 */ /* 0x000fe20000011400 */
[----:B------:R-:W-:Y:S01]  /*9000*/  IMAD.IADD R8, R2, 0x1, -R5 ;  /* 0x0000000102087824 */ /* 0x000fe200078e0a05 */
[----:B------:R-:W-:Y:S01]  /*9010*/  SHF.R.S32.HI R9, RZ, 0x1f, R24 ;  /* 0x0000001fff097819 */ /* 0x000fe20000011418 */
[----:B----4-:R-:W-:Y:S01]  /*9020*/  IMAD R23, R23, R14, UR11 ;  /* 0x0000000b17177e24 */ /* 0x010fe2000f8e020e */
[----:B------:R-:W-:-:S02]  /*9030*/  LEA.HI R0, R0, R7, RZ, 0x1 ;  /* 0x0000000700007211 */ /* 0x000fc400078f08ff */
[----:B------:R-:W-:Y:S01]  /*9040*/  LEA.HI R25, R9, R24, RZ, 0x2 ;  /* 0x0000001809197211 */ /* 0x000fe200078f10ff */
[----:B------:R-:W4:Y:S01]  /*9050*/  @P0 LDC R15, c[0x0][0xbf0] ;  /* 0x0002fc00ff0f0b82 */ /* 0x000f220000000800 */
[----:B------:R-:W-:Y:S01]  /*9060*/  LOP3.LUT R0, R0, 0x3fffffe, RZ, 0xc0, !PT ;  /* 0x03fffffe00007812 */ /* 0x000fe200078ec0ff */
[----:B0-----:R-:W-:Y:S01]  /*9070*/  IMAD R12, R18, UR10, RZ ;  /* 0x0000000a120c7c24 */ /* 0x001fe2000f8e02ff */
[--C-:B------:R-:W-:Y:S02]  /*9080*/  SHF.R.S32.HI R6, RZ, 0x2, R25.reuse ;  /* 0x00000002ff067819 */ /* 0x100fe40000011419 */
[----:B------:R-:W-:Y:S01]  /*9090*/  SHF.R.S32.HI R11, RZ, 0x1f, R25 ;  /* 0x0000001fff0b7819 */ /* 0x000fe20000011419 */
[----:B------:R-:W-:Y:S01]  /*90a0*/  IMAD.IADD R0, R7, 0x1, -R0 ;  /* 0x0000000107007824 */ /* 0x000fe200078e0a00 */
[----:B------:R-:W-:Y:S01]  /*90b0*/  LEA.HI R5, R8, R8, RZ, 0x1 ;  /* 0x0000000808057211 */ /* 0x000fe200078f08ff */
[----:B------:R-:W0:Y:S01]  /*90c0*/  @P0 LDC R16, c[0x0][0xbf0] ;  /* 0x0002fc00ff100b82 */ /* 0x000e220000000800 */
[----:B------:R-:W-:-:S02]  /*90d0*/  LEA.HI R11, R11, R6, RZ, 0x3 ;  /* 0x000000060b0b7211 */ /* 0x000fc400078f18ff */
[----:B------:R-:W-:Y:S02]  /*90e0*/  LEA.HI R9, R9, R24, RZ, 0x5 ;  /* 0x0000001809097211 */ /* 0x000fe400078f28ff */
[----:B------:R-:W-:Y:S02]  /*90f0*/  LOP3.LUT R11, R11, 0xfffffff8, RZ, 0xc0, !PT ;  /* 0xfffffff80b0b7812 */ /* 0x000fe400078ec0ff */
[----:B------:R-:W-:Y:S02]  /*9100*/  LOP3.LUT R7, R5, 0x1ffffffe, RZ, 0xc0, !PT ;  /* 0x1ffffffe05077812 */ /* 0x000fe400078ec0ff */
[----:B------:R-:W-:Y:S01]  /*9110*/  SHF.R.S32.HI R5, RZ, 0x5, R9 ;  /* 0x00000005ff057819 */ /* 0x000fe20000011409 */
[----:B------:R-:W-:Y:S01]  /*9120*/  IMAD.IADD R2, R6, 0x1, -R11 ;  /* 0x0000000106027824 */ /* 0x000fe200078e0a0b */
[----:B------:R-:W-:Y:S01]  /*9130*/  MOV R6, UR4 ;  /* 0x0000000400067c02 */ /* 0x000fe20008000f00 */
[----:B------:R-:W5:Y:S01]  /*9140*/  LDC.64 R10, c[0x0][0xbd8] ;  /* 0x0002f600ff0a7b82 */ /* 0x000f620000000a00 */
[----:B------:R-:W-:Y:S01]  /*9150*/  IMAD.IADD R9, R8, 0x1, -R7 ;  /* 0x0000000108097824 */ /* 0x000fe200078e0a07 */
[----:B------:R-:W-:Y:S01]  /*9160*/  LOP3.LUT R25, R25, 0x7ffffffc, RZ, 0xc0, !PT ;  /* 0x7ffffffc19197812 */ /* 0x000fe200078ec0ff */
[----:B------:R-:W-:-:S02]  /*9170*/  IMAD R5, R5, 0x10, R2 ;  /* 0x0000001005057824 */ /* 0x000fc400078e0202 */
[----:B------:R-:W-:Y:S01]  /*9180*/  IMAD.U32 R7, RZ, RZ, UR5 ;  /* 0x00000005ff077e24 */ /* 0x000fe2000f8e00ff */
[----:B------:R-:W-:Y:S01]  /*9190*/  UIMAD.WIDE.U32 UR4, UR37, UR8, URZ ;  /* 0x00000008250472a5 */ /* 0x000fe2000f8e003f */
[----:B------:R-:W-:Y:S01]  /*91a0*/  IMAD.U32 R7, RZ, RZ, UR6 ;  /* 0x00000006ff077e24 */ /* 0x000fe2000f8e00ff */
[----:B------:R-:W-:Y:S01]  /*91b0*/  UIMAD UR6, UR37, UR9, UR7 ;  /* 0x00000009250672a4 */ /* 0x000fe2000f8e0207 */
[----:B------:R-:W-:Y:S02]  /*91c0*/  IMAD R0, R0, 0x40, R5 ;  /* 0x0000004000007824 */ /* 0x000fe400078e0205 */
[----:B------:R-:W-:Y:S01]  /*91d0*/  ULDC.64 UR8, c[0x0][0xb28] ;  /* 0x0002ca0000087ab9 */ /* 0x000fe20000000a00 */
[----:B------:R-:W-:Y:S01]  /*91e0*/  UIADD3 UR6, UR5, UR6, URZ ;  /* 0x0000000605067290 */ /* 0x000fe2000fffe03f */
[----:B------:R-:W-:Y:S02]  /*91f0*/  IMAD R2, R9, 0x8, R0 ;  /* 0x0000000809027824 */ /* 0x000fe400078e0200 */
[----:B------:R-:W-:-:S02]  /*9200*/  IMAD.U32 R9, RZ, RZ, UR5 ;  /* 0x00000005ff097e24 */ /* 0x000fc4000f8e00ff */
[----:B--2---:R-:W-:Y:S02]  /*9210*/  IMAD R2, R21, 0x80, R2 ;  /* 0x0000008015027824 */ /* 0x004fe400078e0202 */
[----:B------:R-:W-:Y:S01]  /*9220*/  IMAD.U32 R9, RZ, RZ, UR6 ;  /* 0x00000006ff097e24 */ /* 0x000fe2000f8e00ff */
[----:B------:R-:W-:Y:S01]  /*9230*/  ULDC.64 UR6, c[0x0][0xb48] ;  /* 0x0002d20000067ab9 */ /* 0x000fe20000000a00 */
[----:B---3--:R-:W-:-:S04]  /*9240*/  @P0 IMAD.HI.U32 R27, R2, R27, RZ ;  /* 0x0000001b021b0227 */ /* 0x008fc800078e00ff */
[C---:B-----5:R-:W-:Y:S02]  /*9250*/  IMAD R8, R10.reuse, UR10, RZ ;  /* 0x0000000a0a087c24 */ /* 0x060fe4000f8e02ff */
[----:B------:R-:W-:-:S04]  /*9260*/  IMAD.WIDE.U32 R6, R10, UR12, R6 ;  /* 0x0000000c0a067c25 */ /* 0x000fc8000f8e0006 */
[----:B------:R-:W-:Y:S01]  /*9270*/  IMAD R11, R11, UR12, R8 ;  /* 0x0000000c0b0b7c24 */ /* 0x000fe2000f8e0208 */
[----:B------:R-:W-:Y:S01]  /*9280*/  MOV R8, UR4 ;  /* 0x0000000400087c02 */ /* 0x000fe20008000f00 */
[----:B-1----:R-:W-:Y:S01]  /*9290*/  @P0 IMAD.HI.U32 R10, R2, R13, RZ ;  /* 0x0000000d020a0227 */ /* 0x002fe200078e00ff */
[----:B------:R-:W-:-:S03]  /*92a0*/  ULDC.64 UR4, c[0x0][0xbe0] ;  /* 0x0002f80000047ab9 */ /* 0x000fc60000000a00 */
[----:B------:R-:W-:Y:S01]  /*92b0*/  IMAD R13, R19, UR12, R12 ;  /* 0x0000000c130d7c24 */ /* 0x000fe2000f8e020c */
[----:B------:R-:W-:Y:S01]  /*92c0*/  SHF.R.S32.HI R12, RZ, 0x1f, R23 ;  /* 0x0000001fff0c7819 */ /* 0x000fe20000011417 */
[----:B------:R-:W-:-:S04]  /*92d0*/  IMAD.WIDE.U32 R8, R18, UR12, R8 ;  /* 0x0000000c12087c25 */ /* 0x000fc8000f8e0008 */
[----:B------:R-:W-:Y:S01]  /*92e0*/  IMAD.IADD R7, R7, 0x1, R11 ;  /* 0x0000000107077824 */ /* 0x000fe200078e020b */
[----:B------:R-:W-:Y:S01]  /*92f0*/  MOV R11, R2 ;  /* 0x00000002000b7202 */ /* 0x000fe20000000f00 */
[----:B------:R-:W-:Y:S01]  /*9300*/  IMAD.IADD R9, R9, 0x1, R13 ;  /* 0x0000000109097824 */ /* 0x000fe200078e020d */
[----:B0-----:R-:W-:Y:S01]  /*9310*/  @P0 SHF.R.U32.HI R11, RZ, R16, R27 ;  /* 0x00000010ff0b0219 */ /* 0x001fe2000001161b */
[----:B------:R-:W-:Y:S01]  /*9320*/  IMAD.MOV.U32 R5, RZ, RZ, R2 ;  /* 0x000000ffff057224 */ /* 0x000fe200078e0002 */
[----:B----4-:R-:W-:Y:S01]  /*9330*/  @P0 SHF.R.U32.HI R5, RZ, R15, R10 ;  /* 0x0000000fff050219 */ /* 0x010fe2000001160a */
[----:B------:R-:W-:Y:S02]  /*9340*/  IMAD R13, R12, UR6, RZ ;  /* 0x000000060c0d7c24 */ /* 0x000fe4000f8e02ff */
[----:B------:R-:W-:-:S04]  /*9350*/  IMAD.WIDE.U32 R6, R23, UR4, R6 ;  /* 0x0000000417067c25 */ /* 0x000fc8000f8e0006 */
        /* <DEDUP_REMOVED lines=13> */
[----:B------:R-:W-:Y:S01]  /*9430*/  IMAD R13, R17, R14, R2 ;  /* 0x0000000e110d7224 */ /* 0x000fe200078e0202 */
[----:B------:R-:W-:Y:S01]  /*9440*/  SHF.R.S32.HI R2, RZ, 0x1f, R5 ;  /* 0x0000001fff027819 */ /* 0x000fe20000011405 */
[----:B------:R-:W-:Y:S02]  /*9450*/  IMAD R10, R10, UR4, RZ ;  /* 0x000000040a0a7c24 */ /* 0x000fe4000f8e02ff */
[----:B------:R-:W-:Y:S02]  /*9460*/  IMAD.IADD R9, R9, 0x1, R15 ;  /* 0x0000000109097824 */ /* 0x000fe400078e020f */
[C---:B------:R-:W-:Y:S01]  /*9470*/  IMAD R15, R11.reuse, UR5, R10 ;  /* 0x000000050b0f7c24 */ /* 0x040fe2000f8e020a */
[----:B------:R-:W0:Y:S01]  /*9480*/  S2UR UR5, SR_CgaCtaId ;  /* 0x00000000000579c3 */ /* 0x000e220000008800 */
[----:B------:R-:W-:Y:S01]  /*9490*/  SHF.R.S32.HI R10, RZ, 0x1f, R13 ;  /* 0x0000001fff0a7819 */ /* 0x000fe2000001140d */
[----:B------:R-:W-:Y:S02]  /*94a0*/  IMAD R2, R2, UR6, RZ ;  /* 0x0000000602027c24 */ /* 0x000fe4000f8e02ff */
[----:B------:R-:W-:Y:S01]  /*94b0*/  IMAD.WIDE.U32 R8, R11, UR4, R8 ;  /* 0x000000040b087c25 */ /* 0x000fe2000f8e0008 */
[----:B------:R-:W-:-:S03]  /*94c0*/  UMOV UR4, 0x400 ;  /* 0x0000040000047882 */ /* 0x000fc60000000000 */
[C---:B------:R-:W-:Y:S02]  /*94d0*/  IMAD R11, R5.reuse, UR7, R2 ;  /* 0x00000007050b7c24 */ /* 0x040fe4000f8e0202 */
[----:B------:R-:W-:Y:S01]  /*94e0*/  IMAD.WIDE.U32 R6, R5, UR6, R6 ;  /* 0x0000000605067c25 */ /* 0x000fe2000f8e0006 */
[----:B------:R-:W-:-:S03]  /*94f0*/  ULDC.64 UR6, c[0x0][0xba8] ;  /* 0x0002ea0000067ab9 */ /* 0x000fc60000000a00 */
[----:B------:R-:W-:Y:S01]  /*9500*/  IMAD.IADD R9, R9, 0x1, R15 ;  /* 0x0000000109097824 */ /* 0x000fe200078e020f */
[----:B------:R-:W-:Y:S01]  /*9510*/  LEA R2, P0, R6, UR6, 0x2 ;  /* 0x0000000606027c11 */ /* 0x000fe2000f8010ff */
[----:B------:R-:W-:Y:S01]  /*9520*/  IMAD R10, R10, UR8, RZ ;  /* 0x000000080a0a7c24 */ /* 0x000fe2000f8e02ff */
[----:B------:R-:W-:Y:S01]  /*9530*/  IADD3 R7, R7, R11, RZ ;  /* 0x0000000b07077210 */ /* 0x000fe20007ffe0ff */
[----:B------:R-:W-:Y:S01]  /*9540*/  IMAD.WIDE.U32 R8, R13, UR8, R8 ;  /* 0x000000080d087c25 */ /* 0x000fe2000f8e0008 */
[----:B------:R-:W-:-:S03]  /*9550*/  ULDC UR6, c[0x0][0xa88] ;  /* 0x0002a20000067ab9 */ /* 0x000fc60000000800 */
[----:B------:R-:W-:Y:S01]  /*9560*/  IMAD R5, R13, UR9, R10 ;  /* 0x000000090d057c24 */ /* 0x000fe2000f8e020a */
[----:B------:R-:W-:Y:S01]  /*9570*/  ULDC.64 UR8, c[0x0][0xb00] ;  /* 0x0002c00000087ab9 */ /* 0x000fe20000000a00 */
[----:B------:R-:W-:Y:S01]  /*9580*/  LEA.HI.X R10, R6, UR7, R7, 0x2, P0 ;  /* 0x00000007060a7c11 */ /* 0x000fe200080f1407 */
[----:B------:R-:W-:Y:S01]  /*9590*/  IMAD R0, R21, 0x80, R0 ;  /* 0x0000008015007824 */ /* 0x000fe200078e0200 */
[----:B------:R-:W-:Y:S01]  /*95a0*/  LEA R20, P1, R8, UR8, 0x2 ;  /* 0x0000000808147c11 */ /* 0x000fe2000f8210ff */
[----:B------:R-:W-:Y:S01]  /*95b0*/  IMAD.IADD R5, R9, 0x1, R5 ;  /* 0x0000000109057824 */ /* 0x000fe200078e0205 */
[----:B------:R-:W-:Y:S01]  /*95c0*/  SHFL.IDX PT, R6, R2, RZ, 0x1c1f ;  /* 0x001c1fff02067589 */ /* 0x000fe200000e0000 */
[----:B0-----:R-:W-:Y:S01]  /*95d0*/  ULEA UR4, UR5, UR4, 0x18 ;  /* 0x0000000405047291 */ /* 0x001fe2000f8ec03f */
[----:B------:R-:W-:Y:S01]  /*95e0*/  IMAD R17, R17, UR6, RZ ;  /* 0x0000000611117c24 */ /* 0x000fe2000f8e02ff */
[----:B------:R-:W-:Y:S01]  /*95f0*/  LOP3.LUT P0, RZ, R24, 0x3, RZ, 0xc0, !PT ;  /* 0x0000000318ff7812 */ /* 0x000fe2000780c0ff */
[----:B------:R-:W0:Y:S01]  /*9600*/  SHFL.IDX PT, R7, R10, RZ, 0x1c1f ;  /* 0x001c1fff0a077589 */ /* 0x000e2200000e0000 */
[----:B------:R-:W-:Y:S01]  /*9610*/  LEA.HI.X R22, R8, UR9, R5, 0x2, P1 ;  /* 0x0000000908167c11 */ /* 0x000fe200088f1405 */
[C---:B------:R-:W-:Y:S01]  /*9620*/  VIADD R16, R0.reuse, 0x8 ;  /* 0x0000000800107836 */ /* 0x040fe20000000000 */
[----:B------:R-:W-:Y:S01]  /*9630*/  UIADD3 UR4, UR4, 0x28820, URZ ;  /* 0x0002882004047890 */ /* 0x000fe2000fffe03f */
[----:B------:R-:W-:Y:S01]  /*9640*/  SHFL.IDX PT, R8, R2, 0x1, 0x1c1f ;  /* 0x003c1f0002087f89 */ /* 0x000fe200000e0000 */
[-C--:B------:R-:W-:Y:S01]  /*9650*/  ISETP.GE.OR P1, PT, R0, R17.reuse, P0 ;  /* 0x000000110000720c */ /* 0x080fe20000726670 */
[----:B------:R-:W-:Y:S01]  /*9660*/  IMAD.IADD R19, R24, 0x1, -R25 ;  /* 0x0000000118137824 */ /* 0x000fe200078e0a19 */
[-C--:B------:R-:W-:Y:S01]  /*9670*/  ISETP.GE.OR P0, PT, R16, R17.reuse, P0 ;  /* 0x000000111000720c */ /* 0x080fe20000706670 */
[----:B------:R-:W1:Y:S01]  /*9680*/  SHFL.IDX PT, R9, R10, 0x1, 0x1c1f ;  /* 0x003c1f000a097f89 */ /* 0x000e6200000e0000 */
[----:B------:R-:W-:Y:S01]  /*9690*/  UPRMT UR4, URZ, 0x654, UR4 ;  /* 0x000006543f047896 */ /* 0x000fe20008000004 */
[----:B------:R-:W-:Y:S01]  /*96a0*/  ISETP.GE.AND P2, PT, R0, R17, PT ;  /* 0x000000110000720c */ /* 0x000fe20003f46270 */
[----:B------:R-:W-:Y:S01]  /*96b0*/  IMAD.SHL.U32 R19, R19, 0x2, RZ ;  /* 0x0000000213137824 */ /* 0x000fe200078e00ff */
[----:B------:R2:W3:Y:S04]  /*96c0*/  SHFL.IDX PT, R14, R20, RZ, 0x1c1f ;  /* 0x001c1fff140e7589 */ /* 0x0004e800000e0000 */
[----:B------:R2:W4:Y:S02]  /*96d0*/  SHFL.IDX PT, R15, R22, RZ, 0x1c1f ;  /* 0x001c1fff160f7589 */ /* 0x00052400000e0000 */
[----:B------:R-:W-:Y:S02]  /*96e0*/  SYNCS.ARRIVE.TRANS64.RED.A1T0 RZ, [UR4], RZ ;  /* 0x000000ffffff79a7 */ /* 0x000fe40008100404 */
[----:B0-----:R2:W-:Y:S04]  /*96f0*/  @!P1 ST.E desc[UR44][R6.64], R3 ;  /* 0x0000000306009985 */ /* 0x0015e8000c10192c */
[----:B-1----:R2:W-:Y:S01]  /*9700*/  @!P0 ST.E desc[UR44][R8.64], R4 ;  /* 0x0000000408008985 */ /* 0x0025e2000c10192c */
[----:B------:R-:W-:Y:S05]  /*9710*/  @P2 BRA `(.L_x_2443) ;  /* 0x0000000400782947 */ /* 0x000fea0003800000 */
[C---:B------:R-:W-:Y:S01]  /*9720*/  IADD3 R0, R19.reuse, 0x8, RZ ;  /* 0x0000000813007810 */ /* 0x040fe20007ffe0ff */
[----:B------:R-:W-:Y:S01]  /*9730*/  ULDC UR4, c[0x0][0xac8] ;  /* 0x0002b20000047ab9 */ /* 0x000fe20000000800 */
[C---:B--2---:R-:W-:Y:S01]  /*9740*/  VIADD R6, R19.reuse, 0x10 ;  /* 0x0000001013067836 */ /* 0x044fe20000000000 */
[C---:B------:R-:W-:Y:S01]  /*9750*/  ISETP.GE.AND P2, PT, R19.reuse, UR4, PT ;  /* 0x0000000413007c0c */ /* 0x040fe2000bf46270 */
[C---:B------:R-:W-:Y:S01]  /*9760*/  VIADD R7, R19.reuse, 0x18 ;  /* 0x0000001813077836 */ /* 0x040fe20000000000 */
[----:B------:R-:W-:Y:S01]  /*9770*/  ISETP.GE.AND P3, PT, R0, UR4, PT ;  /* 0x0000000400007c0c */ /* 0x000fe2000bf66270 */
[C---:B------:R-:W-:Y:S01]  /*9780*/  VIADD R8, R19.reuse, 0x28 ;  /* 0x0000002813087836 */ /* 0x040fe20000000000 */
[----:B------:R-:W-:Y:S01]  /*9790*/  ISETP.GE.AND P0, PT, R6, UR4, PT ;  /* 0x0000000406007c0c */ /* 0x000fe2000bf06270 */
[----:B------:R-:W-:Y:S01]  /*97a0*/  VIADD R9, R19, 0x30 ;  /* 0x0000003013097836 */ /* 0x000fe20000000000 */
[----:B------:R-:W-:Y:S01]  /*97b0*/  ISETP.GE.AND P1, PT, R7, UR4, PT ;  /* 0x0000000407007c0c */ /* 0x000fe2000bf26270 */
[C---:B------:R-:W-:Y:S01]  /*97c0*/  VIADD R11, R19.reuse, 0x40 ;  /* 0x00000040130b7836 */ /* 0x040fe20000000000 */
[C---:B------:R-:W-:Y:S01]  /*97d0*/  IADD3 R10, R19.reuse, 0x38, RZ ;  /* 0x00000038130a7810 */ /* 0x040fe20007ffe0ff */
[----:B------:R-:W-:Y:S01]  /*97e0*/  VIADD R12, R19, 0x50 ;  /* 0x00000050130c7836 */ /* 0x000fe20000000000 */
[----:B------:R-:W-:Y:S01]  /*97f0*/  ISETP.GE.AND P4, PT, R9, UR4, PT ;  /* 0x0000000409007c0c */ /* 0x000fe2000bf86270 */
[C---:B------:R-:W-:Y:S01]  /*9800*/  VIADD R18, R19.reuse, 0x60 ;  /* 0x0000006013127836 */ /* 0x040fe20000000000 */
[----:B------:R-:W-:Y:S01]  /*9810*/  ISETP.GE.AND P5, PT, R10, UR4, PT ;  /* 0x000000040a007c0c */ /* 0x000fe2000bfa6270 */
[----:B---34-:R-:W-:Y:S01]  /*9820*/  @!P2 IMAD.WIDE R2, R19, 0x4, R14 ;  /* 0x000000041302a825 */ /* 0x018fe200078e020e */
[----:B------:R-:W-:-:S02]  /*9830*/  ISETP.GE.AND P6, PT, R11, UR4, PT ;  /* 0x000000040b007c0c */ /* 0x000fc4000bfc6270 */
[----:B------:R-:W-:Y:S02]  /*9840*/  @!P3 LEA.HI R0, R0, R0, RZ, 0x1 ;  /* 0x000000000000b211 */ /* 0x000fe400078f08ff */
[----:B------:R0:W-:Y:S01]  /*9850*/  @!P2 ST.E.64 desc[UR44][R2.64], R88 ;  /* 0x000000580200a985 */ /* 0x0001e2000c101b2c */
[----:B------:R-:W-:Y:S02]  /*9860*/  @!P0 LEA.HI R6, R6, R6, RZ, 0x1 ;  /* 0x0000000606068211 */ /* 0x000fe400078f08ff */
[----:B------:R-:W-:Y:S01]  /*9870*/  @!P3 LOP3.LUT R5, R0, 0xfffffffe, RZ, 0xc0, !PT ;  /* 0xfffffffe0005b812 */ /* 0x000fe200078ec0ff */
[----:B------:R-:W-:Y:S01]  /*9880*/  VIADD R0, R19, 0x20 ;  /* 0x0000002013007836 */ /* 0x000fe20000000000 */
[----:B------:R-:W-:Y:S02]  /*9890*/  @!P1 LEA.HI R7, R7, R7, RZ, 0x1 ;  /* 0x0000000707079211 */ /* 0x000fe400078f08ff */
[----:B------:R-:W-:Y:S01]  /*98a0*/  @!P5 LEA.HI R10, R10, R10, RZ, 0x1 ;  /* 0x0000000a0a0ad211 */ /* 0x000fe200078f08ff */
[----:B------:R-:W-:Y:S01]  /*98b0*/  @!P3 IMAD.WIDE R4, R5, 0x4, R14 ;  /* 0x000000040504b825 */ /* 0x000fe200078e020e */
[----:B------:R-:W-:-:S02]  /*98c0*/  ISETP.GE.AND P2, PT, R0, UR4, PT ;  /* 0x0000000400007c0c */ /* 0x000fc4000bf46270 */
[----:B------:R-:W-:Y:S02]  /*98d0*/  @!P5 LOP3.LUT R13, R10, 0xfffffffe, RZ, 0xc0, !PT ;  /* 0xfffffffe0a0dd812 */ /* 0x000fe400078ec0ff */
[----:B------:R1:W-:Y:S01]  /*98e0*/  @!P3 ST.E.64 desc[UR44][R4.64], R92 ;  /* 0x0000005c0400b985 */ /* 0x0003e2000c101b2c */
[----:B------:R-:W-:Y:S02]  /*98f0*/  ISETP.GE.AND P3, PT, R8, UR4, PT ;  /* 0x0000000408007c0c */ /* 0x000fe4000bf66270 */
        /* <DEDUP_REMOVED lines=28> */
[----:B------:R1:W-:Y:S01]  /*9ac0*/  @!P4 ST.E.64 desc[UR44][R4.64], R112 ;  /* 0x000000700400c985 */ /* 0x0003e2000c101b2c */
[C---:B0-----:R-:W-:Y:S02]  /*9ad0*/  IADD3 R6, R19.reuse, 0x68, RZ ;  /* 0x0000006813067810 */ /* 0x041fe40007ffe0ff */
[C---:B------:R-:W-:Y:S01]  /*9ae0*/  VIADD R7, R19.reuse, 0x70 ;  /* 0x0000007013077836 */ /* 0x040fe20000000000 */
[----:B------:R0:W-:Y:S01]  /*9af0*/  @!P5 ST.E.64 desc[UR44][R8.64], R116 ;  /* 0x000000740800d985 */ /* 0x0001e2000c101b2c */
[----:B--2---:R-:W-:Y:S01]  /*9b00*/  VIADD R3, R19, 0x78 ;  /* 0x0000007813037836 */ /* 0x004fe20000000000 */
[----:B------:R-:W-:Y:S02]  /*9b10*/  ISETP.GE.AND P4, PT, R6, UR4, PT ;  /* 0x0000000406007c0c */ /* 0x000fe4000bf86270 */
[----:B------:R2:W-:Y:S01]  /*9b20*/  @!P6 ST.E.64 desc[UR44][R10.64], R120 ;  /* 0x000000780a00e985 */ /* 0x0005e2000c101b2c */
[----:B------:R-:W-:-:S02]  /*9b30*/  ISETP.GE.AND P5, PT, R7, UR4, PT ;  /* 0x0000000407007c0c */ /* 0x000fc4000bfa6270 */
[----:B------:R-:W-:Y:S02]  /*9b40*/  ISETP.GE.AND P6, PT, R3, UR4, PT ;  /* 0x0000000403007c0c */ /* 0x000fe4000bfc6270 */
[----:B------:R-:W-:Y:S02]  /*9b50*/  @!P0 LEA.HI R0, R0, R0, RZ, 0x1 ;  /* 0x0000000000008211 */ /* 0x000fe400078f08ff */
[----:B------:R-:W-:Y:S02]  /*9b60*/  @!P2 LEA.HI R13, R13, R13, RZ, 0x1 ;  /* 0x0000000d0d0da211 */ /* 0x000fe400078f08ff */
[----:B------:R-:W-:Y:S02]  /*9b70*/  @!P3 LEA.HI R18, R18, R18, RZ, 0x1 ;  /* 0x000000121212b211 */ /* 0x000fe400078f08ff */
[----:B------:R-:W-:Y:S02]  /*9b80*/  @!P4 LEA.HI R6, R6, R6, RZ, 0x1 ;  /* 0x000000060606c211 */ /* 0x000fe400078f08ff */
[----:B-1----:R-:W-:-:S02]  /*9b90*/  @!P1 LOP3.LUT R5, R12, 0xfffffffe, RZ, 0xc0, !PT ;  /* 0xfffffffe0c059812 */ /* 0x002fc400078ec0ff */
[----:B------:R-:W-:Y:S02]  /*9ba0*/  @!P5 LEA.HI R2, R7, R7, RZ, 0x1 ;  /* 0x000000070702d211 */ /* 0x000fe400078f08ff */
[----:B------:R-:W-:Y:S02]  /*9bb0*/  @!P6 LEA.HI R4, R3, R3, RZ, 0x1 ;  /* 0x000000030304e211 */ /* 0x000fe400078f08ff */
[----:B------:R-:W-:Y:S02]  /*9bc0*/  @!P0 LOP3.LUT R3, R0, 0xfffffffe, RZ, 0xc0, !PT ;  /* 0xfffffffe00038812 */ /* 0x000fe400078ec0ff */
[----:B------:R-:W-:Y:S02]  /*9bd0*/  @!P2 LOP3.LUT R7, R13, 0xfffffffe, RZ, 0xc0, !PT ;  /* 0xfffffffe0d07a812 */ /* 0x000fe400078ec0ff */
[----:B0-----:R-:W-:Y:S02]  /*9be0*/  @!P3 LOP3.LUT R9, R18, 0xfffffffe, RZ, 0xc0, !PT ;  /* 0xfffffffe1209b812 */ /* 0x001fe400078ec0ff */
[----:B--2---:R-:W-:Y:S01]  /*9bf0*/  @!P4 LOP3.LUT R11, R6, 0xfffffffe, RZ, 0xc0, !PT ;  /* 0xfffffffe060bc812 */ /* 0x004fe200078ec0ff */
[----:B------:R-:W-:Y:S01]  /*9c00*/  @!P2 IMAD.WIDE R6, R7, 0x4, R14 ;  /* 0x000000040706a825 */ /* 0x000fe200078e020e */
[----:B------:R-:W-:-:S02]  /*9c10*/  @!P5 LOP3.LUT R13, R2, 0xfffffffe, RZ, 0xc0, !PT ;  /* 0xfffffffe020dd812 */ /* 0x000fc400078ec0ff */
        /* <DEDUP_REMOVED lines=14> */
.L_x_2443:
[----:B------:R-:W-:Y:S05]  /*9d00*/  BSYNC B0 ;  /* 0x0000000000007941 */ /* 0x000fea0003800000 */
.L_x_2442:
[----:B------:R-:W-:Y:S01]  /*9d10*/  ISETP.GE.AND P0, PT, R16, R17, PT ;  /* 0x000000111000720c */ /* 0x000fe20003f06270 */
[----:B0-----:R0:W1:Y:S04]  /*9d20*/  SHFL.IDX PT, R13, R22, 0x1, 0x1c1f ;  /* 0x003c1f00160d7f89 */ /* 0x00106800000e0000 */
[----:B------:R0:W0:Y:S08]  /*9d30*/  SHFL.IDX PT, R12, R20, 0x1, 0x1c1f ;  /* 0x003c1f00140c7f89 */ /* 0x00003000000e0000 */
[----:B------:R-:W-:Y:S05]  /*9d40*/  @P0 BRA `(.L_x_2402) ;  /* 0x00000044006c0947 */ /* 0x000fea0003800000 */
[----:B------:R-:W-:Y:S01]  /*9d50*/  ULDC UR4, c[0x0][0xac8] ;  /* 0x0002b20000047ab9 */ /* 0x000fe20000000800 */
[C---:B------:R-:W-:Y:S01]  /*9d60*/  VIADD R0, R19.reuse, 0x8 ;  /* 0x0000000813007836 */ /* 0x040fe20000000000 */
[C---:B------:R-:W-:Y:S01]  /*9d70*/  ISETP.GE.AND P0, PT, R19.reuse, UR4, PT ;  /* 0x0000000413007c0c */ /* 0x040fe2000bf06270 */
[C---:B--2---:R-:W-:Y:S01]  /*9d80*/  VIADD R4, R19.reuse, 0x10 ;  /* 0x0000001013047836 */ /* 0x044fe20000000000 */
[C---:B------:R-:W-:Y:S01]  /*9d90*/  IADD3 R8, R19.reuse, 0x20, RZ ;  /* 0x0000002013087810 */ /* 0x040fe20007ffe0ff */
[C---:B------:R-:W-:Y:S01]  /*9da0*/  VIADD R6, R19.reuse, 0x18 ;  /* 0x0000001813067836 */ /* 0x040fe20000000000 */
[----:B------:R-:W-:Y:S01]  /*9db0*/  ISETP.GE.AND P5, PT, R0, UR4, PT ;  /* 0x0000000400007c0c */ /* 0x000fe2000bfa6270 */
[C---:B------:R-:W-:Y:S01]  /*9dc0*/  VIADD R9, R19.reuse, 0x28 ;  /* 0x0000002813097836 */ /* 0x040fe20000000000 */
[----:B------:R-:W-:Y:S01]  /*9dd0*/  ISETP.GE.AND P6, PT, R4, UR4, PT ;  /* 0x0000000404007c0c */ /* 0x000fe2000bfc6270 */
[C---:B------:R-:W-:Y:S01]  /*9de0*/  VIADD R10, R19.reuse, 0x30 ;  /* 0x00000030130a7836 */ /* 0x040fe20000000000 */
[----:B------:R-:W-:Y:S01]  /*9df0*/  ISETP.GE.AND P4, PT, R8, UR4, PT ;  /* 0x0000000408007c0c */ /* 0x000fe2000bf86270 */
[----:B------:R-:W-:Y:S01]  /*9e00*/  VIADD R11, R19, 0x38 ;  /* 0x00000038130b7836 */ /* 0x000fe20000000000 */
[----:B------:R-:W-:Y:S01]  /*9e10*/  ISETP.GE.AND P3, PT, R9, UR4, PT ;  /* 0x0000000409007c0c */ /* 0x000fe2000bf66270 */
[C---:B------:R-:W-:Y:S01]  /*9e20*/  VIADD R16, R19.reuse, 0x40 ;  /* 0x0000004013107836 */ /* 0x040fe20000000000 */
[----:B------:R-:W-:Y:S01]  /*9e30*/  ISETP.GE.AND P2, PT, R10, UR4, PT ;  /* 0x000000040a007c0c */ /* 0x000fe2000bf46270 */
[----:B01----:R-:W-:Y:S01]  /*9e40*/  @!P0 IMAD.WIDE R2, R19, 0x4, R12 ;  /* 0x0000000413028825 */ /* 0x003fe200078e020c */
[----:B------:R-:W-:-:S03]  /*9e50*/  ISETP.GE.AND P1, PT, R11, UR4, PT ;  /* 0x000000040b007c0c */ /* 0x000fc6000bf26270 */
[----:B------:R-:W-:Y:S01]  /*9e60*/  @!P5 LEA.HI R0, R0, R0, RZ, 0x1 ;  /* 0x000000000000d211 */ /* 0x000fe200078f08ff */
[----:B------:R0:W-:Y:S01]  /*9e70*/  @!P0 ST.E.64 desc[UR44][R2.64], R90 ;  /* 0x0000005a02008985 */ /* 0x0001e2000c101b2c */
[----:B------:R-:W-:Y:S01]  /*9e80*/  ISETP.GE.AND P0, PT, R6, UR4, PT ;  /* 0x0000000406007c0c */ /* 0x000fe2000bf06270 */
[C---:B------:R-:W-:Y:S01]  /*9e90*/  VIADD R18, R19.reuse, 0x48 ;  /* 0x0000004813127836 */ /* 0x040fe20000000000 */
[----:B------:R-:W-:Y:S01]  /*9ea0*/  @!P6 LEA.HI R4, R4, R4, RZ, 0x1 ;  /* 0x000000040404e211 */ /* 0x000fe200078f08ff */
[----:B------:R-:W-:Y:S01]  /*9eb0*/  VIADD R20, R19, 0x70 ;  /* 0x0000007013147836 */ /* 0x000fe20000000000 */
[----:B------:R-:W-:Y:S02]  /*9ec0*/  @!P5 LOP3.LUT R5, R0, 0xfffffffe, RZ, 0xc0, !PT ;  /* 0xfffffffe0005d812 */ /* 0x000fe400078ec0ff */
[----:B------:R-:W-:Y:S02]  /*9ed0*/  @!P6 LOP3.LUT R7, R4, 0xfffffffe, RZ, 0xc0, !PT ;  /* 0xfffffffe0407e812 */ /* 0x000fe400078ec0ff */
[----:B------:R-:W-:-:S02]  /*9ee0*/  @!P4 LEA.HI R8, R8, R8, RZ, 0x1 ;  /* 0x000000080808c211 */ /* 0x000fc400078f08ff */
[----:B------:R-:W-:Y:S02]  /*9ef0*/  @!P3 LEA.HI R0, R9, R9, RZ, 0x1 ;  /* 0x000000090900b211 */ /* 0x000fe400078f08ff */
[----:B------:R-:W-:Y:S01]  /*9f00*/  @!P2 LEA.HI R10, R10, R10, RZ, 0x1 ;  /* 0x0000000a0a0aa211 */ /* 0x000fe200078f08ff */
[--C-:B0-----:R-:W-:Y:S01]  /*9f10*/  @!P5 IMAD.WIDE R2, R5, 0x4, R12.reuse ;  /* 0x000000040502d825 */ /* 0x101fe200078e020c */
[----:B------:R-:W-:Y:S02]  /*9f20*/  @!P0 LEA.HI R6, R6, R6, RZ, 0x1 ;  /* 0x0000000606068211 */ /* 0x000fe400078f08ff */
[----:B---3--:R-:W-:Y:S01]  /*9f30*/  @!P1 LEA.HI R14, R11, R11, RZ, 0x1 ;  /* 0x0000000b0b0e9211 */ /* 0x008fe200078f08ff */
[----:B------:R-:W-:Y:S01]  /*9f40*/  @!P6 IMAD.WIDE R4, R7, 0x4, R12 ;  /* 0x000000040704e825 */ /* 0x000fe200078e020c */
[----:B------:R-:W-:Y:S01]  /*9f50*/  @!P0 LOP3.LUT R7, R6, 0xfffffffe, RZ, 0xc0, !PT ;  /* 0xfffffffe06078812 */ /* 0x000fe200078ec0ff */
[----:B------:R0:W-:Y:S01]  /*9f60*/  @!P5 ST.E.64 desc[UR44][R2.64], R94 ;  /* 0x0000005e0200d985 */ /* 0x0001e2000c101b2c */
[----:B------:R-:W-:-:S02]  /*9f70*/  @!P4 LOP3.LUT R9, R8, 0xfffffffe, RZ, 0xc0, !PT ;  /* 0xfffffffe0809c812 */ /* 0x000fc400078ec0ff */
[----:B------:R-:W-:Y:S01]  /*9f80*/  @!P3 LOP3.LUT R11, R0, 0xfffffffe, RZ, 0xc0, !PT ;  /* 0xfffffffe000bb812 */ /* 0x000fe200078ec0ff */
[----:B------:R1:W-:Y:S01]  /*9f90*/  @!P6 ST.E.64 desc[UR44][R4.64], R98 ;  /* 0x000000620400e985 */ /* 0x0003e2000c101b2c */
[----:B----4-:R-:W-:Y:S02]  /*9fa0*/  @!P2 LOP3.LUT R15, R10, 0xfffffffe, RZ, 0xc0, !PT ;  /* 0xfffffffe0a0fa812 */ /* 0x010fe400078ec0ff */
[----:B------:R-:W-:Y:S01]  /*9fb0*/  @!P1 LOP3.LUT R17, R14, 0xfffffffe, RZ, 0xc0, !PT ;  /* 0xfffffffe0e119812 */ /* 0x000fe200078ec0ff */
[C---:B------:R-:W-:Y:S01]  /*9fc0*/  VIADD R14, R19.reuse, 0x58 ;  /* 0x00000058130e7836 */ /* 0x040fe20000000000 */
[----:B------:R-:W-:Y:S02]  /*9fd0*/  ISETP.GE.AND P5, PT, R16, UR4, PT ;  /* 0x0000000410007c0c */ /* 0x000fe4000bfa6270 */
[----:B------:R-:W-:Y:S02]  /*9fe0*/  ISETP.GE.AND P6, PT, R18, UR4, PT ;  /* 0x0000000412007c0c */ /* 0x000fe4000bfc6270 */
[----:B------:R-:W-:Y:S01]  /*9ff0*/  IADD3 R0, R19, 0x50, RZ ;  /* 0x0000005013007810 */ /* 0x000fe20007ffe0ff */
        /* <DEDUP_REMOVED lines=53> */
.L_x_2441:
[----:B------:R-:W0:Y:S02]  /*a350*/  S2R R0, SR_TID.X ;  /* 0x0000000000007919 */ /* 0x000e240000002100 */
[----:B0-----:R-:W-:-:S04]  /*a360*/  IADD3 R2, R0, -0x80, RZ ;  /* 0xffffff8000027810 */ /* 0x001fc80007ffe0ff */
        /* <DEDUP_REMOVED lines=58> */
.L_x_2400:
        /* <DEDUP_REMOVED lines=18> */
.L_x_2444:
[----:B------:R-:W-:Y:S01]  /*a830*/  ULDC UR43, c[0x0][0xc50] ;  /* 0x00031400002b7ab9 */ /* 0x000fe20000000800 */
[----:B------:R-:W-:Y:S01]  /*a840*/  UMOV UR40, UR6 ;  /* 0x0000000600287c82 */ /* 0x000fe20008000000 */
[----:B------:R-:W-:-:S11]  /*a850*/  UISETP.NE.AND UP0, UPT, UR43, 0x1, UPT ;  /* 0x000000012b00788c */ /* 0x000fd6000bf05270 */
[----:B------:R-:W-:Y:S01]  /*a860*/  @UP0 ULDC UR4, c[0x0][0xc54] ;  /* 0x0003150000040ab9 */ /* 0x000fe20000000800 */
[----:B------:R-:W-:Y:S01]  /*a870*/  @UP0 ULDC UR7, c[0x0][0xc58] ;  /* 0x0003160000070ab9 */ /* 0x000fe20000000800 */
[----:B------:R-:W-:-:S04]  /*a880*/  UIMAD.WIDE.U32 UR4, UR6, UR4, URZ ;  /* 0x00000004060472a5 */ /* 0x000fc8000f8e003f */
[----:B------:R-:W-:-:S12]  /*a890*/  @UP0 USHF.R.U32.HI UR40, URZ, UR7, UR5 ;  /* 0x000000073f280299 */ /* 0x000fd80008011605 */
.L_x_2445:
[----:B------:R-:W-:Y:S01]  /*a8a0*/  ISETP.GE.AND P0, PT, R35, RZ, PT ;  /* 0x000000ff2300720c */ /* 0x000fe20003f06270 */
[----:B------:R-:W-:Y:S01]  /*a8b0*/  UIADD3 UR4, -UR40, URZ, URZ ;  /* 0x0000003f28047290 */ /* 0x000fe2000fffe13f */
[----:B------:R-:W-:Y:S01]  /*a8c0*/  MOV R8, 0x1 ;  /* 0x0000000100087802 */ /* 0x000fe20000000f00 */
[----:B------:R-:W-:Y:S02]  /*a8d0*/  IMAD.MOV.U32 R0, RZ, RZ, RZ ;  /* 0x000000ffff007224 */ /* 0x000fe400078e00ff */
[----:B------:R-:W-:Y:S01]  /*a8e0*/  UIMAD UR43, UR43, UR4, UR6 ;  /* 0x000000042b2b72a4 */ /* 0x000fe2000f8e0206 */
[----:B------:R-:W-:-:S07]  /*a8f0*/  IMAD.MOV.U32 R9, RZ, RZ, 0x1 ;  /* 0x00000001ff097424 */ /* 0x000fce00078e00ff */
[----:B------:R-:W-:Y:S05]  /*a900*/  @!P0 BRA `(.L_x_2446) ;  /* 0x0000003400c88947 */ /* 0x000fea0003800000 */
[----:B------:R-:W0:Y:S01]  /*a910*/  LDC.64 R2, c[0x0][0xa28] ;  /* 0x00028a00ff027b82 */ /* 0x000e220000000a00 */
[----:B------:R-:W-:Y:S01]  /*a920*/  ULDC UR4, c[0x0][0x448] ;  /* 0x0001120000047ab9 */ /* 0x000fe20000000800 */
[----:B------:R-:W-:Y:S01]  /*a930*/  ULDC UR7, c[0x0][0x2f0] ;  /* 0x0000bc0000077ab9 */ /* 0x000fe20000000800 */
[----:B------:R-:W-:-:S05]  /*a940*/  IMAD.MOV.U32 R31, RZ, RZ, RZ ;  /* 0x000000ffff1f7224 */ /* 0x000fca00078e00ff */
[----:B------:R-:W1:Y:S01]  /*a950*/  S2UR UR49, SR_CTAID.X ;  /* 0x00000000003179c3 */ /* 0x000e620000002500 */
[----:B------:R-:W-:Y:S01]  /*a960*/  UISETP.NE.AND UP1, UPT, UR4, 0x1, UPT ;  /* 0x000000010400788c */ /* 0x000fe2000bf25270 */
[----:B------:R-:W-:Y:S02]  /*a970*/  ULDC UR8, c[0x0][0x288] ;  /* 0x0000a20000087ab9 */ /* 0x000fe40000000800 */
[----:B------:R-:W-:Y:S02]  /*a980*/  ULDC.64 UR4, c[0x0][0x418] ;  /* 0x0001060000047ab9 */ /* 0x000fe40000000a00 */
[----:B------:R-:W-:-:S03]  /*a990*/  UISETP.NE.U32.AND UP0, UPT, UR4, URZ, UPT ;  /* 0x0000003f0400728c */ /* 0x000fc6000bf05070 */
[----:B------:R-:W-:Y:S01]  /*a9a0*/  ULDC UR4, c[0x0][0x424] ;  /* 0x0001090000047ab9 */ /* 0x000fe20000000800 */
[----:B------:R-:W-:-:S03]  /*a9b0*/  UISETP.NE.AND.EX UP0, UPT, UR5, URZ, UPT, UP0 ;  /* 0x0000003f0500728c */ /* 0x000fc6000bf05300 */
[----:B------:R-:W-:Y:S01]  /*a9c0*/  @UP1 ULDC UR5, c[0x0][0x44c] ;  /* 0x0001130000051ab9 */ /* 0x000fe20000000800 */
[----:B0-----:R-:W-:Y:S01]  /*a9d0*/  ISETP.NE.U32.AND P0, PT, R2, RZ, PT ;  /* 0x000000ff0200720c */ /* 0x001fe20003f05070 */
[----:B------:R-:W-:-:S03]  /*a9e0*/  USEL UR41, UR4, 0x1, UP0 ;  /* 0x0000000104297887 */ /* 0x000fc60008000000 */
[----:B------:R-:W-:Y:S01]  /*a9f0*/  ISETP.NE.AND.EX P0, PT, R3, RZ, PT, P0 ;  /* 0x000000ff0300720c */ /* 0x000fe20003f05300 */
[----:B-1----:R-:W-:Y:S02]  /*aa00*/  ULEA UR6, UR49, 0x7f, 0x7 ;  /* 0x0000007f31067891 */ /* 0x002fe4000f8e383f */
[----:B------:R-:W-:Y:S02]  /*aa10*/  UIMAD UR41, UR41, UR7, URZ ;  /* 0x00000007292972a4 */ /* 0x000fe4000f8e023f */
[----:B------:R-:W-:Y:S01]  /*aa20*/  UIMAD.WIDE.U32 UR4, UR6, UR5, URZ ;  /* 0x00000005060472a5 */ /* 0x000fe2000f8e003f */
[----:B------:R-:W-:-:S03]  /*aa30*/  @UP1 ULDC UR7, c[0x0][0x450] ;  /* 0x0001140000071ab9 */ /* 0x000fc60000000800 */
[----:B------:R-:W-:-:S04]  /*aa40*/  @UP1 USHF.R.U32.HI UR6, URZ, UR7, UR5 ;  /* 0x000000073f061299 */ /* 0x000fc80008011605 */
[----:B------:R-:W0:Y:S01]  /*aa50*/  @P0 LDC.64 R2, c[0x0][0xa28] ;  /* 0x00028a00ff020b82 */ /* 0x000e220000000a00 */
[----:B------:R-:W-:Y:S02]  /*aa60*/  UIADD3 UR5, UR41, 0x80, -UR8 ;  /* 0x0000008029057890 */ /* 0x000fe4000fffe808 */
[----:B------:R-:W-:Y:S02]  /*aa70*/  UIADD3 UR4, UR41, 0x7f, URZ ;  /* 0x0000007f29047890 */ /* 0x000fe4000fffe03f */
[----:B------:R-:W-:Y:S02]  /*aa80*/  UIADD3 UR6, UR5, UR6, URZ ;  /* 0x0000000605067290 */ /* 0x000fe4000fffe03f */
[----:B------:R-:W-:Y:S02]  /*aa90*/  USHF.R.S32.HI UR5, URZ, 0x1f, UR4 ;  /* 0x0000001f3f057899 */ /* 0x000fe40008011404 */
[----:B------:R-:W-:Y:S02]  /*aaa0*/  USHF.R.S32.HI UR7, URZ, 0x1f, UR6 ;  /* 0x0000001f3f077899 */ /* 0x000fe40008011406 */
[----:B------:R-:W-:-:S02]  /*aab0*/  ULEA.HI UR5, UR5, UR4, URZ, 0x7 ;  /* 0x0000000405057291 */ /* 0x000fc4000f8f383f */
[----:B------:R-:W-:Y:S02]  /*aac0*/  ULEA.HI UR7, UR7, UR6, URZ, 0x7 ;  /* 0x0000000607077291 */ /* 0x000fe4000f8f383f */
[----:B------:R-:W-:Y:S02]  /*aad0*/  USHF.R.S32.HI UR42, URZ, 0x7, UR5 ;  /* 0x000000073f2a7899 */ /* 0x000fe40008011405 */
[----:B------:R-:W-:-:S04]  /*aae0*/  USHF.R.S32.HI UR46, URZ, 0x7, UR7 ;  /* 0x000000073f2e7899 */ /* 0x000fc80008011407 */
[----:B------:R-:W-:Y:S02]  /*aaf0*/  UISETP.LT.AND UP0, UPT, UR42, UR46, UPT ;  /* 0x0000002e2a00728c */ /* 0x000fe4000bf01270 */
[----:B------:R-:W-:Y:S01]  /*ab00*/  UP2UR UR50, UPR, URZ, 0x2 ;  /* 0x000000023f327883 */ /* 0x000fe20008000000 */
[----:B0-----:R-:W-:Y:S01]  /*ab10*/  @P0 IMAD.WIDE R2, R35, 0x4, R2 ;  /* 0x0000000423020825 */ /* 0x001fe200078e0202 */
[----:B------:R-:W-:-:S04]  /*ab20*/  USEL UR11, UR42, UR46, UP0 ;  /* 0x0000002e2a0b7287 */ /* 0x000fc80008000000 */
[----:B------:R-:W-:Y:S01]  /*ab30*/  UISETP.GE.AND UP1, UPT, UR11, 0x1, UPT ;  /* 0x000000010b00788c */ /* 0x000fe2000bf26270 */
[----:B------:R0:W5:Y:S01]  /*ab40*/  @P0 LDG.E R31, desc[UR44][R2.64] ;  /* 0x0000002c021f0981 */ /* 0x000162000c1e1900 */
[----:B------:R-:W-:Y:S02]  /*ab50*/  USHF.R.U32.HI UR9, URZ, 0x10, UR43 ;  /* 0x000000103f097899 */ /* 0x000fe4000801162b */
[----:B------:R-:W-:Y:S02]  /*ab60*/  ULOP3.LUT UR43, UR43, 0xffff, URZ, 0xc0, !UPT ;  /* 0x0000ffff2b2b7892 */ /* 0x000fe4000f8ec03f */
[----:B------:R-:W-:Y:S01]  /*ab70*/  PLOP3.LUT P0, PT, PT, PT, UP1, 0x80, 0x0 ;  /* 0x000000000000781c */ /* 0x000fe20003f0f018 */
[----:B------:R-:W-:Y:S01]  /*ab80*/  UISETP.NE.AND UP0, UPT, UR9, URZ, UPT ;  /* 0x0000003f0900728c */ /* 0x000fe2000bf05270 */
[----:B------:R-:W-:-:S10]  /*ab90*/  UMOV UR37, URZ ;  /* 0x0000003f00257c82 */ /* 0x000fd40008000000 */
[----:B------:R-:W-:Y:S01]  /*aba0*/  @!UP0 ULDC UR9, c[0x0][0x9f0] ;  /* 0x00027c0000098ab9 */ /* 0x000fe20000000800 */
[----:B0-----:R-:W-:Y:S05]  /*abb0*/  @!P0 BRA `(.L_x_2447) ;  /* 0x0000000000788947 */ /* 0x001fea0003800000 */
[----:B------:R-:W-:Y:S01]  /*abc0*/  IABS R0, UR9 ;  /* 0x0000000900007c13 */ /* 0x000fe20008000000 */
[----:B------:R-:W-:Y:S02]  /*abd0*/  UIADD3 UR6, UR9, -0x1, UR11 ;  /* 0xffffffff09067890 */ /* 0x000fe4000fffe00b */
[----:B------:R-:W-:Y:S01]  /*abe0*/  IABS R4, UR9 ;  /* 0x0000000900047c13 */ /* 0x000fe20008000000 */
[----:B------:R-:W-:Y:S01]  /*abf0*/  UMOV UR4, URZ ;  /* 0x0000003f00047c82 */ /* 0x000fe20008000000 */
        /* <DEDUP_REMOVED lines=26> */
.L_x_2447:
[----:B------:R-:W-:Y:S02]  /*ada0*/  UIMAD UR51, UR43, UR37, URZ ;  /* 0x000000252b3372a4 */ /* 0x000fe4000f8e023f */
[----:B------:R-:W-:Y:S01]  /*adb0*/  MOV R3, UR37 ;  /* 0x0000002500037c02 */ /* 0x000fe20008000f00 */
[----:B------:R-:W-:Y:S02]  /*adc0*/  IMAD.MOV.U32 R0, RZ, RZ, RZ ;  /* 0x000000ffff007224 */ /* 0x000fe400078e00ff */
[----:B------:R-:W-:Y:S02]  /*add0*/  IMAD.MOV.U32 R9, RZ, RZ, 0x1 ;  /* 0x00000001ff097424 */ /* 0x000fe400078e00ff */
[----:B------:R-:W-:-:S05]  /*ade0*/  IMAD.U32 R34, RZ, RZ, UR51 ;  /* 0x00000033ff227e24 */ /* 0x000fca000f8e00ff */
        /* <DEDUP_REMOVED lines=14> */
[----:B------:R-:W-:Y:S01]  /*aed0*/  MOV R6, UR6 ;  /* 0x0000000600067c02 */ /* 0x000fe20008000f00 */
[----:B------:R-:W-:Y:S01]  /*aee0*/  IMAD.U32 R5, RZ, RZ, UR5 ;  /* 0x00000005ff057e24 */ /* 0x000fe2000f8e00ff */
[----:B------:R-:W0:Y:S01]  /*aef0*/  LDC.64 R2, c[0x4][R2] ;  /* 0x0100000002027b82 */ /* 0x000e220000000a00 */
[----:B------:R-:W-:Y:S01]  /*af00*/  ULDC.64 UR4, c[0x4][0x8] ;  /* 0x0100020000047ab9 */ /* 0x000fe20000000a00 */
[----:B------:R-:W-:Y:S01]  /*af10*/  IMAD.U32 R7, RZ, RZ, UR7 ;  /* 0x00000007ff077e24 */ /* 0x000fe2000f8e00ff */
[----:B------:R-:W-:Y:S01]  /*af20*/  MOV R13, RZ ;  /* 0x000000ff000d7202 */ /* 0x000fe20000000f00 */
[----:B------:R-:W-:-:S02]  /*af30*/  IMAD.U32 R10, RZ, RZ, UR4 ;  /* 0x00000004ff0a7e24 */ /* 0x000fc4000f8e00ff */
[----:B------:R-:W-:Y:S02]  /*af40*/  IMAD.U32 R11, RZ, RZ, UR5 ;  /* 0x00000005ff0b7e24 */ /* 0x000fe4000f8e00ff */
[----:B------:R-:W-:Y:S02]  /*af50*/  IMAD.MOV.U32 R8, RZ, RZ, 0x70 ;  /* 0x00000070ff087424 */ /* 0x000fe400078e00ff */
[----:B------:R-:W-:-:S07]  /*af60*/  IMAD.MOV.U32 R12, RZ, RZ, 0x1 ;  /* 0x00000001ff0c7424 */ /* 0x000fce00078e00ff */
[----:B------:R-:W-:-:S07]  /*af70*/  LEPC R20, `(.L_x_2448) ;  /* 0x000000001014794e */ /* 0x000fce0000000000 */
[----:B0----5:R-:W-:Y:S05]  /*af80*/  CALL.ABS.NOINC R2 ;  /* 0x0000000002007343 */ /* 0x021fea0003c00000 */
.L_x_2448:
        /* <DEDUP_REMOVED lines=19> */
[----:B-1---5:R-:W-:Y:S05]  /*b0c0*/  CALL.ABS.NOINC R2 ;  /* 0x0000000002007343 */ /* 0x022fea0003c00000 */
.L_x_2450:
        /* <DEDUP_REMOVED lines=8> */
[----:B------:R-:W-:Y:S01]  /*b150*/  MOV R13, RZ ;  /* 0x000000ff000d7202 */ /* 0x000fe20000000f00 */
[----:B------:R-:W-:Y:S02]  /*b160*/  IMAD.U32 R10, RZ, RZ, UR4 ;  /* 0x00000004ff0a7e24 */ /* 0x000fe4000f8e00ff */
[----:B------:R-:W-:-:S02]  /*b170*/  IMAD.U32 R11, RZ, RZ, UR5 ;  /* 0x00000005ff0b7e24 */ /* 0x000fc4000f8e00ff */
[----:B------:R-:W-:Y:S02]  /*b180*/  IMAD.MOV.U32 R8, RZ, RZ, 0x70 ;  /* 0x00000070ff087424 */ /* 0x000fe400078e00ff */
[----:B0-----:R-:W-:-:S07]  /*b190*/  IMAD.MOV.U32 R12, RZ, RZ, 0x1 ;  /* 0x00000001ff0c7424 */ /* 0x001fce00078e00ff */
[----:B------:R-:W-:-:S07]  /*b1a0*/  LEPC R20, `(.L_x_2449) ;  /* 0x000000001014794e */ /* 0x000fce0000000000 */
[----:B-1----:R-:W-:Y:S05]  /*b1b0*/  CALL.ABS.NOINC R2 ;  /* 0x0000000002007343 */ /* 0x002fea0003c00000 */
.L_x_2449:
        /* <DEDUP_REMOVED lines=18> */
[C---:B------:R-:W-:Y:S02]  /*b2e0*/  ISETP.GE.AND P0, PT, R8.reuse, UR41, PT ;  /* 0x0000002908007c0c */ /* 0x040fe4000bf06270 */
[----:B-----5:R-:W-:Y:S01]  /*b2f0*/  IADD3 R8, R8, R31, RZ ;  /* 0x0000001f08087210 */ /* 0x020fe20007ffe0ff */
[----:B0-----:R-:W0:Y:S01]  /*b300*/  @P1 LDC R3, c[0x0][0x434] ;  /* 0x00010d00ff031b82 */ /* 0x001e220000000800 */
[----:B------:R-:W-:-:S03]  /*b310*/  @P1 LOP3.LUT R23, R23, 0x8, RZ, 0xfc, !PT ;  /* 0x0000000817171812 */ /* 0x000fc600078efcff */
[----:B------:R-:W-:-:S04]  /*b320*/  IMAD.MOV.U32 R9, RZ, RZ, R8 ;  /* 0x000000ffff097224 */ /* 0x000fc800078e0008 */
        /* <DEDUP_REMOVED lines=27> */
.L_x_2493:
[----:B------:R-:W-:Y:S01]  /*b4e0*/  ULOP3.LUT UR4, UR36, 0x2, URZ, 0xfc, !UPT ;  /* 0x0000000224047892 */ /* 0x000fe2000f8efc3f */
[----:B------:R-:W-:Y:S01]  /*b4f0*/  IMAD.U32 R24, RZ, RZ, UR40 ;  /* 0x00000028ff187e24 */ /* 0x000fe2000f8e00ff */
[----:B------:R-:W-:Y:S01]  /*b500*/  LOP3.LUT R23, R23, 0xfffffffb, RZ, 0xc0, !PT ;  /* 0xfffffffb17177812 */ /* 0x000fe200078ec0ff */
[----:B------:R-:W-:-:S03]  /*b510*/  IMAD.MOV R4, RZ, RZ, -R9 ;  /* 0x000000ffff047224 */ /* 0x000fc600078e0a09 */
[----:B------:R-:W-:Y:S01]  /*b520*/  MOV R18, UR4 ;  /* 0x0000000400127c02 */ /* 0x000fe20008000f00 */
[----:B------:R-:W-:Y:S01]  /*b530*/  IMAD R4, R29, R4, R8 ;  /* 0x000000041d047224 */ /* 0x000fe200078e0208 */
[----:B------:R-:W-:Y:S02]  /*b540*/  SHF.R.S32.HI R24, RZ, 0x1f, R24 ;  /* 0x0000001fff187819 */ /* 0x000fe40000011418 */
[----:B------:R-:W-:-:S13]  /*b550*/  ISETP.NE.AND P0, PT, R18, 0x3, PT ;  /* 0x000000031200780c */ /* 0x000fda0003f05270 */
[----:B------:R-:W-:Y:S01]  /*b560*/  @P0 LOP3.LUT R23, R23, 0x4, RZ, 0xfc, !PT ;  /* 0x0000000417170812 */ /* 0x000fe200078efcff */
[----:B------:R-:W-:Y:S06]  /*b570*/  @!P0 BRA `(.L_x_2452) ;  /* 0x0000000000048947 */ /* 0x000fec0003800000 */
[----:B------:R-:W-:Y:S01]  /*b580*/  BPT.TRAP 0x1 ;  /* 0x000000040000795c */ /* 0x000fe20000300000 */
.L_x_2452:
        /* <DEDUP_REMOVED lines=16> */
[----:B------:R-:W-:Y:S01]  /*b690*/  IMAD.IADD R3, R3, 0x1, R11 ;  /* 0x0000000103037824 */ /* 0x000fe200078e020b */
[----:B------:R-:W-:Y:S01]  /*b6a0*/  MOV R11, UR4 ;  /* 0x00000004000b7c02 */ /* 0x000fe20008000f00 */
[----:B------:R-:W-:-:S03]  /*b6b0*/  UIMAD UR4, UR6, UR4, URZ ;  /* 0x00000004060472a4 */ /* 0x000fc6000f8e023f */
[----:B------:R-:W-:Y:S01]  /*b6c0*/  ULDC.64 UR6, c[0x0][0x318] ;  /* 0x0000c60000067ab9 */ /* 0x000fe20000000a00 */
[----:B------:R-:W-:Y:S02]  /*b6d0*/  UIMAD UR4, UR40, UR5, UR4 ;  /* 0x00000005280472a4 */ /* 0x000fe4000f8e0204 */
[----:B------:R-:W-:-:S04]  /*b6e0*/  IMAD.WIDE.U32 R2, R11, UR40, R2 ;  /* 0x000000280b027c25 */ /* 0x000fc8000f8e0002 */
[----:B------:R-:W-:Y:S01]  /*b6f0*/  VIADD R3, R3, UR4 ;  /* 0x0000000403037c36 */ /* 0x000fe20008000000 */
[----:B------:R-:W-:-:S04]  /*b700*/  LEA R16, P1, R2, UR6, 0x1 ;  /* 0x0000000602107c11 */ /* 0x000fc8000f8208ff */
[----:B------:R-:W-:Y:S01]  /*b710*/  LEA.HI.X R2, R2, UR7, R3, 0x1, P1 ;  /* 0x0000000702027c11 */ /* 0x000fe200088f0c03 */
[----:B0-----:R-:W-:Y:S08]  /*b720*/  @!P0 BRA `(.L_x_2453) ;  /* 0x0000002c00c48947 */ /* 0x001ff00003800000 */
.L_x_2494:
        /* <DEDUP_REMOVED lines=23> */
[----:B------:R-:W-:Y:S01]  /*b8a0*/  ULDC.64 UR6, c[0x0][0x2e8] ;  /* 0x0000ba0000067ab9 */ /* 0x000fe20000000a00 */
[----:B------:R-:W-:-:S02]  /*b8b0*/  IADD3 R6, -R28, R3, RZ ;  /* 0x000000031c067210 */ /* 0x000fc40007ffe1ff */
        /* <DEDUP_REMOVED lines=28> */
[----:B------:R-:W2:Y:S01]  /*ba80*/  SHFL.IDX PT, R10, R3, 0x4, 0x181f ;  /* 0x00981f00030a7f89 */ /* 0x000ea200000e0000 */
[----:B---3--:R-:W-:Y:S01]  /*ba90*/  IMAD.MOV.U32 R4, RZ, RZ, R37 ;  /* 0x000000ffff047224 */ /* 0x008fe200078e0025 */
[----:B------:R-:W-:Y:S02]  /*baa0*/  @P1 LEA R37, R19, UR47, 0x1 ;  /* 0x0000002f13251c11 */ /* 0x000fe4000f8e08ff */
[----:B------:R-:W-:Y:S01]  /*bab0*/  @P0 LDGSTS.E.BYPASS.LTC128B.128 [R36+0x18c00], desc[UR44][R20.64], !P3 ;  /* 0x18c0000014240fae */ /* 0x000fe2000d901d6c */
[----:B------:R-:W-:-:S03]  /*bac0*/  @P1 IMAD.WIDE.U32 R8, R26, 0x2, R4 ;  /* 0x000000021a081825 */ /* 0x000fc600078e0004 */
[----:B------:R3:W-:Y:S01]  /*bad0*/  @P0 LDGSTS.E.BYPASS.LTC128B.128 [R36+0x1cc00], desc[UR44][R20.64+0x80], !P2 ;  /* 0x1cc0008014240fae */ /* 0x0007e2000d101d6c */
[C---:B------:R-:W-:Y:S01]  /*bae0*/  ISETP.GE.AND P0, PT, R6.reuse, 0x31, PT ;  /* 0x000000310600780c */ /* 0x040fe20003f06270 */
[----:B0-----:R-:W-:Y:S02]  /*baf0*/  IMAD.MOV.U32 R4, RZ, RZ, R32 ;  /* 0x000000ffff047224 */ /* 0x001fe400078e0020 */
[----:B------:R-:W-:Y:S01]  /*bb00*/  IMAD.MOV.U32 R5, RZ, RZ, R7 ;  /* 0x000000ffff057224 */ /* 0x000fe200078e0007 */
[----:B------:R-:W-:Y:S04]  /*bb10*/  @P1 LDGSTS.E.BYPASS.LTC128B.128 [R37+0x19400], desc[UR44][R8.64], !P3 ;  /* 0x1940000008251fae */ /* 0x000fe8000d901d6c */
[----:B------:R0:W-:Y:S01]  /*bb20*/  @P1 LDGSTS.E.BYPASS.LTC128B.128 [R37+0x1d400], desc[UR44][R8.64+0x80], !P2 ;  /* 0x1d40008008251fae */ /* 0x0001e2000d101d6c */
[----:B------:R-:W-:-:S03]  /*bb30*/  ISETP.GE.AND P1, PT, R6, 0x51, PT ;  /* 0x000000510600780c */ /* 0x000fc60003f26270 */
[----:B------:R-:W4:Y:S01]  /*bb40*/  SHFL.IDX PT, R32, R3, 0x5, 0x181f ;  /* 0x00b81f0003207f89 */ /* 0x000f2200000e0000 */
[----:B------:R-:W-:Y:S01]  /*bb50*/  @P0 IMAD.WIDE.U32 R4, R26, 0x2, R4 ;  /* 0x000000021a040825 */ /* 0x000fe200078e0004 */
[----:B------:R-:W-:Y:S02]  /*bb60*/  @P0 LEA R7, R19, UR47, 0x1 ;  /* 0x0000002f13070c11 */ /* 0x000fe4000f8e08ff */
[----:B---3--:R-:W-:Y:S04]  /*bb70*/  SHFL.IDX PT, R36, R0, 0x6, 0x181f ;  /* 0x00d81f0000247f89 */ /* 0x008fe800000e0000 */
[----:B------:R-:W-:Y:S04]  /*bb80*/  @P0 LDGSTS.E.BYPASS.LTC128B.128 [R7+0x19c00], desc[UR44][R4.64], !P3 ;  /* 0x19c0000004070fae */ /* 0x000fe8000d901d6c */
[----:B------:R3:W-:Y:S01]  /*bb90*/  @P0 LDGSTS.E.BYPASS.LTC128B.128 [R7+0x1dc00], desc[UR44][R4.64+0x80], !P2 ;  /* 0x1dc0008004070fae */ /* 0x0007e2000d101d6c */
[----:B------:R-:W-:-:S03]  /*bba0*/  ISETP.GE.AND P0, PT, R6, 0x41, PT ;  /* 0x000000410600780c */ /* 0x000fc60003f06270 */
[----:B0-----:R-:W0:Y:S04]  /*bbb0*/  SHFL.IDX PT, R37, R0, 0x5, 0x181f ;  /* 0x00b81f0000257f89 */ /* 0x001e2800000e0000 */
[----:B---3--:R-:W3:Y:S01]  /*bbc0*/  SHFL.IDX PT, R7, R3, 0x6, 0x181f ;  /* 0x00d81f0003077f89 */ /* 0x008ee200000e0000 */
[----:B-1----:R-:W-:Y:S02]  /*bbd0*/  IMAD.MOV.U32 R4, RZ, RZ, R14 ;  /* 0x000000ffff047224 */ /* 0x002fe400078e000e */
[----:B--2---:R-:W-:-:S03]  /*bbe0*/  IMAD.MOV.U32 R5, RZ, RZ, R10 ;  /* 0x000000ffff057224 */ /* 0x004fc600078e000a */
[----:B------:R-:W-:Y:S01]  /*bbf0*/  @P0 LEA R10, R19, UR47, 0x1 ;  /* 0x0000002f130a0c11 */ /* 0x000fe2000f8e08ff */
[----:B------:R-:W1:Y:S01]  /*bc00*/  SHFL.IDX PT, R3, R3, 0x7, 0x181f ;  /* 0x00f81f0003037f89 */ /* 0x000e6200000e0000 */
[----:B------:R-:W-:Y:S01]  /*bc10*/  @P0 IMAD.WIDE.U32 R20, R26, 0x2, R4 ;  /* 0x000000021a140825 */ /* 0x000fe200078e0004 */
[----:B----4-:R-:W-:Y:S02]  /*bc20*/  MOV R5, R32 ;  /* 0x0000002000057202 */ /* 0x010fe40000000f00 */
[----:B------:R2:W4:Y:S04]  /*bc30*/  SHFL.IDX PT, R14, R0, 0x7, 0x181f ;  /* 0x00f81f00000e7f89 */ /* 0x00052800000e0000 */
[----:B------:R2:W-:Y:S01]  /*bc40*/  @P0 LDGSTS.E.BYPASS.LTC128B.128 [R10+0x1a400], desc[UR44][R20.64], !P3 ;  /* 0x1a400000140a0fae */ /* 0x0005e2000d901d6c */
[----:B0-----:R-:W-:-:S03]  /*bc50*/  IMAD.MOV.U32 R4, RZ, RZ, R37 ;  /* 0x000000ffff047224 */ /* 0x001fc600078e0025 */
[----:B------:R2:W-:Y:S01]  /*bc60*/  @P0 LDGSTS.E.BYPASS.LTC128B.128 [R10+0x1e400], desc[UR44][R20.64+0x80], !P2 ;  /* 0x1e400080140a0fae */ /* 0x0005e2000d101d6c */
[----:B------:R-:W-:Y:S01]  /*bc70*/  ISETP.GE.AND P0, PT, R6, 0x61, PT ;  /* 0x000000610600780c */ /* 0x000fe20003f06270 */
[----:B------:R-:W-:Y:S01]  /*bc80*/  @P1 IMAD.WIDE.U32 R8, R26, 0x2, R4 ;  /* 0x000000021a081825 */ /* 0x000fe200078e0004 */
[----:B------:R-:W-:-:S03]  /*bc90*/  @P1 LEA R37, R19, UR47, 0x1 ;  /* 0x0000002f13251c11 */ /* 0x000fc6000f8e08ff */
[----:B------:R-:W-:Y:S02]  /*bca0*/  IMAD.MOV.U32 R4, RZ, RZ, R36 ;  /* 0x000000ffff047224 */ /* 0x000fe400078e0024 */
[----:B---3--:R-:W-:Y:S01]  /*bcb0*/  IMAD.MOV.U32 R5, RZ, RZ, R7 ;  /* 0x000000ffff057224 */ /* 0x008fe200078e0007 */
[----:B------:R2:W-:Y:S05]  /*bcc0*/  @P1 LDGSTS.E.BYPASS.LTC128B.128 [R37+0x1ac00], desc[UR44][R8.64], !P3 ;  /* 0x1ac0000008251fae */ /* 0x0005ea000d901d6c */
[----:B------:R-:W-:Y:S01]  /*bcd0*/  @P0 IMAD.WIDE.U32 R4, R26, 0x2, R4 ;  /* 0x000000021a040825 */ /* 0x000fe200078e0004 */
[----:B------:R-:W-:Y:S01]  /*bce0*/  @P0 LEA R7, R19, UR47, 0x1 ;  /* 0x0000002f13070c11 */ /* 0x000fe2000f8e08ff */
[----:B------:R2:W-:Y:S04]  /*bcf0*/  @P1 LDGSTS.E.BYPASS.LTC128B.128 [R37+0x1ec00], desc[UR44][R8.64+0x80], !P2 ;  /* 0x1ec0008008251fae */ /* 0x0005e8000d101d6c */
[----:B------:R2:W-:Y:S04]  /*bd00*/  @P0 LDGSTS.E.BYPASS.LTC128B.128 [R7+0x1b400], desc[UR44][R4.64], !P3 ;  /* 0x1b40000004070fae */ /* 0x0005e8000d901d6c */
[----:B-1--4-:R2:W-:Y:S02]  /*bd10*/  @P0 LDGSTS.E.BYPASS.LTC128B.128 [R7+0x1f400], desc[UR44][R4.64+0x80], !P2 ;  /* 0x1f40008004070fae */ /* 0x0125e4000d101d6c */
.L_x_2512:
        /* <DEDUP_REMOVED lines=17> */
.L_x_2455:
        /* <DEDUP_REMOVED lines=23> */
[----:B------:R-:W-:Y:S02]  /*bfa0*/  IMAD.U32 R7, RZ, RZ, UR7 ;  /* 0x00000007ff077e24 */ /* 0x000fe4000f8e00ff */
[----:B------:R-:W-:-:S02]  /*bfb0*/  IMAD.U32 R10, RZ, RZ, UR8 ;  /* 0x00000008ff0a7e24 */ /* 0x000fc4000f8e00ff */
[----:B------:R-:W-:Y:S02]  /*bfc0*/  IMAD.U32 R11, RZ, RZ, UR9 ;  /* 0x00000009ff0b7e24 */ /* 0x000fe4000f8e00ff */
[----:B------:R-:W-:Y:S02]  /*bfd0*/  IMAD.MOV.U32 R8, RZ, RZ, 0x70 ;  /* 0x00000070ff087424 */ /* 0x000fe400078e00ff */
[----:B------:R-:W-:-:S07]  /*bfe0*/  IMAD.MOV.U32 R13, RZ, RZ, RZ ;  /* 0x000000ffff0d7224 */ /* 0x000fce00078e00ff */
[----:B------:R-:W-:-:S07]  /*bff0*/  LEPC R20, `(.L_x_2456) ;  /* 0x000000001014794e */ /* 0x000fce0000000000 */
[----:B0-----:R-:W-:Y:S05]  /*c000*/  CALL.ABS.NOINC R14 ;  /* 0x000000000e007343 */ /* 0x001fea0003c00000 */
.L_x_2456:
[----:B------:R-:W-:Y:S01]  /*c010*/  UISETP.NE.AND UP0, UPT, UR50, URZ, UPT ;  /* 0x0000003f3200728c */ /* 0x000fe2000bf05270 */
[----:B------:R-:W-:Y:S01]  /*c020*/  IMAD.U32 R4, RZ, RZ, UR38 ;  /* 0x00000026ff047e24 */ /* 0x000fe2000f8e00ff */
[----:B------:R-:W0:Y:S01]  /*c030*/  LDC R0, c[0x0][0x448] ;  /* 0x00011200ff007b82 */ /* 0x000e220000000800 */
[----:B------:R-:W-:Y:S01]  /*c040*/  IADD3 R3, R33, R28, RZ ;  /* 0x0000001c21037210 */ /* 0x000fe20007ffe0ff */
[----:B------:R-:W-:Y:S01]  /*c050*/  IMAD.U32 R7, RZ, RZ, UR48 ;  /* 0x00000030ff077e24 */ /* 0x000fe2000f8e00ff */
[----:B------:R-:W-:Y:S01]  /*c060*/  ULDC.64 UR4, c[0x0][0x2e0] ;  /* 0x0000b80000047ab9 */ /* 0x000fe20000000a00 */
[----:B------:R-:W-:Y:S01]  /*c070*/  PLOP3.LUT P0, PT, PT, PT, UP0, 0x80, 0x0 ;  /* 0x000000000000781c */ /* 0x000fe20003f0f008 */
[----:B------:R-:W-:Y:S01]  /*c080*/  IMAD.MOV.U32 R6, RZ, RZ, R4 ;  /* 0x000000ffff067224 */ /* 0x000fe200078e0004 */
[----:B------:R-:W-:Y:S01]  /*c090*/  PLOP3.LUT P1, PT, PT, PT, UP0, 0x80, 0x0 ;  /* 0x000000000000781c */ /* 0x000fe20003f2f008 */
[----:B------:R-:W-:Y:S01]  /*c0a0*/  IMAD.U32 R4, RZ, RZ, UR49 ;  /* 0x00000031ff047e24 */ /* 0x000fe2000f8e00ff */
[----:B------:R-:W-:Y:S01]  /*c0b0*/  ULDC.64 UR6, c[0x0][0x280] ;  /* 0x0000a00000067ab9 */ /* 0x000fe20000000a00 */
[----:B------:R-:W-:-:S02]  /*c0c0*/  IMAD R32, R32, UR4, RZ ;  /* 0x0000000420207c24 */ /* 0x000fc4000f8e02ff */
[----:B------:R-:W-:Y:S02]  /*c0d0*/  IMAD R3, R4, 0x80, R3 ;  /* 0x0000008004037824 */ /* 0x000fe400078e0203 */
[----:B------:R-:W-:Y:S01]  /*c0e0*/  IMAD.WIDE.U32 R6, R35, UR4, R6 ;  /* 0x0000000423067c25 */ /* 0x000fe2000f8e0006 */
[----:B------:R-:W-:-:S03]  /*c0f0*/  @UP0 ULDC UR4, c[0x0][0x44c] ;  /* 0x0001130000040ab9 */ /* 0x000fc60000000800 */
[----:B------:R-:W-:Y:S01]  /*c100*/  @P0 IMAD.HI.U32 R4, R3, UR4, RZ ;  /* 0x0000000403040c27 */ /* 0x000fe2000f8e00ff */
[----:B------:R-:W-:-:S03]  /*c110*/  @UP0 ULDC UR4, c[0x0][0x450] ;  /* 0x0001140000040ab9 */ /* 0x000fc60000000800 */
[----:B------:R-:W-:Y:S01]  /*c120*/  IMAD.MOV.U32 R9, RZ, RZ, R3 ;  /* 0x000000ffff097224 */ /* 0x000fe200078e0003 */
[----:B------:R-:W-:Y:S01]  /*c130*/  @P1 SHF.R.U32.HI R9, RZ, UR4, R4 ;  /* 0x00000004ff091c19 */ /* 0x000fe20008011604 */
[----:B------:R-:W-:Y:S02]  /*c140*/  IMAD.U32 R5, RZ, RZ, UR39 ;  /* 0x00000027ff057e24 */ /* 0x000fe4000f8e00ff */
[----:B------:R-:W-:Y:S01]  /*c150*/  IMAD R5, R35, UR5, R32 ;  /* 0x0000000523057c24 */ /* 0x000fe2000f8e0220 */
[----:B------:R-:W-:Y:S01]  /*c160*/  ULDC.64 UR4, c[0x0][0x2d0] ;  /* 0x0000b40000047ab9 */ /* 0x000fe20000000a00 */
[----:B------:R-:W-:Y:S02]  /*c170*/  IMAD.MOV R4, RZ, RZ, -R9 ;  /* 0x000000ffff047224 */ /* 0x000fe400078e0a09 */
[----:B------:R-:W-:Y:S02]  /*c180*/  IMAD.IADD R7, R7, 0x1, R5 ;  /* 0x0000000107077824 */ /* 0x000fe400078e0205 */
        /* <DEDUP_REMOVED lines=8> */
[----:B------:R-:W-:Y:S02]  /*c210*/  IADD3 R5, R5, R9, RZ ;  /* 0x0000000905057210 */ /* 0x000fe40007ffe0ff */
        /* <DEDUP_REMOVED lines=11> */
[----:B------:R-:W-:Y:S01]  /*c2d0*/  IMAD.U32 R3, RZ, RZ, UR49 ;  /* 0x00000031ff037e24 */ /* 0x000fe2000f8e00ff */
[----:B------:R-:W-:Y:S02]  /*c2e0*/  ULDC UR4, c[0x0][0x288] ;  /* 0x0000a20000047ab9 */ /* 0x000fe40000000800 */
[----:B------:R-:W0:Y:S01]  /*c2f0*/  SHFL.IDX PT, R4, R6, RZ, 0x181f ;  /* 0x00181fff06047589 */ /* 0x000e2200000e0000 */
[----:B------:R-:W-:Y:S02]  /*c300*/  IMAD R0, R0, UR4, RZ ;  /* 0x0000000400007c24 */ /* 0x000fe4000f8e02ff */
[----:B------:R-:W-:Y:S01]  /*c310*/  IMAD R3, R3, 0x80, R28 ;  /* 0x0000008003037824 */ /* 0x000fe200078e021c */
[----:B------:R-:W-:Y:S03]  /*c320*/  SHFL.IDX PT, R8, R7, 0x1, 0x181f ;  /* 0x00381f0007087f89 */ /* 0x000fe600000e0000 */
[C---:B------:R-:W-:Y:S01]  /*c330*/  VIADD R9, R3.reuse, 0x10 ;  /* 0x0000001003097836 */ /* 0x040fe20000000000 */
[C---:B------:R-:W-:Y:S01]  /*c340*/  ISETP.GE.AND P2, PT, R3.reuse, R0, PT ;  /* 0x000000000300720c */ /* 0x040fe20003f46270 */
[----:B------:R-:W1:Y:S01]  /*c350*/  SHFL.IDX PT, R14, R6, 0x1, 0x181f ;  /* 0x00381f00060e7f89 */ /* 0x000e6200000e0000 */
[----:B------:R-:W-:-:S03]  /*c360*/  VIADD R11, R3, 0x20 ;  /* 0x00000020030b7836 */ /* 0x000fc60000000000 */
[----:B------:R-:W-:Y:S08]  /*c370*/  SHFL.IDX PT, R10, R7, 0x3, 0x181f ;  /* 0x00781f00070a7f89 */ /* 0x000ff000000e0000 */
[----:B------:R-:W-:Y:S01]  /*c380*/  @!P2 LEA R21, R19, UR47, 0x1 ;  /* 0x0000002f1315ac11 */ /* 0x000fe2000f8e08ff */
[----:B0-----:R-:W-:-:S05]  /*c390*/  @!P2 IMAD.WIDE.U32 R4, R26, 0x2, R4 ;  /* 0x000000021a04a825 */ /* 0x001fca00078e0004 */
[----:B------:R-:W-:Y:S04]  /*c3a0*/  @!P2 LDGSTS.E.BYPASS.LTC128B.128 [R21+0x10400], desc[UR44][R4.64], !P0 ;  /* 0x104000000415afae */ /* 0x000fe8000c101d6c */
[----:B------:R1:W-:Y:S01]  /*c3b0*/  @!P2 LDGSTS.E.BYPASS.LTC128B.128 [R21+0x14400], desc[UR44][R4.64+0x80], !P1 ;  /* 0x144000800415afae */ /* 0x0003e2000c901d6c */
[----:B------:R-:W-:Y:S01]  /*c3c0*/  ISETP.GE.AND P2, PT, R9, R0, PT ;  /* 0x000000000900720c */ /* 0x000fe20003f46270 */
[----:B-1----:R-:W-:Y:S01]  /*c3d0*/  IMAD.MOV.U32 R4, RZ, RZ, R14 ;  /* 0x000000ffff047224 */ /* 0x002fe200078e000e */
[----:B------:R-:W-:Y:S01]  /*c3e0*/  MOV R5, R8 ;  /* 0x0000000800057202 */ /* 0x000fe20000000f00 */
[----:B------:R-:W-:Y:S10]  /*c3f0*/  SHFL.IDX PT, R14, R6, 0x3, 0x181f ;  /* 0x00781f00060e7f89 */ /* 0x000ff400000e0000 */
[----:B------:R-:W-:Y:S01]  /*c400*/  @!P2 LEA R35, R19, UR47, 0x1 ;  /* 0x0000002f1323ac11 */ /* 0x000fe2000f8e08ff */
[----:B------:R-:W-:-:S02]  /*c410*/  @!P2 IMAD.WIDE.U32 R8, R26, 0x2, R4 ;  /* 0x000000021a08a825 */ /* 0x000fc400078e0004 */
        /* <DEDUP_REMOVED lines=24> */
[----:B-1----:R-:W-:-:S09]  /*c5a0*/  IADD3 R9, R3, 0x50, RZ ;  /* 0x0000005003097810 */ /* 0x002fd20007ffe0ff */
        /* <DEDUP_REMOVED lines=20> */
.L_x_2529:
[----:B------:R-:W-:Y:S01]  /*c6f0*/  VIADD R3, R3, 0x70 ;  /* 0x0000007003037836 */ /* 0x000fe20000000000 */
[----:B------:R-:W-:Y:S01]  /*c700*/  BSSY B0, `(.L_x_2458) ;  /* 0x000000e000007945 */ /* 0x000fe20003800000 */
[----:B-12---:R-:W-:Y:S01]  /*c710*/  MOV R4, R14 ;  /* 0x0000000e00047202 */ /* 0x006fe20000000f00 */
[----:B------:R-:W-:Y:S02]  /*c720*/  IMAD.MOV.U32 R5, RZ, RZ, R10 ;  /* 0x000000ffff057224 */ /* 0x000fe400078e000a */
        /* <DEDUP_REMOVED lines=11> */
.L_x_2459:
[----:B------:R-:W-:Y:S05]  /*c7e0*/  BSYNC B0 ;  /* 0x0000000000007941 */ /* 0x000fea0003800000 */
.L_x_2458:
        /* <DEDUP_REMOVED lines=9> */
.L_x_2530:
[----:B------:R-:W-:Y:S02]  /*c880*/  IMAD.MOV.U32 R8, RZ, RZ, 0x1 ;  /* 0x00000001ff087424 */ /* 0x000fe400078e00ff */
[----:B------:R-:W-:Y:S01]  /*c890*/  IMAD.MOV.U32 R10, RZ, RZ, RZ ;  /* 0x000000ffff0a7224 */ /* 0x000fe200078e00ff */
[----:B------:R-:W-:Y:S06]  /*c8a0*/  @!P1 BRA `(.L_x_2461) ;  /* 0x00000010002c9947 */ /* 0x000fec0003800000 */
[----:B------:R-:W-:Y:S01]  /*c8b0*/  UIADD3 UR4, UR43, 0x1, URZ ;  /* 0x000000012b047890 */ /* 0x000fe2000fffe03f */
[----:B0-----:R-:W-:Y:S01]  /*c8c0*/  LOP3.LUT R0, RZ, UR42, RZ, 0x33, !PT ;  /* 0x0000002aff007c12 */ /* 0x001fe2000f8e33ff */
[----:B------:R-:W-:Y:S01]  /*c8d0*/  ULOP3.LUT UR5, URZ, UR46, URZ, 0x33, !UPT ;  /* 0x0000002e3f057292 */ /* 0x000fe2000f8e333f */
[----:B------:R-:W-:Y:S01]  /*c8e0*/  IADD3 R31, R33, R31, R28 ;  /* 0x0000001f211f7210 */ /* 0x000fe20007ffe01c */
[----:B------:R-:W-:Y:S01]  /*c8f0*/  UIMAD UR4, UR4, UR37, URZ ;  /* 0x00000025040472a4 */ /* 0x000fe2000f8e023f */
[----:B------:R-:W-:Y:S01]  /*c900*/  BSSY B0, `(.L_x_2461) ;  /* 0x0000105000007945 */ /* 0x000fe20003800000 */
[----:B------:R-:W-:Y:S01]  /*c910*/  MOV R9, 0x1 ;  /* 0x0000000100097802 */ /* 0x000fe20000000f00 */
[----:B------:R-:W-:Y:S02]  /*c920*/  IMAD.MOV.U32 R20, RZ, RZ, RZ ;  /* 0x000000ffff147224 */ /* 0x000fe400078e00ff */
[----:B------:R-:W-:Y:S01]  /*c930*/  VIADD R31, R31, 0xfffffe80 ;  /* 0xfffffe801f1f7836 */ /* 0x000fe20000000000 */
[----:B------:R-:W-:Y:S01]  /*c940*/  LOP3.LUT R3, RZ, UR4, RZ, 0x33, !PT ;  /* 0x00000004ff037c12 */ /* 0x000fe2000f8e33ff */
[----:B------:R-:W-:-:S02]  /*c950*/  ULDC UR4, c[0x0][0x2f4] ;  /* 0x0000bd0000047ab9 */ /* 0x000fc40000000800 */
[----:B------:R-:W-:Y:S02]  /*c960*/  ISETP.GE.AND P2, PT, R26, UR4, PT ;  /* 0x000000041a007c0c */ /* 0x000fe4000bf46270 */
[----:B------:R-:W-:Y:S02]  /*c970*/  VIMNMX3 R0, R0, UR5, R3, !PT ;  /* 0x0000000500007c0f */ /* 0x000fe4000f800103 */
[----:B------:R-:W-:Y:S02]  /*c980*/  IADD3 R3, -R28, UR41, RZ ;  /* 0x000000291c037c10 */ /* 0x000fe4000fffe1ff */
[----:B------:R-:W-:Y:S01]  /*c990*/  ISETP.GE.AND P1, PT, R25, UR4, PT ;  /* 0x0000000419007c0c */ /* 0x000fe2000bf26270 */
[C---:B------:R-:W-:Y:S01]  /*c9a0*/  IMAD R21, R0.reuse, -0x80, R31 ;  /* 0xffffff8000157824 */ /* 0x040fe200078e021f */
[C---:B------:R-:W-:Y:S01]  /*c9b0*/  IADD3 R22, -R0.reuse, -0x2, RZ ;  /* 0xfffffffe00167810 */ /* 0x040fe20007ffe1ff */
[----:B------:R-:W-:-:S04]  /*c9c0*/  IMAD R3, R0, 0x80, R3 ;  /* 0x0000008000037824 */ /* 0x000fc800078e0203 */
[----:B------:R-:W-:-:S07]  /*c9d0*/  VIADD R31, R3, 0x100 ;  /* 0x00000100031f7836 */ /* 0x000fce0000000000 */
.L_x_2474:
        /* <DEDUP_REMOVED lines=26> */
.L_x_2462:
[----:B------:R-:W-:Y:S01]  /*cb80*/  LEA R34, R10, UR47, 0x3 ;  /* 0x0000002f0a227c11 */ /* 0x000fe2000f8e18ff */
[----:B------:R-:W-:Y:S01]  /*cb90*/  BSSY B1, `(.L_x_2463) ;  /* 0x0000004000017945 */ /* 0x000fe20003800000 */
[----:B------:R-:W-:-:S04]  /*cba0*/  SHF.L.U32 R3, R8, 0x1f, RZ ;  /* 0x0000001f08037819 */ /* 0x000fc800000006ff */
[----:B------:R-:W0:Y:S02]  /*cbb0*/  SYNCS.PHASECHK.TRANS64.TRYWAIT P0, [R34+URZ+0x28840], R3 ;  /* 0x02884003220075a7 */ /* 0x000e24000800017f */
[----:B0-----:R-:W-:Y:S05]  /*cbc0*/  @!P0 BRA `(.L_x_2464) ;  /* 0x0000002c00c88947 */ /* 0x001fea0003800000 */
.L_x_2531:
[----:B------:R-:W-:Y:S05]  /*cbd0*/  BSYNC B1 ;  /* 0x0000000000017941 */ /* 0x000fea0003800000 */
.L_x_2463:
        /* <DEDUP_REMOVED lines=26> */
[----:B------:R-:W-:Y:S02]  /*cd80*/  LEA.HI.X R5, R4, UR7, R5, 0x1, P0 ;  /* 0x0000000704057c11 */ /* 0x000fe400080f0c05 */
[----:B------:R-:W-:Y:S01]  /*cd90*/  LEA R4, R10, R19, 0xe ;  /* 0x000000130a047211 */ /* 0x000fe200078e70ff */
        /* <DEDUP_REMOVED lines=47> */
.L_x_2549:
        /* <DEDUP_REMOVED lines=9> */
.L_x_2466:
        /* <DEDUP_REMOVED lines=10> */
.L_x_2467:
[----:B------:R2:W-:Y:S01]  /*d1c0*/  SYNCS.ARRIVE.TRANS64.A1T0 RZ, [R34+URZ+0x28830], RZ ;  /* 0x028830ff22ff79a7 */ /* 0x0005e2000810003f */
[----:B------:R-:W-:Y:S05]  /*d1d0*/  @!P4 BRA `(.L_x_2468) ;  /* 0x000000000004c947 */ /* 0x000fea0003800000 */
[----:B------:R-:W-:Y:S01]  /*d1e0*/  BPT.TRAP 0x1 ;  /* 0x000000040000795c */ /* 0x000fe20000300000 */
.L_x_2468:
[----:B------:R-:W-:Y:S01]  /*d1f0*/  SHF.L.U32 R5, R9, 0x1f, RZ ;  /* 0x0000001f09057819 */ /* 0x000fe200000006ff */
[----:B------:R-:W-:Y:S01]  /*d200*/  BSSY B1, `(.L_x_2469) ;  /* 0x0000004000017945 */ /* 0x000fe20003800000 */
[----:B------:R-:W-:-:S04]  /*d210*/  LEA R0, R20, UR47, 0x3 ;  /* 0x0000002f14007c11 */ /* 0x000fc8000f8e18ff */
[----:B------:R-:W3:Y:S02]  /*d220*/  SYNCS.PHASECHK.TRANS64.TRYWAIT P0, [R0+URZ+0x28860], R5 ;  /* 0x02886005000075a7 */ /* 0x000ee4000800017f */
[----:B---3--:R-:W-:Y:S05]  /*d230*/  @!P0 BRA `(.L_x_2470) ;  /* 0x00000030009c8947 */ /* 0x008fea0003800000 */
.L_x_2550:
[----:B------:R-:W-:Y:S05]  /*d240*/  BSYNC B1 ;  /* 0x0000000000017941 */ /* 0x000fea0003800000 */
.L_x_2469:
        /* <DEDUP_REMOVED lines=15> */
[----:B------:R-:W1:Y:S01]  /*d340*/  SHFL.IDX PT, R14, R16, 0x2, 0x181f ;  /* 0x00581f00100e7f89 */ /* 0x000e6200000e0000 */
[----:B------:R-:W-:Y:S02]  /*d350*/  IADD3.X R13, RZ, R6, RZ, P0, !PT ;  /* 0x00000006ff0d7210 */ /* 0x000fe400007fe4ff */
        /* <DEDUP_REMOVED lines=45> */
.L_x_2568:
        /* <DEDUP_REMOVED lines=21> */
.L_x_2472:
        /* <DEDUP_REMOVED lines=10> */
.L_x_2473:
[----:B------:R-:W-:Y:S01]  /*d820*/  R2UR UR4, R24 ;  /* 0x00000000180472ca */ /* 0x000fe200000e0000 */
[----:B------:R-:W-:Y:S01]  /*d830*/  ULDC.64 UR6, c[0x0][0x330] ;  /* 0x0000cc0000067ab9 */ /* 0x000fe20000000a00 */
[----:B------:R-:W-:Y:S01]  /*d840*/  IMAD.MOV.U32 R5, RZ, RZ, R33 ;  /* 0x000000ffff057224 */ /* 0x000fe200078e0021 */
[----:B------:R-:W-:Y:S01]  /*d850*/  IADD3 R22, R22, -0x1, RZ ;  /* 0xffffffff16167810 */ /* 0x000fe20007ffe0ff */
[----:B0-----:R-:W-:Y:S01]  /*d860*/  IMAD.U32 R3, RZ, RZ, UR6 ;  /* 0x00000006ff037e24 */ /* 0x001fe2000f8e00ff */
[----:B------:R0:W-:Y:S01]  /*d870*/  SYNCS.ARRIVE.TRANS64.A1T0 RZ, [R0+URZ+0x28850], RZ ;  /* 0x028850ff00ff79a7 */ /* 0x0001e2000810003f */
[----:B------:R-:W-:Y:S02]  /*d880*/  VIADD R31, R31, 0x80 ;  /* 0x000000801f1f7836 */ /* 0x000fe40000000000 */
[----:B------:R-:W-:-:S04]  /*d890*/  IMAD.WIDE.U32 R4, R3, UR40, R4 ;  /* 0x0000002803047c25 */ /* 0x000fc8000f8e0004 */
[----:B------:R-:W-:Y:S01]  /*d8a0*/  VIADD R21, R21, 0xffffff80 ;  /* 0xffffff8015157836 */ /* 0x000fe20000000000 */
        /* <DEDUP_REMOVED lines=11> */
.L_x_2461:
[----:B------:R-:W-:-:S13]  /*d960*/  ISETP.NE.AND P0, PT, R18, 0x3, PT ;  /* 0x000000031200780c */ /* 0x000fda0003f05270 */
[----:B------:R-:W-:Y:S05]  /*d970*/  @!P0 BRA `(.L_x_2475) ;  /* 0x0000000000048947 */ /* 0x000fea0003800000 */
[----:B------:R-:W-:Y:S01]  /*d980*/  BPT.TRAP 0x1 ;  /* 0x000000040000795c */ /* 0x000fe20000300000 */
.L_x_2475:
        /* <DEDUP_REMOVED lines=9> */
.L_x_2569:
[----:B------:R-:W-:Y:S05]  /*da20*/  BSYNC B0 ;  /* 0x0000000000007941 */ /* 0x000fea0003800000 */
.L_x_2476:
        /* <DEDUP_REMOVED lines=31> */
[----:B------:R-:W5:Y:S01]  /*dc20*/  SHFL.IDX PT, R19, R2, 0x5, 0x181f ;  /* 0x00b81f0002137f89 */ /* 0x000f6200000e0000 */
[----:B0-----:R-:W-:-:S03]  /*dc30*/  MOV R12, R24 ;  /* 0x00000018000c7202 */ /* 0x001fc60000000f00 */
[----:B------:R-:W0:Y:S01]  /*dc40*/  SHFL.IDX PT, R14, R16, 0x5, 0x181f ;  /* 0x00b81f00100e7f89 */ /* 0x000e2200000e0000 */
[----:B-1----:R-:W-:Y:S01]  /*dc50*/  IMAD.MOV.U32 R13, RZ, RZ, R9 ;  /* 0x000000ffff0d7224 */ /* 0x002fe200078e0009 */
[----:B------:R-:W-:Y:S02]  /*dc60*/  MOV R9, RZ ;  /* 0x000000ff00097202 */ /* 0x000fe40000000f00 */
        /* <DEDUP_REMOVED lines=32> */
.L_x_2587:
        /* <DEDUP_REMOVED lines=12> */
.L_x_2479:
        /* <DEDUP_REMOVED lines=10> */
.L_x_2480:
[----:B------:R1:W-:Y:S02]  /*dfd0*/  SYNCS.ARRIVE.TRANS64.A1T0 RZ, [R0+URZ+0x28850], RZ ;  /* 0x028850ff00ff79a7 */ /* 0x0003e4000810003f */
[----:B-1----:R-:W-:-:S05]  /*dfe0*/  VIADD R0, R10, 0x1 ;  /* 0x000000010a007836 */ /* 0x002fca0000000000 */
[----:B------:R-:W-:-:S04]  /*dff0*/  ISETP.NE.AND P0, PT, R0, 0x2, PT ;  /* 0x000000020000780c */ /* 0x000fc80003f05270 */
[----:B0-----:R-:W-:Y:S02]  /*e000*/  SEL R3, RZ, 0x1, P0 ;  /* 0x00000001ff037807 */ /* 0x001fe40000000000 */
[----:B------:R-:W-:Y:S02]  /*e010*/  SEL R0, R0, RZ, P0 ;  /* 0x000000ff00007207 */ /* 0x000fe40000000000 */
[----:B------:R-:W-:-:S07]  /*e020*/  LOP3.LUT R8, R8, R3, RZ, 0x3c, !PT ;  /* 0x0000000308087212 */ /* 0x000fce00078e3cff */
.L_x_2446:
[----:B------:R-:W0:Y:S01]  /*e030*/  S2R R3, SR_CgaCtaId ;  /* 0x0000000000037919 */ /* 0x000e220000008800 */
[----:B------:R-:W-:Y:S02]  /*e040*/  MOV R2, 0x400 ;  /* 0x0000040000027802 */ /* 0x000fe40000000f00 */
[----:B------:R-:W-:Y:S02]  /*e050*/  SHF.L.U32 R9, R9, 0x1f, RZ ;  /* 0x0000001f09097819 */ /* 0x000fe400000006ff */
[----:B0-----:R-:W-:-:S04]  /*e060*/  LEA R7, R3, R2, 0x18 ;  /* 0x0000000203077211 */ /* 0x001fc800078ec0ff */
[----:B------:R-:W0:Y:S02]  /*e070*/  SYNCS.PHASECHK.TRANS64.TRYWAIT P0, [R7+URZ+0x28820], R9 ;  /* 0x02882009070075a7 */ /* 0x000e24000800017f */
[----:B0-----:R-:W-:Y:S05]  /*e080*/  @!P0 BRA `(.L_x_2481) ;  /* 0x00000038007c8947 */ /* 0x001fea0003800000 */
.L_x_2588:
[----:B------:R-:W-:-:S03]  /*e090*/  UMOV UR4, 0xffffffff ;  /* 0xffffffff00047882 */ /* 0x000fc60000000000 */
[----:B------:R-:W-:Y:S05]  /*e0a0*/  BRA.DIV UR4, `(.L_x_2482) ;  /* 0x0000003a04887947 */ /* 0x000fea000b800000 */
[----:B------:R1:W3:Y:S02]  /*e0b0*/  SHFL.IDX PT, R14, R17, RZ, 0x1f ;  /* 0x00001fff110e7589 */ /* 0x0002e400000e0000 */
.L_x_2591:
[----:B---3--:R-:W-:-:S13]  /*e0c0*/  ISETP.NE.AND P0, PT, R14, RZ, PT ;  /* 0x000000ff0e00720c */ /* 0x008fda0003f05270 */
[----:B------:R-:W-:Y:S05]  /*e0d0*/  @P0 BRA `(.L_x_2402) ;  /* 0x0000000000880947 */ /* 0x000fea0003800000 */
[----:B------:R-:W-:-:S03]  /*e0e0*/  UMOV UR4, 0xffffffff ;  /* 0xffffffff00047882 */ /* 0x000fc60000000000 */
[----:B------:R-:W-:Y:S05]  /*e0f0*/  BRA.DIV UR4, `(.L_x_2483) ;  /* 0x0000003a049c7947 */ /* 0x000fea000b800000 */
[----:B------:R-:W-:-:S13]  /*e100*/  ELECT P6, URZ, PT ;  /* 0x00000000003f782f */ /* 0x000fda00038c0000 */
.L_x_2594:
[----:B------:R-:W-:Y:S05]  /*e110*/  @!P6 BRA `(.L_x_2402) ;  /* 0x000000000078e947 */ /* 0x000fea0003800000 */
[----:B------:R-:W-:-:S06]  /*e120*/  ULOP3.LUT UR4, UR36, 0x2, URZ, 0xfc, !UPT ;  /* 0x0000000224047892 */ /* 0x000fcc000f8efc3f */
[----:B------:R-:W-:-:S05]  /*e130*/  IMAD.U32 R2, RZ, RZ, UR4 ;  /* 0x00000004ff027e24 */ /* 0x000fca000f8e00ff */
[----:B------:R-:W-:-:S13]  /*e140*/  ISETP.NE.AND P0, PT, R2, 0x3, PT ;  /* 0x000000030200780c */ /* 0x000fda0003f05270 */
[----:B------:R-:W-:Y:S05]  /*e150*/  @!P0 BRA `(.L_x_2484) ;  /* 0x0000000000048947 */ /* 0x000fea0003800000 */
[----:B------:R-:W-:Y:S01]  /*e160*/  BPT.TRAP 0x1 ;  /* 0x000000040000795c */ /* 0x000fe20000300000 */
.L_x_2484:
[----:B------:R-:W-:Y:S01]  /*e170*/  IMAD R5, R0, 0x8, R7 ;  /* 0x0000000800057824 */ /* 0x000fe200078e0207 */
[----:B------:R-:W-:Y:S02]  /*e180*/  SHF.L.U32 R2, R8, 0x1f, RZ ;  /* 0x0000001f08027819 */ /* 0x000fe400000006ff */
[----:B------:R-:W-:Y:S02]  /*e190*/  IADD3 R0, R0, 0x1, RZ ;  /* 0x0000000100007810 */ /* 0x000fe40007ffe0ff */
[----:B------:R-:W3:Y:S02]  /*e1a0*/  SYNCS.PHASECHK.TRANS64.TRYWAIT P1, [R5+URZ+0x28840], R2 ;  /* 0x02884002050075a7 */ /* 0x000ee4000802017f */
[----:B------:R-:W-:-:S04]  /*e1b0*/  ISETP.NE.AND P2, PT, R0, 0x2, PT ;  /* 0x000000020000780c */ /* 0x000fc80003f45270 */
[----:B------:R-:W-:Y:S01]  /*e1c0*/  SEL R3, RZ, 0x1, P2 ;  /* 0x00000001ff037807 */ /* 0x000fe20001000000 */
[----:B---3--:R-:W-:Y:S08]  /*e1d0*/  @!P1 BRA `(.L_x_2485) ;  /* 0x0000003800849947 */ /* 0x008ff00003800000 */
.L_x_2595:
[----:B------:R-:W-:Y:S02]  /*e1e0*/  SEL R0, R0, RZ, P2 ;  /* 0x000000ff00007207 */ /* 0x000fe40001000000 */
[----:B------:R-:W-:Y:S01]  /*e1f0*/  LOP3.LUT R3, R8, R3, RZ, 0x3c, !PT ;  /* 0x0000000308037212 */ /* 0x000fe200078e3cff */
[----:B------:R-:W-:Y:S06]  /*e200*/  @!P0 BRA `(.L_x_2486) ;  /* 0x0000000000048947 */ /* 0x000fec0003800000 */
[----:B------:R-:W-:Y:S01]  /*e210*/  BPT.TRAP 0x1 ;  /* 0x000000040000795c */ /* 0x000fe20000300000 */
.L_x_2486:
[----:B0-----:R-:W-:Y:S01]  /*e220*/  IMAD R7, R0, 0x8, R7 ;  /* 0x0000000800077824 */ /* 0x001fe200078e0207 */
[----:B------:R-:W-:-:S04]  /*e230*/  SHF.L.U32 R0, R3, 0x1f, RZ ;  /* 0x0000001f03007819 */ /* 0x000fc800000006ff */
[----:B------:R-:W0:Y:S02]  /*e240*/  SYNCS.PHASECHK.TRANS64.TRYWAIT P1, [R7+URZ+0x28840], R0 ;  /* 0x02884000070075a7 */ /* 0x000e24000802017f */
[----:B0-----:R-:W-:Y:S05]  /*e250*/  @!P1 BRA `(.L_x_2487) ;  /* 0x0000003800789947 */ /* 0x001fea0003800000 */
.L_x_2596:
[----:B------:R-:W-:Y:S05]  /*e260*/  @!P0 BRA `(.L_x_2488) ;  /* 0x0000000000048947 */ /* 0x000fea0003800000 */
[----:B------:R-:W-:Y:S01]  /*e270*/  BPT.TRAP 0x1 ;  /* 0x000000040000795c */ /* 0x000fe20000300000 */
.L_x_2488:
[----:B------:R-:W4:Y:S02]  /*e280*/  SYNCS.PHASECHK.TRANS64.TRYWAIT P1, [R5+URZ+0x28860], R2 ;  /* 0x02886002050075a7 */ /* 0x000f24000802017f */
[----:B----4-:R-:W-:Y:S05]  /*e290*/  @!P1 BRA `(.L_x_2489) ;  /* 0x00000038007c9947 */ /* 0x010fea0003800000 */
.L_x_2597:
[----:B------:R-:W-:Y:S05]  /*e2a0*/  @!P0 BRA `(.L_x_2490) ;  /* 0x0000000000048947 */ /* 0x000fea0003800000 */
[----:B------:R-:W-:Y:S01]  /*e2b0*/  BPT.TRAP 0x1 ;  /* 0x000000040000795c */ /* 0x000fe20000300000 */
.L_x_2490:
[----:B------:R0:W0:Y:S02]  /*e2c0*/  SYNCS.PHASECHK.TRANS64.TRYWAIT P0, [R7+URZ+0x28860], R0 ;  /* 0x02886000070075a7 */ /* 0x000024000800017f */
[----:B0-----:R-:W-:Y:S05]  /*e2d0*/  @!P0 NANOSLEEP.SYNCS 0x989680 ;  /* 0x009896800000895d */ /* 0x001fea0003900000 */
[----:B------:R-:W0:Y:S02]  /*e2e0*/  @!P0 SYNCS.PHASECHK.TRANS64 P0, [R7+URZ+0x28860], R0 ;  /* 0x02886000070085a7 */ /* 0x000e24000800007f */
[----:B0-----:R-:W-:Y:S05]  /*e2f0*/  @!P0 BRA `(.L_x_2490) ;  /* 0xfffffffc00f08947 */ /* 0x001fea000383ffff */
.L_x_2402:
[----:B------:R-:W-:Y:S05]  /*e300*/  BSYNC B6 ;  /* 0x0000000000067941 */ /* 0x000fea0003800000 */
.L_x_2399:
[----:B------:R-:W-:Y:S05]  /*e310*/  EXIT ;  /* 0x000000000000794d */ /* 0x000fea0003800000 */
.L_x_2406:
[----:B0-----:R-:W-:-:S04]  /*e320*/  IMAD.U32 R3, RZ, RZ, UR41 ;  /* 0x00000029ff037e24 */ /* 0x001fc8000f8e00ff */
[----:B------:R0:W1:Y:S03]  /*e330*/  SYNCS.PHASECHK.TRANS64.TRYWAIT P0, [R3+URZ+0x28800], R0 ;  /* 0x02880000030075a7 */ /* 0x000066000800017f */
[----:B-1----:R-:W-:Y:S05]  /*e340*/  @!P0 NANOSLEEP.SYNCS 0x989680 ;  /* 0x009896800000895d */ /* 0x002fea0003900000 */
[----:B------:R-:W1:Y:S02]  /*e350*/  @!P0 SYNCS.PHASECHK.TRANS64 P0, [R3+URZ+0x28800], R0 ;  /* 0x02880000030085a7 */ /* 0x000e64000800007f */
[----:B-1----:R-:W-:Y:S05]  /*e360*/  @!P0 BRA `(.L_x_2406) ;  /* 0xfffffffc00ec8947 */ /* 0x002fea000383ffff */
[----:B------:R-:W-:Y:S05]  /*e370*/  BRA `(.L_x_2491) ;  /* 0xffffff2c00fc7947 */ /* 0x000fea000383ffff */
.L_x_2410:
[----:B-1----:R-:W-:-:S04]  /*e380*/  IMAD.U32 R3, RZ, RZ, UR41 ;  /* 0x00000029ff037e24 */ /* 0x002fc8000f8e00ff */
[----:B------:R1:W2:Y:S03]  /*e390*/  SYNCS.PHASECHK.TRANS64.TRYWAIT P1, [R3+URZ+0x28830], R0 ;  /* 0x02883000030075a7 */ /* 0x0002a6000802017f */
[----:B--2---:R-:W-:Y:S05]  /*e3a0*/  @!P1 NANOSLEEP.SYNCS 0x989680 ;  /* 0x009896800000995d */ /* 0x004fea0003900000 */
[----:B------:R-:W2:Y:S02]  /*e3b0*/  @!P1 SYNCS.PHASECHK.TRANS64 P1, [R3+URZ+0x28830], R0 ;  /* 0x02883000030095a7 */ /* 0x000ea4000802007f */
[----:B--2---:R-:W-:Y:S05]  /*e3c0*/  @!P1 BRA `(.L_x_2410) ;  /* 0xfffffffc00ec9947 */ /* 0x004fea000383ffff */
[----:B------:R-:W-:Y:S05]  /*e3d0*/  BRA `(.L_x_2409) ;  /* 0xffffff3000187947 */ /* 0x000fea000383ffff */
.L_x_2416:
[----:B-1----:R-:W-:-:S04]  /*e3e0*/  IMAD.U32 R7, RZ, RZ, UR4 ;  /* 0x00000004ff077e24 */ /* 0x002fc8000f8e00ff */
[----:B------:R1:W2:Y:S03]  /*e3f0*/  SYNCS.PHASECHK.TRANS64.TRYWAIT P1, [R7+URZ+0x28830], R0 ;  /* 0x02883000070075a7 */ /* 0x0002a6000802017f */
[----:B--2---:R-:W-:Y:S05]  /*e400*/  @!P1 NANOSLEEP.SYNCS 0x989680 ;  /* 0x009896800000995d */ /* 0x004fea0003900000 */
[----:B------:R-:W2:Y:S02]  /*e410*/  @!P1 SYNCS.PHASECHK.TRANS64 P1, [R7+URZ+0x28830], R0 ;  /* 0x02883000070095a7 */ /* 0x000ea4000802007f */
[----:B--2---:R-:W-:Y:S05]  /*e420*/  @!P1 BRA `(.L_x_2416) ;  /* 0xfffffffc00ec9947 */ /* 0x004fea000383ffff */
[----:B------:R-:W-:Y:S05]  /*e430*/  BRA `(.L_x_2413) ;  /* 0xffffff5400bc7947 */ /* 0x000fea000383ffff */
.L_x_2420:
[----:B-1----:R-:W-:-:S04]  /*e440*/  IMAD.U32 R7, RZ, RZ, UR4 ;  /* 0x00000004ff077e24 */ /* 0x002fc8000f8e00ff */
[----:B------:R1:W2:Y:S03]  /*e450*/  SYNCS.PHASECHK.TRANS64.TRYWAIT P1, [R7+URZ+0x28850], R0 ;  /* 0x02885000070075a7 */ /* 0x0002a6000802017f */
[----:B--2---:R-:W-:Y:S05]  /*e460*/  @!P1 NANOSLEEP.SYNCS 0x989680 ;  /* 0x009896800000995d */ /* 0x004fea0003900000 */
[----:B------:R-:W2:Y:S02]  /*e470*/  @!P1 SYNCS.PHASECHK.TRANS64 P1, [R7+URZ+0x28850], R0 ;  /* 0x02885000070095a7 */ /* 0x000ea4000802007f */
[----:B--2---:R-:W-:Y:S05]  /*e480*/  @!P1 BRA `(.L_x_2420) ;  /* 0xfffffffc00ec9947 */ /* 0x004fea000383ffff */
[----:B------:R-:W-:Y:S05]  /*e490*/  BRA `(.L_x_2417) ;  /* 0xffffff5800907947 */ /* 0x000fea000383ffff */
.L_x_2428:
[----:B-1----:R-:W-:-:S04]  /*e4a0*/  MOV R7, UR4 ;  /* 0x0000000400077c02 */ /* 0x002fc80008000f00 */
[----:B------:R1:W2:Y:S03]  /*e4b0*/  SYNCS.PHASECHK.TRANS64.TRYWAIT P1, [R7+URZ+0x28830], R0 ;  /* 0x02883000070075a7 */ /* 0x0002a6000802017f */
[----:B--2---:R-:W-:Y:S05]  /*e4c0*/  @!P1 NANOSLEEP.SYNCS 0x989680 ;  /* 0x009896800000995d */ /* 0x004fea0003900000 */
[----:B------:R-:W2:Y:S02]  /*e4d0*/  @!P1 SYNCS.PHASECHK.TRANS64 P1, [R7+URZ+0x28830], R0 ;  /* 0x02883000070095a7 */ /* 0x000ea4000802007f */
[----:B--2---:R-:W-:Y:S05]  /*e4e0*/  @!P1 BRA `(.L_x_2428) ;  /* 0xfffffffc00ec9947 */ /* 0x004fea000383ffff */
[----:B------:R-:W-:Y:S05]  /*e4f0*/  BRA `(.L_x_2425) ;  /* 0xffffff80001c7947 */ /* 0x000fea000383ffff */
.L_x_2432:
[----:B-1----:R-:W-:-:S04]  /*e500*/  IMAD.U32 R7, RZ, RZ, UR4 ;  /* 0x00000004ff077e24 */ /* 0x002fc8000f8e00ff */
[----:B------:R1:W2:Y:S03]  /*e510*/  SYNCS.PHASECHK.TRANS64.TRYWAIT P1, [R7+URZ+0x28850], R0 ;  /* 0x02885000070075a7 */ /* 0x0002a6000802017f */
[----:B--2---:R-:W-:Y:S05]  /*e520*/  @!P1 NANOSLEEP.SYNCS 0x989680 ;  /* 0x009896800000995d */ /* 0x004fea0003900000 */
[----:B------:R-:W2:Y:S02]  /*e530*/  @!P1 SYNCS.PHASECHK.TRANS64 P1, [R7+URZ+0x28850], R0 ;  /* 0x02885000070095a7 */ /* 0x000ea4000802007f */
[----:B--2---:R-:W-:Y:S05]  /*e540*/  @!P1 BRA `(.L_x_2432) ;  /* 0xfffffffc00ec9947 */ /* 0x004fea000383ffff */
[----:B------:R-:W-:Y:S05]  /*e550*/  BRA `(.L_x_2429) ;  /* 0xffffff8000e07947 */ /* 0x000fea000383ffff */
.L_x_2439:
[----:B-1----:R-:W-:-:S04]  /*e560*/  IMAD.U32 R3, RZ, RZ, UR5 ;  /* 0x00000005ff037e24 */ /* 0x002fc8000f8e00ff */
[----:B------:R1:W2:Y:S03]  /*e570*/  SYNCS.PHASECHK.TRANS64.TRYWAIT P1, [R3+URZ+0x28850], R2 ;  /* 0x02885002030075a7 */ /* 0x0002a6000802017f */
[----:B--2---:R-:W-:Y:S05]  /*e580*/  @!P1 NANOSLEEP.SYNCS 0x989680 ;  /* 0x009896800000995d */ /* 0x004fea0003900000 */
[----:B------:R-:W2:Y:S02]  /*e590*/  @!P1 SYNCS.PHASECHK.TRANS64 P1, [R3+URZ+0x28850], R2 ;  /* 0x02885002030095a7 */ /* 0x000ea4000802007f */
[----:B--2---:R-:W-:Y:S05]  /*e5a0*/  @!P1 BRA `(.L_x_2439) ;  /* 0xfffffffc00ec9947 */ /* 0x004fea000383ffff */
[----:B------:R-:W-:Y:S05]  /*e5b0*/  BRA `(.L_x_2438) ;  /* 0xffffff9c00cc7947 */ /* 0x000fea000383ffff */
.L_x_2451:
[----:B------:R-:W-:Y:S01]  /*e5c0*/  IMAD.MOV.U32 R13, RZ, RZ, R17 ;  /* 0x000000ffff0d7224 */ /* 0x000fe200078e0011 */
[----:B------:R-:W-:Y:S01]  /*e5d0*/  MOV R15, 0xffffffff ;  /* 0xffffffff000f7802 */ /* 0x000fe20000000f00 */
[----:B------:R-:W-:Y:S02]  /*e5e0*/  IMAD.MOV.U32 R12, RZ, RZ, RZ ;  /* 0x000000ffff0c7224 */ /* 0x000fe400078e00ff */
[----:B------:R-:W-:-:S07]  /*e5f0*/  IMAD.MOV.U32 R11, RZ, RZ, 0x1f ;  /* 0x0000001fff0b7424 */ /* 0x000fce00078e00ff */
[----:B-----5:R-:W-:Y:S05]  /*e600*/  WARPSYNC.COLLECTIVE R15, `(.L_x_2492) ;  /* 0x000000000f087348 */ /* 0x020fea0003c00000 */
[----:B------:R0:W1:Y:S02]  /*e610*/  SHFL.IDX P6, R14, R13, R12, R11 ;  /* 0x0000000c0d0e7389 */ /* 0x00006400000c000b */
[----:B01---5:R-:W-:Y:S01]  /*e620*/  ENDCOLLECTIVE ;  /* 0x000000000000791b */ /* 0x023fe20003800000 */
.L_x_2492:
[----:B------:R-:W-:Y:S05]  /*e630*/  BRA `(.L_x_2493) ;  /* 0xffffffcc00a87947 */ /* 0x000fea000383ffff */
.L_x_2453:
[----:B0-----:R-:W-:-:S04]  /*e640*/  IMAD.U32 R10, RZ, RZ, UR47 ;  /* 0x0000002fff0a7e24 */ /* 0x001fc8000f8e00ff */
[----:B------:R0:W1:Y:S03]  /*e650*/  SYNCS.PHASECHK.TRANS64.TRYWAIT P0, [R10+URZ+0x28840], R9 ;  /* 0x028840090a0075a7 */ /* 0x000066000800017f */
[----:B-1----:R-:W-:Y:S05]  /*e660*/  @!P0 NANOSLEEP.SYNCS 0x989680 ;  /* 0x009896800000895d */ /* 0x002fea0003900000 */
[----:B------:R-:W1:Y:S02]  /*e670*/  @!P0 SYNCS.PHASECHK.TRANS64 P0, [R10+URZ+0x28840], R9 ;  /* 0x028840090a0085a7 */ /* 0x000e64000800007f */
[----:B-1----:R-:W-:Y:S05]  /*e680*/  @!P0 BRA `(.L_x_2453) ;  /* 0xfffffffc00ec8947 */ /* 0x002fea000383ffff */
[----:B------:R-:W-:Y:S05]  /*e690*/  BRA `(.L_x_2494) ;  /* 0xffffffd000247947 */ /* 0x000fea000383ffff */
.L_x_2454:
        /* <DEDUP_REMOVED lines=8> */
.L_x_2496:
[----:B------:R-:W-:Y:S05]  /*e720*/  BSYNC B0 ;  /* 0x0000000000007941 */ /* 0x000fea0003800000 */
.L_x_2495:
[----:B------:R-:W-:Y:S01]  /*e730*/  IMAD.MOV.U32 R13, RZ, RZ, R0 ;  /* 0x000000ffff0d7224 */ /* 0x000fe200078e0000 */
[----:B------:R-:W-:Y:S01]  /*e740*/  MOV R5, R14 ;  /* 0x0000000e00057202 */ /* 0x000fe20000000f00 */
[----:B------:R-:W-:Y:S01]  /*e750*/  IMAD.MOV.U32 R12, RZ, RZ, RZ ;  /* 0x000000ffff0c7224 */ /* 0x000fe200078e00ff */
[----:B------:R-:W-:Y:S01]  /*e760*/  @P0 LEA R9, R19, UR47, 0x1 ;  /* 0x0000002f13090c11 */ /* 0x000fe2000f8e08ff */
[----:B------:R-:W-:Y:S02]  /*e770*/  IMAD.MOV.U32 R11, RZ, RZ, 0x181f ;  /* 0x0000181fff0b7424 */ /* 0x000fe400078e00ff */
[----:B------:R-:W-:-:S07]  /*e780*/  IMAD.MOV.U32 R15, RZ, RZ, -0x1 ;  /* 0xffffffffff0f7424 */ /* 0x000fce00078e00ff */
[----:B------:R-:W-:Y:S05]  /*e790*/  WARPSYNC.COLLECTIVE R15, `(.L_x_2497) ;  /* 0x000000000f087348 */ /* 0x000fea0003c00000 */
[----:B------:R0:W1:Y:S02]  /*e7a0*/  SHFL.IDX P6, R14, R13, R12, R11 ;  /* 0x0000000c0d0e7389 */ /* 0x00006400000c000b */
[----:B01----:R-:W-:Y:S01]  /*e7b0*/  ENDCOLLECTIVE ;  /* 0x000000000000791b */ /* 0x003fe20003800000 */
.L_x_2497:
[----:B------:R-:W-:Y:S01]  /*e7c0*/  MOV R13, R3 ;  /* 0x00000003000d7202 */ /* 0x000fe20000000f00 */
[----:B------:R-:W-:Y:S02]  /*e7d0*/  IMAD.MOV.U32 R12, RZ, RZ, 0x1 ;  /* 0x00000001ff0c7424 */ /* 0x000fe400078e00ff */
[----:B------:R-:W-:-:S07]  /*e7e0*/  IMAD.MOV.U32 R4, RZ, RZ, R14 ;  /* 0x000000ffff047224 */ /* 0x000fce00078e000e */
[----:B------:R-:W-:Y:S05]  /*e7f0*/  WARPSYNC.COLLECTIVE R15, `(.L_x_2498) ;  /* 0x000000000f087348 */ /* 0x000fea0003c00000 */
[----:B------:R0:W1:Y:S02]  /*e800*/  SHFL.IDX P6, R14, R13, R12, R11 ;  /* 0x0000000c0d0e7389 */ /* 0x00006400000c000b */
[----:B01----:R-:W-:Y:S01]  /*e810*/  ENDCOLLECTIVE ;  /* 0x000000000000791b */ /* 0x003fe20003800000 */
.L_x_2498:
        /* <DEDUP_REMOVED lines=13> */
.L_x_2499:
[----:B------:R-:W-:Y:S01]  /*e8f0*/  IMAD.MOV.U32 R5, RZ, RZ, R8 ;  /* 0x000000ffff057224 */ /* 0x000fe200078e0008 */
[----:B------:R-:W-:Y:S01]  /*e900*/  MOV R13, R3 ;  /* 0x00000003000d7202 */ /* 0x000fe20000000f00 */
[----:B------:R-:W-:Y:S02]  /*e910*/  IMAD.MOV.U32 R12, RZ, RZ, 0x2 ;  /* 0x00000002ff0c7424 */ /* 0x000fe400078e00ff */
[----:B------:R-:W-:-:S07]  /*e920*/  IMAD.MOV.U32 R4, RZ, RZ, R14 ;  /* 0x000000ffff047224 */ /* 0x000fce00078e000e */
[----:B------:R-:W-:Y:S05]  /*e930*/  WARPSYNC.COLLECTIVE R15, `(.L_x_2500) ;  /* 0x000000000f087348 */ /* 0x000fea0003c00000 */
[----:B------:R0:W1:Y:S02]  /*e940*/  SHFL.IDX P6, R14, R13, R12, R11 ;  /* 0x0000000c0d0e7389 */ /* 0x00006400000c000b */
[----:B01----:R-:W-:Y:S01]  /*e950*/  ENDCOLLECTIVE ;  /* 0x000000000000791b */ /* 0x003fe20003800000 */
.L_x_2500:
        /* <DEDUP_REMOVED lines=12> */
.L_x_2501:
[----:B------:R-:W-:Y:S01]  /*ea20*/  MOV R5, R10 ;  /* 0x0000000a00057202 */ /* 0x000fe20000000f00 */
[----:B------:R-:W-:Y:S02]  /*ea30*/  IMAD.MOV.U32 R13, RZ, RZ, R3 ;  /* 0x000000ffff0d7224 */ /* 0x000fe400078e0003 */
[----:B------:R-:W-:Y:S02]  /*ea40*/  IMAD.MOV.U32 R12, RZ, RZ, 0x3 ;  /* 0x00000003ff0c7424 */ /* 0x000fe400078e00ff */
[----:B------:R-:W-:-:S07]  /*ea50*/  IMAD.MOV.U32 R37, RZ, RZ, R14 ;  /* 0x000000ffff257224 */ /* 0x000fce00078e000e */
[----:B------:R-:W-:Y:S05]  /*ea60*/  WARPSYNC.COLLECTIVE R15, `(.L_x_2502) ;  /* 0x000000000f087348 */ /* 0x000fea0003c00000 */
[----:B------:R0:W1:Y:S02]  /*ea70*/  SHFL.IDX P6, R14, R13, R12, R11 ;  /* 0x0000000c0d0e7389 */ /* 0x00006400000c000b */
[----:B01----:R-:W-:Y:S01]  /*ea80*/  ENDCOLLECTIVE ;  /* 0x000000000000791b */ /* 0x003fe20003800000 */
.L_x_2502:
[----:B------:R-:W-:Y:S01]  /*ea90*/  IMAD.MOV.U32 R4, RZ, RZ, R37 ;  /* 0x000000ffff047224 */ /* 0x000fe200078e0025 */
[----:B------:R-:W-:-:S03]  /*eaa0*/  @P0 LEA R37, R19, UR47, 0x1 ;  /* 0x0000002f13250c11 */ /* 0x000fc6000f8e08ff */
        /* <DEDUP_REMOVED lines=12> */
.L_x_2503:
        /* <DEDUP_REMOVED lines=8> */
.L_x_2504:
[----:B------:R-:W-:-:S05]  /*ebf0*/  MOV R4, R32 ;  /* 0x0000002000047202 */ /* 0x000fca0000000f00 */
        /* <DEDUP_REMOVED lines=12> */
.L_x_2505:
        /* <DEDUP_REMOVED lines=8> */
.L_x_2506:
        /* <DEDUP_REMOVED lines=12> */
.L_x_2507:
[----:B------:R-:W-:Y:S02]  /*ee00*/  IMAD.MOV.U32 R5, RZ, RZ, R32 ;  /* 0x000000ffff057224 */ /* 0x000fe400078e0020 */
[----:B------:R-:W-:Y:S02]  /*ee10*/  IMAD.MOV.U32 R13, RZ, RZ, R3 ;  /* 0x000000ffff0d7224 */ /* 0x000fe400078e0003 */
[----:B------:R-:W-:Y:S01]  /*ee20*/  IMAD.MOV.U32 R12, RZ, RZ, 0x6 ;  /* 0x00000006ff0c7424 */ /* 0x000fe200078e00ff */
[----:B------:R-:W-:-:S07]  /*ee30*/  MOV R37, R14 ;  /* 0x0000000e00257202 */ /* 0x000fce0000000f00 */
[----:B------:R-:W-:Y:S05]  /*ee40*/  WARPSYNC.COLLECTIVE R15, `(.L_x_2508) ;  /* 0x000000000f087348 */ /* 0x000fea0003c00000 */
[----:B------:R0:W1:Y:S02]  /*ee50*/  SHFL.IDX P6, R14, R13, R12, R11 ;  /* 0x0000000c0d0e7389 */ /* 0x00006400000c000b */
[----:B01----:R-:W-:Y:S01]  /*ee60*/  ENDCOLLECTIVE ;  /* 0x000000000000791b */ /* 0x003fe20003800000 */
.L_x_2508:
        /* <DEDUP_REMOVED lines=14> */
.L_x_2509:
        /* <DEDUP_REMOVED lines=8> */
.L_x_2510:
        /* <DEDUP_REMOVED lines=8> */
[----:B------:R-:W-:-:S07]  /*f050*/  MOV R3, R14 ;  /* 0x0000000e00037202 */ /* 0x000fce0000000f00 */
[----:B0-----:R-:W-:Y:S05]  /*f060*/  WARPSYNC.COLLECTIVE R15, `(.L_x_2511) ;  /* 0x000000000f087348 */ /* 0x001fea0003c00000 */
[----:B------:R1:W2:Y:S02]  /*f070*/  SHFL.IDX P6, R14, R13, R12, R11 ;  /* 0x0000000c0d0e7389 */ /* 0x0002a400000c000b */
[----:B012---:R-:W-:Y:S01]  /*f080*/  ENDCOLLECTIVE ;  /* 0x000000000000791b */ /* 0x007fe20003800000 */
.L_x_2511:
[----:B------:R-:W-:Y:S05]  /*f090*/  BRA `(.L_x_2512) ;  /* 0xffffffcc00207947 */ /* 0x000fea000383ffff */
.L_x_2457:
[----:B------:R-:W-:Y:S02]  /*f0a0*/  IMAD.MOV.U32 R13, RZ, RZ, R7 ;  /* 0x000000ffff0d7224 */ /* 0x000fe400078e0007 */
[----:B------:R-:W-:Y:S02]  /*f0b0*/  IMAD.MOV.U32 R12, RZ, RZ, RZ ;  /* 0x000000ffff0c7224 */ /* 0x000fe400078e00ff */
[----:B------:R-:W-:Y:S02]  /*f0c0*/  IMAD.MOV.U32 R11, RZ, RZ, 0x181f ;  /* 0x0000181fff0b7424 */ /* 0x000fe400078e00ff */
[----:B------:R-:W-:Y:S02]  /*f0d0*/  IMAD.MOV.U32 R15, RZ, RZ, -0x1 ;  /* 0xffffffffff0f7424 */ /* 0x000fe400078e00ff */
[----:B------:R-:W-:-:S07]  /*f0e0*/  IMAD.U32 R3, RZ, RZ, UR49 ;  /* 0x00000031ff037e24 */ /* 0x000fce000f8e00ff */
[----:B------:R-:W-:Y:S05]  /*f0f0*/  WARPSYNC.COLLECTIVE R15, `(.L_x_2513) ;  /* 0x000000000f087348 */ /* 0x000fea0003c00000 */
[----:B------:R0:W1:Y:S02]  /*f100*/  SHFL.IDX P6, R14, R13, R12, R11 ;  /* 0x0000000c0d0e7389 */ /* 0x00006400000c000b */
[----:B01----:R-:W-:Y:S01]  /*f110*/  ENDCOLLECTIVE ;  /* 0x000000000000791b */ /* 0x003fe20003800000 */
.L_x_2513:
[----:B------:R-:W-:-:S04]  /*f120*/  IMAD R3, R3, 0x80, R28 ;  /* 0x0000008003037824 */ /* 0x000fc800078e021c */
[----:B------:R-:W-:Y:S02]  /*f130*/  VIADD R9, R3, 0x10 ;  /* 0x0000001003097836 */ /* 0x000fe40000000000 */
[----:B------:R-:W-:Y:S01]  /*f140*/  IMAD.MOV.U32 R13, RZ, RZ, R6 ;  /* 0x000000ffff0d7224 */ /* 0x000fe200078e0006 */
[----:B------:R-:W-:-:S07]  /*f150*/  MOV R5, R14 ;  /* 0x0000000e00057202 */ /* 0x000fce0000000f00 */
[----:B------:R-:W-:Y:S05]  /*f160*/  WARPSYNC.COLLECTIVE R15, `(.L_x_2514) ;  /* 0x000000000f087348 */ /* 0x000fea0003c00000 */
[----:B------:R0:W1:Y:S02]  /*f170*/  SHFL.IDX P6, R14, R13, R12, R11 ;  /* 0x0000000c0d0e7389 */ /* 0x00006400000c000b */
[----:B01----:R-:W-:Y:S01]  /*f180*/  ENDCOLLECTIVE ;  /* 0x000000000000791b */ /* 0x003fe20003800000 */
.L_x_2514:
[----:B------:R-:W-:Y:S02]  /*f190*/  ULDC UR4, c[0x0][0x288] ;  /* 0x0000a20000047ab9 */ /* 0x000fe40000000800 */
[----:B------:R-:W-:-:S05]  /*f1a0*/  IMAD R0, R0, UR4, RZ ;  /* 0x0000000400007c24 */ /* 0x000fca000f8e02ff */
[----:B------:R-:W-:Y:S02]  /*f1b0*/  ISETP.GE.AND P2, PT, R3, R0, PT ;  /* 0x000000000300720c */ /* 0x000fe40003f46270 */
[----:B------:R-:W-:Y:S01]  /*f1c0*/  MOV R13, R7 ;  /* 0x00000007000d7202 */ /* 0x000fe20000000f00 */
[----:B------:R-:W-:-:S10]  /*f1d0*/  IMAD.MOV.U32 R12, RZ, RZ, 0x1 ;  /* 0x00000001ff0c7424 */ /* 0x000fd400078e00ff */
[----:B------:R-:W-:Y:S01]  /*f1e0*/  @!P2 LEA R21, R19, UR47, 0x1 ;  /* 0x0000002f1315ac11 */ /* 0x000fe2000f8e08ff */
[----:B------:R-:W-:-:S07]  /*f1f0*/  IMAD.MOV.U32 R4, RZ, RZ, R14 ;  /* 0x000000ffff047224 */ /* 0x000fce00078e000e */
[----:B------:R-:W-:Y:S05]  /*f200*/  WARPSYNC.COLLECTIVE R15, `(.L_x_2515) ;  /* 0x000000000f087348 */ /* 0x000fea0003c00000 */
[----:B------:R0:W1:Y:S02]  /*f210*/  SHFL.IDX P6, R14, R13, R12, R11 ;  /* 0x0000000c0d0e7389 */ /* 0x00006400000c000b */
[----:B01----:R-:W-:Y:S01]  /*f220*/  ENDCOLLECTIVE ;  /* 0x000000000000791b */ /* 0x003fe20003800000 */
.L_x_2515:
        /* <DEDUP_REMOVED lines=13> */
.L_x_2516:
[----:B------:R-:W-:Y:S02]  /*f300*/  IMAD.MOV.U32 R5, RZ, RZ, R8 ;  /* 0x000000ffff057224 */ /* 0x000fe400078e0008 */
[----:B------:R-:W-:Y:S02]  /*f310*/  IMAD.MOV.U32 R13, RZ, RZ, R7 ;  /* 0x000000ffff0d7224 */ /* 0x000fe400078e0007 */
[----:B------:R-:W-:Y:S02]  /*f320*/  IMAD.MOV.U32 R12, RZ, RZ, 0x2 ;  /* 0x00000002ff0c7424 */ /* 0x000fe400078e00ff */
[----:B------:R-:W-:-:S07]  /*f330*/  IMAD.MOV.U32 R4, RZ, RZ, R14 ;  /* 0x000000ffff047224 */ /* 0x000fce00078e000e */
[----:B------:R-:W-:Y:S05]  /*f340*/  WARPSYNC.COLLECTIVE R15, `(.L_x_2517) ;  /* 0x000000000f087348 */ /* 0x000fea0003c00000 */
[----:B------:R0:W1:Y:S02]  /*f350*/  SHFL.IDX P6, R14, R13, R12, R11 ;  /* 0x0000000c0d0e7389 */ /* 0x00006400000c000b */
[----:B01----:R-:W-:Y:S01]  /*f360*/  ENDCOLLECTIVE ;  /* 0x000000000000791b */ /* 0x003fe20003800000 */
.L_x_2517:
[----:B------:R-:W-:Y:S01]  /*f370*/  @!P2 IMAD.WIDE.U32 R8, R26, 0x2, R4 ;  /* 0x000000021a08a825 */ /* 0x000fe200078e0004 */
        /* <DEDUP_REMOVED lines=8> */
[----:B0-----:R-:W-:Y:S01]  /*f400*/  IADD3 R9, R3, 0x30, RZ ;  /* 0x0000003003097810 */ /* 0x001fe20007ffe0ff */
[----:B------:R-:W-:-:S10]  /*f410*/  IMAD.MOV.U32 R5, RZ, RZ, R14 ;  /* 0x000000ffff057224 */ /* 0x000fd400078e000e */
[----:B------:R-:W-:-:S07]  /*f420*/  @!P2 LEA R21, R19, UR47, 0x1 ;  /* 0x0000002f1315ac11 */ /* 0x000fce000f8e08ff */
[----:B------:R-:W-:Y:S05]  /*f430*/  WARPSYNC.COLLECTIVE R15, `(.L_x_2518) ;  /* 0x000000000f087348 */ /* 0x000fea0003c00000 */
[----:B------:R0:W1:Y:S02]  /*f440*/  SHFL.IDX P6, R14, R13, R12, R11 ;  /* 0x0000000c0d0e7389 */ /* 0x00006400000c000b */
[----:B01----:R-:W-:Y:S01]  /*f450*/  ENDCOLLECTIVE ;  /* 0x000000000000791b */ /* 0x003fe20003800000 */
.L_x_2518:
[----:B------:R-:W-:Y:S02]  /*f460*/  IMAD.MOV.U32 R13, RZ, RZ, R7 ;  /* 0x000000ffff0d7224 */ /* 0x000fe400078e0007 */
[----:B------:R-:W-:Y:S02]  /*f470*/  IMAD.MOV.U32 R12, RZ, RZ, 0x3 ;  /* 0x00000003ff0c7424 */ /* 0x000fe400078e00ff */
[----:B------:R-:W-:-:S07]  /*f480*/  IMAD.MOV.U32 R4, RZ, RZ, R14 ;  /* 0x000000ffff047224 */ /* 0x000fce00078e000e */
[----:B------:R-:W-:Y:S05]  /*f490*/  WARPSYNC.COLLECTIVE R15, `(.L_x_2519) ;  /* 0x000000000f087348 */ /* 0x000fea0003c00000 */
[----:B------:R0:W1:Y:S02]  /*f4a0*/  SHFL.IDX P6, R14, R13, R12, R11 ;  /* 0x0000000c0d0e7389 */ /* 0x00006400000c000b */
[----:B01----:R-:W-:Y:S01]  /*f4b0*/  ENDCOLLECTIVE ;  /* 0x000000000000791b */ /* 0x003fe20003800000 */
.L_x_2519:
        /* <DEDUP_REMOVED lines=13> */
.L_x_2520:
[----:B------:R-:W-:Y:S01]  /*f590*/  MOV R5, R10 ;  /* 0x0000000a00057202 */ /* 0x000fe20000000f00 */
[----:B------:R-:W-:Y:S02]  /*f5a0*/  IMAD.MOV.U32 R13, RZ, RZ, R7 ;  /* 0x000000ffff0d7224 */ /* 0x000fe400078e0007 */
[----:B------:R-:W-:Y:S02]  /*f5b0*/  IMAD.MOV.U32 R12, RZ, RZ, 0x4 ;  /* 0x00000004ff0c7424 */ /* 0x000fe400078e00ff */
[----:B------:R-:W-:-:S07]  /*f5c0*/  IMAD.MOV.U32 R4, RZ, RZ, R14 ;  /* 0x000000ffff047224 */ /* 0x000fce00078e000e */
[----:B------:R-:W-:Y:S05]  /*f5d0*/  WARPSYNC.COLLECTIVE R15, `(.L_x_2521) ;  /* 0x000000000f087348 */ /* 0x000fea0003c00000 */
[----:B------:R0:W1:Y:S02]  /*f5e0*/  SHFL.IDX P6, R14, R13, R12, R11 ;  /* 0x0000000c0d0e7389 */ /* 0x00006400000c000b */
[----:B01----:R-:W-:Y:S01]  /*f5f0*/  ENDCOLLECTIVE ;  /* 0x000000000000791b */ /* 0x003fe20003800000 */
.L_x_2521:
        /* <DEDUP_REMOVED lines=15> */
.L_x_2522:
[----:B------:R-:W-:Y:S02]  /*f6f0*/  IMAD.MOV.U32 R13, RZ, RZ, R7 ;  /* 0x000000ffff0d7224 */ /* 0x000fe400078e0007 */
[----:B------:R-:W-:Y:S01]  /*f700*/  IMAD.MOV.U32 R12, RZ, RZ, 0x5 ;  /* 0x00000005ff0c7424 */ /* 0x000fe200078e00ff */
[----:B------:R-:W-:-:S07]  /*f710*/  MOV R4, R14 ;  /* 0x0000000e00047202 */ /* 0x000fce0000000f00 */
[----:B------:R-:W-:Y:S05]  /*f720*/  WARPSYNC.COLLECTIVE R15, `(.L_x_2523) ;  /* 0x000000000f087348 */ /* 0x000fea0003c00000 */
[----:B------:R0:W1:Y:S02]  /*f730*/  SHFL.IDX P6, R14, R13, R12, R11 ;  /* 0x0000000c0d0e7389 */ /* 0x00006400000c000b */
[----:B01----:R-:W-:Y:S01]  /*f740*/  ENDCOLLECTIVE ;  /* 0x000000000000791b */ /* 0x003fe20003800000 */
.L_x_2523:
        /* <DEDUP_REMOVED lines=12> */
.L_x_2524:
[----:B------:R-:W-:Y:S01]  /*f810*/  @!P2 LEA R35, R19, UR47, 0x1 ;  /* 0x0000002f1323ac11 */ /* 0x000fe2000f8e08ff */
[----:B------:R-:W-:Y:S02]  /*f820*/  IMAD.MOV.U32 R5, RZ, RZ, R10 ;  /* 0x000000ffff057224 */ /* 0x000fe400078e000a */
[----:B------:R-:W-:Y:S02]  /*f830*/  IMAD.MOV.U32 R13, RZ, RZ, R7 ;  /* 0x000000ffff0d7224 */ /* 0x000fe400078e0007 */
[----:B------:R-:W-:Y:S01]  /*f840*/  IMAD.MOV.U32 R12, RZ, RZ, 0x6 ;  /* 0x00000006ff0c7424 */ /* 0x000fe200078e00ff */
[----:B------:R-:W-:-:S07]  /*f850*/  MOV R4, R14 ;  /* 0x0000000e00047202 */ /* 0x000fce0000000f00 */
[----:B------:R-:W-:Y:S05]  /*f860*/  WARPSYNC.COLLECTIVE R15, `(.L_x_2525) ;  /* 0x000000000f087348 */ /* 0x000fea0003c00000 */
[----:B------:R0:W1:Y:S02]  /*f870*/  SHFL.IDX P6, R14, R13, R12, R11 ;  /* 0x0000000c0d0e7389 */ /* 0x00006400000c000b */
[----:B01----:R-:W-:Y:S01]  /*f880*/  ENDCOLLECTIVE ;  /* 0x000000000000791b */ /* 0x003fe20003800000 */
.L_x_2525:
[----:B------:R-:W-:-:S04]  /*f890*/  @!P2 IMAD.WIDE.U32 R8, R26, 0x2, R4 ;  /* 0x000000021a08a825 */ /* 0x000fc800078e0004 */
[----:B------:R-:W-:Y:S01]  /*f8a0*/  VIADD R5, R3, 0x60 ;  /* 0x0000006003057836 */ /* 0x000fe20000000000 */
        /* <DEDUP_REMOVED lines=8> */
[----:B0-----:R-:W-:Y:S05]  /*f930*/  WARPSYNC.COLLECTIVE R15, `(.L_x_2526) ;  /* 0x000000000f087348 */ /* 0x001fea0003c00000 */
[----:B------:R1:W2:Y:S02]  /*f940*/  SHFL.IDX P6, R14, R13, R12, R11 ;  /* 0x0000000c0d0e7389 */ /* 0x0002a400000c000b */
[----:B012---:R-:W-:Y:S01]  /*f950*/  ENDCOLLECTIVE ;  /* 0x000000000000791b */ /* 0x007fe20003800000 */
.L_x_2526:
[----:B------:R-:W-:Y:S01]  /*f960*/  @!P2 LEA R21, R19, UR47, 0x1 ;  /* 0x0000002f1315ac11 */ /* 0x000fe2000f8e08ff */
[----:B------:R-:W-:Y:S02]  /*f970*/  IMAD.MOV.U32 R13, RZ, RZ, R7 ;  /* 0x000000ffff0d7224 */ /* 0x000fe400078e0007 */
[----:B------:R-:W-:Y:S02]  /*f980*/  IMAD.MOV.U32 R12, RZ, RZ, 0x7 ;  /* 0x00000007ff0c7424 */ /* 0x000fe400078e00ff */
[----:B------:R-:W-:-:S07]  /*f990*/  IMAD.MOV.U32 R4, RZ, RZ, R14 ;  /* 0x000000ffff047224 */ /* 0x000fce00078e000e */
[----:B------:R-:W-:Y:S05]  /*f9a0*/  WARPSYNC.COLLECTIVE R15, `(.L_x_2527) ;  /* 0x000000000f087348 */ /* 0x000fea0003c00000 */
[----:B------:R0:W1:Y:S02]  /*f9b0*/  SHFL.IDX P6, R14, R13, R12, R11 ;  /* 0x0000000c0d0e7389 */ /* 0x00006400000c000b */
[----:B01----:R-:W-:Y:S01]  /*f9c0*/  ENDCOLLECTIVE ;  /* 0x000000000000791b */ /* 0x003fe20003800000 */
.L_x_2527:
        /* <DEDUP_REMOVED lines=11> */
.L_x_2528:
[----:B------:R-:W-:Y:S05]  /*fa80*/  BRA `(.L_x_2529) ;  /* 0xffffffcc00187947 */ /* 0x000fea000383ffff */
.L_x_2460:
[----:B0-----:R-:W-:-:S04]  /*fa90*/  MOV R3, UR47 ;  /* 0x0000002f00037c02 */ /* 0x001fc80008000f00 */
[----:B------:R0:W1:Y:S03]  /*faa0*/  SYNCS.PHASECHK.TRANS64.TRYWAIT P0, [R3+URZ+0x28820], R0 ;  /* 0x02882000030075a7 */ /* 0x000066000800017f */
[----:B-1----:R-:W-:Y:S05]  /*fab0*/  @!P0 NANOSLEEP.SYNCS 0x989680 ;  /* 0x009896800000895d */ /* 0x002fea0003900000 */
[----:B------:R-:W1:Y:S02]  /*fac0*/  @!P0 SYNCS.PHASECHK.TRANS64 P0, [R3+URZ+0x28820], R0 ;  /* 0x02882000030085a7 */ /* 0x000e64000800007f */
[----:B-1----:R-:W-:Y:S05]  /*fad0*/  @!P0 BRA `(.L_x_2460) ;  /* 0xfffffffc00ec8947 */ /* 0x002fea000383ffff */
[----:B------:R-:W-:Y:S05]  /*fae0*/  BRA `(.L_x_2530) ;  /* 0xffffffcc00647947 */ /* 0x000fea000383ffff */
.L_x_2464:
[----:B0-----:R0:W1:Y:S02]  /*faf0*/  SYNCS.PHASECHK.TRANS64.TRYWAIT P0, [R34+URZ+0x28840], R3 ;  /* 0x02884003220075a7 */ /* 0x001064000800017f */
[----:B-1----:R-:W-:Y:S05]  /*fb00*/  @!P0 NANOSLEEP.SYNCS 0x989680 ;  /* 0x009896800000895d */ /* 0x002fea0003900000 */
[----:B------:R-:W1:Y:S02]  /*fb10*/  @!P0 SYNCS.PHASECHK.TRANS64 P0, [R34+URZ+0x28840], R3 ;  /* 0x02884003220085a7 */ /* 0x000e64000800007f */
[----:B-1----:R-:W-:Y:S05]  /*fb20*/  @!P0 BRA `(.L_x_2464) ;  /* 0xfffffffc00f08947 */ /* 0x002fea000383ffff */
[----:B------:R-:W-:Y:S05]  /*fb30*/  BRA `(.L_x_2531) ;  /* 0xffffffd000247947 */ /* 0x000fea000383ffff */
.L_x_2465:
        /* <DEDUP_REMOVED lines=8> */
.L_x_2533:
[----:B------:R-:W-:Y:S05]  /*fbc0*/  BSYNC B1 ;  /* 0x0000000000017941 */ /* 0x000fea0003800000 */
.L_x_2532:
[----:B------:R-:W-:Y:S01]  /*fbd0*/  MOV R13, R6 ;  /* 0x00000006000d7202 */ /* 0x000fe20000000f00 */
[----:B------:R-:W-:Y:S01]  /*fbe0*/  IMAD.MOV.U32 R12, RZ, RZ, RZ ;  /* 0x000000ffff0c7224 */ /* 0x000fe200078e00ff */
[----:B------:R-:W-:Y:S01]  /*fbf0*/  LEA R4, R4, UR47, 0x1 ;  /* 0x0000002f04047c11 */ /* 0x000fe2000f8e08ff */
[----:B------:R-:W-:Y:S02]  /*fc00*/  IMAD.MOV.U32 R11, RZ, RZ, 0x181f ;  /* 0x0000181fff0b7424 */ /* 0x000fe400078e00ff */
[----:B------:R-:W-:Y:S02]  /*fc10*/  IMAD.MOV.U32 R15, RZ, RZ, -0x1 ;  /* 0xffffffffff0f7424 */ /* 0x000fe400078e00ff */
[----:B------:R-:W-:Y:S02]  /*fc20*/  IMAD.MOV.U32 R0, RZ, RZ, R14 ;  /* 0x000000ffff007224 */ /* 0x000fe400078e000e */
[----:B------:R-:W-:-:S07]  /*fc30*/  IMAD.SHL.U32 R3, R26, 0x2, RZ ;  /* 0x000000021a037824 */ /* 0x000fce00078e00ff */
[----:B------:R-:W-:Y:S05]  /*fc40*/  WARPSYNC.COLLECTIVE R15, `(.L_x_2534) ;  /* 0x000000000f087348 */ /* 0x000fea0003c00000 */
[----:B------:R0:W1:Y:S02]  /*fc50*/  SHFL.IDX P6, R14, R13, R12, R11 ;  /* 0x0000000c0d0e7389 */ /* 0x00006400000c000b */
[----:B01----:R-:W-:Y:S01]  /*fc60*/  ENDCOLLECTIVE ;  /* 0x000000000000791b */ /* 0x003fe20003800000 */
.L_x_2534:
[----:B------:R-:W-:Y:S01]  /*fc70*/  MOV R13, R5 ;  /* 0x00000005000d7202 */ /* 0x000fe20000000f00 */
        /* <DEDUP_REMOVED lines=12> */
.L_x_2535:
[----:B------:R-:W-:Y:S02]  /*fd40*/  IMAD.MOV.U32 R13, RZ, RZ, R6 ;  /* 0x000000ffff0d7224 */ /* 0x000fe400078e0006 */
[----:B------:R-:W-:-:S07]  /*fd50*/  IMAD.MOV.U32 R0, RZ, RZ, R14 ;  /* 0x000000ffff007224 */ /* 0x000fce00078e000e */
[----:B------:R-:W-:Y:S05]  /*fd60*/  WARPSYNC.COLLECTIVE R15, `(.L_x_2536) ;  /* 0x000000000f087348 */ /* 0x000fea0003c00000 */
[----:B------:R0:W1:Y:S02]  /*fd70*/  SHFL.IDX P6, R14, R13, R12, R11 ;  /* 0x0000000c0d0e7389 */ /* 0x00006400000c000b */
[----:B01----:R-:W-:Y:S01]  /*fd80*/  ENDCOLLECTIVE ;  /* 0x000000000000791b */ /* 0x003fe20003800000 */
.L_x_2536:
        /* <DEDUP_REMOVED lines=14> */
.L_x_2537:
[----:B------:R-:W-:Y:S01]  /*fe70*/  MOV R13, R6 ;  /* 0x00000006000d7202 */ /* 0x000fe20000000f00 */
[----:B------:R-:W-:-:S07]  /*fe80*/  IMAD.MOV.U32 R7, RZ, RZ, R14 ;  /* 0x000000ffff077224 */ /* 0x000fce00078e000e */
[----:B------:R-:W-:Y:S05]  /*fe90*/  WARPSYNC.COLLECTIVE R15, `(.L_x_2538) ;  /* 0x000000000f087348 */ /* 0x000fea0003c00000 */
[----:B------:R0:W1:Y:S02]  /*fea0*/  SHFL.IDX P6, R14, R13, R12, R11 ;  /* 0x0000000c0d0e7389 */ /* 0x00006400000c000b */
[----:B01----:R-:W-:Y:S01]  /*feb0*/  ENDCOLLECTIVE ;  /* 0x000000000000791b */ /* 0x003fe20003800000 */
.L_x_2538:
        /* <DEDUP_REMOVED lines=13> */
.L_x_2539:
[----:B------:R-:W-:Y:S01]  /*ff90*/  IMAD.MOV.U32 R13, RZ, RZ, R6 ;  /* 0x000000ffff0d7224 */ /* 0x000fe200078e0006 */
[----:B------:R-:W-:-:S07]  /*ffa0*/  MOV R0, R14 ;  /* 0x0000000e00007202 */ /* 0x000fce0000000f00 */
[----:B------:R-:W-:Y:S05]  /*ffb0*/  WARPSYNC.COLLECTIVE R15, `(.L_x_2540) ;  /* 0x000000000f087348 */ /* 0x000fea0003c00000 */
[----:B------:R0:W1:Y:S02]  /*ffc0*/  SHFL.IDX P6, R14, R13, R12, R11 ;  /* 0x0000000c0d0e7389 */ /* 0x00006400000c000b */
[----:B01----:R-:W-:Y:S01]  /*ffd0*/  ENDCOLLECTIVE ;  /* 0x000000000000791b */ /* 0x003fe20003800000 */
.L_x_2540:
[----:B------:R-:W-:Y:S01]  /*ffe0*/  IMAD.MOV.U32 R13, RZ, RZ, R5 ;  /* 0x000000ffff0d7224 */ /* 0x000fe200078e0005 */
[----:B------:R-:W-:Y:S01]  /*fff0*/  MOV R12, 0x4 ;  /* 0x00000004000c7802 */ /* 0x000fe20000000f00 */
        /* <DEDUP_REMOVED lines=12> */
.L_x_2541:
[----:B------:R-:W-:Y:S02]  /*100c0*/  IMAD.MOV.U32 R13, RZ, RZ, R6 ;  /* 0x000000ffff0d7224 */ /* 0x000fe400078e0006 */
[----:B------:R-:W-:-:S07]  /*100d0*/  IMAD.MOV.U32 R0, RZ, RZ, R14 ;  /* 0x000000ffff007224 */ /* 0x000fce00078e000e */
[----:B------:R-:W-:Y:S05]  /*100e0*/  WARPSYNC.COLLECTIVE R15, `(.L_x_2542) ;  /* 0x000000000f087348 */ /* 0x000fea0003c00000 */
[----:B------:R0:W1:Y:S02]  /*100f0*/  SHFL.IDX P6, R14, R13, R12, R11 ;  /* 0x0000000c0d0e7389 */ /* 0x00006400000c000b */
[----:B01----:R-:W-:Y:S01]  /*10100*/  ENDCOLLECTIVE ;  /* 0x000000000000791b */ /* 0x003fe20003800000 */
.L_x_2542:
        /* <DEDUP_REMOVED lines=14> */
.L_x_2543:
[----:B------:R-:W-:Y:S01]  /*101f0*/  MOV R13, R6 ;  /* 0x00000006000d7202 */ /* 0x000fe20000000f00 */
[----:B------:R-:W-:-:S07]  /*10200*/  IMAD.MOV.U32 R7, RZ, RZ, R14 ;  /* 0x000000ffff077224 */ /* 0x000fce00078e000e */
[----:B------:R-:W-:Y:S05]  /*10210*/  WARPSYNC.COLLECTIVE R15, `(.L_x_2544) ;  /* 0x000000000f087348 */ /* 0x000fea0003c00000 */
[----:B------:R0:W1:Y:S02]  /*10220*/  SHFL.IDX P6, R14, R13, R12, R11 ;  /* 0x0000000c0d0e7389 */ /* 0x00006400000c000b */
[----:B01----:R-:W-:Y:S01]  /*10230*/  ENDCOLLECTIVE ;  /* 0x000000000000791b */ /* 0x003fe20003800000 */
.L_x_2544:
        /* <DEDUP_REMOVED lines=13> */
.L_x_2545:
[----:B------:R-:W-:Y:S01]  /*10310*/  IMAD.MOV.U32 R13, RZ, RZ, R6 ;  /* 0x000000ffff0d7224 */ /* 0x000fe200078e0006 */
[----:B------:R-:W-:-:S07]  /*10320*/  MOV R0, R14 ;  /* 0x0000000e00007202 */ /* 0x000fce0000000f00 */
[----:B------:R-:W-:Y:S05]  /*10330*/  WARPSYNC.COLLECTIVE R15, `(.L_x_2546) ;  /* 0x000000000f087348 */ /* 0x000fea0003c00000 */
[----:B------:R0:W1:Y:S02]  /*10340*/  SHFL.IDX P6, R14, R13, R12, R11 ;  /* 0x0000000c0d0e7389 */ /* 0x00006400000c000b */
[----:B01----:R-:W-:Y:S01]  /*10350*/  ENDCOLLECTIVE ;  /* 0x000000000000791b */ /* 0x003fe20003800000 */
.L_x_2546:
        /* <DEDUP_REMOVED lines=14> */
.L_x_2547:
[----:B------:R-:W-:Y:S02]  /*10440*/  IMAD.MOV.U32 R13, RZ, RZ, R6 ;  /* 0x000000ffff0d7224 */ /* 0x000fe400078e0006 */
[----:B------:R-:W-:-:S07]  /*10450*/  IMAD.MOV.U32 R5, RZ, RZ, R14 ;  /* 0x000000ffff057224 */ /* 0x000fce00078e000e */
[----:B------:R-:W-:Y:S05]  /*10460*/  WARPSYNC.COLLECTIVE R15, `(.L_x_2548) ;  /* 0x000000000f087348 */ /* 0x000fea0003c00000 */
[----:B------:R0:W1:Y:S02]  /*10470*/  SHFL.IDX P6, R14, R13, R12, R11 ;  /* 0x0000000c0d0e7389 */ /* 0x00006400000c000b */
[----:B01----:R-:W-:Y:S01]  /*10480*/  ENDCOLLECTIVE ;  /* 0x000000000000791b */ /* 0x003fe20003800000 */
.L_x_2548:
[----:B------:R-:W-:Y:S01]  /*10490*/  IMAD.MOV.U32 R6, RZ, RZ, R14 ;  /* 0x000000ffff067224 */ /* 0x000fe200078e000e */
[----:B------:R-:W-:Y:S06]  /*104a0*/  BRA `(.L_x_2549) ;  /* 0xffffffc800f87947 */ /* 0x000fec000383ffff */
.L_x_2470:
[----:B---3--:R3:W4:Y:S02]  /*104b0*/  SYNCS.PHASECHK.TRANS64.TRYWAIT P0, [R0+URZ+0x28860], R5 ;  /* 0x02886005000075a7 */ /* 0x008724000800017f */
[----:B----4-:R-:W-:Y:S05]  /*104c0*/  @!P0 NANOSLEEP.SYNCS 0x989680 ;  /* 0x009896800000895d */ /* 0x010fea0003900000 */
[----:B------:R-:W4:Y:S02]  /*104d0*/  @!P0 SYNCS.PHASECHK.TRANS64 P0, [R0+URZ+0x28860], R5 ;  /* 0x02886005000085a7 */ /* 0x000f24000800007f */
[----:B----4-:R-:W-:Y:S05]  /*104e0*/  @!P0 BRA `(.L_x_2470) ;  /* 0xfffffffc00f08947 */ /* 0x010fea000383ffff */
[----:B------:R-:W-:Y:S05]  /*104f0*/  BRA `(.L_x_2550) ;  /* 0xffffffcc00507947 */ /* 0x000fea000383ffff */
.L_x_2471:
[----:B------:R-:W-:Y:S01]  /*10500*/  BSSY B1, `(.L_x_2551) ;  /* 0x0000008000017945 */ /* 0x000fe20003800000 */
[----:B0-----:R-:W-:Y:S01]  /*10510*/  MOV R13, R2 ;  /* 0x00000002000d7202 */ /* 0x001fe20000000f00 */
[----:B------:R-:W-:Y:S02]  /*10520*/  IMAD.MOV.U32 R12, RZ, RZ, RZ ;  /* 0x000000ffff0c7224 */ /* 0x000fe400078e00ff */
[----:B------:R-:W-:Y:S02]  /*10530*/  IMAD.MOV.U32 R11, RZ, RZ, 0x181f ;  /* 0x0000181fff0b7424 */ /* 0x000fe400078e00ff */
[----:B------:R-:W-:-:S07]  /*10540*/  IMAD.MOV.U32 R15, RZ, RZ, -0x1 ;  /* 0xffffffffff0f7424 */ /* 0x000fce00078e00ff */
[----:B--23--:R-:W-:Y:S05]  /*10550*/  WARPSYNC.COLLECTIVE R15, `(.L_x_2552) ;  /* 0x000000000f087348 */ /* 0x00cfea0003c00000 */
[----:B------:R0:W1:Y:S02]  /*10560*/  SHFL.IDX P6, R14, R13, R12, R11 ;  /* 0x0000000c0d0e7389 */ /* 0x00006400000c000b */
[----:B0123--:R-:W-:Y:S01]  /*10570*/  ENDCOLLECTIVE ;  /* 0x000000000000791b */ /* 0x00ffe20003800000 */
.L_x_2552:
[----:B------:R-:W-:Y:S05]  /*10580*/  BSYNC B1 ;  /* 0x0000000000017941 */ /* 0x000fea0003800000 */
.L_x_2551:
[----:B------:R-:W-:Y:S01]  /*10590*/  MOV R13, R16 ;  /* 0x00000010000d7202 */ /* 0x000fe20000000f00 */
[----:B------:R-:W-:Y:S01]  /*105a0*/  IMAD.MOV.U32 R12, RZ, RZ, RZ ;  /* 0x000000ffff0c7224 */ /* 0x000fe200078e00ff */
[----:B------:R-:W-:Y:S01]  /*105b0*/  LEA R7, R7, UR47, 0x1 ;  /* 0x0000002f07077c11 */ /* 0x000fe2000f8e08ff */
[----:B------:R-:W-:Y:S02]  /*105c0*/  IMAD.MOV.U32 R11, RZ, RZ, 0x181f ;  /* 0x0000181fff0b7424 */ /* 0x000fe400078e00ff */
[----:B------:R-:W-:Y:S02]  /*105d0*/  IMAD.MOV.U32 R15, RZ, RZ, -0x1 ;  /* 0xffffffffff0f7424 */ /* 0x000fe400078e00ff */
[----:B------:R-:W-:-:S07]  /*105e0*/  IMAD.MOV.U32 R5, RZ, RZ, R14 ;  /* 0x000000ffff057224 */ /* 0x000fce00078e000e */
[----:B------:R-:W-:Y:S05]  /*105f0*/  WARPSYNC.COLLECTIVE R15, `(.L_x_2553) ;  /* 0x000000000f087348 */ /* 0x000fea0003c00000 */
[----:B------:R0:W1:Y:S02]  /*10600*/  SHFL.IDX P6, R14, R13, R12, R11 ;  /* 0x0000000c0d0e7389 */ /* 0x00006400000c000b */
[----:B01----:R-:W-:Y:S01]  /*10610*/  ENDCOLLECTIVE ;  /* 0x000000000000791b */ /* 0x003fe20003800000 */
.L_x_2553:
[----:B------:R-:W-:Y:S01]  /*10620*/  MOV R13, R2 ;  /* 0x00000002000d7202 */ /* 0x000fe20000000f00 */
[----:B------:R-:W-:Y:S01]  /*10630*/  IMAD.MOV.U32 R12, RZ, RZ, 0x1 ;  /* 0x00000001ff0c7424 */ /* 0x000fe200078e00ff */
[----:B------:R-:W-:-:S13]  /*10640*/  IADD3 R4, P0, R14, R3, RZ ;  /* 0x000000030e047210 */ /* 0x000fda0007f1e0ff */
[----:B------:R-:W-:Y:S05]  /*10650*/  WARPSYNC.COLLECTIVE R15, `(.L_x_2554) ;  /* 0x000000000f087348 */ /* 0x000fea0003c00000 */
[----:B------:R0:W1:Y:S02]  /*10660*/  SHFL.IDX P6, R14, R13, R12, R11 ;  /* 0x0000000c0d0e7389 */ /* 0x00006400000c000b */
[----:B01----:R-:W-:Y:S01]  /*10670*/  ENDCOLLECTIVE ;  /* 0x000000000000791b */ /* 0x003fe20003800000 */
.L_x_2554:
        /* <DEDUP_REMOVED lines=12> */
.L_x_2555:
        /* <DEDUP_REMOVED lines=10> */
.L_x_2556:
        /* <DEDUP_REMOVED lines=12> */
.L_x_2557:
        /* <DEDUP_REMOVED lines=10> */
.L_x_2558:
        /* <DEDUP_REMOVED lines=12> */
.L_x_2559:
        /* <DEDUP_REMOVED lines=10> */
.L_x_2560:
        /* <DEDUP_REMOVED lines=12> */
.L_x_2561:
        /* <DEDUP_REMOVED lines=10> */
.L_x_2562:
        /* <DEDUP_REMOVED lines=12> */
.L_x_2563:
        /* <DEDUP_REMOVED lines=10> */
.L_x_2564:
        /* <DEDUP_REMOVED lines=12> */
.L_x_2565:
        /* <DEDUP_REMOVED lines=10> */
.L_x_2566:
        /* <DEDUP_REMOVED lines=12> */
.L_x_2567:
[----:B------:R-:W-:Y:S01]  /*10f80*/  @!PT LDS RZ, [RZ] ;  /* 0x00000000fffff984 */ /* 0x000fe20000000800 */
[----:B------:R-:W-:Y:S01]  /*10f90*/  @!PT LDS RZ, [RZ] ;  /* 0x00000000fffff984 */ /* 0x000fe20000000800 */
[----:B------:R-:W-:Y:S01]  /*10fa0*/  @!PT LDS RZ, [RZ] ;  /* 0x00000000fffff984 */ /* 0x000fe20000000800 */
[----:B------:R0:W-:Y:S01]  /*10fb0*/  LDGSTS.E.BYPASS.LTC128B.128 [R7+0x7400], desc[UR44][R4.64+0x80], !P0 ;  /* 0x0740008004077fae */ /* 0x0001e2000c101d6c */
[----:B------:R-:W-:Y:S05]  /*10fc0*/  BRA `(.L_x_2568) ;  /* 0xffffffc400987947 */ /* 0x000fea000383ffff */
.L_x_2477:
[----:B0-----:R0:W1:Y:S02]  /*10fd0*/  SYNCS.PHASECHK.TRANS64.TRYWAIT P0, [R0+URZ+0x28860], R5 ;  /* 0x02886005000075a7 */ /* 0x001064000800017f */
[----:B-1----:R-:W-:Y:S05]  /*10fe0*/  @!P0 NANOSLEEP.SYNCS 0x989680 ;  /* 0x009896800000895d */ /* 0x002fea0003900000 */
[----:B------:R-:W1:Y:S02]  /*10ff0*/  @!P0 SYNCS.PHASECHK.TRANS64 P0, [R0+URZ+0x28860], R5 ;  /* 0x02886005000085a7 */ /* 0x000e64000800007f */
[----:B-1----:R-:W-:Y:S05]  /*11000*/  @!P0 BRA `(.L_x_2477) ;  /* 0xfffffffc00f08947 */ /* 0x002fea000383ffff */
[----:B------:R-:W-:Y:S05]  /*11010*/  BRA `(.L_x_2569) ;  /* 0xffffffc800807947 */ /* 0x000fea000383ffff */
.L_x_2478:
        /* <DEDUP_REMOVED lines=8> */
.L_x_2571:
[----:B------:R-:W-:Y:S05]  /*110a0*/  BSYNC B0 ;  /* 0x0000000000007941 */ /* 0x000fea0003800000 */
.L_x_2570:
        /* <DEDUP_REMOVED lines=9> */
.L_x_2572:
[----:B------:R-:W-:Y:S02]  /*11140*/  ULDC UR4, c[0x0][0x2f4] ;  /* 0x0000bd0000047ab9 */ /* 0x000fe40000000800 */
[----:B------:R-:W-:Y:S02]  /*11150*/  ISETP.GE.AND P0, PT, R25, UR4, PT ;  /* 0x0000000419007c0c */ /* 0x000fe4000bf06270 */
[----:B------:R-:W-:Y:S02]  /*11160*/  ISETP.GE.AND P1, PT, R26, UR4, PT ;  /* 0x000000041a007c0c */ /* 0x000fe4000bf26270 */
[C---:B------:R-:W-:Y:S02]  /*11170*/  ISETP.LT.OR P3, PT, R28.reuse, 0x1, P0 ;  /* 0x000000011c00780c */ /* 0x040fe40000761670 */
[----:B------:R-:W-:Y:S01]  /*11180*/  ISETP.LT.OR P2, PT, R28, 0x1, P1 ;  /* 0x000000011c00780c */ /* 0x000fe20000f41670 */
[----:B------:R-:W-:Y:S01]  /*11190*/  IMAD.MOV.U32 R13, RZ, RZ, R2 ;  /* 0x000000ffff0d7224 */ /* 0x000fe200078e0002 */
[----:B------:R-:W-:Y:S01]  /*111a0*/  MOV R12, 0x1 ;  /* 0x00000001000c7802 */ /* 0x000fe20000000f00 */
[----:B------:R-:W-:-:S10]  /*111b0*/  IMAD.MOV.U32 R4, RZ, RZ, R14 ;  /* 0x000000ffff047224 */ /* 0x000fd400078e000e */
[----:B------:R-:W-:Y:S05]  /*111c0*/  WARPSYNC.COLLECTIVE R15, `(.L_x_2573) ;  /* 0x000000000f087348 */ /* 0x000fea0003c00000 */
[----:B------:R0:W1:Y:S02]  /*111d0*/  SHFL.IDX P6, R14, R13, R12, R11 ;  /* 0x0000000c0d0e7389 */ /* 0x00006400000c000b */
[----:B01----:R-:W-:Y:S01]  /*111e0*/  ENDCOLLECTIVE ;  /* 0x000000000000791b */ /* 0x003fe20003800000 */
.L_x_2573:
        /* <DEDUP_REMOVED lines=13> */
.L_x_2574:
[----:B------:R-:W-:Y:S01]  /*112c0*/  IMAD.MOV.U32 R5, RZ, RZ, R19 ;  /* 0x000000ffff057224 */ /* 0x000fe200078e0013 */
[----:B------:R-:W-:Y:S01]  /*112d0*/  MOV R13, R2 ;  /* 0x00000002000d7202 */ /* 0x000fe20000000f00 */
[----:B------:R-:W-:Y:S02]  /*112e0*/  IMAD.MOV.U32 R12, RZ, RZ, 0x2 ;  /* 0x00000002ff0c7424 */ /* 0x000fe400078e00ff */
[----:B------:R-:W-:-:S07]  /*112f0*/  IMAD.MOV.U32 R4, RZ, RZ, R14 ;  /* 0x000000ffff047224 */ /* 0x000fce00078e000e */
[----:B------:R-:W-:Y:S05]  /*11300*/  WARPSYNC.COLLECTIVE R15, `(.L_x_2575) ;  /* 0x000000000f087348 */ /* 0x000fea0003c00000 */
[----:B------:R0:W1:Y:S02]  /*11310*/  SHFL.IDX P6, R14, R13, R12, R11 ;  /* 0x0000000c0d0e7389 */ /* 0x00006400000c000b */
[----:B01----:R-:W-:Y:S01]  /*11320*/  ENDCOLLECTIVE ;  /* 0x000000000000791b */ /* 0x003fe20003800000 */
.L_x_2575:
        /* <DEDUP_REMOVED lines=13> */
.L_x_2576:
[----:B------:R-:W-:Y:S02]  /*11400*/  IMAD.MOV.U32 R5, RZ, RZ, R23 ;  /* 0x000000ffff057224 */ /* 0x000fe400078e0017 */
[----:B------:R-:W-:Y:S02]  /*11410*/  IMAD.MOV.U32 R13, RZ, RZ, R2 ;  /* 0x000000ffff0d7224 */ /* 0x000fe400078e0002 */
[----:B------:R-:W-:Y:S02]  /*11420*/  IMAD.MOV.U32 R12, RZ, RZ, 0x3 ;  /* 0x00000003ff0c7424 */ /* 0x000fe400078e00ff */
[----:B------:R-:W-:-:S07]  /*11430*/  IMAD.MOV.U32 R22, RZ, RZ, R14 ;  /* 0x000000ffff167224 */ /* 0x000fce00078e000e */
[----:B------:R-:W-:Y:S05]  /*11440*/  WARPSYNC.COLLECTIVE R15, `(.L_x_2577) ;  /* 0x000000000f087348 */ /* 0x000fea0003c00000 */
[----:B------:R0:W1:Y:S02]  /*11450*/  SHFL.IDX P6, R14, R13, R12, R11 ;  /* 0x0000000c0d0e7389 */ /* 0x00006400000c000b */
[----:B01----:R-:W-:Y:S01]  /*11460*/  ENDCOLLECTIVE ;  /* 0x000000000000791b */ /* 0x003fe20003800000 */
.L_x_2577:
[----:B------:R-:W-:-:S05]  /*11470*/  MOV R4, R22 ;  /* 0x0000001600047202 */ /* 0x000fca0000000f00 */
[----:B------:R-:W-:-:S05]  /*11480*/  IMAD.WIDE.U32 R4, R26, 0x2, R4 ;  /* 0x000000021a047825 */ /* 0x000fca00078e0004 */
        /* <DEDUP_REMOVED lines=12> */
.L_x_2578:
[----:B------:R-:W-:Y:S02]  /*11550*/  IMAD.MOV.U32 R5, RZ, RZ, R21 ;  /* 0x000000ffff057224 */ /* 0x000fe400078e0015 */
[----:B------:R-:W-:Y:S01]  /*11560*/  IMAD.MOV.U32 R13, RZ, RZ, R2 ;  /* 0x000000ffff0d7224 */ /* 0x000fe200078e0002 */
[----:B------:R-:W-:Y:S01]  /*11570*/  MOV R12, 0x4 ;  /* 0x00000004000c7802 */ /* 0x000fe20000000f00 */
[----:B------:R-:W-:-:S07]  /*11580*/  IMAD.MOV.U32 R20, RZ, RZ, R14 ;  /* 0x000000ffff147224 */ /* 0x000fce00078e000e */
[----:B------:R-:W-:Y:S05]  /*11590*/  WARPSYNC.COLLECTIVE R15, `(.L_x_2579) ;  /* 0x000000000f087348 */ /* 0x000fea0003c00000 */
[----:B------:R0:W1:Y:S02]  /*115a0*/  SHFL.IDX P6, R14, R13, R12, R11 ;  /* 0x0000000c0d0e7389 */ /* 0x00006400000c000b */
[----:B01----:R-:W-:Y:S01]  /*115b0*/  ENDCOLLECTIVE ;  /* 0x000000000000791b */ /* 0x003fe20003800000 */
.L_x_2579:
        /* <DEDUP_REMOVED lines=14> */
.L_x_2580:
[----:B------:R-:W-:Y:S01]  /*116a0*/  MOV R5, R9 ;  /* 0x0000000900057202 */ /* 0x000fe20000000f00 */
[----:B------:R-:W-:Y:S02]  /*116b0*/  IMAD.MOV.U32 R9, RZ, RZ, RZ ;  /* 0x000000ffff097224 */ /* 0x000fe400078e00ff */
[----:B------:R-:W-:Y:S02]  /*116c0*/  IMAD.MOV.U32 R13, RZ, RZ, R2 ;  /* 0x000000ffff0d7224 */ /* 0x000fe400078e0002 */
[----:B------:R-:W-:Y:S02]  /*116d0*/  IMAD.MOV.U32 R12, RZ, RZ, 0x5 ;  /* 0x00000005ff0c7424 */ /* 0x000fe400078e00ff */
[----:B------:R-:W-:-:S07]  /*116e0*/  IMAD.MOV.U32 R24, RZ, RZ, R14 ;  /* 0x000000ffff187224 */ /* 0x000fce00078e000e */
[----:B------:R-:W-:Y:S05]  /*116f0*/  WARPSYNC.COLLECTIVE R15, `(.L_x_2581) ;  /* 0x000000000f087348 */ /* 0x000fea0003c00000 */
[----:B------:R0:W1:Y:S02]  /*11700*/  SHFL.IDX P6, R14, R13, R12, R11 ;  /* 0x0000000c0d0e7389 */ /* 0x00006400000c000b */
[----:B01----:R-:W-:Y:S01]  /*11710*/  ENDCOLLECTIVE ;  /* 0x000000000000791b */ /* 0x003fe20003800000 */
.L_x_2581:
        /* <DEDUP_REMOVED lines=14> */
.L_x_2582:
[----:B------:R-:W-:Y:S02]  /*11800*/  IMAD.MOV.U32 R5, RZ, RZ, R19 ;  /* 0x000000ffff057224 */ /* 0x000fe400078e0013 */
[----:B------:R-:W-:Y:S02]  /*11810*/  IMAD.MOV.U32 R13, RZ, RZ, R2 ;  /* 0x000000ffff0d7224 */ /* 0x000fe400078e0002 */
[----:B------:R-:W-:Y:S01]  /*11820*/  IMAD.MOV.U32 R12, RZ, RZ, 0x6 ;  /* 0x00000006ff0c7424 */ /* 0x000fe200078e00ff */
[----:B------:R-:W-:-:S07]  /*11830*/  MOV R4, R14 ;  /* 0x0000000e00047202 */ /* 0x000fce0000000f00 */
[----:B------:R-:W-:Y:S05]  /*11840*/  WARPSYNC.COLLECTIVE R15, `(.L_x_2583) ;  /* 0x000000000f087348 */ /* 0x000fea0003c00000 */
[----:B------:R0:W1:Y:S02]  /*11850*/  SHFL.IDX P6, R14, R13, R12, R11 ;  /* 0x0000000c0d0e7389 */ /* 0x00006400000c000b */
[----:B01----:R-:W-:Y:S01]  /*11860*/  ENDCOLLECTIVE ;  /* 0x000000000000791b */ /* 0x003fe20003800000 */
.L_x_2583:
        /* <DEDUP_REMOVED lines=13> */
.L_x_2584:
[----:B------:R-:W-:Y:S02]  /*11940*/  IMAD.MOV.U32 R5, RZ, RZ, R25 ;  /* 0x000000ffff057224 */ /* 0x000fe400078e0019 */
[----:B------:R-:W-:Y:S01]  /*11950*/  IMAD.MOV.U32 R13, RZ, RZ, R2 ;  /* 0x000000ffff0d7224 */ /* 0x000fe200078e0002 */
[----:B------:R-:W-:Y:S01]  /*11960*/  MOV R12, 0x7 ;  /* 0x00000007000c7802 */ /* 0x000fe20000000f00 */
[----:B------:R-:W-:-:S07]  /*11970*/  IMAD.MOV.U32 R30, RZ, RZ, R14 ;  /* 0x000000ffff1e7224 */ /* 0x000fce00078e000e */
[----:B------:R-:W-:Y:S05]  /*11980*/  WARPSYNC.COLLECTIVE R15, `(.L_x_2585) ;  /* 0x000000000f087348 */ /* 0x000fea0003c00000 */
[----:B------:R0:W1:Y:S02]  /*11990*/  SHFL.IDX P6, R14, R13, R12, R11 ;  /* 0x0000000c0d0e7389 */ /* 0x00006400000c000b */
[----:B01----:R-:W-:Y:S01]  /*119a0*/  ENDCOLLECTIVE ;  /* 0x000000000000791b */ /* 0x003fe20003800000 */
.L_x_2585:
        /* <DEDUP_REMOVED lines=12> */
.L_x_2586:
[----:B------:R-:W-:Y:S05]  /*11a70*/  BRA `(.L_x_2587) ;  /* 0xffffffc000fc7947 */ /* 0x000fea000383ffff */
.L_x_2481:
[----:B0-----:R0:W1:Y:S02]  /*11a80*/  SYNCS.PHASECHK.TRANS64.TRYWAIT P0, [R7+URZ+0x28820], R9 ;  /* 0x02882009070075a7 */ /* 0x001064000800017f */
[----:B-1----:R-:W-:Y:S05]  /*11a90*/  @!P0 NANOSLEEP.SYNCS 0x989680 ;  /* 0x009896800000895d */ /* 0x002fea0003900000 */
[----:B------:R-:W1:Y:S02]  /*11aa0*/  @!P0 SYNCS.PHASECHK.TRANS64 P0, [R7+URZ+0x28820], R9 ;  /* 0x02882009070085a7 */ /* 0x000e64000800007f */
[----:B-1----:R-:W-:Y:S05]  /*11ab0*/  @!P0 BRA `(.L_x_2481) ;  /* 0xfffffffc00f08947 */ /* 0x002fea000383ffff */
[----:B------:R-:W-:Y:S05]  /*11ac0*/  BRA `(.L_x_2588) ;  /* 0xffffffc400707947 */ /* 0x000fea000383ffff */
.L_x_2482:
[----:B------:R-:W-:Y:S01]  /*11ad0*/  BSSY B0, `(.L_x_2589) ;  /* 0x0000008000007945 */ /* 0x000fe20003800000 */
[----:B------:R-:W-:Y:S01]  /*11ae0*/  IMAD.MOV.U32 R13, RZ, RZ, R17 ;  /* 0x000000ffff0d7224 */ /* 0x000fe200078e0011 */
[----:B------:R-:W-:Y:S01]  /*11af0*/  MOV R12, RZ ;  /* 0x000000ff000c7202 */ /* 0x000fe20000000f00 */
[----:B------:R-:W-:Y:S02]  /*11b00*/  IMAD.MOV.U32 R11, RZ, RZ, 0x1f ;  /* 0x0000001fff0b7424 */ /* 0x000fe400078e00ff */
[----:B------:R-:W-:-:S07]  /*11b10*/  IMAD.MOV.U32 R15, RZ, RZ, -0x1 ;  /* 0xffffffffff0f7424 */ /* 0x000fce00078e00ff */
[----:B0-2--5:R-:W-:Y:S05]  /*11b20*/  WARPSYNC.COLLECTIVE R15, `(.L_x_2590) ;  /* 0x000000000f087348 */ /* 0x025fea0003c00000 */
[----:B------:R1:W3:Y:S02]  /*11b30*/  SHFL.IDX P6, R14, R13, R12, R11 ;  /* 0x0000000c0d0e7389 */ /* 0x0002e400000c000b */
[----:B0123-5:R-:W-:Y:S01]  /*11b40*/  ENDCOLLECTIVE ;  /* 0x000000000000791b */ /* 0x02ffe20003800000 */
.L_x_2590:
[----:B------:R-:W-:Y:S05]  /*11b50*/  BSYNC B0 ;  /* 0x0000000000007941 */ /* 0x000fea0003800000 */
.L_x_2589:
[----:B------:R-:W-:Y:S05]  /*11b60*/  BRA `(.L_x_2591) ;  /* 0xffffffc400547947 */ /* 0x000fea000383ffff */
.L_x_2483:
[----:B------:R-:W-:Y:S01]  /*11b70*/  BSSY B0, `(.L_x_2592) ;  /* 0x0000006000007945 */ /* 0x000fe20003800000 */
[----:B------:R-:W-:-:S07]  /*11b80*/  IMAD.MOV.U32 R15, RZ, RZ, -0x1 ;  /* 0xffffffffff0f7424 */ /* 0x000fce00078e00ff */
[----:B012--5:R-:W-:Y:S05]  /*11b90*/  WARPSYNC.COLLECTIVE R15, `(.L_x_2593) ;  /* 0x000000000f0c7348 */ /* 0x027fea0003c00000 */
[----:B------:R-:W-:Y:S02]  /*11ba0*/  ELECT P6, UR62, PT ;  /* 0x00000000003e782f */ /* 0x000fe400038c0000 */
[----:B------:R-:W-:Y:S01]  /*11bb0*/  MOV R14, UR62 ;  /* 0x0000003e000e7c02 */ /* 0x000fe20008000f00 */
[----:B012--5:R-:W-:Y:S10]  /*11bc0*/  ENDCOLLECTIVE ;  /* 0x000000000000791b */ /* 0x027ff40003800000 */
.L_x_2593:
[----:B------:R-:W-:Y:S05]  /*11bd0*/  BSYNC B0 ;  /* 0x0000000000007941 */ /* 0x000fea0003800000 */
.L_x_2592:
[----:B------:R-:W-:Y:S05]  /*11be0*/  BRA `(.L_x_2594) ;  /* 0xffffffc400487947 */ /* 0x000fea000383ffff */
.L_x_2485:
[----:B---3--:R3:W4:Y:S02]  /*11bf0*/  SYNCS.PHASECHK.TRANS64.TRYWAIT P1, [R5+URZ+0x28840], R2 ;  /* 0x02884002050075a7 */ /* 0x008724000802017f */
[----:B----4-:R-:W-:Y:S05]  /*11c00*/  @!P1 NANOSLEEP.SYNCS 0x989680 ;  /* 0x009896800000995d */ /* 0x010fea0003900000 */
[----:B------:R-:W4:Y:S02]  /*11c10*/  @!P1 SYNCS.PHASECHK.TRANS64 P1, [R5+URZ+0x28840], R2 ;  /* 0x02884002050095a7 */ /* 0x000f24000802007f */
[----:B----4-:R-:W-:Y:S05]  /*11c20*/  @!P1 BRA `(.L_x_2485) ;  /* 0xfffffffc00f09947 */ /* 0x010fea000383ffff */
[----:B------:R-:W-:Y:S05]  /*11c30*/  BRA `(.L_x_2595) ;  /* 0xffffffc400687947 */ /* 0x000fea000383ffff */
.L_x_2487:
[----:B0-----:R0:W4:Y:S02]  /*11c40*/  SYNCS.PHASECHK.TRANS64.TRYWAIT P1, [R7+URZ+0x28840], R0 ;  /* 0x02884000070075a7 */ /* 0x001124000802017f */
[----:B----4-:R-:W-:Y:S05]  /*11c50*/  @!P1 NANOSLEEP.SYNCS 0x989680 ;  /* 0x009896800000995d */ /* 0x010fea0003900000 */
[----:B------:R-:W4:Y:S02]  /*11c60*/  @!P1 SYNCS.PHASECHK.TRANS64 P1, [R7+URZ+0x28840], R0 ;  /* 0x02884000070095a7 */ /* 0x000f24000802007f */
[----:B----4-:R-:W-:Y:S05]  /*11c70*/  @!P1 BRA `(.L_x_2487) ;  /* 0xfffffffc00f09947 */ /* 0x010fea000383ffff */
[----:B------:R-:W-:Y:S05]  /*11c80*/  BRA `(.L_x_2596) ;  /* 0xffffffc400747947 */ /* 0x000fea000383ffff */
.L_x_2489:
[----:B----4-:R4:W0:Y:S02]  /*11c90*/  SYNCS.PHASECHK.TRANS64.TRYWAIT P1, [R5+URZ+0x28860], R2 ;  /* 0x02886002050075a7 */ /* 0x010824000802017f */
[----:B0-----:R-:W-:Y:S05]  /*11ca0*/  @!P1 NANOSLEEP.SYNCS 0x989680 ;  /* 0x009896800000995d */ /* 0x001fea0003900000 */
[----:B------:R-:W0:Y:S02]  /*11cb0*/  @!P1 SYNCS.PHASECHK.TRANS64 P1, [R5+URZ+0x28860], R2 ;  /* 0x02886002050095a7 */ /* 0x000e24000802007f */
[----:B0-----:R-:W-:Y:S05]  /*11cc0*/  @!P1 BRA `(.L_x_2489) ;  /* 0xfffffffc00f09947 */ /* 0x001fea000383ffff */
[----:B------:R-:W-:Y:S05]  /*11cd0*/  BRA `(.L_x_2597) ;  /* 0xffffffc400707947 */ /* 0x000fea000383ffff */
.L_x_2598:
        /* <DEDUP_REMOVED lines=10> */
.L_x_3548:


//--------------------- .text._ZN7cutlass13device_kernelIN5flash11enable_sm90INS1_16FlashAttnFwdSm90INS1_25CollectiveMainloopFwdSm90ILi2EN4cute5tupleIJNS5_1CILi1EEES8_S8_EEENS6_IJNS7_ILi128EEESA_SA_EEELi128ENS_6half_tEfNS_4arch4Sm90ELb1ELb0ELb0ELb1ELb1ELb0ELb0ELb1ELb1ELb1ELb1ELb0EEENS1_21CollectiveEpilogueFwdISB_S9_SC_SE_Li256ELb1ELb1ELb1ELb0EEENS1_36VarlenDynamicPersistentTileSchedulerILi128ELi128ELi256ELi128ELb1ELb1ELb1ELb1ELb1ELb1EEEEEEEEEvNT_6ParamsE --------------------------
	.section	.text._ZN7cutlass13device_kernelIN5flash11enable_sm90INS1_16FlashAttnFwdSm90INS1_25CollectiveMainloopFwdSm90ILi2EN4cute5tupleIJNS5_1CILi1EEES8_S8_EEENS6_IJNS7_ILi128EEESA_SA_EEELi128ENS_6half_tEfNS_4arch4Sm90ELb1ELb0ELb0ELb1ELb1ELb0ELb0ELb1ELb1ELb1ELb1ELb0EEENS1_21CollectiveEpilogueFwdISB_S9_SC_SE_Li256ELb1ELb1ELb1ELb0EEENS1_36VarlenDynamicPersistentTileSchedulerILi128ELi128ELi256ELi128ELb1ELb1ELb1ELb1ELb1ELb1EEEEEEEEEvNT_6ParamsE,"ax",@progbits
	.align	128
.text._ZN7cutlass13device_kernelIN5flash11enable_sm90INS1_16FlashAttnFwdSm90INS1_25CollectiveMainloopFwdSm90ILi2EN4cute5tupleIJNS5_1CILi1EEES8_S8_EEENS6_IJNS7_ILi128EEESA_SA_EEELi128ENS_6half_tEfNS_4arch4Sm90ELb1ELb0ELb0ELb1ELb1ELb0ELb0ELb1ELb1ELb1ELb1ELb0EEENS1_21CollectiveEpilogueFwdISB_S9_SC_SE_Li256ELb1ELb1ELb1ELb0EEENS1_36VarlenDynamicPersistentTileSchedulerILi128ELi128ELi256ELi128ELb1ELb1ELb1ELb1ELb1ELb1EEEEEEEEEvNT_6ParamsE:
        .type           _ZN7cutlass13device_kernelIN5flash11enable_sm90INS1_16FlashAttnFwdSm90INS1_25CollectiveMainloopFwdSm90ILi2EN4cute5tupleIJNS5_1CILi1EEES8_S8_EEENS6_IJNS7_ILi128EEESA_SA_EEELi128ENS_6half_tEfNS_4arch4Sm90ELb1ELb0ELb0ELb1ELb1ELb0ELb0ELb1ELb1ELb1ELb1ELb0EEENS1_21CollectiveEpilogueFwdISB_S9_SC_SE_Li256ELb1ELb1ELb1ELb0EEENS1_36VarlenDynamicPersistentTileSchedulerILi128ELi128ELi256ELi128ELb1ELb1ELb1ELb1ELb1ELb1EEEEEEEEEvNT_6ParamsE,@function
        .size           _ZN7cutlass13device_kernelIN5flash11enable_sm90INS1_16FlashAttnFwdSm90INS1_25CollectiveMainloopFwdSm90ILi2EN4cute5tupleIJNS5_1CILi1EEES8_S8_EEENS6_IJNS7_ILi128EEESA_SA_EEELi128ENS_6half_tEfNS_4arch4Sm90ELb1ELb0ELb0ELb1ELb1ELb0ELb0ELb1ELb1ELb1ELb1ELb0EEENS1_21CollectiveEpilogueFwdISB_S9_SC_SE_Li256ELb1ELb1ELb1ELb0EEENS1_36VarlenDynamicPersistentTileSchedulerILi128ELi128ELi256ELi128ELb1ELb1ELb1ELb1ELb1ELb1EEEEEEEEEvNT_6ParamsE,(.L_x_3549 - _ZN7cutlass13device_kernelIN5flash11enable_sm90INS1_16FlashAttnFwdSm90INS1_25CollectiveMainloopFwdSm90ILi2EN4cute5tupleIJNS5_1CILi1EEES8_S8_EEENS6_IJNS7_ILi128EEESA_SA_EEELi128ENS_6half_tEfNS_4arch4Sm90ELb1ELb0ELb0ELb1ELb1ELb0ELb0ELb1ELb1ELb1ELb1ELb0EEENS1_21CollectiveEpilogueFwdISB_S9_SC_SE_Li256ELb1ELb1ELb1ELb0EEENS1_36VarlenDynamicPersistentTileSchedulerILi128ELi128ELi256ELi128ELb1ELb1ELb1ELb1ELb1ELb1EEEEEEEEEvNT_6ParamsE)
        .other          _ZN7cutlass13device_kernelIN5flash11enable_sm90INS1_16FlashAttnFwdSm90INS1_25CollectiveMainloopFwdSm90ILi2EN4cute5tupleIJNS5_1CILi1EEES8_S8_EEENS6_IJNS7_ILi128EEESA_SA_EEELi128ENS_6half_tEfNS_4arch4Sm90ELb1ELb0ELb0ELb1ELb1ELb0ELb0ELb1ELb1ELb1ELb1ELb0EEENS1_21CollectiveEpilogueFwdISB_S9_SC_SE_Li256ELb1ELb1ELb1ELb0EEENS1_36VarlenDynamicPersistentTileSchedulerILi128ELi128ELi256ELi128ELb1ELb1ELb1ELb1ELb1ELb1EEEEEEEEEvNT_6ParamsE,@"STO_CUDA_ENTRY STV_DEFAULT"
_ZN7cutlass13device_kernelIN5flash11enable_sm90INS1_16FlashAttnFwdSm90INS1_25CollectiveMainloopFwdSm90ILi2EN4cute5tupleIJNS5_1CILi1EEES8_S8_EEENS6_IJNS7_ILi128EEESA_SA_EEELi128ENS_6half_tEfNS_4arch4Sm90ELb1ELb0ELb0ELb1ELb1ELb0ELb0ELb1ELb1ELb1ELb1ELb0EEENS1_21CollectiveEpilogueFwdISB_S9_SC_SE_Li256ELb1ELb1ELb1ELb0EEENS1_36VarlenDynamicPersistentTileSchedulerILi128ELi128ELi256ELi128ELb1ELb1ELb1ELb1ELb1ELb1EEEEEEEEEvNT_6ParamsE:
        /* <DEDUP_REMOVED lines=45> */
.L_x_2599:
        /* <DEDUP_REMOVED lines=22> */
.L_x_2600:
        /* <DEDUP_REMOVED lines=18> */
.L_x_2601:
        /* <DEDUP_REMOVED lines=22> */
.L_x_2602:
        /* <DEDUP_REMOVED lines=23> */
.L_x_2603:
[----:B------:R-:W-:Y:S01]  /*0820*/  UISETP.NE.AND UP0, UPT, UR9, URZ, UPT ;  /* 0x0000003f0900728c */ /* 0x000fe2000bf05270 */
[----:B------:R-:W-:Y:S01]  /*0830*/  NOP ;  /* 0x0000000000007918 */ /* 0x000fe20000000000 */
[----:B------:R-:W-:Y:S01]  /*0840*/  UMOV UR44, 0x1 ;  /* 0x00000001002c7882 */ /* 0x000fe20000000000 */
[----:B------:R-:W-:Y:S01]  /*0850*/  ULDC.64 UR56, c[0x0][0x208] ;  /* 0x0000820000387ab9 */ /* 0x000fe20000000a00 */
[----:B------:R-:W-:Y:S01]  /*0860*/  USEL UR44, UR44, 0x2, !UP0 ;  /* 0x000000022c2c7887 */ /* 0x000fe2000c000000 */
[----:B01234-:R-:W-:Y:S01]  /*0870*/  BAR.SYNC.DEFER_BLOCKING 0x0 ;  /* 0x0000000000007b1d */ /* 0x01ffe20000010000 */
[----:B------:R-:W-:-:S13]  /*0880*/  PLOP3.LUT P0, PT, PT, PT, UP0, 0x80, 0x0 ;  /* 0x000000000000781c */ /* 0x000fda0003f0f008 */
[----:B------:R-:W-:Y:S05]  /*0890*/  @!P0 BRA `(.L_x_2604) ;  /* 0x000000b800e48947 */ /* 0x000fea0003800000 */
.L_x_2605:
        /* <DEDUP_REMOVED lines=18> */
[----:B------:R-:W-:Y:S01]  /*09c0*/  VIADD R219, R2, 0xffffff80 ;  /* 0xffffff8002db7836 */ /* 0x000fe20000000000 */
[----:B------:R-:W-:Y:S01]  /*09d0*/  R2UR UR6, R33 ;  /* 0x00000000210672ca */ /* 0x000fe200000e0000 */
[----:B------:R-:W-:Y:S01]  /*09e0*/  ULOP3.LUT UR50, UR44, 0x1, URZ, 0xfc, !UPT ;  /* 0x000000012c327892 */ /* 0x000fe2000f8efc3f */
[----:B------:R-:W-:Y:S01]  /*09f0*/  R2UR UR5, R34 ;  /* 0x00000000220572ca */ /* 0x000fe200000e0000 */
[----:B------:R-:W-:Y:S01]  /*0a00*/  UMOV UR49, URZ ;  /* 0x0000003f00317c82 */ /* 0x000fe20008000000 */
[----:B------:R-:W-:Y:S01]  /*0a10*/  SHF.R.S32.HI R0, RZ, 0x1f, R219 ;  /* 0x0000001fff007819 */ /* 0x000fe200000114db */
[----:B------:R-:W-:Y:S01]  /*0a20*/  UMOV UR48, URZ ;  /* 0x0000003f00307c82 */ /* 0x000fe20008000000 */
[----:B------:R-:W-:Y:S02]  /*0a30*/  UMOV UR47, URZ ;  /* 0x0000003f002f7c82 */ /* 0x000fe40008000000 */
[CC--:B------:R-:W-:Y:S02]  /*0a40*/  LEA.HI R4, R0.reuse, R219.reuse, RZ, 0x5 ;  /* 0x000000db00047211 */ /* 0x0c0fe400078f28ff */
[----:B------:R-:W-:-:S02]  /*0a50*/  LEA.HI R2, R0, R219, RZ, 0x4 ;  /* 0x000000db00027211 */ /* 0x000fc400078f20ff */
[----:B------:R-:W-:Y:S01]  /*0a60*/  LEA.HI R3, R0, R219, RZ, 0x7 ;  /* 0x000000db00037211 */ /* 0x000fe200078f38ff */
[----:B------:R-:W-:Y:S01]  /*0a70*/  IMAD.SHL.U32 R6, R4, 0x20, RZ ;  /* 0x0000002004067824 */ /* 0x000fe200078e00ff */
[----:B------:R-:W-:Y:S02]  /*0a80*/  LOP3.LUT R4, R2, 0x3fffff0, RZ, 0xc0, !PT ;  /* 0x03fffff002047812 */ /* 0x000fe400078ec0ff */
[----:B------:R-:W-:Y:S02]  /*0a90*/  SHF.R.S32.HI R5, RZ, 0x4, R2 ;  /* 0x00000004ff057819 */ /* 0x000fe40000011402 */
[----:B------:R-:W-:Y:S01]  /*0aa0*/  LOP3.LUT R7, R6, 0xfffffc00, RZ, 0xc0, !PT ;  /* 0xfffffc0006077812 */ /* 0x000fe200078ec0ff */
[----:B------:R-:W-:Y:S01]  /*0ab0*/  IMAD.IADD R4, R219, 0x1, -R4 ;  /* 0x00000001db047824 */ /* 0x000fe200078e0a04 */
[----:B------:R-:W-:Y:S02]  /*0ac0*/  LOP3.LUT R198, R3, 0xffffff80, RZ, 0xc0, !PT ;  /* 0xffffff8003c67812 */ /* 0x000fe400078ec0ff */
[----:B------:R-:W-:Y:S01]  /*0ad0*/  LEA.HI R2, R2, R5, RZ, 0x1 ;  /* 0x0000000502027211 */ /* 0x000fe200078f08ff */
[----:B------:R-:W-:Y:S01]  /*0ae0*/  IMAD R7, R4, 0x40, R7 ;  /* 0x0000004004077824 */ /* 0x000fe200078e0207 */
[----:B------:R-:W-:Y:S01]  /*0af0*/  LEA.HI R4, R0, R219, RZ, 0x2 ;  /* 0x000000db00047211 */ /* 0x000fe200078f10ff */
[----:B------:R-:W-:Y:S01]  /*0b00*/  IMAD.IADD R198, R219, 0x1, -R198 ;  /* 0x00000001dbc67824 */ /* 0x000fe200078e0ac6 */
[----:B------:R-:W-:-:S02]  /*0b10*/  LOP3.LUT R2, R2, 0x1ffffffe, RZ, 0xc0, !PT ;  /* 0x1ffffffe02027812 */ /* 0x000fc400078ec0ff */
[----:B------:R-:W-:Y:S02]  /*0b20*/  LOP3.LUT R4, R4, 0xfffffffc, RZ, 0xc0, !PT ;  /* 0xfffffffc04047812 */ /* 0x000fe400078ec0ff */
[----:B------:R-:W-:Y:S01]  /*0b30*/  SHF.R.S32.HI R9, RZ, 0x1f, R198 ;  /* 0x0000001fff097819 */ /* 0x000fe200000114c6 */
[----:B------:R-:W-:Y:S01]  /*0b40*/  IMAD.IADD R2, R5, 0x1, -R2 ;  /* 0x0000000105027824 */ /* 0x000fe200078e0a02 */
[----:B------:R-:W-:Y:S01]  /*0b50*/  LEA.HI R0, R0, R219, RZ, 0x3 ;  /* 0x000000db00007211 */ /* 0x000fe200078f18ff */
[----:B------:R-:W-:Y:S01]  /*0b60*/  IMAD.IADD R4, R219, 0x1, -R4 ;  /* 0x00000001db047824 */ /* 0x000fe200078e0a04 */
[----:B------:R-:W-:Y:S01]  /*0b70*/  LEA.HI R8, R9, R198, RZ, 0x2 ;  /* 0x000000c609087211 */ /* 0x000fe200078f10ff */
[----:B------:R-:W-:Y:S01]  /*0b80*/  IMAD R216, R2, 0x8, R7 ;  /* 0x0000000802d87824 */ /* 0x000fe200078e0207 */
[----:B------:R-:W-:Y:S02]  /*0b90*/  SHF.R.S32.HI R214, RZ, 0x7, R3 ;  /* 0x00000007ffd67819 */ /* 0x000fe40000011403 */
[----:B------:R-:W-:-:S02]  /*0ba0*/  LEA.HI R2, R4, R4, RZ, 0x1 ;  /* 0x0000000404027211 */ /* 0x000fc400078f08ff */
[--C-:B------:R-:W-:Y:S02]  /*0bb0*/  SHF.R.S32.HI R6, RZ, 0x2, R8.reuse ;  /* 0x00000002ff067819 */ /* 0x100fe40000011408 */
[----:B------:R-:W-:Y:S02]  /*0bc0*/  SHF.R.S32.HI R11, RZ, 0x1f, R8 ;  /* 0x0000001fff0b7819 */ /* 0x000fe40000011408 */
[----:B------:R-:W-:Y:S02]  /*0bd0*/  LOP3.LUT R5, R2, 0x1ffffffe, RZ, 0xc0, !PT ;  /* 0x1ffffffe02057812 */ /* 0x000fe400078ec0ff */
[----:B------:R-:W-:Y:S02]  /*0be0*/  LEA.HI R11, R11, R6, RZ, 0x3 ;  /* 0x000000060b0b7211 */ /* 0x000fe400078f18ff */
[----:B------:R-:W-:Y:S01]  /*0bf0*/  LOP3.LUT R2, R0, 0xfffffff8, RZ, 0xc0, !PT ;  /* 0xfffffff800027812 */ /* 0x000fe200078ec0ff */
[----:B------:R-:W-:Y:S01]  /*0c00*/  IMAD.IADD R4, R4, 0x1, -R5 ;  /* 0x0000000104047824 */ /* 0x000fe200078e0a05 */
[----:B------:R-:W-:-:S02]  /*0c10*/  LOP3.LUT R5, R8, 0x7ffffffc, RZ, 0xc0, !PT ;  /* 0x7ffffffc08057812 */ /* 0x000fc400078ec0ff */
        /* <DEDUP_REMOVED lines=13> */
[----:B------:R-:W-:-:S02]  /*0cf0*/  IMAD.IADD R3, R214, 0x1, -R3 ;  /* 0x00000001d6037824 */ /* 0x000fc400078e0a03 */
[----:B------:R-:W-:Y:S02]  /*0d00*/  VIADD R18, R2, 0x40 ;  /* 0x0000004002127836 */ /* 0x000fe40000000000 */
[C---:B------:R-:W-:Y:S02]  /*0d10*/  VIADD R196, R16.reuse, 0x8 ;  /* 0x0000000810c47836 */ /* 0x040fe40000000000 */
        /* <DEDUP_REMOVED lines=28> */
[----:B------:R-:W-:Y:S01]  /*0ee0*/  IMAD R215, R3, 0x40, R6 ;  /* 0x0000004003d77824 */ /* 0x000fe200078e0206 */
[----:B------:R-:W-:-:S02]  /*0ef0*/  SHF.R.S32.HI R200, RZ, 0x1f, R23 ;  /* 0x0000001fffc87819 */ /* 0x000fc40000011417 */
[----:B------:R-:W-:Y:S01]  /*0f00*/  SHF.R.S32.HI R199, RZ, 0x1f, R22 ;  /* 0x0000001fffc77819 */ /* 0x000fe20000011416 */
[----:B------:R-:W-:-:S07]  /*0f10*/  IMAD R17, R4, 0x8, R215 ;  /* 0x0000000804117824 */ /* 0x000fce00078e02d7 */
.L_x_2669:
[----:B0-2-4-:R-:W0:Y:S01]  /*0f20*/  LDC.64 R4, c[0x0][0xc88] ;  /* 0x00032200ff047b82 */ /* 0x015e220000000a00 */
[----:B------:R-:W-:Y:S01]  /*0f30*/  ULDC.64 UR8, c[0x0][0xa28] ;  /* 0x00028a0000087ab9 */ /* 0x000fe20000000a00 */
[----:B------:R-:W-:Y:S01]  /*0f40*/  ULDC.64 UR10, c[0x0][0xa18] ;  /* 0x00028600000a7ab9 */ /* 0x000fe20000000a00 */
[----:B------:R-:W-:Y:S01]  /*0f50*/  ULDC UR4, c[0x0][0x424] ;  /* 0x0001090000047ab9 */ /* 0x000fe20000000800 */
[----:B------:R-:W-:Y:S01]  /*0f60*/  ULDC UR7, c[0x0][0x2f0] ;  /* 0x0000bc0000077ab9 */ /* 0x000fe20000000800 */
[----:B0-----:R-:W-:-:S06]  /*0f70*/  IMAD.WIDE R4, R35, 0x4, R4 ;  /* 0x0000000423047825 */ /* 0x001fcc00078e0204 */
[----:B------:R-:W2:Y:S01]  /*0f80*/  LDG.E R4, desc[UR56][R4.64] ;  /* 0x0000003804047981 */ /* 0x000ea2000c1e1900 */
[----:B------:R-:W-:Y:S02]  /*0f90*/  UISETP.NE.U32.AND UP0, UPT, UR8, URZ, UPT ;  /* 0x0000003f0800728c */ /* 0x000fe4000bf05070 */
[----:B------:R-:W-:Y:S02]  /*0fa0*/  UISETP.NE.U32.AND UP1, UPT, UR10, URZ, UPT ;  /* 0x0000003f0a00728c */ /* 0x000fe4000bf25070 */
[----:B------:R-:W-:Y:S02]  /*0fb0*/  UISETP.NE.AND.EX UP0, UPT, UR9, URZ, UPT, UP0 ;  /* 0x0000003f0900728c */ /* 0x000fe4000bf05300 */
[----:B------:R-:W-:-:S04]  /*0fc0*/  UISETP.NE.AND.EX UP1, UPT, UR11, URZ, UPT, UP1 ;  /* 0x0000003f0b00728c */ /* 0x000fc8000bf25310 */
[----:B------:R-:W-:Y:S02]  /*0fd0*/  PLOP3.LUT P0, PT, PT, PT, UP0, 0x80, 0x0 ;  /* 0x000000000000781c */ /* 0x000fe40003f0f008 */
[----:B------:R-:W-:Y:S02]  /*0fe0*/  PLOP3.LUT P2, PT, PT, PT, UP1, 0x80, 0x0 ;  /* 0x000000000000781c */ /* 0x000fe40003f4f018 */
[----:B--2---:R-:W-:-:S13]  /*0ff0*/  R2UR UR42, R4 ;  /* 0x00000000042a72ca */ /* 0x004fda00000e0000 */
[----:B------:R-:W-:Y:S02]  /*1000*/  USHF.R.S32.HI UR36, URZ, 0x1f, UR42 ;  /* 0x0000001f3f247899 */ /* 0x000fe4000801142a */
[----:B------:R-:W-:-:S04]  /*1010*/  @UP0 ULEA UR8, UP2, UR42, UR8, 0x2 ;  /* 0x000000082a080291 */ /* 0x000fc8000f84103f */
[----:B------:R-:W-:Y:S02]  /*1020*/  @UP0 ULEA.HI.X UR9, UR42, UR9, UR36, 0x2, UP2 ;  /* 0x000000092a090291 */ /* 0x000fe400090f1424 */
[----:B------:R-:W-:Y:S01]  /*1030*/  @UP1 ULEA UR10, UP0, UR42, UR10, 0x2 ;  /* 0x0000000a2a0a1291 */ /* 0x000fe2000f80103f */
[----:B------:R-:W-:-:S03]  /*1040*/  IMAD.U32 R4, RZ, RZ, UR8 ;  /* 0x00000008ff047e24 */ /* 0x000fc6000f8e00ff */
[----:B------:R-:W-:Y:S01]  /*1050*/  @UP1 ULEA.HI.X UR11, UR42, UR11, UR36, 0x2, UP0 ;  /* 0x0000000b2a0b1291 */ /* 0x000fe200080f1424 */
[----:B------:R-:W-:Y:S01]  /*1060*/  IMAD.U32 R5, RZ, RZ, UR9 ;  /* 0x00000009ff057e24 */ /* 0x000fe2000f8e00ff */
[----:B------:R-:W-:Y:S01]  /*1070*/  ULDC.64 UR8, c[0x0][0x418] ;  /* 0x0001060000087ab9 */ /* 0x000fe20000000a00 */
[----:B------:R-:W-:-:S03]  /*1080*/  IMAD.U32 R6, RZ, RZ, UR10 ;  /* 0x0000000aff067e24 */ /* 0x000fc6000f8e00ff */
[----:B---3--:R-:W-:Y:S01]  /*1090*/  IMAD.U32 R7, RZ, RZ, UR11 ;  /* 0x0000000bff077e24 */ /* 0x008fe2000f8e00ff */
[----:B------:R-:W2:Y:S01]  /*10a0*/  @P0 LDG.E R4, desc[UR56][R4.64] ;  /* 0x0000003804040981 */ /* 0x000ea2000c1e1900 */
[----:B------:R-:W-:Y:S01]  /*10b0*/  UISETP.NE.U32.AND UP0, UPT, UR8, URZ, UPT ;  /* 0x0000003f0800728c */ /* 0x000fe2000bf05070 */
[----:B------:R-:W-:Y:S02]  /*10c0*/  ULDC.64 UR10, c[0x0][0xa20] ;  /* 0x00028800000a7ab9 */ /* 0x000fe40000000a00 */
[----:B------:R-:W3:Y:S01]  /*10d0*/  @P2 LDG.E R6, desc[UR56][R6.64] ;  /* 0x0000003806062981 */ /* 0x000ee2000c1e1900 */
[----:B------:R-:W-:Y:S01]  /*10e0*/  UISETP.NE.AND.EX UP0, UPT, UR9, URZ, UPT, UP0 ;  /* 0x0000003f0900728c */ /* 0x000fe2000bf05300 */
[----:B------:R-:W-:Y:S01]  /*10f0*/  ISETP.NE.U32.AND P1, PT, RZ, UR10, PT ;  /* 0x0000000aff007c0c */ /* 0x000fe2000bf25070 */
[----:B------:R-:W-:Y:S01]  /*1100*/  UMOV UR52, URZ ;  /* 0x0000003f00347c82 */ /* 0x000fe20008000000 */
[----:B------:R-:W-:Y:S02]  /*1110*/  ULOP3.LUT UR43, UR5, 0xffff, URZ, 0xc0, !UPT ;  /* 0x0000ffff052b7892 */ /* 0x000fe4000f8ec03f */
[----:B------:R-:W-:Y:S01]  /*1120*/  USEL UR4, UR4, 0x1, UP0 ;  /* 0x0000000104047887 */ /* 0x000fe20008000000 */
[----:B------:R-:W-:-:S03]  /*1130*/  ISETP.NE.AND.EX P1, PT, RZ, UR11, PT, P1 ;  /* 0x0000000bff007c0c */ /* 0x000fc6000bf25310 */
[----:B------:R-:W-:Y:S01]  /*1140*/  UIMAD UR4, UR4, UR7, URZ ;  /* 0x00000007040472a4 */ /* 0x000fe2000f8e023f */
[----:B--2---:R-:W-:Y:S02]  /*1150*/  @P0 R2UR UR52, R4 ;  /* 0x00000000043402ca */ /* 0x004fe400000e0000 */
[----:B---3--:R-:W-:Y:S01]  /*1160*/  @P2 R2UR UR53, R6 ;  /* 0x00000000063522ca */ /* 0x008fe200000e0000 */
[----:B-1---5:R-:W-:-:S14]  /*1170*/  @P2 BRA `(.L_x_2606) ;  /* 0x0000000000382947 */ /* 0x022fdc0003800000 */
        /* <DEDUP_REMOVED lines=14> */
.L_x_2606:
[----:B------:R-:W-:Y:S05]  /*1260*/  @!P1 BRA `(.L_x_2607) ;  /* 0x00000000001c9947 */ /* 0x000fea0003800000 */
[----:B------:R-:W-:-:S04]  /*1270*/  ULEA UR4, UP0, UR42, UR10, 0x2 ;  /* 0x0000000a2a047291 */ /* 0x000fc8000f80103f */
[----:B------:R-:W-:Y:S02]  /*1280*/  ULEA.HI.X UR7, UR42, UR11, UR36, 0x2, UP0 ;  /* 0x0000000b2a077291 */ /* 0x000fe400080f1424 */
[----:B------:R-:W-:-:S04]  /*1290*/  IMAD.U32 R4, RZ, RZ, UR4 ;  /* 0x00000004ff047e24 */ /* 0x000fc8000f8e00ff */
[----:B------:R-:W-:-:S05]  /*12a0*/  IMAD.U32 R5, RZ, RZ, UR7 ;  /* 0x00000007ff057e24 */ /* 0x000fca000f8e00ff */
[----:B------:R-:W2:Y:S02]  /*12b0*/  LDG.E R4, desc[UR56][R4.64] ;  /* 0x0000003804047981 */ /* 0x000ea4000c1e1900 */
[----:B--2---:R-:W-:Y:S01]  /*12c0*/  R2UR UR4, R4 ;  /* 0x00000000040472ca */ /* 0x004fe200000e0000 */
[----:B------:R-:W-:-:S14]  /*12d0*/  BRA `(.L_x_2608) ;  /* 0x0000000000347947 */ /* 0x000fdc0003800000 */
.L_x_2607:
        /* <DEDUP_REMOVED lines=13> */
.L_x_2608:
[----:B------:R-:W-:Y:S01]  /*13b0*/  ULDC UR7, c[0x0][0x448] ;  /* 0x0001120000077ab9 */ /* 0x000fe20000000800 */
[----:B------:R-:W-:Y:S02]  /*13c0*/  USHF.L.U32 UR37, UR6, 0x7, URZ ;  /* 0x0000000706257899 */ /* 0x000fe4000800063f */
[----:B------:R-:W-:Y:S02]  /*13d0*/  UISETP.NE.AND UP0, UPT, UR7, 0x1, UPT ;  /* 0x000000010700788c */ /* 0x000fe4000bf05270 */
[----:B------:R-:W-:Y:S02]  /*13e0*/  UIADD3 UR8, UR37, 0x7f, URZ ;  /* 0x0000007f25087890 */ /* 0x000fe4000fffe03f */
[----:B------:R-:W-:Y:S02]  /*13f0*/  UIADD3 UR52, -UR52, UR4, URZ ;  /* 0x0000000434347290 */ /* 0x000fe4000fffe13f */
[----:B------:R-:W-:Y:S02]  /*1400*/  UP2UR UR54, UPR, URZ, 0x1 ;  /* 0x000000013f367883 */ /* 0x000fe40008000000 */
[----:B------:R-:W-:-:S03]  /*1410*/  UIADD3 UR9, UR52, 0x80, -UR53 ;  /* 0x0000008034097890 */ /* 0x000fc6000fffe835 */
[----:B------:R-:W-:Y:S01]  /*1420*/  @UP0 ULDC UR6, c[0x0][0x44c] ;  /* 0x0001130000060ab9 */ /* 0x000fe20000000800 */
[----:B------:R-:W-:Y:S01]  /*1430*/  @UP0 ULDC UR4, c[0x0][0x450] ;  /* 0x0001140000040ab9 */ /* 0x000fe20000000800 */
[----:B------:R-:W-:-:S04]  /*1440*/  UIMAD.WIDE.U32 UR6, UR8, UR6, URZ ;  /* 0x00000006080672a5 */ /* 0x000fc8000f8e003f */
[----:B------:R-:W-:Y:S02]  /*1450*/  @UP0 USHF.R.U32.HI UR8, URZ, UR4, UR7 ;  /* 0x000000043f080299 */ /* 0x000fe40008011607 */
[----:B------:R-:W-:Y:S02]  /*1460*/  UIADD3 UR4, UR52, 0x7f, URZ ;  /* 0x0000007f34047890 */ /* 0x000fe4000fffe03f */
[----:B------:R-:W-:Y:S02]  /*1470*/  UIADD3 UR8, UR9, UR8, URZ ;  /* 0x0000000809087290 */ /* 0x000fe4000fffe03f */
[----:B------:R-:W-:Y:S02]  /*1480*/  USHF.R.S32.HI UR6, URZ, 0x1f, UR4 ;  /* 0x0000001f3f067899 */ /* 0x000fe40008011404 */
[----:B------:R-:W-:Y:S02]  /*1490*/  USHF.R.S32.HI UR7, URZ, 0x1f, UR8 ;  /* 0x0000001f3f077899 */ /* 0x000fe40008011408 */
[----:B------:R-:W-:-:S02]  /*14a0*/  ULEA.HI UR6, UR6, UR4, URZ, 0x7 ;  /* 0x0000000406067291 */ /* 0x000fc4000f8f383f */
[----:B------:R-:W-:Y:S02]  /*14b0*/  ULEA.HI UR7, UR7, UR8, URZ, 0x7 ;  /* 0x0000000807077291 */ /* 0x000fe4000f8f383f */
[----:B------:R-:W-:Y:S02]  /*14c0*/  USHF.R.S32.HI UR6, URZ, 0x7, UR6 ;  /* 0x000000073f067899 */ /* 0x000fe40008011406 */
[----:B------:R-:W-:Y:S02]  /*14d0*/  USHF.R.S32.HI UR7, URZ, 0x7, UR7 ;  /* 0x000000073f077899 */ /* 0x000fe40008011407 */
[----:B------:R-:W-:Y:S02]  /*14e0*/  ULOP3.LUT UR4, UR5, 0xff000000, URZ, 0xc0, !UPT ;  /* 0xff00000005047892 */ /* 0x000fe4000f8ec03f */
[----:B------:R-:W-:Y:S02]  /*14f0*/  UISETP.LT.AND UP0, UPT, UR6, UR7, UPT ;  /* 0x000000070600728c */ /* 0x000fe4000bf01270 */
[----:B------:R-:W-:-:S02]  /*1500*/  ULOP3.LUT UR5, UR5, 0xff0000, URZ, 0xc0, !UPT ;  /* 0x00ff000005057892 */ /* 0x000fc4000f8ec03f */
[----:B------:R-:W-:Y:S02]  /*1510*/  USEL UR9, UR6, UR7, UP0 ;  /* 0x0000000706097287 */ /* 0x000fe40008000000 */
[----:B------:R-:W-:Y:S02]  /*1520*/  USHF.R.U32.HI UR4, URZ, 0x8, UR4 ;  /* 0x000000083f047899 */ /* 0x000fe40008011604 */
[----:B------:R-:W-:Y:S02]  /*1530*/  UISETP.GE.AND UP0, UPT, UR9, 0x1, UPT ;  /* 0x000000010900788c */ /* 0x000fe4000bf06270 */
        /* <DEDUP_REMOVED lines=8> */
[----:B------:R-:W-:-:S03]  /*15c0*/  USEL UR10, UR46, UR4, UP0 ;  /* 0x000000042e0a7287 */ /* 0x000fc60008000000 */
[----:B------:R-:W-:Y:S01]  /*15d0*/  UMOV UR4, URZ ;  /* 0x0000003f00047c82 */ /* 0x000fe20008000000 */
[----:B------:R-:W-:Y:S02]  /*15e0*/  UIADD3 UR6, UR10, -0x1, UR9 ;  /* 0xffffffff0a067890 */ /* 0x000fe4000fffe009 */
[----:B------:R-:W-:-:S04]  /*15f0*/  IMAD.U32 R4, RZ, RZ, UR10 ;  /* 0x0000000aff047e24 */ /* 0x000fc8000f8e00ff */
[----:B------:R-:W-:Y:S01]  /*1600*/  IMAD.U32 R5, RZ, RZ, UR6 ;  /* 0x00000006ff057e24 */ /* 0x000fe2000f8e00ff */
[-C--:B------:R-:W-:Y:S01]  /*1610*/  IABS R0, R4.reuse ;  /* 0x0000000400007213 */ /* 0x080fe20000000000 */
[----:B------:R-:W-:Y:S01]  /*1620*/  ULOP3.LUT UR6, UR6, UR10, URZ, 0x3c, !UPT ;  /* 0x0000000a06067292 */ /* 0x000fe2000f8e3c3f */
[----:B------:R-:W-:Y:S02]  /*1630*/  IABS R6, R4 ;  /* 0x0000000400067213 */ /* 0x000fe40000000000 */
        /* <DEDUP_REMOVED lines=26> */
.L_x_2609:
[----:B------:R-:W-:Y:S01]  /*17e0*/  UIMAD UR39, UR38, UR4, URZ ;  /* 0x00000004262772a4 */ /* 0x000fe2000f8e023f */
[----:B------:R-:W-:Y:S01]  /*17f0*/  IMAD.U32 R0, RZ, RZ, UR9 ;  /* 0x00000009ff007e24 */ /* 0x000fe2000f8e00ff */
[----:B------:R-:W-:Y:S01]  /*1800*/  PLOP3.LUT P0, PT, PT, PT, PT, 0x80, 0x0 ;  /* 0x000000000000781c */ /* 0x000fe20003f0f070 */
[----:B------:R-:W-:Y:S01]  /*1810*/  IMAD.U32 R3, RZ, RZ, UR4 ;  /* 0x00000004ff037e24 */ /* 0x000fe2000f8e00ff */
[----:B------:R-:W-:Y:S02]  /*1820*/  CS2R R150, SRZ ;  /* 0x0000000000967805 */ /* 0x000fe4000001ff00 */
[----:B------:R-:W-:Y:S02]  /*1830*/  CS2R R148, SRZ ;  /* 0x0000000000947805 */ /* 0x000fe4000001ff00 */
[----:B------:R-:W-:Y:S02]  /*1840*/  CS2R R146, SRZ ;  /* 0x0000000000927805 */ /* 0x000fe4000001ff00 */
[----:B------:R-:W-:-:S02]  /*1850*/  CS2R R144, SRZ ;  /* 0x0000000000907805 */ /* 0x000fc4000001ff00 */
[----:B------:R-:W-:Y:S01]  /*1860*/  VIADDMNMX R3, R3, UR39, R0, PT ;  /* 0x0000002703037c46 */ /* 0x000fe2000b800100 */
[----:B------:R-:W-:Y:S01]  /*1870*/  IMAD.MOV.U32 R0, RZ, RZ, RZ ;  /* 0x000000ffff007224 */ /* 0x000fe200078e00ff */
[----:B------:R-:W-:Y:S02]  /*1880*/  CS2R R142, SRZ ;  /* 0x00000000008e7805 */ /* 0x000fe4000001ff00 */
[----:B------:R-:W-:Y:S02]  /*1890*/  CS2R R140, SRZ ;  /* 0x00000000008c7805 */ /* 0x000fe4000001ff00 */
[----:B------:R-:W-:Y:S01]  /*18a0*/  R2UR UR60, R3 ;  /* 0x00000000033c72ca */ /* 0x000fe200000e0000 */
[----:B------:R-:W-:Y:S01]  /*18b0*/  IMAD.MOV.U32 R3, RZ, RZ, RZ ;  /* 0x000000ffff037224 */ /* 0x000fe200078e00ff */
        /* <DEDUP_REMOVED lines=11> */
[----:B------:R-:W-:Y:S01]  /*1970*/  UISETP.GT.AND UP0, UPT, UR60, UR39, UPT ;  /* 0x000000273c00728c */ /* 0x000fe2000bf04270 */
[----:B------:R-:W-:Y:S02]  /*1980*/  CS2R R116, SRZ ;  /* 0x0000000000747805 */ /* 0x000fe4000001ff00 */
[----:B------:R-:W-:Y:S02]  /*1990*/  CS2R R114, SRZ ;  /* 0x0000000000727805 */ /* 0x000fe4000001ff00 */
[----:B------:R-:W-:-:S02]  /*19a0*/  CS2R R112, SRZ ;  /* 0x0000000000707805 */ /* 0x000fc4000001ff00 */
[----:B------:R-:W-:Y:S02]  /*19b0*/  CS2R R110, SRZ ;  /* 0x00000000006e7805 */ /* 0x000fe4000001ff00 */
[----:B------:R-:W-:Y:S02]  /*19c0*/  CS2R R108, SRZ ;  /* 0x00000000006c7805 */ /* 0x000fe4000001ff00 */
[----:B------:R-:W-:Y:S02]  /*19d0*/  PLOP3.LUT P1, PT, PT, PT, UP0, 0x80, 0x0 ;  /* 0x000000000000781c */ /* 0x000fe40003f2f008 */
        /* <DEDUP_REMOVED lines=42> */
.L_x_2611:
[----:B------:R-:W-:Y:S01]  /*1c80*/  ULEA.HI UR4, UR49, UR49, URZ, 0x1 ;  /* 0x0000003131047291 */ /* 0x000fe2000f8f083f */
[----:B------:R-:W-:-:S03]  /*1c90*/  IMAD.U32 R3, RZ, RZ, UR50 ;  /* 0x00000032ff037e24 */ /* 0x000fc6000f8e00ff */
[----:B------:R-:W-:Y:S02]  /*1ca0*/  ULOP3.LUT UR4, UR4, 0xfffffffe, URZ, 0xc0, !UPT ;  /* 0xfffffffe04047892 */ /* 0x000fe4000f8ec03f */
[----:B------:R-:W-:Y:S02]  /*1cb0*/  ISETP.NE.AND P0, PT, R3, 0x3, PT ;  /* 0x000000030300780c */ /* 0x000fe40003f05270 */
[----:B------:R-:W-:-:S06]  /*1cc0*/  UIADD3 UR4, UR49, -UR4, URZ ;  /* 0x8000000431047290 */ /* 0x000fcc000fffe03f */
[----:B------:R-:W-:-:S05]  /*1cd0*/  IMAD.U32 R0, RZ, RZ, UR4 ;  /* 0x00000004ff007e24 */ /* 0x000fca000f8e00ff */
[----:B------:R-:W-:-:S04]  /*1ce0*/  SHF.L.U32 R0, R0, 0x1f, RZ ;  /* 0x0000001f00007819 */ /* 0x000fc800000006ff */
[----:B------:R-:W0:Y:S02]  /*1cf0*/  SYNCS.PHASECHK.TRANS64.TRYWAIT P1, [UR41+0x28800], R0 ;  /* 0x02880000ff0075a7 */ /* 0x000e240008020169 */
[----:B0-----:R-:W-:Y:S05]  /*1d00*/  @!P1 BRA `(.L_x_2612) ;  /* 0x0000010800d09947 */ /* 0x001fea0003800000 */
.L_x_2758:
[----:B------:R-:W-:Y:S05]  /*1d10*/  @!P0 BRA `(.L_x_2613) ;  /* 0x0000000000048947 */ /* 0x000fea0003800000 */
[----:B------:R-:W-:Y:S01]  /*1d20*/  BPT.TRAP 0x1 ;  /* 0x000000040000795c */ /* 0x000fe20000300000 */
.L_x_2613:
[----:B0-----:R-:W-:Y:S02]  /*1d30*/  IMAD.U32 R0, RZ, RZ, UR47 ;  /* 0x0000002fff007e24 */ /* 0x001fe4000f8e00ff */
[----:B------:R-:W-:-:S03]  /*1d40*/  IMAD.U32 R3, RZ, RZ, UR48 ;  /* 0x00000030ff037e24 */ /* 0x000fc6000f8e00ff */
[----:B------:R-:W-:Y:S02]  /*1d50*/  LEA R0, R0, UR41, 0x3 ;  /* 0x0000002900007c11 */ /* 0x000fe4000f8e18ff */
[----:B------:R-:W-:-:S04]  /*1d60*/  SHF.L.U32 R3, R3, 0x1f, RZ ;  /* 0x0000001f03037819 */ /* 0x000fc800000006ff */
[----:B------:R0:W1:Y:S01]  /*1d70*/  SYNCS.PHASECHK.TRANS64.TRYWAIT P1, [R0+URZ+0x28830], R3 ;  /* 0x02883003000075a7 */ /* 0x000062000802017f */
[----:B------:R-:W-:Y:S05]  /*1d80*/  @!P0 BRA `(.L_x_2614) ;  /* 0x0000000000048947 */ /* 0x000fea0003800000 */
[----:B------:R-:W-:Y:S01]  /*1d90*/  BPT.TRAP 0x1 ;  /* 0x000000040000795c */ /* 0x000fe20000300000 */
.L_x_2614:
[----:B-1----:R-:W-:Y:S05]  /*1da0*/  @P1 BRA `(.L_x_2615) ;  /* 0x0000000000081947 */ /* 0x002fea0003800000 */
[----:B------:R-:W1:Y:S02]  /*1db0*/  SYNCS.PHASECHK.TRANS64.TRYWAIT P1, [R0+URZ+0x28830], R3 ;  /* 0x02883003000075a7 */ /* 0x000e64000802017f */
[----:B-1----:R-:W-:Y:S05]  /*1dc0*/  @!P1 BRA `(.L_x_2616) ;  /* 0x0000010800b89947 */ /* 0x002fea0003800000 */
.L_x_2615:
        /* <DEDUP_REMOVED lines=63> */
.L_x_2617:
[----:B------:R-:W-:Y:S01]  /*21c0*/  UISETP.NE.AND UP0, UPT, UR54, URZ, UPT ;  /* 0x0000003f3600728c */ /* 0x000fe2000bf05270 */
[----:B------:R-:W-:Y:S01]  /*21d0*/  VIADD R5, R17, UR37 ;  /* 0x0000002511057c36 */ /* 0x000fe20008000000 */
[----:B------:R-:W-:Y:S01]  /*21e0*/  ULDC UR55, c[0x0][0x988] ;  /* 0x0002620000377ab9 */ /* 0x000fe20000000800 */
[----:B------:R-:W-:Y:S01]  /*21f0*/  IMAD.U32 R8, RZ, RZ, UR53 ;  /* 0x00000035ff087e24 */ /* 0x000fe2000f8e00ff */
[----:B------:R-:W-:Y:S01]  /*2200*/  R2UR UR11, R0 ;  /* 0x00000000000b72ca */ /* 0x000fe200000e0000 */
[----:B------:R-:W-:Y:S01]  /*2210*/  UMOV UR10, UR37 ;  /* 0x00000025000a7c82 */ /* 0x000fe20008000000 */
[----:B------:R-:W-:Y:S02]  /*2220*/  PLOP3.LUT P1, PT, PT, PT, UP0, 0x80, 0x0 ;  /* 0x000000000000781c */ /* 0x000fe40003f2f008 */
[----:B------:R-:W-:Y:S02]  /*2230*/  CS2R R150, SRZ ;  /* 0x0000000000967805 */ /* 0x000fe4000001ff00 */
[----:B------:R-:W-:-:S02]  /*2240*/  PLOP3.LUT P2, PT, PT, PT, UP0, 0x80, 0x0 ;  /* 0x000000000000781c */ /* 0x000fc40003f4f008 */
[----:B------:R-:W-:Y:S02]  /*2250*/  CS2R R148, SRZ ;  /* 0x0000000000947805 */ /* 0x000fe4000001ff00 */
[----:B------:R-:W-:Y:S01]  /*2260*/  CS2R R146, SRZ ;  /* 0x0000000000927805 */ /* 0x000fe2000001ff00 */
[----:B------:R-:W-:Y:S01]  /*2270*/  @UP0 ULDC UR6, c[0x0][0x44c] ;  /* 0x0001130000060ab9 */ /* 0x000fe20000000800 */
[----:B------:R-:W-:Y:S01]  /*2280*/  @UP0 ULDC UR14, c[0x0][0x450] ;  /* 0x00011400000e0ab9 */ /* 0x000fe20000000800 */
[----:B------:R-:W-:Y:S02]  /*2290*/  CS2R R144, SRZ ;  /* 0x0000000000907805 */ /* 0x000fe4000001ff00 */
[----:B------:R-:W-:Y:S02]  /*22a0*/  CS2R R142, SRZ ;  /* 0x00000000008e7805 */ /* 0x000fe4000001ff00 */
[----:B------:R-:W-:Y:S02]  /*22b0*/  CS2R R140, SRZ ;  /* 0x00000000008c7805 */ /* 0x000fe4000001ff00 */
[----:B------:R-:W-:-:S02]  /*22c0*/  CS2R R138, SRZ ;  /* 0x00000000008a7805 */ /* 0x000fc4000001ff00 */
[----:B------:R-:W-:Y:S02]  /*22d0*/  CS2R R136, SRZ ;  /* 0x0000000000887805 */ /* 0x000fe4000001ff00 */
[----:B------:R-:W-:Y:S01]  /*22e0*/  CS2R R134, SRZ ;  /* 0x0000000000867805 */ /* 0x000fe2000001ff00 */
[----:B01----:R-:W-:Y:S01]  /*22f0*/  @P1 IMAD.HI.U32 R3, R5, UR6, RZ ;  /* 0x0000000605031c27 */ /* 0x003fe2000f8e00ff */
[----:B------:R-:W-:Y:S01]  /*2300*/  @UP0 ULDC UR6, c[0x0][0x450] ;  /* 0x0001140000060ab9 */ /* 0x000fe20000000800 */
[----:B------:R-:W-:Y:S02]  /*2310*/  CS2R R132, SRZ ;  /* 0x0000000000847805 */ /* 0x000fe4000001ff00 */
[----:B------:R-:W-:Y:S02]  /*2320*/  CS2R R130, SRZ ;  /* 0x0000000000827805 */ /* 0x000fe4000001ff00 */
[----:B------:R-:W-:Y:S02]  /*2330*/  CS2R R128, SRZ ;  /* 0x0000000000807805 */ /* 0x000fe4000001ff00 */
[----:B------:R-:W-:Y:S01]  /*2340*/  @P2 SHF.R.U32.HI R5, RZ, UR6, R3 ;  /* 0x00000006ff052c19 */ /* 0x000fe20008011603 */
[----:B------:R-:W-:Y:S01]  /*2350*/  UMOV UR6, 0xffffff80 ;  /* 0xffffff8000067882 */ /* 0x000fe20000000000 */
[----:B------:R-:W-:Y:S01]  /*2360*/  CS2R R126, SRZ ;  /* 0x00000000007e7805 */ /* 0x000fe2000001ff00 */
[----:B------:R-:W-:Y:S01]  /*2370*/  UIMAD UR6, UR60, UR6, 0x80 ;  /* 0x000000803c0674a4 */ /* 0x000fe2000f8e0206 */
[----:B------:R-:W-:Y:S01]  /*2380*/  CS2R R124, SRZ ;  /* 0x00000000007c7805 */ /* 0x000fe2000001ff00 */
[----:B------:R-:W0:Y:S01]  /*2390*/  SHFL.IDX PT, R4, R5, 0x1, 0x1c1f ;  /* 0x003c1f0005047f89 */ /* 0x000e2200000e0000 */
[----:B------:R-:W-:Y:S01]  /*23a0*/  UIADD3 UR60, UR60, -0x2, URZ ;  /* 0xfffffffe3c3c7890 */ /* 0x000fe2000fffe03f */
[----:B------:R-:W-:-:S02]  /*23b0*/  CS2R R122, SRZ ;  /* 0x00000000007a7805 */ /* 0x000fc4000001ff00 */
[----:B------:R-:W-:Y:S01]  /*23c0*/  CS2R R120, SRZ ;  /* 0x0000000000787805 */ /* 0x000fe2000001ff00 */
[----:B------:R-:W-:Y:S01]  /*23d0*/  IMAD.U32 R7, RZ, RZ, UR6 ;  /* 0x00000006ff077e24 */ /* 0x000fe2000f8e00ff */
[----:B------:R-:W1:Y:S01]  /*23e0*/  SHFL.IDX PT, R5, R5, RZ, 0x1c1f ;  /* 0x001c1fff05057589 */ /* 0x000e6200000e0000 */
[----:B------:R-:W-:Y:S01]  /*23f0*/  @UP0 ULDC UR6, c[0x0][0x44c] ;  /* 0x0001130000060ab9 */ /* 0x000fe20000000800 */
[----:B------:R-:W-:Y:S01]  /*2400*/  CS2R R118, SRZ ;  /* 0x0000000000767805 */ /* 0x000fe2000001ff00 */
[----:B------:R-:W-:Y:S01]  /*2410*/  UIMAD.WIDE.U32 UR6, UR37, UR6, URZ ;  /* 0x00000006250672a5 */ /* 0x000fe2000f8e003f */
[C-C-:B------:R-:W-:Y:S01]  /*2420*/  IADD3 R3, -R16.reuse, 0x1, R7.reuse ;  /* 0x0000000110037810 */ /* 0x140fe20007ffe107 */
[----:B------:R-:W-:Y:S01]  /*2430*/  UIADD3 UR6, UR11, 0x28840, URZ ;  /* 0x000288400b067890 */ /* 0x000fe2000fffe03f */
[----:B------:R-:W-:Y:S01]  /*2440*/  IADD3 R6, -R16, UR52, R7 ;  /* 0x0000003410067c10 */ /* 0x000fe2000fffe107 */
[----:B------:R-:W-:Y:S01]  /*2450*/  @UP0 USHF.R.U32.HI UR10, URZ, UR14, UR7 ;  /* 0x0000000e3f0a0299 */ /* 0x000fe20008011607 */
[----:B------:R-:W-:Y:S01]  /*2460*/  IADD3 R7, -R8, UR52, R3 ;  /* 0x0000003408077c10 */ /* 0x000fe2000fffe103 */
[----:B------:R-:W-:Y:S01]  /*2470*/  UPRMT UR6, UR40, 0x654, UR6 ;  /* 0x0000065428067896 */ /* 0x000fe20008000006 */
[----:B------:R-:W-:Y:S01]  /*2480*/  CS2R R116, SRZ ;  /* 0x0000000000747805 */ /* 0x000fe2000001ff00 */
[----:B------:R-:W-:Y:S01]  /*2490*/  UIADD3 UR7, UR10, UR52, -UR53 ;  /* 0x000000340a077290 */ /* 0x000fe2000fffe835 */
[----:B------:R-:W-:-:S02]  /*24a0*/  CS2R R114, SRZ ;  /* 0x0000000000727805 */ /* 0x000fc4000001ff00 */
[----:B------:R-:W-:Y:S02]  /*24b0*/  CS2R R112, SRZ ;  /* 0x0000000000707805 */ /* 0x000fe4000001ff00 */
[----:B------:R-:W-:Y:S01]  /*24c0*/  CS2R R110, SRZ ;  /* 0x00000000006e7805 */ /* 0x000fe2000001ff00 */
[----:B------:R-:W-:Y:S01]  /*24d0*/  USHF.R.S32.HI UR10, URZ, 0x1f, UR7 ;  /* 0x0000001f3f0a7899 */ /* 0x000fe20008011407 */
[----:B------:R-:W-:Y:S02]  /*24e0*/  CS2R R108, SRZ ;  /* 0x00000000006c7805 */ /* 0x000fe4000001ff00 */
[----:B------:R-:W-:Y:S01]  /*24f0*/  CS2R R106, SRZ ;  /* 0x00000000006a7805 */ /* 0x000fe2000001ff00 */
[----:B------:R-:W-:Y:S01]  /*2500*/  SYNCS.ARRIVE.TRANS64.RED.A1T0 RZ, [UR6], RZ ;  /* 0x000000ffffff79a7 */ /* 0x000fe20008100406 */
[----:B0-----:R-:W-:Y:S01]  /*2510*/  VIADDMNMX R4, R4, R7, R6, PT ;  /* 0x0000000704047246 */ /* 0x001fe20003800106 */
[----:B------:R-:W-:-:S03]  /*2520*/  ULEA.HI UR10, UR10, UR7, URZ, 0x7 ;  /* 0x000000070a0a7291 */ /* 0x000fc6000f8f383f */
[C---:B------:R-:W-:Y:S01]  /*2530*/  ISETP.GT.AND P1, PT, R4.reuse, RZ, PT ;  /* 0x000000ff0400720c */ /* 0x040fe20003f24270 */
[----:B------:R-:W-:Y:S01]  /*2540*/  USHF.R.S32.HI UR10, URZ, 0x7, UR10 ;  /* 0x000000073f0a7899 */ /* 0x000fe2000801140a */
[C---:B------:R-:W-:Y:S02]  /*2550*/  ISETP.GT.AND P2, PT, R4.reuse, 0x1, PT ;  /* 0x000000010400780c */ /* 0x040fe40003f44270 */
[----:B------:R-:W-:Y:S01]  /*2560*/  ISETP.GT.AND P3, PT, R4, 0x8, PT ;  /* 0x000000080400780c */ /* 0x000fe20003f64270 */
[----:B------:R-:W-:Y:S01]  /*2570*/  UISETP.LT.AND UP0, UPT, UR39, UR10, UPT ;  /* 0x0000000a2700728c */ /* 0x000fe2000bf01270 */
[----:B------:R-:W-:Y:S02]  /*2580*/  FSEL R8, R26, -INF , P1 ;  /* 0xff8000001a087808 */ /* 0x000fe40000800000 */
[----:B------:R-:W-:Y:S01]  /*2590*/  FSEL R10, R27, -INF , P2 ;  /* 0xff8000001b0a7808 */ /* 0x000fe20001000000 */
[----:B------:R-:W-:Y:S01]  /*25a0*/  USEL UR58, UR39, UR10, !UP0 ;  /* 0x0000000a273a7287 */ /* 0x000fe2000c000000 */
[----:B------:R-:W-:-:S02]  /*25b0*/  ISETP.GT.AND P1, PT, R4, 0x9, PT ;  /* 0x000000090400780c */ /* 0x000fc40003f24270 */
[----:B------:R-:W-:Y:S01]  /*25c0*/  FSEL R12, R30, -INF , P3 ;  /* 0xff8000001e0c7808 */ /* 0x000fe20001800000 */
[----:B------:R-:W-:Y:S01]  /*25d0*/  UISETP.GE.AND UP0, UPT, UR60, UR58, UPT ;  /* 0x0000003a3c00728c */ /* 0x000fe2000bf06270 */
        /* <DEDUP_REMOVED lines=87> */
[----:B-1----:R-:W-:Y:S02]  /*2b50*/  VIADDMNMX R11, R5, R7, R6, PT ;  /* 0x00000007050b7246 */ /* 0x002fe40003800106 */
[----:B------:R-:W-:-:S02]  /*2b60*/  FMNMX.FTZ R9, R87, R4, !PT ;  /* 0x0000000457097209 */ /* 0x000fc40007810000 */
[C---:B------:R-:W-:Y:S02]  /*2b70*/  ISETP.GT.AND P2, PT, R11.reuse, 0x1, PT ;  /* 0x000000010b00780c */ /* 0x040fe40003f44270 */
[----:B------:R-:W-:Y:S01]  /*2b80*/  ISETP.GT.AND P3, PT, R11, 0x8, PT ;  /* 0x000000080b00780c */ /* 0x000fe20003f64270 */
[----:B------:R-:W0:Y:S01]  /*2b90*/  SHFL.BFLY PT, R4, R9, 0x2, 0x1f ;  /* 0x0c401f0009047f89 */ /* 0x000e2200000e0000 */
[----:B------:R-:W-:Y:S02]  /*2ba0*/  FSEL R88, R25, -INF , P2 ;  /* 0xff80000019587808 */ /* 0x000fe40001000000 */
[----:B------:R-:W-:Y:S02]  /*2bb0*/  FSEL R28, R28, -INF , P3 ;  /* 0xff8000001c1c7808 */ /* 0x000fe40001800000 */
[----:B------:R-:W-:-:S04]  /*2bc0*/  ISETP.GT.AND P2, PT, R11, 0x10, PT ;  /* 0x000000100b00780c */ /* 0x000fc80003f44270 */
[----:B------:R-:W-:Y:S02]  /*2bd0*/  FSEL R32, R32, -INF , P2 ;  /* 0xff80000020207808 */ /* 0x000fe40001000000 */
[----:B------:R-:W-:Y:S02]  /*2be0*/  ISETP.GT.AND P2, PT, R11, 0x18, PT ;  /* 0x000000180b00780c */ /* 0x000fe40003f44270 */
[----:B0-----:R-:W-:Y:S02]  /*2bf0*/  FMNMX.FTZ R13, R9, R4, !PT ;  /* 0x00000004090d7209 */ /* 0x001fe40007810000 */
[----:B------:R-:W-:Y:S02]  /*2c00*/  FSEL R9, R36, -INF , P2 ;  /* 0xff80000024097808 */ /* 0x000fe40001000000 */
[----:B------:R-:W-:Y:S01]  /*2c10*/  ISETP.GT.AND P2, PT, R11, 0x20, PT ;  /* 0x000000200b00780c */ /* 0x000fe20003f44270 */
[----:B------:R-:W0:Y:S03]  /*2c20*/  SHFL.BFLY PT, R4, R13, 0x1, 0x1f ;  /* 0x0c201f000d047f89 */ /* 0x000e2600000e0000 */
[----:B------:R-:W-:-:S02]  /*2c30*/  FSEL R40, R40, -INF , P2 ;  /* 0xff80000028287808 */ /* 0x000fc40001000000 */
[----:B------:R-:W-:-:S04]  /*2c40*/  ISETP.GT.AND P2, PT, R11, 0x28, PT ;  /* 0x000000280b00780c */ /* 0x000fc80003f44270 */
[----:B------:R-:W-:Y:S02]  /*2c50*/  FSEL R44, R44, -INF , P2 ;  /* 0xff8000002c2c7808 */ /* 0x000fe40001000000 */
[----:B------:R-:W-:-:S04]  /*2c60*/  ISETP.GT.AND P2, PT, R11, 0x30, PT ;  /* 0x000000300b00780c */ /* 0x000fc80003f44270 */
[----:B------:R-:W-:Y:S02]  /*2c70*/  FSEL R48, R48, -INF , P2 ;  /* 0xff80000030307808 */ /* 0x000fe40001000000 */
[----:B------:R-:W-:-:S04]  /*2c80*/  ISETP.GT.AND P2, PT, R11, 0x38, PT ;  /* 0x000000380b00780c */ /* 0x000fc80003f44270 */
[----:B------:R-:W-:Y:S02]  /*2c90*/  FSEL R52, R52, -INF , P2 ;  /* 0xff80000034347808 */ /* 0x000fe40001000000 */
[----:B------:R-:W-:Y:S02]  /*2ca0*/  ISETP.GT.AND P2, PT, R11, 0x40, PT ;  /* 0x000000400b00780c */ /* 0x000fe40003f44270 */
[----:B0-----:R-:W-:Y:S02]  /*2cb0*/  FMNMX.FTZ R4, R13, R4, !PT ;  /* 0x000000040d047209 */ /* 0x001fe40007810000 */
[----:B------:R-:W-:Y:S02]  /*2cc0*/  FSEL R56, R56, -INF , P2 ;  /* 0xff80000038387808 */ /* 0x000fe40001000000 */
[C---:B------:R-:W-:Y:S01]  /*2cd0*/  FSETP.NEU.FTZ.AND P1, PT, R4.reuse, -INF , PT ;  /* 0xff8000000400780b */ /* 0x040fe20003f3d000 */
[----:B------:R-:W-:Y:S01]  /*2ce0*/  FMUL.FTZ R3, R4, UR55 ;  /* 0x0000003704037c20 */ /* 0x000fe20008410000 */
[----:B------:R-:W-:-:S04]  /*2cf0*/  ISETP.GT.AND P2, PT, R11, 0x48, PT ;  /* 0x000000480b00780c */ /* 0x000fc80003f44270 */
[----:B------:R-:W-:Y:S02]  /*2d00*/  FSEL R3, R3, RZ, P1 ;  /* 0x000000ff03037208 */ /* 0x000fe40000800000 */
[C---:B------:R-:W-:Y:S02]  /*2d10*/  ISETP.GT.AND P1, PT, R11.reuse, RZ, PT ;  /* 0x000000ff0b00720c */ /* 0x040fe40003f24270 */
[----:B------:R-:W-:Y:S01]  /*2d20*/  FSEL R60, R60, -INF , P2 ;  /* 0xff8000003c3c7808 */ /* 0x000fe20001000000 */
[--C-:B------:R-:W-:Y:S01]  /*2d30*/  FFMA.FTZ R181, R8, UR55, -R3.reuse ;  /* 0x0000003708b57c23 */ /* 0x100fe20008010803 */
[----:B------:R-:W-:Y:S01]  /*2d40*/  FSEL R7, R24, -INF , P1 ;  /* 0xff80000018077808 */ /* 0x000fe20000800000 */
[--C-:B------:R-:W-:Y:S01]  /*2d50*/  FFMA.FTZ R6, R10, UR55, -R3.reuse ;  /* 0x000000370a067c23 */ /* 0x100fe20008010803 */
[----:B------:R-:W-:Y:S01]  /*2d60*/  ISETP.GT.AND P1, PT, R11, 0x9, PT ;  /* 0x000000090b00780c */ /* 0x000fe20003f24270 */
[--C-:B------:R-:W-:Y:S01]  /*2d70*/  FFMA.FTZ R183, R12, UR55, -R3.reuse ;  /* 0x000000370cb77c23 */ /* 0x100fe20008010803 */
[----:B------:R-:W-:Y:S01]  /*2d80*/  FMNMX.FTZ R5, R7, R88, !PT ;  /* 0x0000005807057209 */ /* 0x000fe20007810000 */
[--C-:B------:R-:W-:Y:S01]  /*2d90*/  FFMA.FTZ R171, R54, UR55, -R3.reuse ;  /* 0x0000003736ab7c23 */ /* 0x100fe20008010803 */
[----:B------:R-:W-:Y:S01]  /*2da0*/  FSEL R29, R29, -INF , P1 ;  /* 0xff8000001d1d7808 */ /* 0x000fe20000800000 */
[----:B------:R-:W-:Y:S01]  /*2db0*/  MUFU.EX2 R181, R181 ;  /* 0x000000b500b57308 */ /* 0x000fe20000000800 */
[----:B------:R-:W-:Y:S01]  /*2dc0*/  FMNMX.FTZ R8, R28, R5, !PT ;  /* 0x000000051c087209 */ /* 0x000fe20007810000 */
[--C-:B------:R-:W-:Y:S01]  /*2dd0*/  FFMA.FTZ R177, R90, UR55, -R3.reuse ;  /* 0x000000375ab17c23 */ /* 0x100fe20008010803 */
[----:B------:R-:W-:Y:S01]  /*2de0*/  ISETP.GT.AND P1, PT, R11, 0x11, PT ;  /* 0x000000110b00780c */ /* 0x000fe20003f24270 */
[--C-:B------:R-:W-:Y:S01]  /*2df0*/  FFMA.FTZ R179, R94, UR55, -R3.reuse ;  /* 0x000000375eb37c23 */ /* 0x100fe20008010803 */
[----:B------:R-:W-:Y:S01]  /*2e00*/  FMNMX.FTZ R5, R29, R8, !PT ;  /* 0x000000081d057209 */ /* 0x000fe20007810000 */
[--C-:B------:R-:W-:Y:S01]  /*2e10*/  FFMA.FTZ R8, R14, UR55, -R3.reuse ;  /* 0x000000370e087c23 */ /* 0x100fe20008010803 */
[----:B------:R-:W-:Y:S01]  /*2e20*/  FSEL R33, R33, -INF , P1 ;  /* 0xff80000021217808 */ /* 0x000fe20000800000 */
[----:B------:R-:W0:Y:S01]  /*2e30*/  MUFU.EX2 R6, R6 ;  /* 0x0000000600067308 */ /* 0x000e220000000800 */
[----:B------:R-:W-:Y:S01]  /*2e40*/  FMNMX.FTZ R10, R32, R5, !PT ;  /* 0x00000005200a7209 */ /* 0x000fe20007810000 */
        /* <DEDUP_REMOVED lines=16> */
[----:B0-----:R-:W-:Y:S01]  /*2f50*/  FADD.FTZ R58, R181, R6 ;  /* 0x00000006b53a7221 */ /* 0x001fe20000010000 */
        /* <DEDUP_REMOVED lines=36> */
[----:B------:R-:W-:Y:S01]  /*31a0*/  ISETP.GT.AND P2, PT, R11, 0x50, PT ;  /* 0x000000500b00780c */ /* 0x000fe20003f44270 */
[----:B------:R-:W-:Y:S01]  /*31b0*/  MUFU.EX2 R173, R173 ;  /* 0x000000ad00ad7308 */ /* 0x000fe20000000800 */
[----:B------:R-:W-:Y:S01]  /*31c0*/  FSEL R61, R61, -INF , P1 ;  /* 0xff8000003d3d7808 */ /* 0x000fe20000800000 */
[--C-:B------:R-:W-:Y:S01]  /*31d0*/  FFMA.FTZ R159, R86, UR55, -R3.reuse ;  /* 0x00000037569f7c23 */ /* 0x100fe20008010803 */
[----:B------:R-:W-:Y:S01]  /*31e0*/  FMNMX.FTZ R24, R60, R5, !PT ;  /* 0x000000053c187209 */ /* 0x000fe20007810000 */
[----:B------:R-:W-:Y:S01]  /*31f0*/  FFMA.FTZ R87, R87, UR55, -R3 ;  /* 0x0000003757577c23 */ /* 0x000fe20008010803 */
[----:B------:R-:W-:-:S02]  /*3200*/  ISETP.GT.AND P1, PT, R11, 0x51, PT ;  /* 0x000000510b00780c */ /* 0x000fc40003f24270 */
[----:B------:R-:W-:Y:S02]  /*3210*/  CS2R R102, SRZ ;  /* 0x0000000000667805 */ /* 0x000fe4000001ff00 */
[----:B------:R-:W-:Y:S01]  /*3220*/  FSEL R64, R64, -INF , P2 ;  /* 0xff80000040407808 */ /* 0x000fe20001000000 */
[----:B------:R-:W-:Y:S01]  /*3230*/  MUFU.EX2 R14, R14 ;  /* 0x0000000e000e7308 */ /* 0x000fe20000000800 */
[----:B------:R-:W-:Y:S01]  /*3240*/  FMNMX.FTZ R5, R61, R24, !PT ;  /* 0x000000183d057209 */ /* 0x000fe20007810000 */
[----:B------:R-:W-:Y:S01]  /*3250*/  FFMA.FTZ R24, R104, UR55, -R3 ;  /* 0x0000003768187c23 */ /* 0x000fe20008010803 */
[----:B------:R-:W-:Y:S02]  /*3260*/  ISETP.GT.AND P2, PT, R11, 0x58, PT ;  /* 0x000000580b00780c */ /* 0x000fe40003f44270 */
[----:B------:R-:W-:Y:S02]  /*3270*/  CS2R R104, SRZ ;  /* 0x0000000000687805 */ /* 0x000fe4000001ff00 */
[----:B------:R-:W-:-:S02]  /*3280*/  FSEL R65, R65, -INF , P1 ;  /* 0xff80000041417808 */ /* 0x000fc40000800000 */
[----:B------:R-:W-:Y:S02]  /*3290*/  CS2R R100, SRZ ;  /* 0x0000000000647805 */ /* 0x000fe4000001ff00 */
[----:B------:R-:W-:Y:S01]  /*32a0*/  FMNMX.FTZ R36, R64, R5, !PT ;  /* 0x0000000540247209 */ /* 0x000fe20007810000 */
[----:B------:R-:W-:Y:S01]  /*32b0*/  MUFU.EX2 R175, R175 ;  /* 0x000000af00af7308 */ /* 0x000fe20000000800 */
[----:B------:R-:W-:Y:S02]  /*32c0*/  ISETP.GT.AND P1, PT, R11, 0x59, PT ;  /* 0x000000590b00780c */ /* 0x000fe40003f24270 */
[----:B------:R-:W-:Y:S02]  /*32d0*/  CS2R R98, SRZ ;  /* 0x0000000000627805 */ /* 0x000fe4000001ff00 */
[----:B------:R-:W-:Y:S02]  /*32e0*/  FSEL R68, R68, -INF , P2 ;  /* 0xff80000044447808 */ /* 0x000fe40001000000 */
[----:B------:R-:W-:-:S02]  /*32f0*/  CS2R R96, SRZ ;  /* 0x0000000000607805 */ /* 0x000fc4000001ff00 */
[----:B------:R-:W-:Y:S02]  /*3300*/  FMNMX.FTZ R5, R65, R36, !PT ;  /* 0x0000002441057209 */ /* 0x000fe40007810000 */
[----:B------:R-:W-:Y:S02]  /*3310*/  CS2R R94, SRZ ;  /* 0x00000000005e7805 */ /* 0x000fe4000001ff00 */
[----:B------:R-:W-:Y:S01]  /*3320*/  ISETP.GT.AND P2, PT, R11, 0x60, PT ;  /* 0x000000600b00780c */ /* 0x000fe20003f44270 */
[----:B------:R-:W-:Y:S01]  /*3330*/  MUFU.EX2 R24, R24 ;  /* 0x0000001800187308 */ /* 0x000fe20000000800 */
[----:B------:R-:W-:Y:S02]  /*3340*/  FSEL R69, R69, -INF , P1 ;  /* 0xff80000045457808 */ /* 0x000fe40000800000 */
[----:B------:R-:W-:Y:S02]  /*3350*/  CS2R R92, SRZ ;  /* 0x00000000005c7805 */ /* 0x000fe4000001ff00 */
[----:B------:R-:W-:-:S02]  /*3360*/  FMNMX.FTZ R36, R68, R5, !PT ;  /* 0x0000000544247209 */ /* 0x000fc40007810000 */
[----:B------:R-:W-:Y:S02]  /*3370*/  CS2R R90, SRZ ;  /* 0x00000000005a7805 */ /* 0x000fe4000001ff00 */
[----:B------:R-:W-:Y:S02]  /*3380*/  ISETP.GT.AND P1, PT, R11, 0x61, PT ;  /* 0x000000610b00780c */ /* 0x000fe40003f24270 */
[----:B------:R-:W-:Y:S01]  /*3390*/  FSEL R72, R72, -INF , P2 ;  /* 0xff80000048487808 */ /* 0x000fe20001000000 */
[----:B------:R-:W-:Y:S01]  /*33a0*/  MUFU.EX2 R169, R169 ;  /* 0x000000a900a97308 */ /* 0x000fe20000000800 */
[----:B------:R-:W-:Y:S01]  /*33b0*/  FMNMX.FTZ R5, R69, R36, !PT ;  /* 0x0000002445057209 */ /* 0x000fe20007810000 */
[----:B------:R-:W-:Y:S01]  /*33c0*/  FFMA.FTZ R36, R46, UR55, -R3 ;  /* 0x000000372e247c23 */ /* 0x000fe20008010803 */
[----:B------:R-:W-:Y:S02]  /*33d0*/  ISETP.GT.AND P2, PT, R11, 0x68, PT ;  /* 0x000000680b00780c */ /* 0x000fe40003f44270 */
[----:B------:R-:W-:-:S02]  /*33e0*/  FSEL R73, R73, -INF , P1 ;  /* 0xff80000049497808 */ /* 0x000fc40000800000 */
[----:B------:R-:W-:Y:S01]  /*33f0*/  FMNMX.FTZ R46, R72, R5, !PT ;  /* 0x00000005482e7209 */ /* 0x000fe20007810000 */
[----:B------:R-:W-:Y:S01]  /*3400*/  MUFU.EX2 R36, R36 ;  /* 0x0000002400247308 */ /* 0x000fe20000000800 */
[----:B------:R-:W-:Y:S02]  /*3410*/  ISETP.GT.AND P1, PT, R11, 0x69, PT ;  /* 0x000000690b00780c */ /* 0x000fe40003f24270 */
[----:B------:R-:W-:Y:S02]  /*3420*/  FSEL R76, R76, -INF , P2 ;  /* 0xff8000004c4c7808 */ /* 0x000fe40001000000 */
[----:B------:R-:W-:Y:S02]  /*3430*/  FMNMX.FTZ R5, R73, R46, !PT ;  /* 0x0000002e49057209 */ /* 0x000fe40007810000 */
[----:B------:R-:W-:Y:S01]  /*3440*/  ISETP.GT.AND P2, PT, R11, 0x70, PT ;  /* 0x000000700b00780c */ /* 0x000fe20003f44270 */
[----:B------:R-:W-:Y:S01]  /*3450*/  MUFU.EX2 R171, R171 ;  /* 0x000000ab00ab7308 */ /* 0x000fe20000000800 */
[----:B------:R-:W-:-:S02]  /*3460*/  FSEL R77, R77, -INF , P1 ;  /* 0xff8000004d4d7808 */ /* 0x000fc40000800000 */
[----:B------:R-:W-:Y:S02]  /*3470*/  FMNMX.FTZ R46, R76, R5, !PT ;  /* 0x000000054c2e7209 */ /* 0x000fe40007810000 */
[----:B------:R-:W-:Y:S02]  /*3480*/  ISETP.GT.AND P1, PT, R11, 0x71, PT ;  /* 0x000000710b00780c */ /* 0x000fe40003f24270 */
[----:B------:R-:W-:Y:S01]  /*3490*/  FSEL R80, R80, -INF , P2 ;  /* 0xff80000050507808 */ /* 0x000fe20001000000 */
[----:B------:R-:W-:Y:S01]  /*34a0*/  MUFU.EX2 R26, R26 ;  /* 0x0000001a001a7308 */ /* 0x000fe20000000800 */
[----:B------:R-:W-:Y:S02]  /*34b0*/  FMNMX.FTZ R5, R77, R46, !PT ;  /* 0x0000002e4d057209 */ /* 0x000fe40007810000 */
[----:B------:R-:W-:Y:S02]  /*34c0*/  ISETP.GT.AND P2, PT, R11, 0x78, PT ;  /* 0x000000780b00780c */ /* 0x000fe40003f44270 */
[----:B------:R-:W-:-:S02]  /*34d0*/  FSEL R81, R81, -INF , P1 ;  /* 0xff80000051517808 */ /* 0x000fc40000800000 */
[----:B------:R-:W-:Y:S01]  /*34e0*/  FMNMX.FTZ R46, R80, R5, !PT ;  /* 0x00000005502e7209 */ /* 0x000fe20007810000 */
[----:B------:R-:W-:Y:S01]  /*34f0*/  MUFU.EX2 R165, R165 ;  /* 0x000000a500a57308 */ /* 0x000fe20000000800 */
[----:B------:R-:W-:Y:S02]  /*3500*/  ISETP.GT.AND P1, PT, R11, 0x79, PT ;  /* 0x000000790b00780c */ /* 0x000fe40003f24270 */
[----:B------:R-:W-:Y:S02]  /*3510*/  FSEL R84, R84, -INF , P2 ;  /* 0xff80000054547808 */ /* 0x000fe40001000000 */
[----:B------:R-:W-:Y:S02]  /*3520*/  FMNMX.FTZ R5, R81, R46, !PT ;  /* 0x0000002e51057209 */ /* 0x000fe40007810000 */
[----:B------:R-:W-:Y:S01]  /*3530*/  FSEL R85, R85, -INF , P1 ;  /* 0xff80000055557808 */ /* 0x000fe20000800000 */
[----:B------:R-:W-:Y:S01]  /*3540*/  MUFU.EX2 R167, R167 ;  /* 0x000000a700a77308 */ /* 0x000fe20000000800 */
[----:B------:R-:W-:-:S02]  /*3550*/  FMNMX.FTZ R46, R84, R5, !PT ;  /* 0x00000005542e7209 */ /* 0x000fc40007810000 */
[----:B------:R-:W-:Y:S02]  /*3560*/  F2FP.F16.F32.PACK_AB R181, R6, R181 ;  /* 0x000000b506b5723e */ /* 0x000fe400000000ff */
[----:B------:R-:W-:Y:S01]  /*3570*/  FMNMX.FTZ R5, R85, R46, !PT ;  /* 0x0000002e55057209 */ /* 0x000fe20007810000 */
[----:B------:R-:W-:Y:S02]  /*3580*/  FFMA.FTZ R46, R59, UR55, -R3 ;  /* 0x000000373b2e7c23 */ /* 0x000fe40008010803 */
[----:B------:R-:W-:Y:S02]  /*3590*/  MUFU.EX2 R50, R50 ;  /* 0x0000003200327308 */ /* 0x000fe40000000800 */
        /* <DEDUP_REMOVED lines=12> */
[----:B------:R-:W-:-:S06]  /*3660*/  FMUL.FTZ R11, R5, UR55 ;  /* 0x00000037050b7c20 */ /* 0x000fcc0008410000 */
[----:B------:R-:W-:Y:S01]  /*3670*/  MUFU.EX2 R155, R155 ;  /* 0x0000009b009b7308 */ /* 0x000fe20000000800 */
[----:B------:R-:W-:Y:S02]  /*3680*/  FSEL R54, R11, RZ, P1 ;  /* 0x000000ff0b367208 */ /* 0x000fe40000800000 */
[----:B------:R-:W-:-:S03]  /*3690*/  PLOP3.LUT P1, PT, PT, PT, UP0, 0x80, 0x0 ;  /* 0x000000000000781c */ /* 0x000fc60003f2f008 */
        /* <DEDUP_REMOVED lines=23> */
[--C-:B------:R-:W-:Y:S01]  /*3810*/  FFMA.FTZ R64, R64, UR55, -R54.reuse ;  /* 0x0000003740407c23 */ /* 0x100fe20008010836 */
[--C-:B------:R-:W-:Y:S01]  /*3820*/  FFMA.FTZ R65, R65, UR55, -R54.reuse ;  /* 0x0000003741417c23 */ /* 0x100fe20008010836 */
[--C-:B------:R-:W-:Y:S01]  /*3830*/  FFMA.FTZ R68, R68, UR55, -R54.reuse ;  /* 0x0000003744447c23 */ /* 0x100fe20008010836 */
[--C-:B------:R-:W-:Y:S01]  /*3840*/  FFMA.FTZ R69, R69, UR55, -R54.reuse ;  /* 0x0000003745457c23 */ /* 0x100fe20008010836 */
[--C-:B------:R-:W-:Y:S01]  /*3850*/  FFMA.FTZ R72, R72, UR55, -R54.reuse ;  /* 0x0000003748487c23 */ /* 0x100fe20008010836 */
[--C-:B------:R-:W-:Y:S01]  /*3860*/  FFMA.FTZ R73, R73, UR55, -R54.reuse ;  /* 0x0000003749497c23 */ /* 0x100fe20008010836 */
[----:B------:R-:W-:Y:S01]  /*3870*/  FFMA.FTZ R76, R76, UR55, -R54 ;  /* 0x000000374c4c7c23 */ /* 0x000fe20008010836 */
[----:B------:R-:W2:Y:S01]  /*3880*/  MUFU.EX2 R29, R29 ;  /* 0x0000001d001d7308 */ /* 0x000ea20000000800 */
[----:B0-----:R-:W-:Y:S01]  /*3890*/  FADD.FTZ R11, R7, R88 ;  /* 0x00000058070b7221 */ /* 0x001fe20000010000 */
[----:B------:R-:W-:Y:S01]  /*38a0*/  F2FP.F16.F32.PACK_AB R180, R88, R7 ;  /* 0x0000000758b4723e */ /* 0x000fe200000000ff */
[--C-:B------:R-:W-:Y:S01]  /*38b0*/  FFMA.FTZ R77, R77, UR55, -R54.reuse ;  /* 0x000000374d4d7c23 */ /* 0x100fe20008010836 */
[--C-:B------:R-:W-:Y:S01]  /*38c0*/  FFMA.FTZ R80, R80, UR55, -R54.reuse ;  /* 0x0000003750507c23 */ /* 0x100fe20008010836 */
[--C-:B------:R-:W-:Y:S01]  /*38d0*/  FFMA.FTZ R81, R81, UR55, -R54.reuse ;  /* 0x0000003751517c23 */ /* 0x100fe20008010836 */
[--C-:B------:R-:W-:Y:S01]  /*38e0*/  FFMA.FTZ R84, R84, UR55, -R54.reuse ;  /* 0x0000003754547c23 */ /* 0x100fe20008010836 */
[----:B------:R-:W-:Y:S01]  /*38f0*/  FFMA.FTZ R54, R85, UR55, -R54 ;  /* 0x0000003755367c23 */ /* 0x000fe20008010836 */
[----:B------:R-:W0:Y:S01]  /*3900*/  MUFU.EX2 R32, R32 ;  /* 0x0000002000207308 */ /* 0x000e220000000800 */
[----:B-1----:R-:W-:Y:S01]  /*3910*/  FADD.FTZ R62, R28, R11 ;  /* 0x0000000b1c3e7221 */ /* 0x002fe20000010000 */
[----:B------:R-:W-:Y:S01]  /*3920*/  FADD.FTZ R11, R183, R58 ;  /* 0x0000003ab70b7221 */ /* 0x000fe20000010000 */
[----:B------:R-:W-:-:S02]  /*3930*/  F2FP.F16.F32.PACK_AB R183, R8, R183 ;  /* 0x000000b708b7723e */ /* 0x000fc400000000ff */
[----:B------:R-:W-:Y:S01]  /*3940*/  CS2R R88, SRZ ;  /* 0x0000000000587805 */ /* 0x000fe2000001ff00 */
[----:B------:R-:W-:Y:S02]  /*3950*/  FADD.FTZ R58, R8, R11 ;  /* 0x0000000b083a7221 */ /* 0x000fe40000010000 */
[----:B------:R-:W1:Y:S01]  /*3960*/  MUFU.EX2 R33, R33 ;  /* 0x0000002100217308 */ /* 0x000e620000000800 */
[----:B--2---:R-:W-:Y:S01]  /*3970*/  FADD.FTZ R13, R29, R62 ;  /* 0x0000003e1d0d7221 */ /* 0x004fe20000010000 */
[----:B------:R-:W-:Y:S01]  /*3980*/  FADD.FTZ R11, R177, R58 ;  /* 0x0000003ab10b7221 */ /* 0x000fe20000010000 */
[C---:B------:R-:W-:Y:S02]  /*3990*/  F2FP.F16.F32.PACK_AB R177, R10.reuse, R177 ;  /* 0x000000b10ab1723e */ /* 0x040fe400000000ff */
[----:B------:R-:W-:Y:S01]  /*39a0*/  F2FP.F16.F32.PACK_AB R182, R29, R28 ;  /* 0x0000001c1db6723e */ /* 0x000fe200000000ff */
[----:B------:R-:W-:Y:S02]  /*39b0*/  FADD.FTZ R58, R10, R11 ;  /* 0x0000000b0a3a7221 */ /* 0x000fe40000010000 */
[----:B------:R-:W2:Y:S01]  /*39c0*/  MUFU.EX2 R9, R9 ;  /* 0x0000000900097308 */ /* 0x000ea20000000800 */
[----:B0-----:R-:W-:Y:S01]  /*39d0*/  FADD.FTZ R0, R32, R13 ;  /* 0x0000000d20007221 */ /* 0x001fe20000010000 */
[----:B------:R-:W-:Y:S01]  /*39e0*/  FADD.FTZ R11, R179, R58 ;  /* 0x0000003ab30b7221 */ /* 0x000fe20000010000 */
[----:B------:R-:W-:-:S05]  /*39f0*/  F2FP.F16.F32.PACK_AB R179, R12, R179 ;  /* 0x000000b30cb3723e */ /* 0x000fca00000000ff */
[----:B------:R-:W0:Y:S01]  /*3a00*/  MUFU.EX2 R178, R37 ;  /* 0x0000002500b27308 */ /* 0x000e220000000800 */
[C---:B-1----:R-:W-:Y:S01]  /*3a10*/  FADD.FTZ R0, R33.reuse, R0 ;  /* 0x0000000021007221 */ /* 0x042fe20000010000 */
[----:B------:R-:W-:-:S06]  /*3a20*/  F2FP.F16.F32.PACK_AB R176, R33, R32 ;  /* 0x0000002021b0723e */ /* 0x000fcc00000000ff */
[----:B------:R-:W1:Y:S01]  /*3a30*/  MUFU.EX2 R40, R40 ;  /* 0x0000002800287308 */ /* 0x000e620000000800 */
[----:B--2---:R-:W-:Y:S01]  /*3a40*/  FADD.FTZ R3, R9, R0 ;  /* 0x0000000009037221 */ /* 0x004fe20000010000 */
[----:B------:R-:W-:-:S06]  /*3a50*/  FADD.FTZ R0, R12, R11 ;  /* 0x0000000b0c007221 */ /* 0x000fcc0000010000 */
        /* <DEDUP_REMOVED lines=22> */
[----:B------:R-:W-:Y:S02]  /*3bc0*/  F2FP.F16.F32.PACK_AB R174, R45, R44 ;  /* 0x0000002c2dae723e */ /* 0x000fe400000000ff */
[C---:B------:R-:W-:Y:S01]  /*3bd0*/  F2FP.F16.F32.PACK_AB R171, R26.reuse, R171 ;  /* 0x000000ab1aab723e */ /* 0x040fe200000000ff */
[----:B------:R-:W-:Y:S02]  /*3be0*/  FADD.FTZ R0, R26, R3 ;  /* 0x000000031a007221 */ /* 0x000fe40000010000 */
[----:B------:R-:W1:Y:S01]  /*3bf0*/  MUFU.EX2 R52, R52 ;  /* 0x0000003400347308 */ /* 0x000e620000000800 */
[----:B--2---:R-:W-:Y:S01]  /*3c00*/  FADD.FTZ R58, R48, R11 ;  /* 0x0000000b303a7221 */ /* 0x004fe20000010000 */
[----:B------:R-:W-:Y:S01]  /*3c10*/  FADD.FTZ R3, R165, R0 ;  /* 0x00000000a5037221 */ /* 0x000fe20000010000 */
[----:B------:R-:W-:-:S03]  /*3c20*/  F2FP.F16.F32.PACK_AB R165, R46, R165 ;  /* 0x000000a52ea5723e */ /* 0x000fc600000000ff */
[----:B------:R-:W-:Y:S02]  /*3c30*/  FADD.FTZ R0, R46, R3 ;  /* 0x000000032e007221 */ /* 0x000fe40000010000 */
[----:B------:R-:W2:Y:S01]  /*3c40*/  MUFU.EX2 R53, R53 ;  /* 0x0000003500357308 */ /* 0x000ea20000000800 */
[----:B0-----:R-:W-:Y:S01]  /*3c50*/  FADD.FTZ R11, R49, R58 ;  /* 0x0000003a310b7221 */ /* 0x001fe20000010000 */
[----:B------:R-:W-:Y:S01]  /*3c60*/  FADD.FTZ R3, R167, R0 ;  /* 0x00000000a7037221 */ /* 0x000fe20000010000 */
[----:B------:R-:W-:Y:S02]  /*3c70*/  F2FP.F16.F32.PACK_AB R168, R49, R48 ;  /* 0x0000003031a8723e */ /* 0x000fe400000000ff */
[C---:B------:R-:W-:Y:S01]  /*3c80*/  F2FP.F16.F32.PACK_AB R167, R50.reuse, R167 ;  /* 0x000000a732a7723e */ /* 0x040fe200000000ff */
[----:B------:R-:W-:Y:S02]  /*3c90*/  FADD.FTZ R0, R50, R3 ;  /* 0x0000000332007221 */ /* 0x000fe40000010000 */
        /* <DEDUP_REMOVED lines=8> */
[----:B------:R-:W-:Y:S02]  /*3d20*/  F2FP.F16.F32.PACK_AB R170, R53, R52 ;  /* 0x0000003435aa723e */ /* 0x000fe400000000ff */
[C---:B------:R-:W-:Y:S01]  /*3d30*/  F2FP.F16.F32.PACK_AB R163, R30.reuse, R163 ;  /* 0x000000a31ea3723e */ /* 0x040fe200000000ff */
[----:B------:R-:W-:Y:S02]  /*3d40*/  FADD.FTZ R0, R30, R3 ;  /* 0x000000031e007221 */ /* 0x000fe40000010000 */
        /* <DEDUP_REMOVED lines=28> */
[----:B------:R-:W-:-:S05]  /*3f10*/  F2FP.F16.F32.PACK_AB R152, R73, R72 ;  /* 0x000000484998723e */ /* 0x000fca00000000ff */
        /* <DEDUP_REMOVED lines=23> */
[----:B------:R-:W-:Y:S02]  /*4090*/  F2FP.F16.F32.PACK_AB R158, R3, R84 ;  /* 0x00000054039e723e */ /* 0x000fe400000000ff */
[C---:B--2---:R-:W-:Y:S01]  /*40a0*/  FADD.FTZ R3, R6.reuse, R7 ;  /* 0x0000000706037221 */ /* 0x044fe20000010000 */
[----:B------:R-:W-:Y:S01]  /*40b0*/  F2FP.F16.F32.PACK_AB R159, R6, R159 ;  /* 0x0000009f069f723e */ /* 0x000fe200000000ff */
[----:B------:R-:W-:Y:S06]  /*40c0*/  @!P1 BRA `(.L_x_2618) ;  /* 0x0000002800889947 */ /* 0x000fec0003800000 */
[----:B------:R-:W-:Y:S01]  /*40d0*/  IMAD.MOV.U32 R7, RZ, RZ, R4 ;  /* 0x000000ffff077224 */ /* 0x000fe200078e0004 */
[----:B------:R-:W-:Y:S01]  /*40e0*/  UMOV UR61, UR48 ;  /* 0x00000030003d7c82 */ /* 0x000fe20008000000 */
[----:B------:R-:W-:Y:S01]  /*40f0*/  IMAD.MOV.U32 R6, RZ, RZ, R5 ;  /* 0x000000ffff067224 */ /* 0x000fe200078e0005 */
[----:B------:R-:W-:Y:S01]  /*4100*/  UMOV UR59, UR47 ;  /* 0x0000002f003b7c82 */ /* 0x000fe20008000000 */
[----:B------:R-:W-:Y:S01]  /*4110*/  IMAD.MOV.U32 R151, RZ, RZ, RZ ;  /* 0x000000ffff977224 */ /* 0x000fe200078e00ff */
[----:B------:R-:W-:-:S06]  /*4120*/  ULDC UR55, c[0x0][0x988] ;  /* 0x0002620000377ab9 */ /* 0x000fcc0000000800 */
.L_x_2629:
[----:B------:R-:W-:Y:S01]  /*4130*/  ISETP.NE.AND P2, PT, RZ, UR45, PT ;  /* 0x0000002dff007c0c */ /* 0x000fe2000bf45270 */
[----:B------:R-:W-:-:S04]  /*4140*/  UISETP.NE.AND UP0, UPT, UR59, 0x1, UPT ;  /* 0x000000013b00788c */ /* 0x000fc8000bf05270 */
[----:B------:R-:W-:-:S04]  /*4150*/  USEL UR48, URZ, 0x1, UP0 ;  /* 0x000000013f307887 */ /* 0x000fc80008000000 */
[----:B------:R-:W-:-:S04]  /*4160*/  ULOP3.LUT UR48, UR61, UR48, URZ, 0x3c, !UPT ;  /* 0x000000303d307292 */ /* 0x000fc8000f8e3c3f */
[----:B------:R-:W-:Y:S08]  /*4170*/  @P2 BRA `(.L_x_2619) ;  /* 0x0000000000382947 */ /* 0x000ff00003800000 */
[----:B------:R-:W-:Y:S05]  /*4180*/  @!P0 BRA `(.L_x_2620) ;  /* 0x0000000000048947 */ /* 0x000fea0003800000 */
[----:B------:R-:W-:Y:S01]  /*4190*/  BPT.TRAP 0x1 ;  /* 0x000000040000795c */ /* 0x000fe20000300000 */
.L_x_2620:
        /* <DEDUP_REMOVED lines=9> */
.L_x_2621:
[----:B-1----:R-:W-:Y:S05]  /*4230*/  @P1 BRA `(.L_x_2619) ;  /* 0x0000000000081947 */ /* 0x002fea0003800000 */
[----:B------:R-:W1:Y:S02]  /*4240*/  SYNCS.PHASECHK.TRANS64.TRYWAIT P1, [UR6+0x28830], R4 ;  /* 0x02883004ff0075a7 */ /* 0x000e640008020146 */
[----:B-1----:R-:W-:Y:S05]  /*4250*/  @!P1 BRA `(.L_x_2622) ;  /* 0x000000e400a89947 */ /* 0x002fea0003800000 */
.L_x_2619:
        /* <DEDUP_REMOVED lines=50> */
.L_x_2624:
[----:B------:R-:W-:Y:S01]  /*4580*/  ULEA UR6, UR59, UR41, 0x3 ;  /* 0x000000293b067291 */ /* 0x000fe2000f8e183f */
[----:B------:R-:W-:-:S05]  /*4590*/  IMAD.U32 R4, RZ, RZ, UR61 ;  /* 0x0000003dff047e24 */ /* 0x000fca000f8e00ff */
[----:B------:R-:W-:-:S04]  /*45a0*/  SHF.L.U32 R4, R4, 0x1f, RZ ;  /* 0x0000001f04047819 */ /* 0x000fc800000006ff */
[----:B------:R0:W1:Y:S01]  /*45b0*/  SYNCS.PHASECHK.TRANS64.TRYWAIT P1, [UR6+0x28850], R4 ;  /* 0x02885004ff0075a7 */ /* 0x0000620008020146 */
[----:B------:R-:W-:Y:S05]  /*45c0*/  @!P0 BRA `(.L_x_2625) ;  /* 0x0000000000048947 */ /* 0x000fea0003800000 */
[----:B------:R-:W-:Y:S01]  /*45d0*/  BPT.TRAP 0x1 ;  /* 0x000000040000795c */ /* 0x000fe20000300000 */
.L_x_2625:
[----:B-1----:R-:W-:Y:S05]  /*45e0*/  @P1 BRA `(.L_x_2623) ;  /* 0x0000000000081947 */ /* 0x002fea0003800000 */
[----:B------:R-:W1:Y:S02]  /*45f0*/  SYNCS.PHASECHK.TRANS64.TRYWAIT P1, [UR6+0x28850], R4 ;  /* 0x02885004ff0075a7 */ /* 0x000e640008020146 */
[----:B-1----:R-:W-:Y:S05]  /*4600*/  @!P1 BRA `(.L_x_2626) ;  /* 0x000000e000d49947 */ /* 0x002fea0003800000 */
.L_x_2623:
[----:B------:R-:W-:Y:S01]  /*4610*/  UIADD3 UR6, UR41, 0x400, URZ ;  /* 0x0000040029067890 */ /* 0x000fe2000fffe03f */
[----:B------:R-:W-:Y:S01]  /*4620*/  WARPGROUP.ARRIVE ;  /* 0x00000000000079c5 */ /* 0x000fe20000000000 */
[----:B------:R-:W-:-:S05]  /*4630*/  UMOV UR7, 0x40000040 ;  /* 0x4000004000077882 */ /* 0x000fca0000000000 */
[----:B-1----:R-:W1:Y:S01]  /*4640*/  S2R R5, SR_TID.X ;  /* 0x0000000000057919 */ /* 0x002e620000002100 */
        /* <DEDUP_REMOVED lines=8> */
[----:B-1----:R-:W-:-:S04]  /*46d0*/  SHF.R.U32.HI R5, RZ, 0x7, R5 ;  /* 0x00000007ff057819 */ /* 0x002fc80000011605 */
[----:B0-----:R-:W-:Y:S01]  /*46e0*/  IADD3 R4, -R5, 0xb, RZ ;  /* 0x0000000b05047810 */ /* 0x001fe20007ffe1ff */
        /* <DEDUP_REMOVED lines=37> */
.L_x_2627:
[----:B------:R-:W-:Y:S01]  /*4940*/  UISETP.NE.AND UP0, UPT, UR54, URZ, UPT ;  /* 0x0000003f3600728c */ /* 0x000fe2000bf05270 */
[----:B------:R-:W-:Y:S02]  /*4950*/  VIADD R10, R17, UR37 ;  /* 0x00000025110a7c36 */ /* 0x000fe40008000000 */
[----:B------:R-:W-:-:S03]  /*4960*/  IMAD.U32 R9, RZ, RZ, UR52 ;  /* 0x00000034ff097e24 */ /* 0x000fc6000f8e00ff */
        /* <DEDUP_REMOVED lines=9> */
[----:B------:R-:W-:Y:S01]  /*4a00*/  IADD3 R4, R9, UR6, -R16 ;  /* 0x0000000609047c10 */ /* 0x000fe2000fffe810 */
[----:B------:R-:W1:Y:S01]  /*4a10*/  SHFL.IDX PT, R173, R10, 0x1, 0x1c1f ;  /* 0x003c1f000aad7f89 */ /* 0x000e6200000e0000 */
[----:B------:R-:W-:-:S03]  /*4a20*/  ULEA UR6, UR47, UR41, 0x3 ;  /* 0x000000292f067291 */ /* 0x000fc6000f8e183f */
[----:B------:R-:W-:Y:S01]  /*4a30*/  VIADD R4, R4, -UR53 ;  /* 0x8000003504047c36 */ /* 0x000fe20008000000 */
[----:B------:R-:W-:-:S04]  /*4a40*/  UIADD3 UR6, UR6, 0x28840, URZ ;  /* 0x0002884006067890 */ /* 0x000fc8000fffe03f */
[----:B------:R-:W-:-:S09]  /*4a50*/  UPRMT UR6, UR40, 0x654, UR6 ;  /* 0x0000065428067896 */ /* 0x000fd20008000006 */
[----:B------:R-:W-:Y:S01]  /*4a60*/  SYNCS.ARRIVE.TRANS64.RED.A1T0 RZ, [UR6], RZ ;  /* 0x000000ffffff79a7 */ /* 0x000fe20008100406 */
[----:B0-----:R-:W-:-:S05]  /*4a70*/  IMAD.IADD R5, R4, 0x1, R5 ;  /* 0x0000000104057824 */ /* 0x001fca00078e0205 */
[C---:B------:R-:W-:Y:S01]  /*4a80*/  ISETP.GT.AND P1, PT, R5.reuse, RZ, PT ;  /* 0x000000ff0500720c */ /* 0x040fe20003f24270 */
[----:B-1----:R-:W-:Y:S01]  /*4a90*/  IMAD.IADD R4, R4, 0x1, R173 ;  /* 0x0000000104047824 */ /* 0x002fe200078e02ad */
        /* <DEDUP_REMOVED lines=94> */
[----:B------:R-:W-:-:S02]  /*5080*/  ISETP.GT.AND P2, PT, R4, RZ, PT ;  /* 0x000000ff0400720c */ /* 0x000fc40003f44270 */
[----:B------:R-:W-:Y:S02]  /*5090*/  FMNMX.FTZ R12, R85, R8, !PT ;  /* 0x00000008550c7209 */ /* 0x000fe40007810000 */
[----:B------:R-:W-:Y:S02]  /*50a0*/  ISETP.GT.AND P3, PT, R4, 0x1, PT ;  /* 0x000000010400780c */ /* 0x000fe40003f64270 */
[----:B------:R-:W-:Y:S01]  /*50b0*/  FSEL R26, R26, -INF , P2 ;  /* 0xff8000001a1a7808 */ /* 0x000fe20001000000 */
[----:B------:R-:W0:Y:S01]  /*50c0*/  SHFL.BFLY PT, R5, R12, 0x2, 0x1f ;  /* 0x0c401f000c057f89 */ /* 0x000e2200000e0000 */
[----:B------:R-:W-:Y:S02]  /*50d0*/  ISETP.GT.AND P2, PT, R4, 0x8, PT ;  /* 0x000000080400780c */ /* 0x000fe40003f44270 */
[----:B------:R-:W-:Y:S02]  /*50e0*/  FSEL R27, R27, -INF , P3 ;  /* 0xff8000001b1b7808 */ /* 0x000fe40001800000 */
[----:B------:R-:W-:-:S02]  /*50f0*/  FMNMX.FTZ R10, R26, R7, !PT ;  /* 0x000000071a0a7209 */ /* 0x000fc40007810000 */
[----:B------:R-:W-:Y:S02]  /*5100*/  ISETP.GT.AND P3, PT, R4, 0x9, PT ;  /* 0x000000090400780c */ /* 0x000fe40003f64270 */
        /* <DEDUP_REMOVED lines=24> */
[----:B------:R-:W-:Y:S02]  /*5290*/  FSEL R66, R66, -INF , P2 ;  /* 0xff80000042427808 */ /* 0x000fe40001000000 */
[----:B------:R-:W-:Y:S01]  /*52a0*/  ISETP.GT.AND P2, PT, R4, 0x58, PT ;  /* 0x000000580400780c */ /* 0x000fe20003f44270 */
[--C-:B------:R-:W-:Y:S01]  /*52b0*/  FFMA.FTZ R182, R169, UR55, -R8.reuse ;  /* 0x00000037a9b67c23 */ /* 0x100fe20008010808 */
[----:B------:R-:W-:Y:S01]  /*52c0*/  FMNMX.FTZ R169, R27, R10, !PT ;  /* 0x0000000a1ba97209 */ /* 0x000fe20007810000 */
[--C-:B------:R-:W-:Y:S01]  /*52d0*/  FFMA.FTZ R168, R45, UR55, -R8.reuse ;  /* 0x000000372da87c23 */ /* 0x100fe20008010808 */
[----:B------:R-:W-:Y:S01]  /*52e0*/  FSEL R10, R31, -INF , P3 ;  /* 0xff8000001f0a7808 */ /* 0x000fe20001800000 */
[--C-:B------:R-:W-:Y:S01]  /*52f0*/  FFMA.FTZ R31, R165, UR55, -R8.reuse ;  /* 0x00000037a51f7c23 */ /* 0x100fe20008010808 */
[----:B------:R-:W-:Y:S01]  /*5300*/  FMNMX.FTZ R169, R30, R169, !PT ;  /* 0x000000a91ea97209 */ /* 0x000fe20007810000 */
[--C-:B------:R-:W-:Y:S01]  /*5310*/  FFMA.FTZ R170, R41, UR55, -R8.reuse ;  /* 0x0000003729aa7c23 */ /* 0x100fe20008010808 */
        /* <DEDUP_REMOVED lines=41> */
[----:B------:R-:W-:Y:S01]  /*55b0*/  FFMA.FTZ R25, R85, UR55, -R8 ;  /* 0x0000003755197c23 */ /* 0x000fe20008010808 */
[----:B------:R-:W-:Y:S01]  /*55c0*/  FMNMX.FTZ R161, R20, R161, !PT ;  /* 0x000000a114a17209 */ /* 0x000fe20007810000 */
[----:B------:R-:W-:Y:S01]  /*55d0*/  MUFU.EX2 R9, R9 ;  /* 0x0000000900097308 */ /* 0x000fe20000000800 */
[----:B------:R-:W-:-:S02]  /*55e0*/  FSEL R55, R55, -INF , P3 ;  /* 0xff80000037377808 */ /* 0x000fc40001800000 */
[----:B------:R-:W-:Y:S02]  /*55f0*/  FMNMX.FTZ R24, R54, R161, !PT ;  /* 0x000000a136187209 */ /* 0x000fe40007810000 */
[----:B------:R-:W-:Y:S02]  /*5600*/  ISETP.GT.AND P3, PT, R4, 0x41, PT ;  /* 0x000000410400780c */ /* 0x000fe40003f64270 */
[----:B------:R-:W-:Y:S01]  /*5610*/  FMNMX.FTZ R51, R55, R24, !PT ;  /* 0x0000001837337209 */ /* 0x000fe20007810000 */
[----:B------:R-:W-:Y:S01]  /*5620*/  MUFU.EX2 R180, R180 ;  /* 0x000000b400b47308 */ /* 0x000fe20000000800 */
[----:B------:R-:W-:Y:S02]  /*5630*/  FSEL R59, R59, -INF , P3 ;  /* 0xff8000003b3b7808 */ /* 0x000fe40001800000 */
[----:B------:R-:W-:Y:S01]  /*5640*/  FMNMX.FTZ R24, R58, R51, !PT ;  /* 0x000000333a187209 */ /* 0x000fe20007810000 */
[----:B------:R-:W-:Y:S01]  /*5650*/  FFMA.FTZ R51, R153, UR55, -R8 ;  /* 0x0000003799337c23 */ /* 0x000fe20008010808 */
[----:B------:R-:W-:-:S02]  /*5660*/  ISETP.GT.AND P3, PT, R4, 0x49, PT ;  /* 0x000000490400780c */ /* 0x000fc40003f64270 */
[----:B------:R-:W-:Y:S01]  /*5670*/  FMNMX.FTZ R153, R59, R24, !PT ;  /* 0x000000183b997209 */ /* 0x000fe20007810000 */
[----:B------:R-:W-:Y:S01]  /*5680*/  MUFU.EX2 R182, R182 ;  /* 0x000000b600b67308 */ /* 0x000fe20000000800 */
[----:B------:R-:W-:Y:S02]  /*5690*/  FSEL R63, R63, -INF , P3 ;  /* 0xff8000003f3f7808 */ /* 0x000fe40001800000 */
[----:B------:R-:W-:Y:S02]  /*56a0*/  FMNMX.FTZ R24, R62, R153, !PT ;  /* 0x000000993e187209 */ /* 0x000fe40007810000 */
[----:B------:R-:W-:Y:S02]  /*56b0*/  ISETP.GT.AND P3, PT, R4, 0x51, PT ;  /* 0x000000510400780c */ /* 0x000fe40003f64270 */
[----:B------:R-:W-:Y:S01]  /*56c0*/  FMNMX.FTZ R45, R63, R24, !PT ;  /* 0x000000183f2d7209 */ /* 0x000fe20007810000 */
[----:B------:R-:W-:Y:S01]  /*56d0*/  MUFU.EX2 R11, R11 ;  /* 0x0000000b000b7308 */ /* 0x000fe20000000800 */
[----:B------:R-:W-:-:S02]  /*56e0*/  FSEL R67, R67, -INF , P3 ;  /* 0xff80000043437808 */ /* 0x000fc40001800000 */
[----:B------:R-:W-:Y:S01]  /*56f0*/  FMNMX.FTZ R24, R66, R45, !PT ;  /* 0x0000002d42187209 */ /* 0x000fe20007810000 */
[----:B------:R-:W-:Y:S01]  /*5700*/  FFMA.FTZ R45, R49, UR55, -R8 ;  /* 0x00000037312d7c23 */ /* 0x000fe20008010808 */
        /* <DEDUP_REMOVED lines=14> */
[----:B------:R-:W-:Y:S01]  /*57f0*/  FMNMX.FTZ R24, R74, R41, !PT ;  /* 0x000000294a187209 */ /* 0x000fe20007810000 */
[--C-:B------:R-:W-:Y:S01]  /*5800*/  FFMA.FTZ R41, R53, UR55, -R8.reuse ;  /* 0x0000003735297c23 */ /* 0x100fe20008010808 */
[----:B------:R-:W-:Y:S01]  /*5810*/  ISETP.GT.AND P3, PT, R4, 0x69, PT ;  /* 0x000000690400780c */ /* 0x000fe20003f64270 */
[----:B------:R-:W-:Y:S01]  /*5820*/  FFMA.FTZ R53, R61, UR55, -R8 ;  /* 0x000000373d357c23 */ /* 0x000fe20008010808 */
[----:B------:R-:W-:Y:S01]  /*5830*/  FSEL R78, R78, -INF , P2 ;  /* 0xff8000004e4e7808 */ /* 0x000fe20001000000 */
[----:B------:R-:W-:Y:S01]  /*5840*/  MUFU.EX2 R39, R39 ;  /* 0x0000002700277308 */ /* 0x000fe20000000800 */
[----:B------:R-:W-:Y:S02]  /*5850*/  FMNMX.FTZ R49, R75, R24, !PT ;  /* 0x000000184b317209 */ /* 0x000fe40007810000 */
[----:B------:R-:W-:Y:S02]  /*5860*/  ISETP.GT.AND P2, PT, R4, 0x70, PT ;  /* 0x000000700400780c */ /* 0x000fe40003f44270 */
[----:B------:R-:W-:-:S02]  /*5870*/  FSEL R79, R79, -INF , P3 ;  /* 0xff8000004f4f7808 */ /* 0x000fc40001800000 */
[----:B------:R-:W-:Y:S01]  /*5880*/  FMNMX.FTZ R24, R78, R49, !PT ;  /* 0x000000314e187209 */ /* 0x000fe20007810000 */
[----:B------:R-:W-:Y:S01]  /*5890*/  FFMA.FTZ R49, R65, UR55, -R8 ;  /* 0x0000003741317c23 */ /* 0x000fe20008010808 */
[----:B------:R-:W-:Y:S01]  /*58a0*/  ISETP.GT.AND P3, PT, R4, 0x71, PT ;  /* 0x000000710400780c */ /* 0x000fe20003f64270 */
[----:B------:R-:W-:Y:S01]  /*58b0*/  MUFU.EX2 R172, R172 ;  /* 0x000000ac00ac7308 */ /* 0x000fe20000000800 */
[----:B------:R-:W-:Y:S02]  /*58c0*/  FSEL R82, R82, -INF , P2 ;  /* 0xff80000052527808 */ /* 0x000fe40001000000 */
[----:B------:R-:W-:Y:S02]  /*58d0*/  FMNMX.FTZ R37, R79, R24, !PT ;  /* 0x000000184f257209 */ /* 0x000fe40007810000 */
[----:B------:R-:W-:Y:S02]  /*58e0*/  ISETP.GT.AND P2, PT, R4, 0x78, PT ;  /* 0x000000780400780c */ /* 0x000fe40003f44270 */
[----:B------:R-:W-:Y:S01]  /*58f0*/  FSEL R83, R83, -INF , P3 ;  /* 0xff80000053537808 */ /* 0x000fe20001800000 */
[----:B------:R-:W-:Y:S01]  /*5900*/  MUFU.EX2 R47, R47 ;  /* 0x0000002f002f7308 */ /* 0x000fe20000000800 */
[----:B------:R-:W-:-:S02]  /*5910*/  FMNMX.FTZ R24, R82, R37, !PT ;  /* 0x0000002552187209 */ /* 0x000fc40007810000 */
[----:B------:R-:W-:Y:S02]  /*5920*/  ISETP.GT.AND P3, PT, R4, 0x79, PT ;  /* 0x000000790400780c */ /* 0x000fe40003f64270 */
[----:B------:R-:W-:Y:S02]  /*5930*/  FSEL R86, R86, -INF , P2 ;  /* 0xff80000056567808 */ /* 0x000fe40001000000 */
[----:B------:R-:W-:Y:S01]  /*5940*/  FMNMX.FTZ R37, R83, R24, !PT ;  /* 0x0000001853257209 */ /* 0x000fe20007810000 */
[----:B------:R-:W-:Y:S01]  /*5950*/  MUFU.EX2 R174, R174 ;  /* 0x000000ae00ae7308 */ /* 0x000fe20000000800 */
[----:B------:R-:W-:Y:S02]  /*5960*/  FSEL R87, R87, -INF , P3 ;  /* 0xff80000057577808 */ /* 0x000fe40001800000 */
        /* <DEDUP_REMOVED lines=17> */
[C---:B------:R-:W-:Y:S02]  /*5a80*/  FMUL.FTZ R29, R4.reuse, UR55 ;  /* 0x00000037041d7c20 */ /* 0x040fe40008410000 */
[----:B------:R-:W-:Y:S01]  /*5a90*/  MUFU.EX2 R53, R53 ;  /* 0x0000003500357308 */ /* 0x000fe20000000800 */
[----:B------:R-:W-:Y:S02]  /*5aa0*/  FSEL R28, R4, RZ, P2 ;  /* 0x000000ff041c7208 */ /* 0x000fe40001000000 */
[----:B------:R-:W-:-:S03]  /*5ab0*/  FSEL R29, R29, RZ, P2 ;  /* 0x000000ff1d1d7208 */ /* 0x000fc60001000000 */
[----:B------:R-:W-:Y:S02]  /*5ac0*/  FADD.FTZ R28, -R28, R7 ;  /* 0x000000071c1c7221 */ /* 0x000fe40000010100 */
[--C-:B------:R-:W-:Y:S01]  /*5ad0*/  FFMA.FTZ R181, R27, UR55, -R29.reuse ;  /* 0x000000371bb57c23 */ /* 0x100fe2000801081d */
[----:B------:R-:W-:Y:S01]  /*5ae0*/  FSEL R27, R5, RZ, P1 ;  /* 0x000000ff051b7208 */ /* 0x000fe20000800000 */
[--C-:B------:R-:W-:Y:S01]  /*5af0*/  FFMA.FTZ R8, R26, UR55, -R29.reuse ;  /* 0x000000371a087c23 */ /* 0x100fe2000801081d */
[----:B------:R-:W-:Y:S01]  /*5b00*/  FMUL.FTZ R7, R28, UR55 ;  /* 0x000000371c077c20 */ /* 0x000fe20008410000 */
[--C-:B------:R-:W-:Y:S01]  /*5b10*/  FFMA.FTZ R183, R30, UR55, -R29.reuse ;  /* 0x000000371eb77c23 */ /* 0x100fe2000801081d */
[--C-:B------:R-:W-:Y:S01]  /*5b20*/  FFMA.FTZ R10, R10, UR55, -R29.reuse ;  /* 0x000000370a0a7c23 */ /* 0x100fe2000801081d */
[----:B------:R-:W-:Y:S01]  /*5b30*/  FADD.FTZ R27, -R27, R6 ;  /* 0x000000061b1b7221 */ /* 0x000fe20000010100 */
[----:B------:R-:W-:Y:S01]  /*5b40*/  MUFU.EX2 R181, R181 ;  /* 0x000000b500b57308 */ /* 0x000fe20000000800 */
        /* <DEDUP_REMOVED lines=25> */
[----:B------:R-:W-:-:S06]  /*5ce0*/  FFMA.FTZ R86, R86, UR55, -R29 ;  /* 0x0000003756567c23 */ /* 0x000fcc000801081d */
[----:B------:R-:W2:Y:S01]  /*5cf0*/  MUFU.EX2 R183, R183 ;  /* 0x000000b700b77308 */ /* 0x000ea20000000800 */
[----:B0-----:R-:W-:-:S04]  /*5d00*/  FFMA.FTZ R27, R6, R0, R9 ;  /* 0x00000000061b7223 */ /* 0x001fc80000010009 */
[----:B------:R-:W-:-:S03]  /*5d10*/  FADD.FTZ R27, R180, R27 ;  /* 0x0000001bb41b7221 */ /* 0x000fc60000010000 */
[----:B------:R-:W0:Y:S01]  /*5d20*/  MUFU.EX2 R10, R10 ;  /* 0x0000000a000a7308 */ /* 0x000e220000000800 */
[----:B-1----:R-:W-:Y:S01]  /*5d30*/  FFMA.FTZ R0, R7, R3, R8 ;  /* 0x0000000307007223 */ /* 0x002fe20000010008 */
        /* <DEDUP_REMOVED lines=19> */
[----:B------:R-:W-:-:S04]  /*5e70*/  FADD.FTZ R38, R174, R27 ;  /* 0x0000001bae267221 */ /* 0x000fc80000010000 */
[----:B------:R-:W-:Y:S02]  /*5e80*/  FADD.FTZ R27, R51, R38 ;  /* 0x00000026331b7221 */ /* 0x000fe40000010000 */
[----:B------:R-:W2:Y:S01]  /*5e90*/  MUFU.EX2 R173, R173 ;  /* 0x000000ad00ad7308 */ /* 0x000ea20000000800 */
[----:B0-----:R-:W-:Y:S01]  /*5ea0*/  FADD.FTZ R3, R179, R0 ;  /* 0x00000000b3037221 */ /* 0x001fe20000010000 */
[----:B------:R-:W-:-:S04]  /*5eb0*/  FADD.FTZ R38, R168, R27 ;  /* 0x0000001ba8267221 */ /* 0x000fc80000010000 */
[----:B------:R-:W-:Y:S01]  /*5ec0*/  FADD.FTZ R27, R45, R38 ;  /* 0x000000262d1b7221 */ /* 0x000fe20000010000 */
[----:B------:R-:W-:Y:S01]  /*5ed0*/  FFMA.FTZ R38, R75, UR55, -R29 ;  /* 0x000000374b267c23 */ /* 0x000fe2000801081d */
[----:B------:R-:W0:Y:S01]  /*5ee0*/  MUFU.EX2 R26, R26 ;  /* 0x0000001a001a7308 */ /* 0x000e220000000800 */
[----:B-1----:R-:W-:Y:S01]  /*5ef0*/  FADD.FTZ R0, R12, R3 ;  /* 0x000000030c007221 */ /* 0x002fe20000010000 */
[----:B------:R-:W-:-:S04]  /*5f00*/  FADD.FTZ R40, R170, R27 ;  /* 0x0000001baa287221 */ /* 0x000fc80000010000 */
        /* <DEDUP_REMOVED lines=80> */
.L_x_2628:
        /* <DEDUP_REMOVED lines=110> */
.L_x_2618:
[----:B------:R-:W-:-:S06]  /*6af0*/  UISETP.GE.AND UP0, UPT, UR60, UR39, UPT ;  /* 0x000000273c00728c */ /* 0x000fcc000bf06270 */
[----:B------:R-:W-:-:S13]  /*6b00*/  PLOP3.LUT P1, PT, PT, PT, UP0, 0x80, 0x0 ;  /* 0x000000000000781c */ /* 0x000fda0003f2f008 */
[----:B------:R-:W-:Y:S05]  /*6b10*/  @!P1 BRA `(.L_x_2630) ;  /* 0x0000002000189947 */ /* 0x000fea0003800000 */
[----:B------:R-:W-:Y:S01]  /*6b20*/  IMAD.MOV.U32 R7, RZ, RZ, R4 ;  /* 0x000000ffff077224 */ /* 0x000fe200078e0004 */
[----:B------:R-:W-:Y:S01]  /*6b30*/  UMOV UR54, UR48 ;  /* 0x0000003000367c82 */ /* 0x000fe20008000000 */
[----:B------:R-:W-:Y:S01]  /*6b40*/  IMAD.MOV.U32 R6, RZ, RZ, R5 ;  /* 0x000000ffff067224 */ /* 0x000fe200078e0005 */
[----:B------:R-:W-:Y:S01]  /*6b50*/  UMOV UR53, UR47 ;  /* 0x0000002f00357c82 */ /* 0x000fe20008000000 */
[----:B------:R-:W-:-:S05]  /*6b60*/  ULDC UR52, c[0x0][0x988] ;  /* 0x0002620000347ab9 */ /* 0x000fca0000000800 */
.L_x_2641:
        /* <DEDUP_REMOVED lines=9> */
.L_x_2632:
[----:B------:R-:W-:Y:S01]  /*6c00*/  ULEA UR6, UR47, UR41, 0x3 ;  /* 0x000000292f067291 */ /* 0x000fe2000f8e183f */
[----:B------:R-:W-:-:S05]  /*6c10*/  IMAD.U32 R4, RZ, RZ, UR48 ;  /* 0x00000030ff047e24 */ /* 0x000fca000f8e00ff */
[----:B------:R-:W-:-:S04]  /*6c20*/  SHF.L.U32 R4, R4, 0x1f, RZ ;  /* 0x0000001f04047819 */ /* 0x000fc800000006ff */
[----:B------:R0:W1:Y:S01]  /*6c30*/  SYNCS.PHASECHK.TRANS64.TRYWAIT P1, [UR6+0x28830], R4 ;  /* 0x02883004ff0075a7 */ /* 0x0000620008020146 */
[----:B------:R-:W-:Y:S05]  /*6c40*/  @!P0 BRA `(.L_x_2633) ;  /* 0x0000000000048947 */ /* 0x000fea0003800000 */
[----:B------:R-:W-:Y:S01]  /*6c50*/  BPT.TRAP 0x1 ;  /* 0x000000040000795c */ /* 0x000fe20000300000 */
.L_x_2633:
[----:B-1----:R-:W-:Y:S05]  /*6c60*/  @P1 BRA `(.L_x_2631) ;  /* 0x0000000000081947 */ /* 0x002fea0003800000 */
[----:B------:R-:W1:Y:S02]  /*6c70*/  SYNCS.PHASECHK.TRANS64.TRYWAIT P1, [UR6+0x28830], R4 ;  /* 0x02883004ff0075a7 */ /* 0x000e640008020146 */
[----:B-1----:R-:W-:Y:S05]  /*6c80*/  @!P1 BRA `(.L_x_2634) ;  /* 0x000000bc004c9947 */ /* 0x002fea0003800000 */
.L_x_2631:
[----:B-1----:R-:W1:Y:S01]  /*6c90*/  S2R R5, SR_TID.X ;  /* 0x0000000000057919 */ /* 0x002e620000002100 */
[----:B------:R-:W-:Y:S01]  /*6ca0*/  ULEA UR34, UR47, UR51, 0xb ;  /* 0x000000332f227291 */ /* 0x000fe2000f8e583f */
[----:B------:R-:W-:Y:S01]  /*6cb0*/  UMOV UR35, 0x40000040 ;  /* 0x4000004000237882 */ /* 0x000fe20000000000 */
[----:B------:R-:W-:Y:S02]  /*6cc0*/  UMOV UR7, 0x40000040 ;  /* 0x4000004000077882 */ /* 0x000fe40000000000 */
[----:B------:R-:W-:Y:S02]  /*6cd0*/  UIADD3 UR6, UR34, 0x2, URZ ;  /* 0x0000000222067890 */ /* 0x000fe4000fffe03f */
        /* <DEDUP_REMOVED lines=42> */
.L_x_2636:
[----:B------:R-:W-:Y:S01]  /*6f80*/  ULEA UR6, UR53, UR41, 0x3 ;  /* 0x0000002935067291 */ /* 0x000fe2000f8e183f */
[----:B------:R-:W-:-:S05]  /*6f90*/  IMAD.U32 R4, RZ, RZ, UR54 ;  /* 0x00000036ff047e24 */ /* 0x000fca000f8e00ff */
[----:B------:R-:W-:-:S04]  /*6fa0*/  SHF.L.U32 R4, R4, 0x1f, RZ ;  /* 0x0000001f04047819 */ /* 0x000fc800000006ff */
[----:B------:R0:W1:Y:S01]  /*6fb0*/  SYNCS.PHASECHK.TRANS64.TRYWAIT P1, [UR6+0x28850], R4 ;  /* 0x02885004ff0075a7 */ /* 0x0000620008020146 */
[----:B------:R-:W-:Y:S05]  /*6fc0*/  @!P0 BRA `(.L_x_2637) ;  /* 0x0000000000048947 */ /* 0x000fea0003800000 */
[----:B------:R-:W-:Y:S01]  /*6fd0*/  BPT.TRAP 0x1 ;  /* 0x000000040000795c */ /* 0x000fe20000300000 */
.L_x_2637:
[----:B-1----:R-:W-:Y:S05]  /*6fe0*/  @P1 BRA `(.L_x_2635) ;  /* 0x0000000000081947 */ /* 0x002fea0003800000 */
[----:B------:R-:W1:Y:S02]  /*6ff0*/  SYNCS.PHASECHK.TRANS64.TRYWAIT P1, [UR6+0x28850], R4 ;  /* 0x02885004ff0075a7 */ /* 0x000e640008020146 */
[----:B-1----:R-:W-:Y:S05]  /*7000*/  @!P1 BRA `(.L_x_2638) ;  /* 0x000000b800849947 */ /* 0x002fea0003800000 */
.L_x_2635:
        /* <DEDUP_REMOVED lines=51> */
.L_x_2639:
        /* <DEDUP_REMOVED lines=78> */
[----:B------:R-:W-:-:S03]  /*7820*/  FADD.FTZ R6, -R5, R6 ;  /* 0x0000000605067221 */ /* 0x000fc60000010100 */
[--C-:B------:R-:W-:Y:S01]  /*7830*/  FFMA.FTZ R153, R41, UR55, -R8.reuse ;  /* 0x0000003729997c23 */ /* 0x100fe20008010808 */
[--C-:B------:R-:W-:Y:S01]  /*7840*/  FFMA.FTZ R161, R25, UR55, -R8.reuse ;  /* 0x0000003719a17c23 */ /* 0x100fe20008010808 */
[--C-:B------:R-:W-:Y:S01]  /*7850*/  FFMA.FTZ R159, R29, UR55, -R8.reuse ;  /* 0x000000371d9f7c23 */ /* 0x100fe20008010808 */
[--C-:B------:R-:W-:Y:S01]  /*7860*/  FFMA.FTZ R157, R33, UR55, -R8.reuse ;  /* 0x00000037219d7c23 */ /* 0x100fe20008010808 */
[--C-:B------:R-:W-:Y:S01]  /*7870*/  FFMA.FTZ R155, R37, UR55, -R8.reuse ;  /* 0x00000037259b7c23 */ /* 0x100fe20008010808 */
[--C-:B------:R-:W-:Y:S01]  /*7880*/  FFMA.FTZ R41, R45, UR55, -R8.reuse ;  /* 0x000000372d297c23 */ /* 0x100fe20008010808 */
[----:B------:R-:W-:Y:S01]  /*7890*/  FMUL.FTZ R12, R6, UR55 ;  /* 0x00000037060c7c20 */ /* 0x000fe20008410000 */
        /* <DEDUP_REMOVED lines=25> */
[----:B------:R-:W-:Y:S01]  /*7a30*/  FFMA.FTZ R45, R85, UR55, -R8 ;  /* 0x00000037552d7c23 */ /* 0x000fe20008010808 */
[C---:B------:R-:W-:Y:S01]  /*7a40*/  FADD.FTZ R6, -R4.reuse, R7 ;  /* 0x0000000704067221 */ /* 0x040fe20000010100 */
[----:B------:R-:W-:Y:S01]  /*7a50*/  FMUL.FTZ R8, R4, UR55 ;  /* 0x0000003704087c20 */ /* 0x000fe20008410000 */
[----:B------:R0:W-:Y:S02]  /*7a60*/  MUFU.EX2 R7, R12 ;  /* 0x0000000c00077308 */ /* 0x0001e40000000800 */
[----:B------:R-:W-:Y:S01]  /*7a70*/  FMUL.FTZ R6, R6, UR55 ;  /* 0x0000003706067c20 */ /* 0x000fe20008410000 */
[--C-:B------:R-:W-:Y:S01]  /*7a80*/  FFMA.FTZ R181, R26, UR55, -R8.reuse ;  /* 0x000000371ab57c23 */ /* 0x100fe20008010808 */
[--C-:B------:R-:W-:Y:S01]  /*7a90*/  FFMA.FTZ R10, R27, UR55, -R8.reuse ;  /* 0x000000371b0a7c23 */ /* 0x100fe20008010808 */
[--C-:B------:R-:W-:Y:S01]  /*7aa0*/  FFMA.FTZ R183, R30, UR55, -R8.reuse ;  /* 0x000000371eb77c23 */ /* 0x100fe20008010808 */
[--C-:B------:R-:W-:Y:S01]  /*7ab0*/  FFMA.FTZ R177, R34, UR55, -R8.reuse ;  /* 0x0000003722b17c23 */ /* 0x100fe20008010808 */
[--C-:B------:R-:W-:Y:S01]  /*7ac0*/  FFMA.FTZ R14, R35, UR55, -R8.reuse ;  /* 0x00000037230e7c23 */ /* 0x100fe20008010808 */
[----:B------:R-:W1:Y:S01]  /*7ad0*/  MUFU.EX2 R180, R180 ;  /* 0x000000b400b47308 */ /* 0x000e620000000800 */
[--C-:B0-----:R-:W-:Y:S01]  /*7ae0*/  FFMA.FTZ R12, R31, UR55, -R8.reuse ;  /* 0x000000371f0c7c23 */ /* 0x101fe20008010808 */
        /* <DEDUP_REMOVED lines=13> */
[----:B------:R-:W-:Y:S01]  /*7bc0*/  FFMA.FTZ R167, R62, UR55, -R8 ;  /* 0x000000373ea77c23 */ /* 0x000fe20008010808 */
[----:B------:R-:W0:Y:S01]  /*7bd0*/  MUFU.EX2 R181, R181 ;  /* 0x000000b500b57308 */ /* 0x000e220000000800 */
[----:B-1----:R-:W-:Y:S01]  /*7be0*/  FFMA.FTZ R0, R7, R0, R180 ;  /* 0x0000000007007223 */ /* 0x002fe200000100b4 */
[--C-:B------:R-:W-:Y:S01]  /*7bf0*/  FFMA.FTZ R34, R63, UR55, -R8.reuse ;  /* 0x000000373f227c23 */ /* 0x100fe20008010808 */
[--C-:B------:R-:W-:Y:S01]  /*7c00*/  FFMA.FTZ R163, R70, UR55, -R8.reuse ;  /* 0x0000003746a37c23 */ /* 0x100fe20008010808 */
[----:B------:R-:W-:-:S04]  /*7c10*/  FFMA.FTZ R86, R86, UR55, -R8 ;  /* 0x0000003756567c23 */ /* 0x000fc80008010808 */
[----:B------:R-:W1:Y:S08]  /*7c20*/  MUFU.EX2 R161, R161 ;  /* 0x000000a100a17308 */ /* 0x000e700000000800 */
[----:B------:R-:W2:Y:S01]  /*7c30*/  MUFU.EX2 R10, R10 ;  /* 0x0000000a000a7308 */ /* 0x000ea20000000800 */
[----:B0-----:R-:W-:-:S07]  /*7c40*/  FFMA.FTZ R3, R6, R3, R181 ;  /* 0x0000000306037223 */ /* 0x001fce00000100b5 */
[----:B------:R-:W0:Y:S01]  /*7c50*/  MUFU.EX2 R182, R182 ;  /* 0x000000b600b67308 */ /* 0x000e220000000800 */
[----:B-1----:R-:W-:-:S07]  /*7c60*/  FADD.FTZ R27, R161, R0 ;  /* 0x00000000a11b7221 */ /* 0x002fce0000010000 */
[----:B------:R-:W1:Y:S01]  /*7c70*/  MUFU.EX2 R183, R183 ;  /* 0x000000b700b77308 */ /* 0x000e620000000800 */
[----:B--2---:R-:W-:-:S07]  /*7c80*/  FADD.FTZ R0, R10, R3 ;  /* 0x000000030a007221 */ /* 0x004fce0000010000 */
[----:B------:R-:W2:Y:S01]  /*7c90*/  MUFU.EX2 R159, R159 ;  /* 0x0000009f009f7308 */ /* 0x000ea20000000800 */
[----:B0-----:R-:W-:Y:S01]  /*7ca0*/  FADD.FTZ R36, R182, R27 ;  /* 0x0000001bb6247221 */ /* 0x001fe20000010000 */
[----:B------:R-:W-:-:S06]  /*7cb0*/  FFMA.FTZ R27, R66, UR55, -R8 ;  /* 0x00000037421b7c23 */ /* 0x000fcc0008010808 */
        /* <DEDUP_REMOVED lines=29> */
[----:B------:R-:W-:-:S06]  /*7e90*/  FFMA.FTZ R38, R71, UR55, -R8 ;  /* 0x0000003747267c23 */ /* 0x000fcc0008010808 */
[----:B------:R-:W2:Y:S01]  /*7ea0*/  MUFU.EX2 R175, R175 ;  /* 0x000000af00af7308 */ /* 0x000ea20000000800 */
[----:B0-----:R-:W-:-:S07]  /*7eb0*/  FADD.FTZ R0, R24, R3 ;  /* 0x0000000318007221 */ /* 0x001fce0000010000 */
[----:B------:R-:W0:Y:S01]  /*7ec0*/  MUFU.EX2 R41, R41 ;  /* 0x0000002900297308 */ /* 0x000e220000000800 */
[----:B-1----:R-:W-:Y:S01]  /*7ed0*/  FADD.FTZ R40, R174, R31 ;  /* 0x0000001fae287221 */ /* 0x002fe20000010000 */
[----:B------:R-:W-:-:S06]  /*7ee0*/  FFMA.FTZ R31, R74, UR55, -R8 ;  /* 0x000000374a1f7c23 */ /* 0x000fcc0008010808 */
        /* <DEDUP_REMOVED lines=48> */
[--C-:B------:R-:W-:Y:S01]  /*81f0*/  FFMA.FTZ R44, R83, UR55, -R8.reuse ;  /* 0x00000037532c7c23 */ /* 0x100fe20008010808 */
[----:B------:R-:W-:-:S05]  /*8200*/  FFMA.FTZ R8, R87, UR55, -R8 ;  /* 0x0000003757087c23 */ /* 0x000fca0008010808 */
        /* <DEDUP_REMOVED lines=38> */
[----:B-1----:R-:W-:-:S03]  /*8470*/  FADD.FTZ R0, R45, R0 ;  /* 0x000000002d007221 */ /* 0x002fc60000010000 */
[----:B--2---:R-:W-:Y:S01]  /*8480*/  FADD.FTZ R3, R8, R3 ;  /* 0x0000000308037221 */ /* 0x004fe20000010000 */
[----:B------:R-:W-:Y:S06]  /*8490*/  @!P0 BRA `(.L_x_2640) ;  /* 0x0000000000048947 */ /* 0x000fec0003800000 */
[----:B------:R-:W-:Y:S01]  /*84a0*/  BPT.TRAP 0x1 ;  /* 0x000000040000795c */ /* 0x000fe20000300000 */
.L_x_2640:
[----:B------:R-:W-:Y:S01]  /*84b0*/  UISETP.GT.AND UP0, UPT, UR60, UR39, UPT ;  /* 0x000000273c00728c */ /* 0x000fe2000bf04270 */
[----:B------:R-:W-:Y:S01]  /*84c0*/  F2FP.F16.F32.PACK_AB R180, R161, R180 ;  /* 0x000000b4a1b4723e */ /* 0x000fe200000000ff */
[----:B------:R-:W-:Y:S01]  /*84d0*/  ULEA UR6, UR53, UR41, 0x3 ;  /* 0x0000002935067291 */ /* 0x000fe2000f8e183f */
[----:B------:R-:W-:Y:S01]  /*84e0*/  F2FP.F16.F32.PACK_AB R182, R159, R182 ;  /* 0x000000b69fb6723e */ /* 0x000fe200000000ff */
[----:B------:R-:W-:Y:S01]  /*84f0*/  UIADD3 UR7, UR60, -0x1, URZ ;  /* 0xffffffff3c077890 */ /* 0x000fe2000fffe03f */
[----:B------:R-:W-:Y:S01]  /*8500*/  F2FP.F16.F32.PACK_AB R176, R157, R176 ;  /* 0x000000b09db0723e */ /* 0x000fe200000000ff */
[----:B------:R-:W-:Y:S01]  /*8510*/  UIADD3 UR6, UR6, 0x28860, URZ ;  /* 0x0002886006067890 */ /* 0x000fe2000fffe03f */
[----:B------:R-:W-:Y:S01]  /*8520*/  PLOP3.LUT P1, PT, PT, PT, UP0, 0x80, 0x0 ;  /* 0x000000000000781c */ /* 0x000fe20003f2f008 */
[----:B------:R-:W-:Y:S01]  /*8530*/  UMOV UR54, UR48 ;  /* 0x0000003000367c82 */ /* 0x000fe20008000000 */
[----:B------:R-:W-:Y:S01]  /*8540*/  UMOV UR53, UR47 ;  /* 0x0000002f00357c82 */ /* 0x000fe20008000000 */
[----:B------:R-:W-:Y:S01]  /*8550*/  UPRMT UR6, UR40, 0x654, UR6 ;  /* 0x0000065428067896 */ /* 0x000fe20008000006 */
[----:B------:R-:W-:Y:S01]  /*8560*/  F2FP.F16.F32.PACK_AB R178, R155, R178 ;  /* 0x000000b29bb2723e */ /* 0x000fe200000000ff */
[----:B------:R-:W-:Y:S01]  /*8570*/  UMOV UR60, UR7 ;  /* 0x00000007003c7c82 */ /* 0x000fe20008000000 */
[----:B------:R-:W-:Y:S01]  /*8580*/  F2FP.F16.F32.PACK_AB R172, R153, R172 ;  /* 0x000000ac99ac723e */ /* 0x000fe200000000ff */
        /* <DEDUP_REMOVED lines=94> */
[----:B------:R-:W-:Y:S06]  /*8b70*/  @P1 BRA `(.L_x_2641) ;  /* 0xffffffdc00fc1947 */ /* 0x000fec000383ffff */
.L_x_2630:
[----:B------:R-:W-:Y:S06]  /*8b80*/  BAR.ARV 0x8, 0x180 ;  /* 0x0206000000007b1d */ /* 0x000fec0000002000 */
[----:B------:R-:W-:Y:S05]  /*8b90*/  @!P0 BRA `(.L_x_2642) ;  /* 0x0000000000048947 */ /* 0x000fea0003800000 */
[----:B------:R-:W-:Y:S01]  /*8ba0*/  BPT.TRAP 0x1 ;  /* 0x000000040000795c */ /* 0x000fe20000300000 */
.L_x_2642:
[----:B------:R-:W-:Y:S01]  /*8bb0*/  ULEA UR5, UR47, UR41, 0x3 ;  /* 0x000000292f057291 */ /* 0x000fe2000f8e183f */
[----:B------:R-:W-:-:S05]  /*8bc0*/  IMAD.U32 R6, RZ, RZ, UR48 ;  /* 0x00000030ff067e24 */ /* 0x000fca000f8e00ff */
[----:B------:R-:W-:-:S04]  /*8bd0*/  SHF.L.U32 R6, R6, 0x1f, RZ ;  /* 0x0000001f06067819 */ /* 0x000fc800000006ff */
[----:B------:R0:W1:Y:S01]  /*8be0*/  SYNCS.PHASECHK.TRANS64.TRYWAIT P1, [UR5+0x28850], R6 ;  /* 0x02885006ff0075a7 */ /* 0x0000620008020145 */
[----:B------:R-:W-:Y:S05]  /*8bf0*/  @!P0 BRA `(.L_x_2643) ;  /* 0x0000000000048947 */ /* 0x000fea0003800000 */
[----:B------:R-:W-:Y:S01]  /*8c00*/  BPT.TRAP 0x1 ;  /* 0x000000040000795c */ /* 0x000fe20000300000 */
.L_x_2643:
[----:B-1----:R-:W-:Y:S05]  /*8c10*/  @P1 BRA `(.L_x_2644) ;  /* 0x0000000000081947 */ /* 0x002fea0003800000 */
[----:B------:R-:W1:Y:S02]  /*8c20*/  SYNCS.PHASECHK.TRANS64.TRYWAIT P1, [UR5+0x28850], R6 ;  /* 0x02885006ff0075a7 */ /* 0x000e640008020145 */
[----:B-1----:R-:W-:Y:S05]  /*8c30*/  @!P1 BRA `(.L_x_2645) ;  /* 0x0000009c00909947 */ /* 0x002fea0003800000 */
.L_x_2644:
[----:B------:R-:W-:Y:S01]  /*8c40*/  UIADD3 UR41, UR41, 0x400, URZ ;  /* 0x0000040029297890 */ /* 0x000fe2000fffe03f */
[----:B------:R-:W-:Y:S01]  /*8c50*/  WARPGROUP.ARRIVE ;  /* 0x00000000000079c5 */ /* 0x000fe20000000000 */
[----:B------:R-:W-:Y:S01]  /*8c60*/  UMOV UR7, 0x40000040 ;  /* 0x4000004000077882 */ /* 0x000fe20000000000 */
[----:B-1----:R-:W1:Y:S01]  /*8c70*/  SHFL.BFLY PT, R7, R0, 0x2, 0x1f ;  /* 0x0c401f0000077f89 */ /* 0x002e6200000e0000 */
[----:B------:R-:W-:Y:S01]  /*8c80*/  USHF.R.U32.HI UR41, URZ, 0x4, UR41 ;  /* 0x000000043f297899 */ /* 0x000fe20008011629 */
[----:B------:R-:W-:Y:S02]  /*8c90*/  IMAD.MOV.U32 R10, RZ, RZ, RZ ;  /* 0x000000ffff0a7224 */ /* 0x000fe400078e00ff */
[----:B0-----:R-:W0:Y:S01]  /*8ca0*/  SHFL.BFLY PT, R6, R3, 0x2, 0x1f ;  /* 0x0c401f0003067f89 */ /* 0x001e2200000e0000 */
[----:B------:R-:W-:Y:S01]  /*8cb0*/  ULOP3.LUT UR41, UR41, 0x3fff, URZ, 0xc0, !UPT ;  /* 0x00003fff29297892 */ /* 0x000fe2000f8ec03f */
[----:B------:R-:W-:-:S03]  /*8cc0*/  IMAD.U32 R14, RZ, RZ, UR55 ;  /* 0x00000037ff0e7e24 */ /* 0x000fc6000f8e00ff */
[----:B------:R-:W-:-:S04]  /*8cd0*/  ULOP3.LUT UR4, UR41, 0x4000000, URZ, 0xfc, !UPT ;  /* 0x0400000029047892 */ /* 0x000fc8000f8efc3f */
[----:B------:R-:W-:-:S07]  /*8ce0*/  ULEA UR4, UR47, UR4, 0xb ;  /* 0x000000042f047291 */ /* 0x000fce000f8e583f */
[----:B------:R-:W-:Y:S02]  /*8cf0*/  UMOV UR6, UR4 ;  /* 0x0000000400067c82 */ /* 0x000fe40008000000 */
[----:B------:R-:W-:Y:S01]  /*8d00*/  HGMMA.64x128x16.F32 R88, R180, gdesc[UR4].tnspB, R88, gsb0 ;  /* 0x41e00004b4587df0 */ /* 0x000fe20008000858 */
[----:B------:R-:W-:Y:S01]  /*8d10*/  UIADD3 UR6, UR4, 0x80, URZ ;  /* 0x0000008004067890 */ /* 0x000fe2000fffe03f */
[----:B-1----:R-:W-:Y:S01]  /*8d20*/  FADD.FTZ R7, R7, R0 ;  /* 0x0000000007077221 */ /* 0x002fe20000010000 */
[----:B------:R-:W-:Y:S01]  /*8d30*/  UMOV UR7, 0x40000040 ;  /* 0x4000004000077882 */ /* 0x000fe20000000000 */
[----:B------:R-:W-:Y:S02]  /*8d40*/  IMAD.MOV.U32 R0, RZ, RZ, -0x800000 ;  /* 0xff800000ff007424 */ /* 0x000fe400078e00ff */
[----:B0-----:R-:W-:Y:S01]  /*8d50*/  FADD.FTZ R8, R6, R3 ;  /* 0x0000000306087221 */ /* 0x001fe20000010000 */
[----:B------:R-:W-:Y:S01]  /*8d60*/  IMAD.MOV.U32 R3, RZ, RZ, -0x800000 ;  /* 0xff800000ff037424 */ /* 0x000fe200078e00ff */
[----:B------:R-:W0:Y:S04]  /*8d70*/  SHFL.BFLY PT, R6, R7, 0x1, 0x1f ;  /* 0x0c201f0007067f89 */ /* 0x000e2800000e0000 */
[----:B------:R-:W1:Y:S01]  /*8d80*/  SHFL.BFLY PT, R9, R8, 0x1, 0x1f ;  /* 0x0c201f0008097f89 */ /* 0x000e6200000e0000 */
[----:B0-----:R-:W-:Y:S01]  /*8d90*/  FADD.FTZ R12, R7, R6 ;  /* 0x00000006070c7221 */ /* 0x001fe20000010000 */
[----:B------:R-:W-:-:S02]  /*8da0*/  IMAD.MOV.U32 R6, RZ, RZ, RZ ;  /* 0x000000ffff067224 */ /* 0x000fc400078e00ff */
[----:B------:R-:W-:Y:S02]  /*8db0*/  IMAD.U32 R7, RZ, RZ, UR55 ;  /* 0x00000037ff077e24 */ /* 0x000fe4000f8e00ff */
        /* <DEDUP_REMOVED lines=47> */
[----:B0-23--:R-:W-:Y:S05]  /*90b0*/  @!P0 BRA `(.L_x_2646) ;  /* 0x0000000000048947 */ /* 0x00dfea0003800000 */
[----:B------:R-:W-:Y:S01]  /*90c0*/  BPT.TRAP 0x1 ;  /* 0x000000040000795c */ /* 0x000fe20000300000 */
.L_x_2646:
        /* <DEDUP_REMOVED lines=14> */
[----:B------:R-:W-:Y:S01]  /*91b0*/  USEL UR4, URZ, 0x1, UP0 ;  /* 0x000000013f047887 */ /* 0x000fe20008000000 */
        /* <DEDUP_REMOVED lines=59> */
.L_x_2610:
[----:B------:R-:W0:Y:S01]  /*9570*/  S2R R5, SR_CgaCtaId ;  /* 0x0000000000057919 */ /* 0x000e220000008800 */
[----:B------:R-:W-:Y:S01]  /*9580*/  MOV R20, 0x400 ;  /* 0x0000040000147802 */ /* 0x000fe20000000f00 */
[----:B------:R-:W-:Y:S01]  /*9590*/  BSSY B0, `(.L_x_2647) ;  /* 0x00002e5000007945 */ /* 0x000fe20003800000 */
[----:B------:R-:W-:Y:S02]  /*95a0*/  BAR.SYNC.DEFER_BLOCKING 0x5, 0x180 ;  /* 0x0146000000007b1d */ /* 0x000fe40000010000 */
[----:B0-----:R-:W-:-:S05]  /*95b0*/  LEA R20, R5, R20, 0x18 ;  /* 0x0000001405147211 */ /* 0x001fca00078ec0ff */
[----:B------:R-:W0:Y:S02]  /*95c0*/  LDS.128 R32, [R20+0x288d0] ;  /* 0x0288d00014207984 */ /* 0x000e240000000c00 */
[----:B0-----:R-:W-:Y:S02]  /*95d0*/  R2UR UR6, R33 ;  /* 0x00000000210672ca */ /* 0x001fe400000e0000 */
[----:B------:R-:W-:Y:S01]  /*95e0*/  R2UR UR5, R34 ;  /* 0x00000000220572ca */ /* 0x000fe200000e0000 */
[----:B------:R-:W-:Y:S06]  /*95f0*/  BAR.ARV 0x4, 0x180 ;  /* 0x0106000000007b1d */ /* 0x000fec0000002000 */
[----:B------:R-:W-:Y:S08]  /*9600*/  @P0 BRA `(.L_x_2648) ;  /* 0x0000002000600947 */ /* 0x000ff00003800000 */
[----:B------:R-:W0:Y:S01]  /*9610*/  S2R R5, SR_SWINHI ;  /* 0x0000000000057919 */ /* 0x000e220000002f00 */
[----:B------:R-:W-:Y:S01]  /*9620*/  USHF.L.U32 UR4, UR42, 0x2, URZ ;  /* 0x000000022a047899 */ /* 0x000fe2000800063f */
[----:B------:R-:W-:Y:S01]  /*9630*/  ULDC.64 UR10, c[0x0][0xc00] ;  /* 0x00030000000a7ab9 */ /* 0x000fe20000000a00 */
[----:B------:R-:W-:Y:S02]  /*9640*/  USHF.L.U64.HI UR12, UR42, 0x2, UR36 ;  /* 0x000000022a0c7899 */ /* 0x000fe40008010224 */
[----:B------:R-:W-:-:S04]  /*9650*/  UIADD3 UR7, UP0, UR4, UR10, URZ ;  /* 0x0000000a04077290 */ /* 0x000fc8000ff1e03f */
[----:B------:R-:W-:Y:S01]  /*9660*/  UIADD3.X UR8, UR12, UR11, URZ, UP0, !UPT ;  /* 0x0000000b0c087290 */ /* 0x000fe200087fe43f */
        /* <DEDUP_REMOVED lines=15> */
[----:B------:R-:W-:Y:S01]  /*9760*/  BAR.SYNC.DEFER_BLOCKING 0x1, 0x100 ;  /* 0x0044000000007b1d */ /* 0x000fe20000010000 */
        /* <DEDUP_REMOVED lines=28> */
[----:B------:R-:W-:Y:S02]  /*9930*/  F2FP.F16.F32.PACK_AB R7, R95, R94 ;  /* 0x0000005e5f07723e */ /* 0x000fe400000000ff */
[----:B------:R-:W-:Y:S02]  /*9940*/  MOV R38, R14 ;  /* 0x0000000e00267202 */ /* 0x000fe40000000f00 */
[----:B------:R-:W-:Y:S01]  /*9950*/  MOV R36, R12 ;  /* 0x0000000c00247202 */ /* 0x000fe20000000f00 */
[----:B------:R0:W-:Y:S01]  /*9960*/  STSM.16.M88.4 [R30], R4 ;  /* 0x000000041e007844 */ /* 0x0001e20000000200 */
[----:B------:R-:W-:-:S02]  /*9970*/  LOP3.LUT R10, R10, R41, RZ, 0x3c, !PT ;  /* 0x000000290a0a7212 */ /* 0x000fc400078e3cff */
[----:B------:R-:W-:Y:S02]  /*9980*/  LOP3.LUT R8, R21, R34, RZ, 0x3c, !PT ;  /* 0x0000002215087212 */ /* 0x000fe400078e3cff */
[----:B------:R-:W-:Y:S02]  /*9990*/  MOV R40, R28 ;  /* 0x0000001c00287202 */ /* 0x000fe40000000f00 */
[----:B------:R-:W-:Y:S02]  /*99a0*/  MOV R39, R26 ;  /* 0x0000001a00277202 */ /* 0x000fe40000000f00 */
[----:B------:R-:W-:Y:S02]  /*99b0*/  MOV R37, R24 ;  /* 0x0000001800257202 */ /* 0x000fe40000000f00 */
[----:B------:R-:W-:Y:S02]  /*99c0*/  F2FP.F16.F32.PACK_AB R12, R97, R96 ;  /* 0x00000060610c723e */ /* 0x000fe400000000ff */
[----:B------:R-:W-:-:S02]  /*99d0*/  F2FP.F16.F32.PACK_AB R13, R99, R98 ;  /* 0x00000062630d723e */ /* 0x000fc400000000ff */
[----:B------:R-:W-:Y:S02]  /*99e0*/  F2FP.F16.F32.PACK_AB R14, R101, R100 ;  /* 0x00000064650e723e */ /* 0x000fe400000000ff */
[----:B------:R-:W-:Y:S02]  /*99f0*/  F2FP.F16.F32.PACK_AB R15, R103, R102 ;  /* 0x00000066670f723e */ /* 0x000fe400000000ff */
[----:B------:R-:W-:Y:S02]  /*9a00*/  F2FP.F16.F32.PACK_AB R24, R105, R104 ;  /* 0x000000686918723e */ /* 0x000fe400000000ff */
[----:B------:R-:W-:Y:S01]  /*9a10*/  F2FP.F16.F32.PACK_AB R25, R107, R106 ;  /* 0x0000006a6b19723e */ /* 0x000fe200000000ff */
[----:B------:R-:W-:Y:S01]  /*9a20*/  STSM.16.M88.4 [R40], R12 ;  /* 0x0000000c28007844 */ /* 0x000fe20000000200 */
[----:B------:R-:W-:Y:S02]  /*9a30*/  F2FP.F16.F32.PACK_AB R26, R109, R108 ;  /* 0x0000006c6d1a723e */ /* 0x000fe400000000ff */
[----:B------:R-:W-:-:S02]  /*9a40*/  F2FP.F16.F32.PACK_AB R27, R111, R110 ;  /* 0x0000006e6f1b723e */ /* 0x000fc400000000ff */
[----:B------:R-:W-:Y:S02]  /*9a50*/  F2FP.F16.F32.PACK_AB R28, R113, R112 ;  /* 0x00000070711c723e */ /* 0x000fe400000000ff */
[----:B------:R-:W-:Y:S01]  /*9a60*/  F2FP.F16.F32.PACK_AB R29, R115, R114 ;  /* 0x00000072731d723e */ /* 0x000fe200000000ff */
[----:B------:R-:W-:Y:S01]  /*9a70*/  STSM.16.M88.4 [R39], R24 ;  /* 0x0000001827007844 */ /* 0x000fe20000000200 */
[----:B0-----:R-:W-:Y:S02]  /*9a80*/  F2FP.F16.F32.PACK_AB R30, R117, R116 ;  /* 0x00000074751e723e */ /* 0x001fe400000000ff */
[----:B------:R-:W-:Y:S02]  /*9a90*/  F2FP.F16.F32.PACK_AB R31, R119, R118 ;  /* 0x00000076771f723e */ /* 0x000fe400000000ff */
[----:B------:R-:W-:Y:S02]  /*9aa0*/  MOV R21, R10 ;  /* 0x0000000a00157202 */ /* 0x000fe40000000f00 */
[----:B------:R-:W-:Y:S01]  /*9ab0*/  MOV R34, R8 ;  /* 0x0000000800227202 */ /* 0x000fe20000000f00 */
[----:B------:R0:W-:Y:S01]  /*9ac0*/  STSM.16.M88.4 [R38], R28 ;  /* 0x0000001c26007844 */ /* 0x0001e20000000200 */
[----:B------:R-:W-:-:S02]  /*9ad0*/  F2FP.F16.F32.PACK_AB R4, R121, R120 ;  /* 0x000000787904723e */ /* 0x000fc400000000ff */
[----:B------:R-:W-:Y:S02]  /*9ae0*/  F2FP.F16.F32.PACK_AB R5, R123, R122 ;  /* 0x0000007a7b05723e */ /* 0x000fe400000000ff */
[----:B------:R-:W-:Y:S02]  /*9af0*/  F2FP.F16.F32.PACK_AB R6, R125, R124 ;  /* 0x0000007c7d06723e */ /* 0x000fe400000000ff */
[----:B------:R-:W-:Y:S02]  /*9b00*/  F2FP.F16.F32.PACK_AB R7, R127, R126 ;  /* 0x0000007e7f07723e */ /* 0x000fe400000000ff */
[----:B------:R-:W-:Y:S02]  /*9b10*/  F2FP.F16.F32.PACK_AB R8, R129, R128 ;  /* 0x000000808108723e */ /* 0x000fe400000000ff */
[----:B------:R-:W-:Y:S01]  /*9b20*/  F2FP.F16.F32.PACK_AB R9, R131, R130 ;  /* 0x000000828309723e */ /* 0x000fe200000000ff */
[----:B------:R-:W-:Y:S01]  /*9b30*/  STSM.16.M88.4 [R37], R4 ;  /* 0x0000000425007844 */ /* 0x000fe20000000200 */
[----:B------:R-:W-:-:S02]  /*9b40*/  F2FP.F16.F32.PACK_AB R10, R133, R132 ;  /* 0x00000084850a723e */ /* 0x000fc400000000ff */
[----:B------:R-:W-:Y:S01]  /*9b50*/  F2FP.F16.F32.PACK_AB R11, R135, R134 ;  /* 0x00000086870b723e */ /* 0x000fe200000000ff */
[----:B0-----:R-:W-:Y:S01]  /*9b60*/  IMAD.U32 R28, RZ, RZ, UR7 ;  /* 0x00000007ff1c7e24 */ /* 0x001fe2000f8e00ff */
[----:B------:R-:W-:Y:S01]  /*9b70*/  F2FP.F16.F32.PACK_AB R12, R137, R136 ;  /* 0x00000088890c723e */ /* 0x000fe200000000ff */
[----:B------:R-:W-:Y:S01]  /*9b80*/  IMAD.U32 R29, RZ, RZ, UR8 ;  /* 0x00000008ff1d7e24 */ /* 0x000fe2000f8e00ff */
[----:B------:R-:W-:Y:S01]  /*9b90*/  F2FP.F16.F32.PACK_AB R13, R139, R138 ;  /* 0x0000008a8b0d723e */ /* 0x000fe200000000ff */
[----:B------:R-:W-:Y:S01]  /*9ba0*/  STSM.16.M88.4 [R36], R8 ;  /* 0x0000000824007844 */ /* 0x000fe20000000200 */
[----:B------:R-:W-:Y:S01]  /*9bb0*/  F2FP.F16.F32.PACK_AB R14, R141, R140 ;  /* 0x0000008c8d0e723e */ /* 0x000fe200000000ff */
[----:B------:R-:W-:Y:S01]  /*9bc0*/  ULDC.64 UR8, c[0x0][0xc08] ;  /* 0x0003020000087ab9 */ /* 0x000fe20000000a00 */
[----:B------:R-:W-:Y:S02]  /*9bd0*/  F2FP.F16.F32.PACK_AB R15, R143, R142 ;  /* 0x0000008e8f0f723e */ /* 0x000fe400000000ff */
[----:B------:R-:W-:-:S02]  /*9be0*/  F2FP.F16.F32.PACK_AB R24, R145, R144 ;  /* 0x000000909118723e */ /* 0x000fc400000000ff */
[----:B------:R-:W-:Y:S01]  /*9bf0*/  F2FP.F16.F32.PACK_AB R25, R147, R146 ;  /* 0x000000929319723e */ /* 0x000fe200000000ff */
[----:B------:R-:W-:Y:S01]  /*9c00*/  STSM.16.M88.4 [R21], R12 ;  /* 0x0000000c15007844 */ /* 0x000fe20000000200 */
[----:B------:R-:W-:Y:S02]  /*9c10*/  F2FP.F16.F32.PACK_AB R26, R149, R148 ;  /* 0x00000094951a723e */ /* 0x000fe400000000ff */
[----:B------:R-:W-:Y:S02]  /*9c20*/  F2FP.F16.F32.PACK_AB R27, R151, R150 ;  /* 0x00000096971b723e */ /* 0x000fe400000000ff */
[----:B------:R-:W-:-:S03]  /*9c30*/  ISETP.NE.U32.AND P0, PT, RZ, UR10, PT ;  /* 0x0000000aff007c0c */ /* 0x000fc6000bf05070 */
[----:B------:R0:W-:Y:S01]  /*9c40*/  STSM.16.M88.4 [R34], R24 ;  /* 0x0000001822007844 */ /* 0x0001e20000000200 */
[----:B------:R-:W-:Y:S01]  /*9c50*/  BAR.SYNC.DEFER_BLOCKING 0x1, 0x100 ;  /* 0x0044000000007b1d */ /* 0x000fe20000010000 */
[----:B------:R-:W-:-:S07]  /*9c60*/  ISETP.NE.AND.EX P0, PT, RZ, UR11, PT, P0 ;  /* 0x0000000bff007c0c */ /* 0x000fce000bf05300 */
[----:B0-----:R-:W0:Y:S06]  /*9c70*/  LDC R34, c[0x0][0xbe8] ;  /* 0x0002fa00ff227b82 */ /* 0x001e2c0000000800 */
[----:B------:R-:W2:Y:S01]  /*9c80*/  @P0 LDG.E R30, desc[UR56][R28.64] ;  /* 0x000000381c1e0981 */ /* 0x000ea2000c1e1900 */
[----:B------:R-:W-:-:S04]  /*9c90*/  UISETP.NE.U32.AND UP0, UPT, UR8, URZ, UPT ;  /* 0x0000003f0800728c */ /* 0x000fc8000bf05070 */
[----:B------:R-:W-:-:S06]  /*9ca0*/  UISETP.NE.AND.EX UP0, UPT, UR9, URZ, UPT, UP0 ;  /* 0x0000003f0900728c */ /* 0x000fcc000bf05300 */
[----:B------:R-:W-:Y:S02]  /*9cb0*/  PLOP3.LUT P4, PT, PT, PT, UP0, 0x80, 0x0 ;  /* 0x000000000000781c */ /* 0x000fe40003f8f008 */
[----:B0-----:R-:W-:-:S03]  /*9cc0*/  ISETP.NE.AND P1, PT, R34, 0x1, PT ;  /* 0x000000012200780c */ /* 0x001fc60003f25270 */
[----:B------:R-:W-:-:S03]  /*9cd0*/  @UP0 UIADD3 UR8, UP1, UR4, UR8, URZ ;  /* 0x0000000804080290 */ /* 0x000fc6000ff3e03f */
[----:B------:R-:W-:Y:S01]  /*9ce0*/  ULDC UR4, c[0x0][0xa88] ;  /* 0x0002a20000047ab9 */ /* 0x000fe20000000800 */
[----:B------:R-:W-:Y:S01]  /*9cf0*/  @UP0 UIADD3.X UR9, UR12, UR9, URZ, UP1, !UPT ;  /* 0x000000090c090290 */ /* 0x000fe20008ffe43f */
[----:B------:R-:W-:Y:S01]  /*9d00*/  IMAD.U32 R21, RZ, RZ, UR4 ;  /* 0x00000004ff157e24 */ /* 0x000fe2000f8e00ff */
[----:B------:R-:W-:Y:S01]  /*9d10*/  UISETP.NE.AND UP0, UPT, UR46, URZ, UPT ;  /* 0x0000003f2e00728c */ /* 0x000fe2000bf05270 */
[----:B------:R-:W-:Y:S01]  /*9d20*/  IMAD.U32 R4, RZ, RZ, UR8 ;  /* 0x00000008ff047e24 */ /* 0x000fe2000f8e00ff */
[----:B------:R-:W-:Y:S02]  /*9d30*/  ULDC UR4, c[0x0][0xad4] ;  /* 0x0002b50000047ab9 */ /* 0x000fe40000000800 */
[----:B------:R-:W0:Y:S01]  /*9d40*/  @P1 LDC R6, c[0x0][0xbec] ;  /* 0x0002fb00ff061b82 */ /* 0x000e220000000800 */
[----:B------:R-:W-:Y:S01]  /*9d50*/  USEL UR4, UR46, UR4, UP0 ;  /* 0x000000042e047287 */ /* 0x000fe20008000000 */
[----:B------:R-:W-:Y:S01]  /*9d60*/  IMAD.U32 R5, RZ, RZ, UR9 ;  /* 0x00000009ff057e24 */ /* 0x000fe2000f8e00ff */
[----:B------:R-:W-:-:S02]  /*9d70*/  UMOV UR16, 0x9b8 ;  /* 0x000009b800107882 */ /* 0x000fc40000000000 */
[----:B------:R-:W-:-:S03]  /*9d80*/  UISETP.GT.AND UP1, UPT, UR4, 0x1, UPT ;  /* 0x000000010400788c */ /* 0x000fc6000bf24270 */
[----:B------:R-:W1:Y:S01]  /*9d90*/  @P1 LDC R9, c[0x0][0xbf0] ;  /* 0x0002fc00ff091b82 */ /* 0x000e620000000800 */
[----:B------:R-:W-:Y:S01]  /*9da0*/  USEL UR16, UR16, 0x978, UP1 ;  /* 0x0000097810107887 */ /* 0x000fe20008800000 */
[----:B------:R-:W-:Y:S01]  /*9db0*/  VIADD R11, R17, UR37 ;  /* 0x00000025110b7c36 */ /* 0x000fe20008000000 */
[----:B------:R-:W-:Y:S01]  /*9dc0*/  UISETP.NE.U32.AND UP0, UPT, UR10, URZ, UPT ;  /* 0x0000003f0a00728c */ /* 0x000fe2000bf05070 */
[----:B------:R0:W5:Y:S01]  /*9dd0*/  @P4 LDG.E R21, desc[UR56][R4.64] ;  /* 0x0000003804154981 */ /* 0x000162000c1e1900 */
[----:B------:R-:W-:Y:S01]  /*9de0*/  UMOV UR4, URZ ;  /* 0x0000003f00047c82 */ /* 0x000fe20008000000 */
[----:B------:R-:W-:Y:S01]  /*9df0*/  USEL UR7, UR38, URZ, UP1 ;  /* 0x0000003f26077287 */ /* 0x000fe20008800000 */
[----:B------:R-:W-:Y:S01]  /*9e00*/  IMAD.MOV.U32 R7, RZ, RZ, R11 ;  /* 0x000000ffff077224 */ /* 0x000fe200078e000b */
[----:B------:R-:W-:-:S04]  /*9e10*/  UISETP.NE.AND.EX UP0, UPT, UR11, URZ, UPT, UP0 ;  /* 0x0000003f0b00728c */ /* 0x000fc8000bf05300 */
[----:B------:R-:W-:Y:S01]  /*9e20*/  USEL UR42, UR42, URZ, !UP0 ;  /* 0x0000003f2a2a7287 */ /* 0x000fe2000c000000 */
[----:B------:R-:W-:Y:S01]  /*9e30*/  ULDC.64 UR10, c[0x0][UR16+0x220] ;  /* 0x00008800100a7abb */ /* 0x000fe20008000a00 */
[----:B------:R-:W-:Y:S01]  /*9e40*/  ULDC.64 UR8, c[0x0][UR16+0x218] ;  /* 0x0000860010087abb */ /* 0x000fe20008000a00 */
[----:B0-----:R-:W-:Y:S01]  /*9e50*/  @P1 IMAD.HI.U32 R4, R11, R6, RZ ;  /* 0x000000060b041227 */ /* 0x001fe200078e00ff */
[----:B------:R-:W-:Y:S01]  /*9e60*/  USEL UR36, UR36, URZ, !UP0 ;  /* 0x0000003f24247287 */ /* 0x000fe2000c000000 */
[----:B------:R-:W-:Y:S01]  /*9e70*/  ULDC.64 UR12, c[0x0][UR16+0x228] ;  /* 0x00008a00100c7abb */ /* 0x000fe20008000a00 */
[----:B------:R-:W-:Y:S02]  /*9e80*/  UIMAD UR11, UR11, UR42, URZ ;  /* 0x0000002a0b0b72a4 */ /* 0x000fe4000f8e023f */
[----:B------:R-:W-:Y:S02]  /*9e90*/  UIMAD.WIDE.U32 UR14, UR8, UR43, URZ ;  /* 0x0000002b080e72a5 */ /* 0x000fe4000f8e003f */
[----:B------:R-:W-:Y:S01]  /*9ea0*/  UIMAD UR17, UR9, UR43, URZ ;  /* 0x0000002b091172a4 */ /* 0x000fe2000f8e023f */
[----:B-1----:R-:W-:Y:S01]  /*9eb0*/  @P1 SHF.R.U32.HI R7, RZ, R9, R4 ;  /* 0x00000009ff071219 */ /* 0x002fe20000011604 */
[----:B------:R-:W-:-:S02]  /*9ec0*/  UIMAD.WIDE.U32 UR8, UR10, UR42, URZ ;  /* 0x0000002a0a0872a5 */ /* 0x000fc4000f8e003f */
[----:B------:R-:W-:Y:S02]  /*9ed0*/  UIMAD.WIDE.U32 UR18, UR12, UR7, URZ ;  /* 0x000000070c1272a5 */ /* 0x000fe4000f8e003f */
[----:B------:R-:W-:Y:S01]  /*9ee0*/  UIMAD UR7, UR13, UR7, URZ ;  /* 0x000000070d0772a4 */ /* 0x000fe2000f8e023f */
[--C-:B------:R-:W-:Y:S01]  /*9ef0*/  IMAD.MOV R9, RZ, RZ, -R7.reuse ;  /* 0x000000ffff097224 */ /* 0x100fe200078e0a07 */
[----:B------:R-:W-:Y:S02]  /*9f00*/  UIMAD UR11, UR10, UR36, UR11 ;  /* 0x000000240a0b72a4 */ /* 0x000fe4000f8e020b */
[----:B------:R-:W-:Y:S01]  /*9f10*/  UIADD3 UR17, UR15, UR17, URZ ;  /* 0x000000110f117290 */ /* 0x000fe2000fffe03f */
[----:B------:R-:W-:Y:S02]  /*9f20*/  IMAD.U32 R4, RZ, RZ, UR18 ;  /* 0x00000012ff047e24 */ /* 0x000fe4000f8e00ff */
[----:B------:R-:W-:Y:S01]  /*9f30*/  IMAD.U32 R5, RZ, RZ, UR19 ;  /* 0x00000013ff057e24 */ /* 0x000fe2000f8e00ff */
[----:B------:R-:W-:Y:S01]  /*9f40*/  SHF.R.S32.HI R5, RZ, 0x1f, R7 ;  /* 0x0000001fff057819 */ /* 0x000fe20000011407 */
[----:B------:R-:W-:-:S05]  /*9f50*/  IMAD R9, R34, R9, R11 ;  /* 0x0000000922097224 */ /* 0x000fca00078e020b */
[----:B------:R-:W-:Y:S02]  /*9f60*/  SHF.R.S32.HI R6, RZ, 0x1f, R9 ;  /* 0x0000001fff067819 */ /* 0x000fe40000011409 */
[----:B--2---:R-:W-:-:S13]  /*9f70*/  @P0 R2UR UR4, R30 ;  /* 0x000000001e0402ca */ /* 0x004fda00000e0000 */
        /* <DEDUP_REMOVED lines=23> */
.L_x_2649:
        /* <DEDUP_REMOVED lines=16> */
[----:B0-----:R-:W-:Y:S01]  /*a1f0*/  IMAD R3, R197, 0x40, R2 ;  /* 0x00000040c5037824 */ /* 0x001fe200078e0202 */
[----:B------:R-:W-:Y:S01]  /*a200*/  ULDC.64 UR10, c[0x0][0xaa0] ;  /* 0x0002a800000a7ab9 */ /* 0x000fe20000000a00 */
[----:B------:R-:W0:Y:S02]  /*a210*/  @P1 LDC R49, c[0x0][0xbf0] ;  /* 0x0002fc00ff311b82 */ /* 0x000e240000000800 */
[----:B------:R-:W-:-:S03]  /*a220*/  IMAD.WIDE R32, R3, 0x2, R32 ;  /* 0x0000000203207825 */ /* 0x000fc600078e0220 */
[C---:B------:R-:W-:Y:S02]  /*a230*/  IADD3 R9, P6, R32.reuse, 0x1000, RZ ;  /* 0x0000100020097810 */ /* 0x040fe40007fde0ff */
[C---:B------:R-:W-:Y:S02]  /*a240*/  IADD3 R13, P5, R32.reuse, 0x2000, RZ ;  /* 0x00002000200d7810 */ /* 0x040fe40007fbe0ff */
[----:B------:R-:W-:Y:S02]  /*a250*/  LOP3.LUT R8, R9, 0x380, RZ, 0xc0, !PT ;  /* 0x0000038009087812 */ /* 0x000fe400078ec0ff */
[C---:B------:R-:W-:Y:S02]  /*a260*/  IADD3 R25, P4, R32.reuse, 0x3000, RZ ;  /* 0x0000300020197810 */ /* 0x040fe40007f9e0ff */
[C---:B------:R-:W-:Y:S02]  /*a270*/  IADD3 R29, P3, R32.reuse, 0x4000, RZ ;  /* 0x00004000201d7810 */ /* 0x040fe40007f7e0ff */
[----:B------:R-:W-:-:S02]  /*a280*/  IADD3 R37, P2, R32, 0x5000, RZ ;  /* 0x0000500020257810 */ /* 0x000fc40007f5e0ff */
[C---:B------:R-:W-:Y:S02]  /*a290*/  IADD3 R41, P0, R32.reuse, 0x6000, RZ ;  /* 0x0000600020297810 */ /* 0x040fe40007f1e0ff */
[----:B------:R-:W-:Y:S02]  /*a2a0*/  LOP3.LUT R5, R32, 0x380, RZ, 0xc0, !PT ;  /* 0x0000038020057812 */ /* 0x000fe400078ec0ff */
[----:B------:R-:W-:Y:S02]  /*a2b0*/  SHF.R.U64 R8, R8, 0x3, RZ ;  /* 0x0000000308087819 */ /* 0x000fe400000012ff */
[----:B------:R-:W-:Y:S02]  /*a2c0*/  LOP3.LUT R12, R13, 0x380, RZ, 0xc0, !PT ;  /* 0x000003800d0c7812 */ /* 0x000fe400078ec0ff */
[----:B------:R-:W-:Y:S02]  /*a2d0*/  LOP3.LUT R24, R25, 0x380, RZ, 0xc0, !PT ;  /* 0x0000038019187812 */ /* 0x000fe400078ec0ff */
[----:B------:R-:W-:-:S02]  /*a2e0*/  LOP3.LUT R28, R29, 0x380, RZ, 0xc0, !PT ;  /* 0x000003801d1c7812 */ /* 0x000fc400078ec0ff */
[----:B------:R-:W-:Y:S02]  /*a2f0*/  LOP3.LUT R36, R37, 0x380, RZ, 0xc0, !PT ;  /* 0x0000038025247812 */ /* 0x000fe400078ec0ff */
[----:B------:R-:W-:Y:S02]  /*a300*/  LOP3.LUT R40, R41, 0x380, RZ, 0xc0, !PT ;  /* 0x0000038029287812 */ /* 0x000fe400078ec0ff */
[----:B------:R-:W-:Y:S02]  /*a310*/  SHF.R.U64 R5, R5, 0x3, RZ ;  /* 0x0000000305057819 */ /* 0x000fe400000012ff */
[----:B------:R-:W-:Y:S01]  /*a320*/  LOP3.LUT R8, R8, R9, RZ, 0x3c, !PT ;  /* 0x0000000908087212 */ /* 0x000fe200078e3cff */
[----:B------:R-:W-:Y:S01]  /*a330*/  IMAD.X R9, RZ, RZ, R33, P6 ;  /* 0x000000ffff097224 */ /* 0x000fe200030e0621 */
[----:B------:R-:W-:Y:S02]  /*a340*/  IADD3 R3, P6, R32, 0x7000, RZ ;  /* 0x0000700020037810 */ /* 0x000fe40007fde0ff */
[----:B------:R-:W-:-:S02]  /*a350*/  SHF.R.U64 R12, R12, 0x3, RZ ;  /* 0x000000030c0c7819 */ /* 0x000fc400000012ff */
[----:B------:R-:W-:Y:S01]  /*a360*/  SHF.R.U64 R24, R24, 0x3, RZ ;  /* 0x0000000318187819 */ /* 0x000fe200000012ff */
[--C-:B------:R-:W-:Y:S01]  /*a370*/  IMAD.X R45, RZ, RZ, R33.reuse, P6 ;  /* 0x000000ffff2d7224 */ /* 0x100fe200030e0621 */
[----:B------:R-:W-:Y:S01]  /*a380*/  SHF.R.U64 R28, R28, 0x3, RZ ;  /* 0x000000031c1c7819 */ /* 0x000fe200000012ff */
[----:B------:R-:W-:Y:S01]  /*a390*/  UIMAD UR7, UR12, UR10, URZ ;  /* 0x0000000a0c0772a4 */ /* 0x000fe2000f8e023f */
[----:B------:R-:W-:Y:S01]  /*a3a0*/  SHF.R.U64 R36, R36, 0x3, RZ ;  /* 0x0000000324247819 */ /* 0x000fe200000012ff */
[----:B------:R-:W-:Y:S01]  /*a3b0*/  UIMAD.WIDE.U32 UR8, UR4, UR10, URZ ;  /* 0x0000000a040872a5 */ /* 0x000fe2000f8e003f */
[----:B------:R-:W-:Y:S01]  /*a3c0*/  SHF.R.U64 R40, R40, 0x3, RZ ;  /* 0x0000000328287819 */ /* 0x000fe200000012ff */
[----:B------:R-:W5:Y:S01]  /*a3d0*/  LD.E.128 R8, desc[UR56][R8.64] ;  /* 0x0000003808087980 */ /* 0x000f62000c101d00 */
        /* <DEDUP_REMOVED lines=11> */
[----:B------:R1:W5:Y:S01]  /*a490*/  LD.E.128 R4, desc[UR56][R32.64] ;  /* 0x0000003820047980 */ /* 0x000362000c101d00 */
[----:B------:R-:W-:Y:S01]  /*a4a0*/  LOP3.LUT R0, R3, 0x380, RZ, 0xc0, !PT ;  /* 0x0000038003007812 */ /* 0x000fe200078ec0ff */
[----:B------:R-:W-:-:S02]  /*a4b0*/  UIMAD UR7, UR4, UR11, UR7 ;  /* 0x0000000b040772a4 */ /* 0x000fc4000f8e0207 */
[----:B------:R-:W5:Y:S01]  /*a4c0*/  LD.E.128 R12, desc[UR56][R12.64] ;  /* 0x000000380c0c7980 */ /* 0x000f62000c101d00 */
[----:B------:R-:W-:-:S03]  /*a4d0*/  SHF.R.U64 R0, R0, 0x3, RZ ;  /* 0x0000000300007819 */ /* 0x000fc600000012ff */
[----:B------:R-:W5:Y:S01]  /*a4e0*/  LD.E.128 R24, desc[UR56][R24.64] ;  /* 0x0000003818187980 */ /* 0x000f62000c101d00 */
[----:B-1----:R-:W1:Y:S01]  /*a4f0*/  @P1 LDC R33, c[0x0][0xbec] ;  /* 0x0002fb00ff211b82 */ /* 0x002e620000000800 */
[----:B------:R-:W-:Y:S01]  /*a500*/  UIADD3 UR9, UR9, UR7, URZ ;  /* 0x0000000709097290 */ /* 0x000fe2000fffe03f */
[----:B------:R-:W-:Y:S01]  /*a510*/  LOP3.LUT R44, R0, R3, RZ, 0x3c, !PT ;  /* 0x00000003002c7212 */ /* 0x000fe200078e3cff */
[----:B------:R-:W-:Y:S01]  /*a520*/  ULDC.64 UR10, c[0x0][0xae8] ;  /* 0x0002ba00000a7ab9 */ /* 0x000fe20000000a00 */
[----:B------:R-:W-:Y:S01]  /*a530*/  IMAD R0, R19, 0x20, R197 ;  /* 0x0000002013007824 */ /* 0x000fe200078e02c5 */
[----:B------:R-:W-:Y:S01]  /*a540*/  UIMAD.WIDE.U32 UR8, UR43, UR10, UR8 ;  /* 0x0000000a2b0872a5 */ /* 0x000fe2000f8e0008 */
[----:B------:R-:W5:Y:S01]  /*a550*/  LD.E.128 R28, desc[UR56][R28.64] ;  /* 0x000000381c1c7980 */ /* 0x000f62000c101d00 */
[----:B------:R-:W-:Y:S01]  /*a560*/  USHF.R.S32.HI UR4, URZ, 0x1f, UR42 ;  /* 0x0000001f3f047899 */ /* 0x000fe2000801142a */
[----:B------:R-:W-:Y:S01]  /*a570*/  VIADD R48, R0, UR37 ;  /* 0x0000002500307c36 */ /* 0x000fe20008000000 */
[----:B------:R-:W-:Y:S01]  /*a580*/  UIMAD UR9, UR43, UR11, UR9 ;  /* 0x0000000b2b0972a4 */ /* 0x000fe2000f8e0209 */
[----:B------:R-:W5:Y:S02]  /*a590*/  LD.E.128 R36, desc[UR56][R36.64] ;  /* 0x0000003824247980 */ /* 0x000f64000c101d00 */
[----:B------:R-:W-:-:S02]  /*a5a0*/  ULDC.64 UR10, c[0x0][0xaf0] ;  /* 0x0002bc00000a7ab9 */ /* 0x000fc40000000a00 */
[----:B------:R-:W-:Y:S01]  /*a5b0*/  UIMAD UR4, UR4, UR10, URZ ;  /* 0x0000000a040472a4 */ /* 0x000fe2000f8e023f */
[----:B------:R-:W-:Y:S01]  /*a5c0*/  IMAD.MOV.U32 R3, RZ, RZ, R48 ;  /* 0x000000ffff037224 */ /* 0x000fe200078e0030 */
[----:B------:R-:W5:Y:S02]  /*a5d0*/  LD.E.128 R40, desc[UR56][R40.64] ;  /* 0x0000003828287980 */ /* 0x000f64000c101d00 */
[----:B------:R-:W-:Y:S02]  /*a5e0*/  UIMAD UR4, UR42, UR11, UR4 ;  /* 0x0000000b2a0472a4 */ /* 0x000fe4000f8e0204 */
[----:B------:R-:W5:Y:S01]  /*a5f0*/  LD.E.128 R44, desc[UR56][R44.64] ;  /* 0x000000382c2c7980 */ /* 0x000f62000c101d00 */
[----:B-1----:R-:W-:Y:S01]  /*a600*/  @P1 IMAD.HI.U32 R0, R48, R33, RZ ;  /* 0x0000002130001227 */ /* 0x002fe200078e00ff */
[----:B------:R-:W-:Y:S01]  /*a610*/  UIMAD.WIDE.U32 UR42, UR42, UR10, UR8 ;  /* 0x0000000a2a2a72a5 */ /* 0x000fe2000f8e0008 */
[----:B------:R-:W-:Y:S01]  /*a620*/  @!PT LDS RZ, [RZ] ;  /* 0x00000000fffff984 */ /* 0x000fe20000000800 */
[----:B------:R-:W-:Y:S01]  /*a630*/  @!PT LDS RZ, [RZ] ;  /* 0x00000000fffff984 */ /* 0x000fe20000000800 */
[----:B------:R-:W-:Y:S01]  /*a640*/  @!PT LDS RZ, [RZ] ;  /* 0x00000000fffff984 */ /* 0x000fe20000000800 */
[----:B------:R-:W-:Y:S01]  /*a650*/  @!PT LDS RZ, [RZ] ;  /* 0x00000000fffff984 */ /* 0x000fe20000000800 */
[----:B------:R1:W-:Y:S06]  /*a660*/  MEMBAR.ALL.CTA ;  /* 0x0000000000007992 */ /* 0x0003ec0000008000 */
[----:B-1----:R-:W1:Y:S01]  /*a670*/  FENCE.VIEW.ASYNC.S ;  /* 0x00000000000073c6 */ /* 0x002e620000000000 */
[----:B------:R-:W-:Y:S01]  /*a680*/  ULDC.64 UR8, c[0x0][0xae0] ;  /* 0x0002b80000087ab9 */ /* 0x000fe20000000a00 */
[----:B0-----:R-:W-:Y:S01]  /*a690*/  @P1 SHF.R.U32.HI R3, RZ, R49, R0 ;  /* 0x00000031ff031219 */ /* 0x001fe20000011600 */
[----:B------:R-:W-:-:S03]  /*a6a0*/  UIADD3 UR4, UR43, UR4, URZ ;  /* 0x000000042b047290 */ /* 0x000fc6000fffe03f */
[--C-:B------:R-:W-:Y:S01]  /*a6b0*/  SHF.R.S32.HI R0, RZ, 0x1f, R3.reuse ;  /* 0x0000001fff007819 */ /* 0x100fe20000011403 */
[----:B------:R-:W-:Y:S02]  /*a6c0*/  IMAD.MOV R49, RZ, RZ, -R3 ;  /* 0x000000ffff317224 */ /* 0x000fe400078e0a03 */
[----:B------:R-:W-:Y:S02]  /*a6d0*/  IMAD.U32 R33, RZ, RZ, UR43 ;  /* 0x0000002bff217e24 */ /* 0x000fe4000f8e00ff */
[----:B------:R-:W-:Y:S02]  /*a6e0*/  IMAD R0, R0, UR8, RZ ;  /* 0x0000000800007c24 */ /* 0x000fe4000f8e02ff */
[----:B------:R-:W-:Y:S02]  /*a6f0*/  IMAD R49, R34, R49, R48 ;  /* 0x0000003122317224 */ /* 0x000fe400078e0230 */
[----:B------:R-:W-:Y:S02]  /*a700*/  IMAD.U32 R32, RZ, RZ, UR42 ;  /* 0x0000002aff207e24 */ /* 0x000fe4000f8e00ff */
[----:B------:R-:W-:-:S02]  /*a710*/  IMAD.U32 R33, RZ, RZ, UR4 ;  /* 0x00000004ff217e24 */ /* 0x000fc4000f8e00ff */
[C---:B------:R-:W-:Y:S01]  /*a720*/  IMAD R51, R3.reuse, UR9, R0 ;  /* 0x0000000903337c24 */ /* 0x040fe2000f8e0200 */
[----:B------:R-:W-:Y:S01]  /*a730*/  SHF.R.S32.HI R0, RZ, 0x1f, R49 ;  /* 0x0000001fff007819 */ /* 0x000fe20000011431 */
[----:B------:R-:W-:Y:S01]  /*a740*/  IMAD.WIDE.U32 R32, R3, UR8, R32 ;  /* 0x0000000803207c25 */ /* 0x000fe2000f8e0020 */
[----:B------:R-:W-:-:S03]  /*a750*/  ULDC.64 UR8, c[0x0][0xad8] ;  /* 0x0002b60000087ab9 */ /* 0x000fc60000000a00 */
[----:B------:R-:W-:Y:S02]  /*a760*/  IMAD.IADD R33, R33, 0x1, R51 ;  /* 0x0000000121217824 */ /* 0x000fe400078e0233 */
[----:B------:R-:W-:Y:S02]  /*a770*/  IMAD R34, R0, UR8, RZ ;  /* 0x0000000800227c24 */ /* 0x000fe4000f8e02ff */
[----:B------:R-:W-:Y:S02]  /*a780*/  VIADD R50, R197, UR37 ;  /* 0x00000025c5327c36 */ /* 0x000fe40008000000 */
[C---:B------:R-:W-:Y:S02]  /*a790*/  IMAD R3, R49.reuse, UR9, R34 ;  /* 0x0000000931037c24 */ /* 0x040fe4000f8e0222 */
[----:B------:R-:W-:Y:S01]  /*a7a0*/  IMAD.WIDE.U32 R32, R49, UR8, R32 ;  /* 0x0000000831207c25 */ /* 0x000fe2000f8e0020 */
[----:B------:R-:W-:Y:S01]  /*a7b0*/  ISETP.GE.AND P2, PT, R50, R21, PT ;  /* 0x000000153200720c */ /* 0x000fe20003f46270 */
[----:B------:R-:W-:-:S02]  /*a7c0*/  ULDC.64 UR8, c[0x0][0xa80] ;  /* 0x0002a00000087ab9 */ /* 0x000fc40000000a00 */
[----:B------:R-:W-:Y:S01]  /*a7d0*/  IMAD.IADD R3, R33, 0x1, R3 ;  /* 0x0000000121037824 */ /* 0x000fe200078e0203 */
[----:B------:R-:W-:Y:S01]  /*a7e0*/  LEA R34, P3, R32, UR8, 0x1 ;  /* 0x0000000820227c11 */ /* 0x000fe2000f8608ff */
[----:B------:R-:W-:Y:S02]  /*a7f0*/  VIADD R20, R20, 0x28820 ;  /* 0x0002882014147836 */ /* 0x000fe40000000000 */
[----:B------:R-:W-:Y:S01]  /*a800*/  VIADD R0, R50, 0x20 ;  /* 0x0000002032007836 */ /* 0x000fe20000000000 */
[----:B------:R-:W-:Y:S02]  /*a810*/  LEA.HI.X R3, R32, UR9, R3, 0x1, P3 ;  /* 0x0000000920037c11 */ /* 0x000fe400098f0c03 */
[----:B------:R-:W-:Y:S02]  /*a820*/  PRMT R20, RZ, 0x654, R20 ;  /* 0x00000654ff147816 */ /* 0x000fe40000000014 */
[-C--:B------:R-:W-:Y:S01]  /*a830*/  ISETP.GE.AND P0, PT, R0, R21.reuse, PT ;  /* 0x000000150000720c */ /* 0x080fe20003f06270 */
[----:B------:R-:W-:Y:S01]  /*a840*/  VIADD R0, R50, 0x40 ;  /* 0x0000004032007836 */ /* 0x000fe20000000000 */
[----:B-1----:R0:W-:Y:S01]  /*a850*/  SYNCS.ARRIVE.TRANS64.RED.A1T0 RZ, [R20+URZ], RZ ;  /* 0x000000ff14ff79a7 */ /* 0x0021e2000810043f */
[----:B------:R0:W1:Y:S01]  /*a860*/  SHFL.IDX PT, R33, R34, RZ, 0x181f ;  /* 0x00181fff22217589 */ /* 0x00006200000e0000 */
[----:B------:R-:W-:Y:S03]  /*a870*/  BSSY B1, `(.L_x_2651) ;  /* 0x000000d000017945 */ /* 0x000fe60003800000 */
[----:B------:R0:W2:Y:S01]  /*a880*/  SHFL.IDX PT, R49, R3, RZ, 0x181f ;  /* 0x00181fff03317589 */ /* 0x0000a200000e0000 */
[----:B------:R-:W-:Y:S01]  /*a890*/  ISETP.GE.AND P1, PT, R0, R21, PT ;  /* 0x000000150000720c */ /* 0x000fe20003f26270 */
[----:B------:R-:W-:-:S12]  /*a8a0*/  @P2 BRA `(.L_x_2652) ;  /* 0x0000000000242947 */ /* 0x000fd80003800000 */
[----:B------:R-:W-:Y:S02]  /*a8b0*/  ULDC UR4, c[0x0][0xac8] ;  /* 0x0002b20000047ab9 */ /* 0x000fe40000000800 */
[----:B------:R-:W-:Y:S02]  /*a8c0*/  ISETP.GE.AND P2, PT, R2, UR4, PT ;  /* 0x0000000402007c0c */ /* 0x000fe4000bf46270 */
[----:B------:R-:W-:-:S11]  /*a8d0*/  ISETP.GE.AND P3, PT, R18, UR4, PT ;  /* 0x0000000412007c0c */ /* 0x000fd6000bf66270 */
[-C--:B-1----:R-:W-:Y:S02]  /*a8e0*/  @!P2 LEA R32, P4, R2, R33.reuse, 0x1 ;  /* 0x000000210220a211 */ /* 0x082fe400078808ff */
[----:B------:R-:W-:Y:S02]  /*a8f0*/  @!P3 LEA R48, P5, R18, R33, 0x1 ;  /* 0x000000211230b211 */ /* 0x000fe400078a08ff */
[-C--:B--2---:R-:W-:Y:S02]  /*a900*/  @!P2 LEA.HI.X R33, R2, R49.reuse, R218, 0x1, P4 ;  /* 0x000000310221a211 */ /* 0x084fe400020f0cda */
[----:B------:R-:W-:-:S03]  /*a910*/  @!P3 LEA.HI.X R49, R18, R49, R217, 0x1, P5 ;  /* 0x000000311231b211 */ /* 0x000fc600028f0cd9 */
[----:B-----5:R3:W-:Y:S04]  /*a920*/  @!P2 ST.E.128 desc[UR56][R32.64], R4 ;  /* 0x000000042000a985 */ /* 0x0207e8000c101d38 */
[----:B------:R3:W-:Y:S02]  /*a930*/  @!P3 ST.E.128 desc[UR56][R48.64], R28 ;  /* 0x0000001c3000b985 */ /* 0x0007e4000c101d38 */
.L_x_2652:
[----:B------:R-:W-:Y:S05]  /*a940*/  BSYNC B1 ;  /* 0x0000000000017941 */ /* 0x000fea0003800000 */
.L_x_2651:
[----:B---3-5:R3:W4:Y:S01]  /*a950*/  SHFL.IDX PT, R7, R3, 0x1, 0x181f ;  /* 0x00381f0003077f89 */ /* 0x02872200000e0000 */
[----:B------:R-:W-:Y:S03]  /*a960*/  BSSY B1, `(.L_x_2653) ;  /* 0x000000c000017945 */ /* 0x000fe60003800000 */
[----:B------:R3:W0:Y:S01]  /*a970*/  SHFL.IDX PT, R5, R34, 0x1, 0x181f ;  /* 0x00381f0022057f89 */ /* 0x00062200000e0000 */
[----:B------:R-:W-:Y:S05]  /*a980*/  @P0 BRA `(.L_x_2654) ;  /* 0x0000000000240947 */ /* 0x000fea0003800000 */
[----:B------:R-:W-:Y:S02]  /*a990*/  ULDC UR4, c[0x0][0xac8] ;  /* 0x0002b20000047ab9 */ /* 0x000fe40000000800 */
[----:B------:R-:W-:Y:S02]  /*a9a0*/  ISETP.GE.AND P3, PT, R2, UR4, PT ;  /* 0x0000000402007c0c */ /* 0x000fe4000bf66270 */
[----:B------:R-:W-:-:S11]  /*a9b0*/  ISETP.GE.AND P4, PT, R18, UR4, PT ;  /* 0x0000000412007c0c */ /* 0x000fd6000bf86270 */
[-C--:B0-----:R-:W-:Y:S02]  /*a9c0*/  @!P3 LEA R4, P0, R2, R5.reuse, 0x1 ;  /* 0x000000050204b211 */ /* 0x081fe400078008ff */
[----:B------:R-:W-:Y:S02]  /*a9d0*/  @!P4 LEA R6, P2, R18, R5, 0x1 ;  /* 0x000000051206c211 */ /* 0x000fe400078408ff */
[-C--:B----4-:R-:W-:Y:S02]  /*a9e0*/  @!P3 LEA.HI.X R5, R2, R7.reuse, R218, 0x1, P0 ;  /* 0x000000070205b211 */ /* 0x090fe400000f0cda */
[----:B------:R-:W-:-:S03]  /*a9f0*/  @!P4 LEA.HI.X R7, R18, R7, R217, 0x1, P2 ;  /* 0x000000071207c211 */ /* 0x000fc600010f0cd9 */
[----:B------:R0:W-:Y:S04]  /*aa00*/  @!P3 ST.E.128 desc[UR56][R4.64], R8 ;  /* 0x000000080400b985 */ /* 0x0001e8000c101d38 */
[----:B------:R0:W-:Y:S02]  /*aa10*/  @!P4 ST.E.128 desc[UR56][R6.64], R36 ;  /* 0x000000240600c985 */ /* 0x0001e4000c101d38 */
.L_x_2654:
[----:B------:R-:W-:Y:S05]  /*aa20*/  BSYNC B1 ;  /* 0x0000000000017941 */ /* 0x000fea0003800000 */
.L_x_2653:
[----:B0---4-:R0:W4:Y:S01]  /*aa30*/  SHFL.IDX PT, R7, R3, 0x2, 0x181f ;  /* 0x00581f0003077f89 */ /* 0x01112200000e0000 */
        /* <DEDUP_REMOVED lines=12> */
.L_x_2656:
[----:B------:R-:W-:Y:S05]  /*ab00*/  BSYNC B1 ;  /* 0x0000000000017941 */ /* 0x000fea0003800000 */
.L_x_2655:
[----:B------:R-:W-:Y:S01]  /*ab10*/  VIADD R0, R50, 0x60 ;  /* 0x0000006032007836 */ /* 0x000fe20000000000 */
[----:B0--3--:R-:W0:Y:S04]  /*ab20*/  SHFL.IDX PT, R3, R3, 0x3, 0x181f ;  /* 0x00781f0003037f89 */ /* 0x009e2800000e0000 */
[----:B------:R-:W-:Y:S01]  /*ab30*/  ISETP.GE.AND P0, PT, R0, R21, PT ;  /* 0x000000150000720c */ /* 0x000fe20003f06270 */
[----:B----4-:R3:W4:-:S12]  /*ab40*/  SHFL.IDX PT, R7, R34, 0x3, 0x181f ;  /* 0x00781f0022077f89 */ /* 0x01071800000e0000 */
[----:B---3--:R-:W-:Y:S05]  /*ab50*/  @P0 BRA `(.L_x_2657) ;  /* 0x0000001800200947 */ /* 0x008fea0003800000 */
[----:B------:R-:W-:Y:S02]  /*ab60*/  ULDC UR4, c[0x0][0xac8] ;  /* 0x0002b20000047ab9 */ /* 0x000fe40000000800 */
[----:B------:R-:W-:-:S13]  /*ab70*/  ISETP.GE.AND P1, PT, R2, UR4, PT ;  /* 0x0000000402007c0c */ /* 0x000fda000bf26270 */
[----:B----4-:R-:W-:-:S04]  /*ab80*/  @!P1 LEA R4, P0, R2, R7, 0x1 ;  /* 0x0000000702049211 */ /* 0x010fc800078008ff */
        /* <DEDUP_REMOVED lines=8> */
.L_x_2650:
[----:B------:R-:W-:Y:S01]  /*ac10*/  ULDC.64 UR10, c[0x0][0xb08] ;  /* 0x0002c200000a7ab9 */ /* 0x000fe20000000a00 */
[----:B0-----:R-:W0:Y:S01]  /*ac20*/  @P1 LDC R0, c[0x0][0xbec] ;  /* 0x0002fb00ff001b82 */ /* 0x001e220000000800 */
[----:B------:R-:W-:Y:S01]  /*ac30*/  UIMAD UR7, UR12, UR10, URZ ;  /* 0x0000000a0c0772a4 */ /* 0x000fe2000f8e023f */
[----:B------:R-:W-:Y:S01]  /*ac40*/  IMAD.MOV.U32 R3, RZ, RZ, R11 ;  /* 0x000000ffff037224 */ /* 0x000fe200078e000b */
[----:B------:R-:W-:Y:S01]  /*ac50*/  UIMAD.WIDE.U32 UR8, UR4, UR10, URZ ;  /* 0x0000000a040872a5 */ /* 0x000fe2000f8e003f */
[----:B------:R-:W-:Y:S01]  /*ac60*/  VIADD R20, R20, 0x28820 ;  /* 0x0002882014147836 */ /* 0x000fe20000000000 */
[----:B------:R-:W-:Y:S01]  /*ac70*/  UIMAD UR7, UR4, UR11, UR7 ;  /* 0x0000000b040772a4 */ /* 0x000fe2000f8e0207 */
[----:B------:R-:W-:Y:S01]  /*ac80*/  BSSY B1, `(.L_x_2658) ;  /* 0x000006b000017945 */ /* 0x000fe20003800000 */
[----:B------:R-:W-:Y:S01]  /*ac90*/  USHF.R.S32.HI UR4, URZ, 0x1f, UR42 ;  /* 0x0000001f3f047899 */ /* 0x000fe2000801142a */
[----:B------:R-:W1:Y:S01]  /*aca0*/  @P1 LDC R5, c[0x0][0xbf0] ;  /* 0x0002fc00ff051b82 */ /* 0x000e620000000800 */
[----:B------:R-:W-:Y:S01]  /*acb0*/  UIADD3 UR9, UR9, UR7, URZ ;  /* 0x0000000709097290 */ /* 0x000fe2000fffe03f */
[----:B------:R-:W-:Y:S01]  /*acc0*/  PRMT R20, RZ, 0x654, R20 ;  /* 0x00000654ff147816 */ /* 0x000fe20000000014 */
[----:B------:R-:W-:-:S02]  /*acd0*/  ULDC.64 UR10, c[0x0][0xb38] ;  /* 0x0002ce00000a7ab9 */ /* 0x000fc40000000a00 */
[----:B------:R-:W-:Y:S01]  /*ace0*/  UIMAD.WIDE.U32 UR8, UR43, UR10, UR8 ;  /* 0x0000000a2b0872a5 */ /* 0x000fe2000f8e0008 */
[----:B------:R2:W-:Y:S03]  /*acf0*/  SYNCS.ARRIVE.TRANS64.RED.A1T0 RZ, [R20+URZ], RZ ;  /* 0x000000ff14ff79a7 */ /* 0x0005e6000810043f */
        /* <DEDUP_REMOVED lines=8> */
[----:B-1----:R-:W-:Y:S02]  /*ad80*/  @P1 SHF.R.U32.HI R3, RZ, R5, R0 ;  /* 0x00000005ff031219 */ /* 0x002fe40000011600 */
[----:B------:R-:W-:Y:S02]  /*ad90*/  UMOV UR8, UR42 ;  /* 0x0000002a00087c82 */ /* 0x000fe40008000000 */
[----:B------:R-:W-:Y:S01]  /*ada0*/  UIMAD.WIDE.U32 UR8, UR38, UR10, UR8 ;  /* 0x0000000a260872a5 */ /* 0x000fe2000f8e0008 */
[--C-:B------:R-:W-:Y:S01]  /*adb0*/  SHF.R.S32.HI R0, RZ, 0x1f, R3.reuse ;  /* 0x0000001fff007819 */ /* 0x100fe20000011403 */
[----:B------:R-:W-:Y:S02]  /*adc0*/  IMAD.MOV R7, RZ, RZ, -R3 ;  /* 0x000000ffff077224 */ /* 0x000fe400078e0a03 */
[----:B------:R-:W-:-:S02]  /*add0*/  UIMAD UR38, UR38, UR11, UR9 ;  /* 0x0000000b262672a4 */ /* 0x000fc4000f8e0209 */
[----:B------:R-:W-:Y:S01]  /*ade0*/  IMAD R7, R34, R7, R11 ;  /* 0x0000000722077224 */ /* 0x000fe200078e020b */
[----:B------:R-:W-:Y:S01]  /*adf0*/  ULDC.64 UR10, c[0x0][0xb30] ;  /* 0x0002cc00000a7ab9 */ /* 0x000fe20000000a00 */
[----:B------:R-:W-:Y:S02]  /*ae00*/  IMAD.U32 R5, RZ, RZ, UR9 ;  /* 0x00000009ff057e24 */ /* 0x000fe4000f8e00ff */
[----:B------:R-:W-:Y:S02]  /*ae10*/  IMAD R0, R0, UR10, RZ ;  /* 0x0000000a00007c24 */ /* 0x000fe4000f8e02ff */
        /* <DEDUP_REMOVED lines=11> */
[----:B------:R-:W-:Y:S01]  /*aed0*/  IMAD.IADD R3, R5, 0x1, R3 ;  /* 0x0000000105037824 */ /* 0x000fe200078e0203 */
[----:B------:R-:W-:-:S04]  /*aee0*/  LEA R0, P1, R4, UR8, 0x2 ;  /* 0x0000000804007c11 */ /* 0x000fc8000f8210ff */
[----:B------:R-:W-:Y:S01]  /*aef0*/  LEA.HI.X R3, R4, UR9, R3, 0x2, P1 ;  /* 0x0000000904037c11 */ /* 0x000fe200088f1403 */
[----:B------:R2:W0:Y:S04]  /*af00*/  SHFL.IDX PT, R6, R0, RZ, 0x1c1f ;  /* 0x001c1fff00067589 */ /* 0x00042800000e0000 */
[----:B------:R2:W1:Y:S01]  /*af10*/  SHFL.IDX PT, R7, R3, RZ, 0x1c1f ;  /* 0x001c1fff03077589 */ /* 0x00046200000e0000 */
[----:B------:R-:W-:Y:S05]  /*af20*/  @P2 BRA `(.L_x_2659) ;  /* 0x0000000400002947 */ /* 0x000fea0003800000 */
[----:B------:R-:W-:Y:S02]  /*af30*/  ULDC UR4, c[0x0][0xac8] ;  /* 0x0002b20000047ab9 */ /* 0x000fe40000000800 */
[----:B------:R-:W-:Y:S02]  /*af40*/  ISETP.GE.AND P3, PT, R196, UR4, PT ;  /* 0x00000004c4007c0c */ /* 0x000fe4000bf66270 */
[----:B------:R-:W-:Y:S02]  /*af50*/  ISETP.GE.AND P1, PT, R16, UR4, PT ;  /* 0x0000000410007c0c */ /* 0x000fe4000bf26270 */
[----:B------:R-:W-:Y:S02]  /*af60*/  ISETP.GE.AND P4, PT, R195, UR4, PT ;  /* 0x00000004c3007c0c */ /* 0x000fe4000bf86270 */
[----:B------:R-:W-:-:S07]  /*af70*/  ISETP.GE.AND P2, PT, R194, UR4, PT ;  /* 0x00000004c2007c0c */ /* 0x000fce000bf46270 */
[-C--:B0-----:R-:W-:Y:S02]  /*af80*/  @!P3 LEA R8, P5, R196, R6.reuse, 0x2 ;  /* 0x00000006c408b211 */ /* 0x081fe400078a10ff */
[----:B-1----:R-:W-:Y:S02]  /*af90*/  @!P1 IMAD.WIDE R4, R16, 0x4, R6 ;  /* 0x0000000410049825 */ /* 0x002fe400078e0206 */
        /* <DEDUP_REMOVED lines=19> */
[----:B-1----:R-:W-:-:S03]  /*b0d0*/  @!P5 LEA R8, P1, R191, R6, 0x2 ;  /* 0x00000006bf08d211 */ /* 0x002fc600078210ff */
        /* <DEDUP_REMOVED lines=37> */
.L_x_2659:
[----:B------:R-:W-:Y:S05]  /*b330*/  BSYNC B1 ;  /* 0x0000000000017941 */ /* 0x000fea0003800000 */
.L_x_2658:
[----:B-1-3--:R1:W3:Y:S04]  /*b340*/  SHFL.IDX PT, R7, R3, 0x1, 0x1c1f ;  /* 0x003c1f0003077f89 */ /* 0x00a2e800000e0000 */
        /* <DEDUP_REMOVED lines=9> */
[CC--:B------:R-:W-:Y:S02]  /*b3e0*/  @!P0 LEA R10, P6, R195.reuse, R6.reuse, 0x2 ;  /* 0x00000006c30a8211 */ /* 0x0c0fe400078c10ff */
        /* <DEDUP_REMOVED lines=14> */
[----:B--2---:R-:W-:-:S03]  /*b4d0*/  @!P5 LEA R20, P6, R192, R6, 0x2 ;  /* 0x00000006c014d211 */ /* 0x004fc600078c10ff */
        /* <DEDUP_REMOVED lines=13> */
[----:B--2---:R-:W-:Y:S01]  /*b5b0*/  @!P3 LEA R12, P5, R188, R6, 0x2 ;  /* 0x00000006bc0cb211 */ /* 0x004fe200078a10ff */
[----:B------:R0:W-:Y:S01]  /*b5c0*/  @!P1 ST.E.64 desc[UR56][R8.64], R118 ;  /* 0x0000007608009985 */ /* 0x0001e2000c101b38 */
[----:B------:R-:W-:Y:S02]  /*b5d0*/  ISETP.GE.AND P1, PT, R185, UR4, PT ;  /* 0x00000004b9007c0c */ /* 0x000fe4000bf26270 */
[----:B------:R-:W-:Y:S01]  /*b5e0*/  ISETP.GE.AND P0, PT, R184, UR4, PT ;  /* 0x00000004b8007c0c */ /* 0x000fe2000bf06270 */
[----:B------:R2:W-:Y:S01]  /*b5f0*/  @!P2 ST.E.64 desc[UR56][R10.64], R122 ;  /* 0x0000007a0a00a985 */ /* 0x0005e2000c101b38 */
[----:B------:R-:W-:-:S02]  /*b600*/  ISETP.GE.AND P2, PT, R186, UR4, PT ;  /* 0x00000004ba007c0c */ /* 0x000fc4000bf46270 */
[-C--:B------:R-:W-:Y:S02]  /*b610*/  @!P3 LEA.HI.X R13, R188, R7.reuse, R205, 0x2, P5 ;  /* 0x00000007bc0db211 */ /* 0x080fe400028f14cd */
[----:B------:R-:W-:Y:S02]  /*b620*/  ISETP.GE.AND P5, PT, R23, UR4, PT ;  /* 0x0000000417007c0c */ /* 0x000fe4000bfa6270 */
[CC--:B----4-:R-:W-:Y:S01]  /*b630*/  @!P4 LEA R14, P6, R187.reuse, R6.reuse, 0x2 ;  /* 0x00000006bb0ec211 */ /* 0x0d0fe200078c10ff */
[----:B------:R4:W-:Y:S03]  /*b640*/  @!P3 ST.E.64 desc[UR56][R12.64], R126 ;  /* 0x0000007e0c00b985 */ /* 0x0009e6000c101b38 */
[----:B------:R-:W-:Y:S02]  /*b650*/  @!P4 LEA.HI.X R15, R187, R7, R204, 0x2, P6 ;  /* 0x00000007bb0fc211 */ /* 0x000fe400030f14cc */
[----:B0-----:R-:W-:-:S02]  /*b660*/  @!P1 LEA R8, P6, R185, R6, 0x2 ;  /* 0x00000006b9089211 */ /* 0x001fc400078c10ff */
[-C--:B------:R-:W-:Y:S01]  /*b670*/  @!P2 LEA R4, P3, R186, R6.reuse, 0x2 ;  /* 0x00000006ba04a211 */ /* 0x080fe200078610ff */
[----:B------:R4:W-:Y:S01]  /*b680*/  @!P4 ST.E.64 desc[UR56][R14.64], R130 ;  /* 0x000000820e00c985 */ /* 0x0009e2000c101b38 */
[-C--:B--2---:R-:W-:Y:S02]  /*b690*/  @!P0 LEA R10, P4, R184, R6.reuse, 0x2 ;  /* 0x00000006b80a8211 */ /* 0x084fe400078810ff */
        /* <DEDUP_REMOVED lines=15> */
.L_x_2648:
        /* <DEDUP_REMOVED lines=9> */
[----:B------:R-:W-:-:S03]  /*b820*/  UISETP.NE.U32.AND UP1, UPT, UR8, URZ, UPT ;  /* 0x0000003f0800728c */ /* 0x000fc6000bf25070 */
[----:B------:R-:W2:Y:S01]  /*b830*/  @P1 LDG.E R3, desc[UR56][R4.64] ;  /* 0x0000003804031981 */ /* 0x000ea2000c1e1900 */
[----:B------:R-:W-:Y:S01]  /*b840*/  UISETP.NE.AND.EX UP1, UPT, UR9, URZ, UPT, UP1 ;  /* 0x0000003f0900728c */ /* 0x000fe2000bf25310 */
[----:B------:R-:W-:Y:S02]  /*b850*/  ULDC UR4, c[0x0][0xa88] ;  /* 0x0002a20000047ab9 */ /* 0x000fe40000000800 */
[----:B------:R-:W-:-:S03]  /*b860*/  IMAD.U32 R0, RZ, RZ, UR4 ;  /* 0x00000004ff007e24 */ /* 0x000fc6000f8e00ff */
[----:B------:R-:W-:-:S05]  /*b870*/  PLOP3.LUT P2, PT, PT, PT, UP1, 0x80, 0x0 ;  /* 0x000000000000781c */ /* 0x000fca0003f4f018 */
[----:B------:R-:W-:Y:S02]  /*b880*/  @UP1 ULDC.64 UR8, c[0x0][0xc08] ;  /* 0x0003020000081ab9 */ /* 0x000fe40000000a00 */
[----:B------:R-:W-:-:S06]  /*b890*/  @UP1 UIMAD.WIDE UR8, UR42, 0x4, UR8 ;  /* 0x000000042a0818a5 */ /* 0x000fcc000f8e0208 */
[----:B------:R-:W-:Y:S02]  /*b8a0*/  IMAD.U32 R6, RZ, RZ, UR8 ;  /* 0x00000008ff067e24 */ /* 0x000fe4000f8e00ff */
[----:B------:R-:W-:-:S05]  /*b8b0*/  IMAD.U32 R7, RZ, RZ, UR9 ;  /* 0x00000009ff077e24 */ /* 0x000fca000f8e00ff */
[----:B------:R0:W5:Y:S01]  /*b8c0*/  @P2 LDG.E R0, desc[UR56][R6.64] ;  /* 0x0000003806002981 */ /* 0x000162000c1e1900 */
[----:B------:R-:W-:Y:S01]  /*b8d0*/  UMOV UR4, URZ ;  /* 0x0000003f00047c82 */ /* 0x000fe20008000000 */
[----:B------:R-:W-:Y:S01]  /*b8e0*/  UISETP.NE.AND UP1, UPT, UR46, URZ, UPT ;  /* 0x0000003f2e00728c */ /* 0x000fe2000bf25270 */
[----:B------:R-:W-:-:S10]  /*b8f0*/  ISETP.GT.AND P0, PT, R219, 0x7f, PT ;  /* 0x0000007fdb00780c */ /* 0x000fd40003f04270 */
[----:B------:R-:W-:Y:S01]  /*b900*/  @!UP1 ULDC UR46, c[0x0][0xad4] ;  /* 0x0002b500002e9ab9 */ /* 0x000fe20000000800 */
[----:B--2---:R-:W-:-:S13]  /*b910*/  @P1 R2UR UR4, R3 ;  /* 0x00000000030412ca */ /* 0x004fda00000e0000 */
[----:B------:R-:W-:Y:S01]  /*b920*/  USHF.R.S32.HI UR18, URZ, 0x1f, UR4 ;  /* 0x0000001f3f127899 */ /* 0x000fe20008011404 */
[----:B0-----:R-:W-:Y:S11]  /*b930*/  @P2 BRA `(.L_x_2660) ;  /* 0x0000000000102947 */ /* 0x001ff60003800000 */
[----:B------:R-:W-:Y:S05]  /*b940*/  @!P1 BRA `(.L_x_2660) ;  /* 0x00000000000c9947 */ /* 0x000fea0003800000 */
[----:B------:R-:W2:Y:S04]  /*b950*/  LDG.E R3, desc[UR56][R4.64] ;  /* 0x0000003804037981 */ /* 0x000ea8000c1e1900 */
[----:B-----5:R-:W2:Y:S02]  /*b960*/  LDG.E R0, desc[UR56][R4.64+0x4] ;  /* 0x0000043804007981 */ /* 0x020ea4000c1e1900 */
[----:B--2---:R-:W-:-:S07]  /*b970*/  IMAD.IADD R0, R0, 0x1, -R3 ;  /* 0x0000000100007824 */ /* 0x004fce00078e0a03 */
.L_x_2660:
[----:B------:R-:W-:Y:S01]  /*b980*/  USEL UR42, UR42, URZ, !UP0 ;  /* 0x0000003f2a2a7287 */ /* 0x000fe2000c000000 */
[----:B------:R-:W-:Y:S01]  /*b990*/  BSSY B1, `(.L_x_2661) ;  /* 0x0000038000017945 */ /* 0x000fe20003800000 */
[----:B------:R-:W-:-:S03]  /*b9a0*/  USEL UR36, UR36, URZ, !UP0 ;  /* 0x0000003f24247287 */ /* 0x000fc6000c000000 */
[----:B------:R-:W-:Y:S09]  /*b9b0*/  @P0 BRA `(.L_x_2662) ;  /* 0x0000000000d40947 */ /* 0x000ff20003800000 */
        /* <DEDUP_REMOVED lines=9> */
[----:B------:R-:W-:-:S03]  /*ba50*/  UMOV UR16, 0x9b8 ;  /* 0x000009b800107882 */ /* 0x000fc60000000000 */
[----:B------:R-:W-:Y:S02]  /*ba60*/  USEL UR16, UR16, 0x978, UP0 ;  /* 0x0000097810107887 */ /* 0x000fe40008000000 */
[----:B------:R-:W-:-:S06]  /*ba70*/  USEL UR7, UR38, URZ, UP0 ;  /* 0x0000003f26077287 */ /* 0x000fcc0008000000 */
[----:B------:R-:W0:Y:S04]  /*ba80*/  @P0 LDC R3, c[0x0][0xbec] ;  /* 0x0002fb00ff030b82 */ /* 0x000e280000000800 */
[----:B------:R-:W-:Y:S01]  /*ba90*/  ULDC.64 UR10, c[0x0][UR16+0x220] ;  /* 0x00008800100a7abb */ /* 0x000fe20008000a00 */
[----:B------:R-:W-:Y:S01]  /*baa0*/  ULDC.64 UR8, c[0x0][UR16+0x218] ;  /* 0x0000860010087abb */ /* 0x000fe20008000a00 */
[----:B------:R-:W-:Y:S01]  /*bab0*/  ULDC.64 UR12, c[0x0][UR16+0x228] ;  /* 0x00008a00100c7abb */ /* 0x000fe20008000a00 */
[----:B------:R-:W-:Y:S01]  /*bac0*/  UIMAD UR11, UR11, UR42, URZ ;  /* 0x0000002a0b0b72a4 */ /* 0x000fe2000f8e023f */
[----:B------:R-:W1:Y:S01]  /*bad0*/  @P0 LDC R5, c[0x0][0xbf0] ;  /* 0x0002fc00ff050b82 */ /* 0x000e620000000800 */
[----:B------:R-:W-:Y:S02]  /*bae0*/  UIMAD.WIDE.U32 UR14, UR8, UR43, URZ ;  /* 0x0000002b080e72a5 */ /* 0x000fe4000f8e003f */
        /* <DEDUP_REMOVED lines=10> */
[----:B------:R-:W-:Y:S02]  /*bb90*/  IMAD.MOV.U32 R3, RZ, RZ, R6 ;  /* 0x000000ffff037224 */ /* 0x000fe400078e0006 */
[----:B------:R-:W-:Y:S01]  /*bba0*/  IMAD.U32 R8, RZ, RZ, UR8 ;  /* 0x00000008ff087e24 */ /* 0x000fe2000f8e00ff */
[----:B------:R-:W-:Y:S01]  /*bbb0*/  UIADD3.X UR7, UR7, UR17, UR18, UP1, UP2 ;  /* 0x0000001107077290 */ /* 0x000fe20008fe4412 */
[----:B-1----:R-:W-:Y:S01]  /*bbc0*/  @P0 SHF.R.U32.HI R3, RZ, R5, R4 ;  /* 0x00000005ff030219 */ /* 0x002fe20000011604 */
[----:B------:R-:W-:Y:S01]  /*bbd0*/  IMAD.U32 R4, RZ, RZ, UR20 ;  /* 0x00000014ff047e24 */ /* 0x000fe2000f8e00ff */
[----:B------:R-:W-:Y:S01]  /*bbe0*/  ULDC.64 UR8, c[0x0][UR16+0x210] ;  /* 0x0000840010087abb */ /* 0x000fe20008000a00 */
[----:B------:R-:W-:Y:S01]  /*bbf0*/  IMAD.U32 R5, RZ, RZ, UR21 ;  /* 0x00000015ff057e24 */ /* 0x000fe2000f8e00ff */
[--C-:B------:R-:W-:Y:S01]  /*bc00*/  SHF.R.S32.HI R5, RZ, 0x1f, R3.reuse ;  /* 0x0000001fff057819 */ /* 0x100fe20000011403 */
[----:B------:R-:W-:Y:S01]  /*bc10*/  IMAD.MOV R7, RZ, RZ, -R3 ;  /* 0x000000ffff077224 */ /* 0x000fe200078e0a03 */
[----:B------:R-:W-:Y:S01]  /*bc20*/  IADD3 R4, P0, P1, R3, UR14, R4 ;  /* 0x0000000e03047c10 */ /* 0x000fe2000f91e004 */
[----:B------:R-:W-:Y:S01]  /*bc30*/  ULDC.64 UR10, c[0x0][0xba8] ;  /* 0x0002ea00000a7ab9 */ /* 0x000fe20000000a00 */
[----:B------:R-:W-:Y:S01]  /*bc40*/  @!UP0 ULDC UR10, c[0x0][0xb50] ;  /* 0x0002d400000a8ab9 */ /* 0x000fe20000000800 */
[----:B------:R-:W-:Y:S01]  /*bc50*/  IMAD R7, R9, R7, R6 ;  /* 0x0000000709077224 */ /* 0x000fe200078e0206 */
[----:B------:R-:W-:Y:S01]  /*bc60*/  IADD3.X R5, R5, UR7, R8, P0, P1 ;  /* 0x0000000705057c10 */ /* 0x000fe200087e2408 */
[----:B------:R-:W-:-:S02]  /*bc70*/  @!UP0 ULDC UR11, c[0x0][0xb54] ;  /* 0x0002d500000b8ab9 */ /* 0x000fc40000000800 */
[C---:B------:R-:W-:Y:S01]  /*bc80*/  IMAD R6, R7.reuse, UR9, RZ ;  /* 0x0000000907067c24 */ /* 0x040fe2000f8e02ff */
[----:B------:R-:W-:Y:S01]  /*bc90*/  SHF.R.S32.HI R3, RZ, 0x1f, R7 ;  /* 0x0000001fff037819 */ /* 0x000fe20000011407 */
[----:B------:R-:W-:-:S04]  /*bca0*/  IMAD.WIDE.U32 R4, R7, UR8, R4 ;  /* 0x0000000807047c25 */ /* 0x000fc8000f8e0004 */
[----:B------:R-:W-:Y:S01]  /*bcb0*/  IMAD R3, R3, UR8, R6 ;  /* 0x0000000803037c24 */ /* 0x000fe2000f8e0206 */
[----:B------:R-:W-:-:S03]  /*bcc0*/  LEA R6, P0, R4, UR10, 0x2 ;  /* 0x0000000a04067c11 */ /* 0x000fc6000f8010ff */
[----:B------:R-:W-:-:S05]  /*bcd0*/  IMAD.IADD R3, R5, 0x1, R3 ;  /* 0x0000000105037824 */ /* 0x000fca00078e0203 */
[----:B------:R-:W-:Y:S01]  /*bce0*/  LEA.HI.X R7, R4, UR11, R3, 0x2, P0 ;  /* 0x0000000b04077c11 */ /* 0x000fe200080f1403 */
[----:B------:R-:W-:-:S05]  /*bcf0*/  IMAD.MOV.U32 R3, RZ, RZ, -0x800000 ;  /* 0xff800000ff037424 */ /* 0x000fca00078e00ff */
[----:B------:R0:W-:Y:S02]  /*bd00*/  STG.E desc[UR56][R6.64], R3 ;  /* 0x0000000306007986 */ /* 0x0001e4000c101938 */
.L_x_2662:
[----:B------:R-:W-:Y:S05]  /*bd10*/  BSYNC B1 ;  /* 0x0000000000017941 */ /* 0x000fea0003800000 */
.L_x_2661:
[----:B------:R-:W-:-:S06]  /*bd20*/  UISETP.GT.AND UP0, UPT, UR46, 0x1, UPT ;  /* 0x000000012e00788c */ /* 0x000fcc000bf04270 */
[----:B------:R-:W-:-:S13]  /*bd30*/  PLOP3.LUT P0, PT, PT, PT, UP0, 0x80, 0x0 ;  /* 0x000000000000781c */ /* 0x000fda0003f0f008 */
[----:B------:R-:W-:Y:S05]  /*bd40*/  @P0 BRA `(.L_x_2657) ;  /* 0x0000000400a40947 */ /* 0x000fea0003800000 */
[----:B------:R-:W1:Y:S01]  /*bd50*/  LDC R11, c[0x0][0xbe8] ;  /* 0x0002fa00ff0b7b82 */ /* 0x000e620000000800 */
[----:B------:R-:W-:Y:S01]  /*bd60*/  ULDC.64 UR10, c[0x0][0xaa0] ;  /* 0x0002a800000a7ab9 */ /* 0x000fe20000000a00 */
[----:B0-----:R-:W-:Y:S01]  /*bd70*/  IMAD R3, R19, 0x20, R197 ;  /* 0x0000002013037824 */ /* 0x001fe200078e02c5 */
[----:B------:R-:W-:Y:S01]  /*bd80*/  UIMAD UR7, UR18, UR10, URZ ;  /* 0x0000000a120772a4 */ /* 0x000fe2000f8e023f */
[----:B------:R-:W-:Y:S01]  /*bd90*/  BSSY B1, `(.L_x_2663) ;  /* 0x000003a000017945 */ /* 0x000fe20003800000 */
[----:B------:R-:W-:Y:S01]  /*bda0*/  UIMAD.WIDE.U32 UR8, UR4, UR10, URZ ;  /* 0x0000000a040872a5 */ /* 0x000fe2000f8e003f */
[----:B------:R-:W-:Y:S01]  /*bdb0*/  VIADD R8, R3, UR37 ;  /* 0x0000002503087c36 */ /* 0x000fe20008000000 */
[----:B------:R-:W-:-:S03]  /*bdc0*/  UIMAD UR7, UR4, UR11, UR7 ;  /* 0x0000000b040772a4 */ /* 0x000fc6000f8e0207 */
[----:B------:R-:W-:Y:S01]  /*bdd0*/  ULDC.64 UR10, c[0x0][0xae8] ;  /* 0x0002ba00000a7ab9 */ /* 0x000fe20000000a00 */
[----:B------:R-:W-:Y:S01]  /*bde0*/  UIADD3 UR9, UR9, UR7, URZ ;  /* 0x0000000709097290 */ /* 0x000fe2000fffe03f */
[----:B------:R-:W-:-:S03]  /*bdf0*/  IMAD.MOV.U32 R3, RZ, RZ, R8 ;  /* 0x000000ffff037224 */ /* 0x000fc600078e0008 */
        /* <DEDUP_REMOVED lines=18> */
[----:B------:R-:W-:Y:S02]  /*bf20*/  IMAD.U32 R4, RZ, RZ, UR42 ;  /* 0x0000002aff047e24 */ /* 0x000fe4000f8e00ff */
[----:B------:R-:W-:Y:S02]  /*bf30*/  IMAD R7, R11, R7, R8 ;  /* 0x000000070b077224 */ /* 0x000fe400078e0208 */
[C---:B------:R-:W-:Y:S02]  /*bf40*/  IMAD R9, R3.reuse, UR9, R6 ;  /* 0x0000000903097c24 */ /* 0x040fe4000f8e0206 */
[----:B------:R-:W-:Y:S01]  /*bf50*/  IMAD.WIDE.U32 R4, R3, UR8, R4 ;  /* 0x0000000803047c25 */ /* 0x000fe2000f8e0004 */
[----:B------:R-:W-:Y:S01]  /*bf60*/  SHF.R.S32.HI R3, RZ, 0x1f, R7 ;  /* 0x0000001fff037819 */ /* 0x000fe20000011407 */
[----:B------:R-:W-:-:S02]  /*bf70*/  ULDC.64 UR8, c[0x0][0xad8] ;  /* 0x0002b60000087ab9 */ /* 0x000fc40000000a00 */
        /* <DEDUP_REMOVED lines=8> */
[----:B------:R-:W-:Y:S01]  /*c000*/  IMAD.IADD R3, R5, 0x1, R3 ;  /* 0x0000000105037824 */ /* 0x000fe200078e0203 */
[----:B------:R-:W-:Y:S01]  /*c010*/  LEA R6, P3, R4, UR8, 0x1 ;  /* 0x0000000804067c11 */ /* 0x000fe2000f8608ff */
[----:B------:R-:W-:-:S03]  /*c020*/  VIADD R0, R8, 0x20 ;  /* 0x0000002008007836 */ /* 0x000fc60000000000 */
[----:B------:R-:W-:Y:S01]  /*c030*/  LEA.HI.X R3, R4, UR9, R3, 0x1, P3 ;  /* 0x0000000904037c11 */ /* 0x000fe200098f0c03 */
[----:B------:R0:W1:Y:S01]  /*c040*/  SHFL.IDX PT, R7, R6, RZ, 0x181f ;  /* 0x00181fff06077589 */ /* 0x00006200000e0000 */
[-C--:B------:R-:W-:Y:S01]  /*c050*/  ISETP.GE.AND P1, PT, R0, R11.reuse, PT ;  /* 0x0000000b0000720c */ /* 0x080fe20003f26270 */
[----:B------:R-:W-:Y:S02]  /*c060*/  VIADD R0, R8, 0x40 ;  /* 0x0000004008007836 */ /* 0x000fe40000000000 */
[----:B------:R0:W2:Y:S03]  /*c070*/  SHFL.IDX PT, R5, R3, RZ, 0x181f ;  /* 0x00181fff03057589 */ /* 0x0000a600000e0000 */
        /* <DEDUP_REMOVED lines=11> */
.L_x_2664:
[----:B------:R-:W-:Y:S05]  /*c130*/  BSYNC B1 ;  /* 0x0000000000017941 */ /* 0x000fea0003800000 */
.L_x_2663:
[----:B--23--:R2:W3:Y:S01]  /*c140*/  SHFL.IDX PT, R5, R3, 0x1, 0x181f ;  /* 0x00381f0003057f89 */ /* 0x00c4e200000e0000 */
[----:B------:R-:W-:Y:S03]  /*c150*/  BSSY B1, `(.L_x_2665) ;  /* 0x000000c000017945 */ /* 0x000fe60003800000 */
[----:B-1----:R2:W1:Y:S01]  /*c160*/  SHFL.IDX PT, R7, R6, 0x1, 0x181f ;  /* 0x00381f0006077f89 */ /* 0x00246200000e0000 */
[----:B------:R-:W-:Y:S05]  /*c170*/  @P1 BRA `(.L_x_2666) ;  /* 0x0000000000241947 */ /* 0x000fea0003800000 */
[----:B------:R-:W-:Y:S02]  /*c180*/  ULDC UR4, c[0x0][0xac8] ;  /* 0x0002b20000047ab9 */ /* 0x000fe40000000800 */
[----:B------:R-:W-:Y:S02]  /*c190*/  ISETP.GE.AND P3, PT, R2, UR4, PT ;  /* 0x0000000402007c0c */ /* 0x000fe4000bf66270 */
[----:B------:R-:W-:-:S11]  /*c1a0*/  ISETP.GE.AND P4, PT, R18, UR4, PT ;  /* 0x0000000412007c0c */ /* 0x000fd6000bf86270 */
[-C--:B-1----:R-:W-:Y:S02]  /*c1b0*/  @!P3 LEA R12, P1, R2, R7.reuse, 0x1 ;  /* 0x00000007020cb211 */ /* 0x082fe400078208ff */
[----:B------:R-:W-:Y:S02]  /*c1c0*/  @!P4 LEA R4, P2, R18, R7, 0x1 ;  /* 0x000000071204c211 */ /* 0x000fe400078408ff */
[-C--:B---3--:R-:W-:Y:S02]  /*c1d0*/  @!P3 LEA.HI.X R13, R2, R5.reuse, R218, 0x1, P1 ;  /* 0x00000005020db211 */ /* 0x088fe400008f0cda */
[----:B------:R-:W-:-:S03]  /*c1e0*/  @!P4 LEA.HI.X R5, R18, R5, R217, 0x1, P2 ;  /* 0x000000051205c211 */ /* 0x000fc600010f0cd9 */
[----:B------:R4:W-:Y:S04]  /*c1f0*/  @!P3 ST.E.128 desc[UR56][R12.64], RZ ;  /* 0x000000ff0c00b985 */ /* 0x0009e8000c101d38 */
[----:B------:R4:W-:Y:S02]  /*c200*/  @!P4 ST.E.128 desc[UR56][R4.64], RZ ;  /* 0x000000ff0400c985 */ /* 0x0009e4000c101d38 */
.L_x_2666:
[----:B------:R-:W-:Y:S05]  /*c210*/  BSYNC B1 ;  /* 0x0000000000017941 */ /* 0x000fea0003800000 */
.L_x_2665:
[----:B---34-:R3:W4:Y:S01]  /*c220*/  SHFL.IDX PT, R5, R3, 0x2, 0x181f ;  /* 0x00581f0003057f89 */ /* 0x01872200000e0000 */
        /* <DEDUP_REMOVED lines=12> */
.L_x_2668:
[----:B------:R-:W-:Y:S05]  /*c2f0*/  BSYNC B1 ;  /* 0x0000000000017941 */ /* 0x000fea0003800000 */
.L_x_2667:
[----:B------:R-:W-:Y:S01]  /*c300*/  VIADD R0, R8, 0x60 ;  /* 0x0000006008007836 */ /* 0x000fe20000000000 */
[----:B0-23--:R-:W0:Y:S04]  /*c310*/  SHFL.IDX PT, R3, R3, 0x3, 0x181f ;  /* 0x00781f0003037f89 */ /* 0x00de2800000e0000 */
[----:B------:R-:W-:Y:S01]  /*c320*/  ISETP.GE.AND P0, PT, R0, R11, PT ;  /* 0x0000000b0000720c */ /* 0x000fe20003f06270 */
[----:B-1--4-:R1:W2:-:S12]  /*c330*/  SHFL.IDX PT, R5, R6, 0x3, 0x181f ;  /* 0x00781f0006057f89 */ /* 0x01229800000e0000 */
        /* <DEDUP_REMOVED lines=10> */
.L_x_2657:
[----:B------:R-:W-:Y:S05]  /*c3e0*/  BSYNC B0 ;  /* 0x0000000000007941 */ /* 0x000fea0003800000 */
.L_x_2647:
[----:B------:R-:W-:Y:S02]  /*c3f0*/  ULDC UR4, c[0x0][0xc3c] ;  /* 0x00030f0000047ab9 */ /* 0x000fe40000000800 */
[----:B------:R-:W-:-:S13]  /*c400*/  ISETP.GE.AND P0, PT, R35, UR4, PT ;  /* 0x0000000423007c0c */ /* 0x000fda000bf06270 */
[----:B------:R-:W-:Y:S05]  /*c410*/  @!P0 BRA `(.L_x_2669) ;  /* 0xffffff4800c08947 */ /* 0x000fea000383ffff */
[----:B------:R-:W-:Y:S05]  /*c420*/  EXIT ;  /* 0x000000000000794d */ /* 0x000fea0003800000 */
.L_x_2604:
[----:B------:R-:W-:-:S08]  /*c430*/  NOP ;  /* 0x0000000000007918 */ /* 0x000fd00000000000 */
[----:B------:R-:W0:-:S00]  /*c440*/  USETMAXREG.DEALLOC.CTAPOOL 0x28 ;  /* 0x00000028000079c8 */ /* 0x000e0000080e0500 */
[----:B0-----:R-:W-:Y:S02]  /*c450*/  LOP3.LUT R0, R0, 0x3, RZ, 0xc0, !PT ;  /* 0x0000000300007812 */ /* 0x001fe400078ec0ff */
[----:B------:R-:W-:-:S04]  /*c460*/  LOP3.LUT R27, R27, 0xffffffbf, RZ, 0xc0, !PT ;  /* 0xffffffbf1b1b7812 */ /* 0x000fc800078ec0ff */
[----:B------:R-:W0:Y:S02]  /*c470*/  SHFL.IDX PT, R0, R0, RZ, 0x1f ;  /* 0x00001fff00007589 */ /* 0x000e2400000e0000 */
[----:B0-----:R-:W-:Y:S01]  /*c480*/  ISETP.NE.AND P0, PT, R0, RZ, PT ;  /* 0x000000ff0000720c */ /* 0x001fe20003f05270 */
[----:B------:R-:W-:-:S12]  /*c490*/  IMAD.MOV.U32 R0, RZ, RZ, RZ ;  /* 0x000000ffff007224 */ /* 0x000fd800078e00ff */
        /* <DEDUP_REMOVED lines=9> */
.L_x_2670:
        /* <DEDUP_REMOVED lines=44> */
.L_x_2674:
        /* <DEDUP_REMOVED lines=35> */
.L_x_2672:
        /* <DEDUP_REMOVED lines=13> */
.L_x_2675:
        /* <DEDUP_REMOVED lines=62> */
.L_x_2676:
        /* <DEDUP_REMOVED lines=61> */
.L_x_2677:
[----:B------:R-:W-:-:S05]  /*d2a0*/  LOP3.LUT R17, RZ, R2, RZ, 0x33, !PT ;  /* 0x00000002ff117212 */ /* 0x000fca00078e33ff */
[----:B------:R-:W-:Y:S01]  /*d2b0*/  IMAD.IADD R17, R0, 0x1, R17 ;  /* 0x0000000100117824 */ /* 0x000fe200078e0211 */
[----:B------:R-:W-:Y:S06]  /*d2c0*/  BRA `(.L_x_2678) ;  /* 0x0000000000147947 */ /* 0x000fec0003800000 */
.L_x_2673:
[----:B------:R-:W-:Y:S01]  /*d2d0*/  ULDC UR4, c[0x0][0xc3c] ;  /* 0x00030f0000047ab9 */ /* 0x000fe20000000800 */
[----:B------:R-:W-:Y:S02]  /*d2e0*/  IMAD.MOV.U32 R17, RZ, RZ, RZ ;  /* 0x000000ffff117224 */ /* 0x000fe400078e00ff */
[----:B------:R-:W-:Y:S02]  /*d2f0*/  IMAD.U32 R16, RZ, RZ, UR6 ;  /* 0x00000006ff107e24 */ /* 0x000fe4000f8e00ff */
[----:B------:R-:W-:Y:S02]  /*d300*/  IMAD.MOV.U32 R18, RZ, RZ, RZ ;  /* 0x000000ffff127224 */ /* 0x000fe400078e00ff */
[----:B------:R-:W-:-:S07]  /*d310*/  IMAD.U32 R19, RZ, RZ, UR4 ;  /* 0x00000004ff137e24 */ /* 0x000fce000f8e00ff */
.L_x_2678:
[----:B------:R-:W-:-:S13]  /*d320*/  ISETP.NE.AND P0, PT, R7, RZ, PT ;  /* 0x000000ff0700720c */ /* 0x000fda0003f05270 */
[----:B------:R-:W0:Y:S01]  /*d330*/  @!P0 S2R R3, SR_CgaCtaId ;  /* 0x0000000000038919 */ /* 0x000e220000008800 */
[----:B------:R-:W-:-:S04]  /*d340*/  @!P0 MOV R0, 0x400 ;  /* 0x0000040000008802 */ /* 0x000fc80000000f00 */
[----:B0-----:R-:W-:-:S05]  /*d350*/  @!P0 LEA R0, R3, R0, 0x18 ;  /* 0x0000000003008211 */ /* 0x001fca00078ec0ff */
[----:B------:R0:W-:Y:S01]  /*d360*/  @!P0 STS.128 [R0+0x288d0], R16 ;  /* 0x0288d01000008388 */ /* 0x0001e20000000c00 */
[----:B------:R-:W-:Y:S06]  /*d370*/  BAR.ARV 0x5, 0x180 ;  /* 0x0146000000007b1d */ /* 0x000fec0000002000 */
.L_x_2671:
[----:B------:R2:W-:Y:S01]  /*d380*/  STL [R1+0x1c], RZ ;  /* 0x00001cff01007387 */ /* 0x0005e20000100800 */
[----:B------:R-:W-:Y:S01]  /*d390*/  ULDC UR4, c[0x0][0xc3c] ;  /* 0x00030f0000047ab9 */ /* 0x000fe20000000800 */
[----:B------:R-:W-:Y:S01]  /*d3a0*/  IMAD.MOV.U32 R28, RZ, RZ, 0x1 ;  /* 0x00000001ff1c7424 */ /* 0x000fe200078e00ff */
[----:B-1----:R-:W-:Y:S01]  /*d3b0*/  ISETP.GE.AND P0, PT, R19, UR4, PT ;  /* 0x0000000413007c0c */ /* 0x002fe2000bf06270 */
[----:B------:R-:W-:-:S12]  /*d3c0*/  IMAD.MOV.U32 R25, RZ, RZ, RZ ;  /* 0x000000ffff197224 */ /* 0x000fd800078e00ff */
[----:B--2---:R-:W-:Y:S05]  /*d3d0*/  @P0 BRA `(.L_x_2679) ;  /* 0x0000005000340947 */ /* 0x004fea0003800000 */
[----:B------:R-:W1:Y:S01]  /*d3e0*/  S2R R4, SR_TID.X ;  /* 0x0000000000047919 */ /* 0x000e620000002100 */
[----:B------:R-:W2:Y:S01]  /*d3f0*/  S2UR UR5, SR_CgaCtaId ;  /* 0x00000000000579c3 */ /* 0x000ea20000008800 */
[----:B------:R-:W-:Y:S01]  /*d400*/  UMOV UR4, 0x400 ;  /* 0x0000040000047882 */ /* 0x000fe20000000000 */
[----:B------:R-:W-:Y:S01]  /*d410*/  BSSY B8, `(.L_x_2679) ;  /* 0x0000509000087945 */ /* 0x000fe20003800000 */
[----:B------:R3:W-:Y:S01]  /*d420*/  STL [R1+0x1c], RZ ;  /* 0x00001cff01007387 */ /* 0x0007e20000100800 */
[----:B------:R-:W-:Y:S01]  /*d430*/  IMAD.MOV.U32 R28, RZ, RZ, 0x1 ;  /* 0x00000001ff1c7424 */ /* 0x000fe200078e00ff */
[----:B------:R-:W-:Y:S01]  /*d440*/  ULOP3.LUT UR36, UR44, 0x2, URZ, 0xfc, !UPT ;  /* 0x000000022c247892 */ /* 0x000fe2000f8efc3f */
[----:B------:R-:W-:Y:S01]  /*d450*/  IMAD.MOV.U32 R25, RZ, RZ, RZ ;  /* 0x000000ffff197224 */ /* 0x000fe200078e00ff */
[----:B------:R-:W-:Y:S01]  /*d460*/  ULDC UR37, c[0x0][0xc] ;  /* 0x0000030000257ab9 */ /* 0x000fe20000000800 */
[----:B--2---:R-:W-:-:S06]  /*d470*/  ULEA UR4, UR5, UR4, 0x18 ;  /* 0x0000000405047291 */ /* 0x004fcc000f8ec03f */
[----:B------:R-:W-:Y:S01]  /*d480*/  IMAD.U32 R22, RZ, RZ, UR4 ;  /* 0x00000004ff167e24 */ /* 0x000fe2000f8e00ff */
[C---:B-1----:R-:W-:Y:S01]  /*d490*/  LOP3.LUT R3, R4.reuse, 0x7f, RZ, 0xc0, !PT ;  /* 0x0000007f04037812 */ /* 0x042fe200078ec0ff */
[C---:B------:R-:W-:Y:S02]  /*d4a0*/  IMAD.SHL.U32 R30, R4.reuse, 0x8, RZ ;  /* 0x00000008041e7824 */ /* 0x040fe400078e00ff */
[----:B------:R-:W-:-:S03]  /*d4b0*/  IMAD.SHL.U32 R2, R4, 0x10, RZ ;  /* 0x0000001004027824 */ /* 0x000fc600078e00ff */
[----:B0-----:R-:W-:Y:S02]  /*d4c0*/  LOP3.LUT R0, R30, 0x1f8, RZ, 0xc0, !PT ;  /* 0x000001f81e007812 */ /* 0x001fe400078ec0ff */
[----:B------:R-:W-:Y:S02]  /*d4d0*/  LOP3.LUT R2, R2, 0x70, RZ, 0xc0, !PT ;  /* 0x0000007002027812 */ /* 0x000fe400078ec0ff */
[----:B------:R-:W-:Y:S02]  /*d4e0*/  LOP3.LUT R33, R0, 0x38, R4, 0x78, !PT ;  /* 0x0000003800217812 */ /* 0x000fe400078e7804 */
[----:B------:R-:W-:Y:S02]  /*d4f0*/  SHF.R.U32.HI R0, RZ, 0x3, R3 ;  /* 0x00000003ff007819 */ /* 0x000fe40000011603 */
[----:B------:R-:W-:Y:S02]  /*d500*/  LOP3.LUT R33, R33, 0x200, R30, 0xf8, !PT ;  /* 0x0000020021217812 */ /* 0x000fe400078ef81e */
[----:B------:R-:W-:-:S02]  /*d510*/  LOP3.LUT R2, R0, R2, RZ, 0xfc, !PT ;  /* 0x0000000200027212 */ /* 0x000fc400078efcff */
[----:B------:R-:W-:Y:S01]  /*d520*/  LOP3.LUT R30, R30, 0x38, RZ, 0xc0, !PT ;  /* 0x000000381e1e7812 */ /* 0x000fe200078ec0ff */
[----:B------:R-:W-:-:S03]  /*d530*/  IMAD R0, R33, 0x2, R22 ;  /* 0x0000000221007824 */ /* 0x000fc600078e0216 */
[----:B------:R-:W-:Y:S02]  /*d540*/  LOP3.LUT R29, R30, 0x40, RZ, 0xfc, !PT ;  /* 0x000000401e1d7812 */ /* 0x000fe400078efcff */
[----:B------:R3:W-:Y:S05]  /*d550*/  STL [R1], R0 ;  /* 0x0000000001007387 */ /* 0x0007ea0000100800 */
.L_x_2744:
[----:B0-----:R-:W0:Y:S02]  /*d560*/  LDC.64 R2, c[0x0][0xc88] ;  /* 0x00032200ff027b82 */ /* 0x001e240000000a00 */
[----:B0-----:R-:W-:-:S05]  /*d570*/  IMAD.WIDE R2, R19, 0x4, R2 ;  /* 0x0000000413027825 */ /* 0x001fca00078e0202 */
[----:B------:R-:W3:Y:S01]  /*d580*/  LDG.E R31, desc[UR56][R2.64] ;  /* 0x00000038021f7981 */ /* 0x000ee2000c1e1900 */
[----:B------:R-:W-:Y:S05]  /*d590*/  YIELD ;  /* 0x0000000000007946 */ /* 0x000fea0003800000 */
[----:B------:R-:W-:Y:S01]  /*d5a0*/  ULDC.64 UR4, c[0x0][0xa28] ;  /* 0x00028a0000047ab9 */ /* 0x000fe20000000a00 */
[----:B------:R-:W-:Y:S01]  /*d5b0*/  IMAD.MOV.U32 R36, RZ, RZ, RZ ;  /* 0x000000ffff247224 */ /* 0x000fe200078e00ff */
[----:B------:R-:W-:Y:S01]  /*d5c0*/  ISETP.NE.U32.AND P0, PT, RZ, UR4, PT ;  /* 0x00000004ff007c0c */ /* 0x000fe2000bf05070 */
[----:B------:R-:W-:-:S03]  /*d5d0*/  ULDC.64 UR6, c[0x0][0xa18] ;  /* 0x0002860000067ab9 */ /* 0x000fc60000000a00 */
[----:B------:R-:W-:Y:S02]  /*d5e0*/  ISETP.NE.AND.EX P0, PT, RZ, UR5, PT, P0 ;  /* 0x00000005ff007c0c */ /* 0x000fe4000bf05300 */
[----:B---3--:R-:W-:-:S11]  /*d5f0*/  SHF.R.S32.HI R0, RZ, 0x1f, R31 ;  /* 0x0000001fff007819 */ /* 0x008fd6000001141f */
        /* <DEDUP_REMOVED lines=39> */
.L_x_2680:
[----:B------:R-:W-:Y:S01]  /*d870*/  ULDC.64 UR4, c[0x0][0xa20] ;  /* 0x0002880000047ab9 */ /* 0x000fe20000000a00 */
[----:B------:R-:W-:Y:S01]  /*d880*/  IMAD.MOV.U32 R32, RZ, RZ, R31 ;  /* 0x000000ffff207224 */ /* 0x000fe200078e001f */
[----:B------:R-:W-:-:S04]  /*d890*/  ISETP.NE.U32.AND P0, PT, RZ, UR4, PT ;  /* 0x00000004ff007c0c */ /* 0x000fc8000bf05070 */
[----:B------:R-:W-:-:S13]  /*d8a0*/  ISETP.NE.AND.EX P0, PT, RZ, UR5, PT, P0 ;  /* 0x00000005ff007c0c */ /* 0x000fda000bf05300 */
[----:B------:R-:W-:Y:S05]  /*d8b0*/  @!P0 BRA `(.L_x_2681) ;  /* 0x0000000000108947 */ /* 0x000fea0003800000 */
[----:B------:R-:W-:-:S04]  /*d8c0*/  IADD3 R2, P0, R23, UR4, RZ ;  /* 0x0000000417027c10 */ /* 0x000fc8000ff1e0ff */
[----:B------:R-:W-:-:S05]  /*d8d0*/  IADD3.X R3, R24, UR5, RZ, P0, !PT ;  /* 0x0000000518037c10 */ /* 0x000fca00087fe4ff */
[----:B------:R3:W5:Y:S01]  /*d8e0*/  LDG.E R7, desc[UR56][R2.64] ;  /* 0x0000003802077981 */ /* 0x000762000c1e1900 */
[----:B------:R-:W-:Y:S05]  /*d8f0*/  BRA `(.L_x_2682) ;  /* 0x0000000000247947 */ /* 0x000fea0003800000 */
.L_x_2681:
        /* <DEDUP_REMOVED lines=9> */
.L_x_2682:
[----:B------:R-:W4:Y:S01]  /*d990*/  LDL R4, [R1+0x8] ;  /* 0x0000080001047983 */ /* 0x000f220000100800 */
[----:B012---:R-:W0:Y:S01]  /*d9a0*/  LDC R0, c[0x0][0x448] ;  /* 0x00011200ff007b82 */ /* 0x007e220000000800 */
[----:B-----5:R-:W-:Y:S01]  /*d9b0*/  IMAD.IADD R34, R7, 0x1, -R36 ;  /* 0x0000000107227824 */ /* 0x020fe200078e0a24 */
[----:B------:R-:W-:Y:S01]  /*d9c0*/  LOP3.LUT R27, R27, 0xffffffdf, RZ, 0xc0, !PT ;  /* 0xffffffdf1b1b7812 */ /* 0x000fe200078ec0ff */
[----:B------:R-:W-:Y:S01]  /*d9d0*/  BSSY B0, `(.L_x_2683) ;  /* 0x0000037000007945 */ /* 0x000fe20003800000 */
[----:B0-----:R-:W-:Y:S01]  /*d9e0*/  ISETP.NE.AND P0, PT, R0, 0x1, PT ;  /* 0x000000010000780c */ /* 0x001fe20003f05270 */
[----:B------:R-:W-:-:S04]  /*d9f0*/  IMAD.SHL.U32 R0, R17, 0x80, RZ ;  /* 0x0000008011007824 */ /* 0x000fc800078e00ff */
[----:B------:R-:W-:-:S08]  /*da00*/  VIADD R0, R0, 0x7f ;  /* 0x0000007f00007836 */ /* 0x000fd00000000000 */
[----:B---3--:R-:W0:Y:S01]  /*da10*/  @P0 LDC R3, c[0x0][0x44c] ;  /* 0x00011300ff030b82 */ /* 0x008e220000000800 */
[----:B------:R-:W-:-:S07]  /*da20*/  @P0 LOP3.LUT R27, R27, 0x20, RZ, 0xfc, !PT ;  /* 0x000000201b1b0812 */ /* 0x000fce00078efcff */
[----:B------:R-:W1:Y:S01]  /*da30*/  @P0 LDC R5, c[0x0][0x450] ;  /* 0x00011400ff050b82 */ /* 0x000e620000000800 */
[----:B0-----:R-:W-:-:S05]  /*da40*/  @P0 IMAD.HI.U32 R2, R0, R3, RZ ;  /* 0x0000000300020227 */ /* 0x001fca00078e00ff */
[----:B-1----:R-:W-:Y:S02]  /*da50*/  @P0 SHF.R.U32.HI R0, RZ, R5, R2 ;  /* 0x00000005ff000219 */ /* 0x002fe40000011602 */
[----:B----4-:R-:W-:-:S05]  /*da60*/  IADD3 R3, R34, 0x80, -R4 ;  /* 0x0000008022037810 */ /* 0x010fca0007ffe804 */
[----:B------:R-:W-:Y:S02]  /*da70*/  IMAD.IADD R2, R3, 0x1, R0 ;  /* 0x0000000103027824 */ /* 0x000fe400078e0200 */
[----:B------:R-:W-:-:S03]  /*da80*/  VIADD R0, R34, 0x7f ;  /* 0x0000007f22007836 */ /* 0x000fc60000000000 */
[----:B------:R-:W-:Y:S02]  /*da90*/  SHF.R.S32.HI R5, RZ, 0x1f, R2 ;  /* 0x0000001fff057819 */ /* 0x000fe40000011402 */
[----:B------:R-:W-:Y:S02]  /*daa0*/  SHF.R.S32.HI R3, RZ, 0x1f, R0 ;  /* 0x0000001fff037819 */ /* 0x000fe40000011400 */
[----:B------:R-:W-:Y:S02]  /*dab0*/  LEA.HI R5, R5, R2, RZ, 0x7 ;  /* 0x0000000205057211 */ /* 0x000fe400078f38ff */
[----:B------:R-:W-:Y:S02]  /*dac0*/  LEA.HI R3, R3, R0, RZ, 0x7 ;  /* 0x0000000003037211 */ /* 0x000fe400078f38ff */
[----:B------:R-:W-:Y:S02]  /*dad0*/  SHF.R.S32.HI R5, RZ, 0x7, R5 ;  /* 0x00000007ff057819 */ /* 0x000fe40000011405 */
[----:B------:R-:W-:-:S02]  /*dae0*/  SHF.R.S32.HI R0, RZ, 0x7, R3 ;  /* 0x00000007ff007819 */ /* 0x000fc40000011403 */
[----:B------:R-:W-:Y:S02]  /*daf0*/  LOP3.LUT R2, R18, 0xff000000, RZ, 0xc0, !PT ;  /* 0xff00000012027812 */ /* 0x000fe400078ec0ff */
[----:B------:R-:W-:Y:S02]  /*db00*/  VIMNMX R0, R0, R5, PT ;  /* 0x0000000500007248 */ /* 0x000fe40003fe0100 */
[----:B------:R-:W-:Y:S02]  /*db10*/  SHF.R.U32.HI R2, RZ, 0x8, R2 ;  /* 0x00000008ff027819 */ /* 0x000fe40000011602 */
[----:B------:R-:W-:Y:S02]  /*db20*/  ISETP.GE.AND P0, PT, R0, 0x1, PT ;  /* 0x000000010000780c */ /* 0x000fe40003f06270 */
[----:B------:R-:W-:-:S04]  /*db30*/  LOP3.LUT R3, R18, 0xff0000, RZ, 0xc0, !PT ;  /* 0x00ff000012037812 */ /* 0x000fc800078ec0ff */
[----:B------:R-:W-:Y:S01]  /*db40*/  LEA.HI R3, R3, R2, RZ, 0x10 ;  /* 0x0000000203037211 */ /* 0x000fe200078f80ff */
[----:B------:R-:W-:-:S03]  /*db50*/  IMAD.MOV.U32 R2, RZ, RZ, RZ ;  /* 0x000000ffff027224 */ /* 0x000fc600078e00ff */
[----:B------:R-:W-:-:S03]  /*db60*/  LOP3.LUT R35, R3, 0xff, RZ, 0xc0, !PT ;  /* 0x000000ff03237812 */ /* 0x000fc600078ec0ff */
[----:B------:R-:W-:Y:S05]  /*db70*/  @!P0 BRA `(.L_x_2684) ;  /* 0x0000000000708947 */ /* 0x000fea0003800000 */
        /* <DEDUP_REMOVED lines=28> */
.L_x_2684:
[----:B------:R-:W-:Y:S05]  /*dd40*/  BSYNC B0 ;  /* 0x0000000000007941 */ /* 0x000fea0003800000 */
.L_x_2683:
        /* <DEDUP_REMOVED lines=23> */
.L_x_2686:
        /* <DEDUP_REMOVED lines=20> */
.L_x_2689:
[----:B------:R-:W-:Y:S05]  /*e000*/  BSYNC B6 ;  /* 0x0000000000067941 */ /* 0x000fea0003800000 */
.L_x_2688:
        /* <DEDUP_REMOVED lines=20> */
.L_x_2692:
        /* <DEDUP_REMOVED lines=15> */
.L_x_2691:
[----:B------:R-:W-:Y:S05]  /*e240*/  BSYNC B6 ;  /* 0x0000000000067941 */ /* 0x000fea0003800000 */
.L_x_2690:
[----:B------:R-:W2:Y:S01]  /*e250*/  LDL R26, [R1+0x18] ;  /* 0x00001800011a7983 */ /* 0x000ea20000100800 */
[----:B------:R-:W-:Y:S01]  /*e260*/  ULDC.64 UR4, c[0x0][0x9f8] ;  /* 0x00027e0000047ab9 */ /* 0x000fe20000000a00 */
[----:B------:R-:W0:Y:S01]  /*e270*/  LDC R10, c[0x0][0x430] ;  /* 0x00010c00ff0a7b82 */ /* 0x000e220000000800 */
[----:B------:R-:W-:-:S04]  /*e280*/  ISETP.NE.U32.AND P0, PT, RZ, UR4, PT ;  /* 0x00000004ff007c0c */ /* 0x000fc8000bf05070 */
[----:B------:R-:W-:-:S13]  /*e290*/  ISETP.NE.AND.EX P0, PT, RZ, UR5, PT, P0 ;  /* 0x00000005ff007c0c */ /* 0x000fda000bf05300 */
[----:B------:R-:W-:Y:S01]  /*e2a0*/  @P0 IADD3 R2, P1, R23, UR4, RZ ;  /* 0x0000000417020c10 */ /* 0x000fe2000ff3e0ff */
[----:B------:R-:W1:Y:S01]  /*e2b0*/  S2R R21, SR_TID.X ;  /* 0x0000000000157919 */ /* 0x000e620000002100 */
[----:B------:R-:W3:Y:S02]  /*e2c0*/  S2R R20, SR_TID.X ;  /* 0x0000000000147919 */ /* 0x000ee40000002100 */
[----:B------:R-:W-:Y:S01]  /*e2d0*/  @P0 IADD3.X R3, R24, UR5, RZ, P1, !PT ;  /* 0x0000000518030c10 */ /* 0x000fe20008ffe4ff */
[----:B------:R-:W-:-:S04]  /*e2e0*/  ULDC UR4, c[0x0][0x2f4] ;  /* 0x0000bd0000047ab9 */ /* 0x000fc80000000800 */
[----:B------:R4:W4:Y:S01]  /*e2f0*/  @P0 LDG.E R32, desc[UR56][R2.64] ;  /* 0x0000003802200981 */ /* 0x000922000c1e1900 */
[----:B0-----:R-:W-:Y:S02]  /*e300*/  ISETP.NE.AND P2, PT, R10, 0x1, PT ;  /* 0x000000010a00780c */ /* 0x001fe40003f45270 */
[----:B------:R-:W-:-:S11]  /*e310*/  LOP3.LUT R27, R27, 0xfffffff7, RZ, 0xc0, !PT ;  /* 0xfffffff71b1b7812 */ /* 0x000fd600078ec0ff */
[----:B------:R-:W0:Y:S01]  /*e320*/  @P2 LDC R7, c[0x0][0x434] ;  /* 0x00010d00ff072b82 */ /* 0x000e220000000800 */
[----:B------:R-:W-:Y:S01]  /*e330*/  @P2 LOP3.LUT R27, R27, 0x8, RZ, 0xfc, !PT ;  /* 0x000000081b1b2812 */ /* 0x000fe200078efcff */
[----:B-1----:R-:W-:-:S06]  /*e340*/  IMAD.SHL.U32 R21, R21, 0x10, RZ ;  /* 0x0000001015157824 */ /* 0x002fcc00078e00ff */
[----:B------:R-:W1:Y:S01]  /*e350*/  @P2 LDC R5, c[0x0][0x438] ;  /* 0x00010e00ff052b82 */ /* 0x000e620000000800 */
[----:B---3--:R-:W-:Y:S02]  /*e360*/  LOP3.LUT R20, R20, 0x7f, RZ, 0xc0, !PT ;  /* 0x0000007f14147812 */ /* 0x008fe400078ec0ff */
        /* <DEDUP_REMOVED lines=12> */
[----:B----4-:R-:W0:Y:S02]  /*e430*/  @!P0 LDC.64 R2, c[0x0][0x428] ;  /* 0x00010a00ff028b82 */ /* 0x010e240000000a00 */
[----:B------:R-:W-:Y:S01]  /*e440*/  IMAD.MOV R5, RZ, RZ, -R4 ;  /* 0x000000ffff057224 */ /* 0x000fe200078e0a04 */
[----:B------:R-:W-:-:S03]  /*e450*/  SHF.R.S32.HI R37, RZ, 0x1f, R32 ;  /* 0x0000001fff257819 */ /* 0x000fc60000011420 */
[----:B------:R-:W-:Y:S01]  /*e460*/  IMAD R0, R10, R5, R0 ;  /* 0x000000050a007224 */ /* 0x000fe200078e0200 */
[--C-:B------:R-:W-:Y:S01]  /*e470*/  @!P0 SHF.R.S32.HI R5, RZ, 0x1f, R4.reuse ;  /* 0x0000001fff058819 */ /* 0x100fe20000011404 */
[-C--:B0-----:R-:W-:Y:S02]  /*e480*/  @!P0 IMAD R6, R37, R2.reuse, RZ ;  /* 0x0000000225068224 */ /* 0x081fe400078e02ff */
[----:B------:R-:W-:-:S04]  /*e490*/  @!P0 IMAD.WIDE.U32 R4, R32, R2, R4 ;  /* 0x0000000220048225 */ /* 0x000fc800078e0004 */
[----:B------:R-:W-:Y:S02]  /*e4a0*/  @!P0 IMAD R6, R32, R3, R6 ;  /* 0x0000000320068224 */ /* 0x000fe400078e0206 */
[----:B------:R-:W0:Y:S01]  /*e4b0*/  @!P0 LDC.64 R2, c[0x0][0x418] ;  /* 0x00010600ff028b82 */ /* 0x000e220000000a00 */
[----:B------:R-:W-:Y:S02]  /*e4c0*/  IMAD.U32 R7, RZ, RZ, UR36 ;  /* 0x00000024ff077e24 */ /* 0x000fe4000f8e00ff */
        /* <DEDUP_REMOVED lines=14> */
.L_x_2761:
[----:B------:R-:W-:Y:S01]  /*e5b0*/  LOP3.LUT R24, R18, 0xffff, RZ, 0xc0, !PT ;  /* 0x0000ffff12187812 */ /* 0x000fe200078ec0ff */
[----:B------:R-:W-:Y:S06]  /*e5c0*/  @!P2 BRA `(.L_x_2694) ;  /* 0x000000000004a947 */ /* 0x000fec0003800000 */
[----:B------:R-:W-:Y:S01]  /*e5d0*/  BPT.TRAP 0x1 ;  /* 0x000000040000795c */ /* 0x000fe20000300000 */
.L_x_2694:
        /* <DEDUP_REMOVED lines=23> */
.L_x_2762:
[----:B------:R-:W-:Y:S05]  /*e750*/  BSYNC B0 ;  /* 0x0000000000007941 */ /* 0x000fea0003800000 */
.L_x_2695:
        /* <DEDUP_REMOVED lines=105> */
.L_x_2780:
        /* <DEDUP_REMOVED lines=11> */
.L_x_2698:
        /* <DEDUP_REMOVED lines=11> */
.L_x_2699:
[----:B0-----:R0:W5:Y:S01]  /*ef50*/  LDL.LU R4, [R1+0xc] ;  /* 0x00000c0001047983 */ /* 0x0011620000300800 */
[----:B------:R0:W-:Y:S03]  /*ef60*/  SYNCS.ARRIVE.TRANS64.A1T0 RZ, [R7+URZ+0x28830], RZ ;  /* 0x028830ff07ff79a7 */ /* 0x0001e6000810003f */
[----:B-1----:R0:W5:Y:S02]  /*ef70*/  LDL.LU R3, [R1+0x4] ;  /* 0x0000040001037983 */ /* 0x0021640000300800 */
[----:B------:R-:W-:Y:S05]  /*ef80*/  WARPSYNC.ALL ;  /* 0x0000000000007948 */ /* 0x000fea0003800000 */
[----:B------:R-:W-:Y:S01]  /*ef90*/  ULDC.64 UR4, c[0x0][0x298] ;  /* 0x0000a60000047ab9 */ /* 0x000fe20000000a00 */
[----:B------:R-:W-:Y:S01]  /*efa0*/  BAR.SYNC.DEFER_BLOCKING 0x8, 0x180 ;  /* 0x0206000000007b1d */ /* 0x000fe20000010000 */
[----:B------:R-:W-:Y:S01]  /*efb0*/  LOP3.LUT P0, RZ, R27, 0x10, RZ, 0xc0, !PT ;  /* 0x000000101bff7812 */ /* 0x000fe2000780c0ff */
[----:B------:R-:W-:-:S03]  /*efc0*/  VIADD R2, R22, 0x10400 ;  /* 0x0001040016027836 */ /* 0x000fc60000000000 */
[----:B------:R-:W-:Y:S01]  /*efd0*/  SEL R31, R31, RZ, !P0 ;  /* 0x000000ff1f1f7207 */ /* 0x000fe20004000000 */
[----:B------:R-:W-:Y:S01]  /*efe0*/  BSSY B6, `(.L_x_2700) ;  /* 0x000001c000067945 */ /* 0x000fe20003800000 */
[----:B-----5:R-:W-:Y:S02]  /*eff0*/  SEL R4, R4, RZ, !P0 ;  /* 0x000000ff04047207 */ /* 0x020fe40004000000 */
[----:B------:R-:W-:Y:S02]  /*f000*/  LOP3.LUT P0, RZ, R2, 0x3ff, RZ, 0xc0, !PT ;  /* 0x000003ff02ff7812 */ /* 0x000fe4000780c0ff */
[----:B------:R-:W-:Y:S01]  /*f010*/  SHF.R.S32.HI R0, RZ, 0x1f, R3 ;  /* 0x0000001fff007819 */ /* 0x000fe20000011403 */
[----:B------:R1:W-:Y:S04]  /*f020*/  STL [R1+0xc], R4 ;  /* 0x00000c0401007387 */ /* 0x0003e80000100800 */
[----:B------:R-:W-:-:S04]  /*f030*/  IMAD R0, R0, UR4, RZ ;  /* 0x0000000400007c24 */ /* 0x000fc8000f8e02ff */
[C---:B------:R-:W-:Y:S02]  /*f040*/  IMAD R0, R3.reuse, UR5, R0 ;  /* 0x0000000503007c24 */ /* 0x040fe4000f8e0200 */
[----:B------:R-:W-:-:S04]  /*f050*/  IMAD.WIDE.U32 R2, R3, UR4, RZ ;  /* 0x0000000403027c25 */ /* 0x000fc8000f8e00ff */
[----:B------:R-:W-:Y:S01]  /*f060*/  IMAD.IADD R0, R3, 0x1, R0 ;  /* 0x0000000103007824 */ /* 0x000fe200078e0200 */
[----:B------:R1:W-:Y:S04]  /*f070*/  STL.64 [R1+0x10], R2 ;  /* 0x0000100201007387 */ /* 0x0003e80000100a00 */
[----:B------:R1:W-:Y:S01]  /*f080*/  STL [R1+0x4], R0 ;  /* 0x0000040001007387 */ /* 0x0003e20000100800 */
[----:B------:R-:W-:Y:S05]  /*f090*/  @!P0 BRA `(.L_x_2701) ;  /* 0x0000000000408947 */ /* 0x000fea0003800000 */
[----:B-1----:R-:W-:Y:S01]  /*f0a0*/  MOV R2, 0x0 ;  /* 0x0000000000027802 */ /* 0x002fe20000000f00 */
[----:B------:R-:W-:Y:S01]  /*f0b0*/  ULDC.64 UR4, c[0x4][0x80] ;  /* 0x0100200000047ab9 */ /* 0x000fe20000000a00 */
[----:B------:R-:W-:Y:S01]  /*f0c0*/  ULDC.64 UR6, c[0x4][0x88] ;  /* 0x0100220000067ab9 */ /* 0x000fe20000000a00 */
[----:B------:R-:W-:Y:S01]  /*f0d0*/  ULDC.64 UR8, c[0x4][0x20] ;  /* 0x0100080000087ab9 */ /* 0x000fe20000000a00 */
[----:B------:R-:W-:Y:S02]  /*f0e0*/  IMAD.U32 R4, RZ, RZ, UR4 ;  /* 0x00000004ff047e24 */ /* 0x000fe4000f8e00ff */
[----:B------:R-:W1:Y:S01]  /*f0f0*/  LDC.64 R2, c[0x4][R2] ;  /* 0x0100000002027b82 */ /* 0x000e620000000a00 */
[----:B------:R-:W-:Y:S02]  /*f100*/  IMAD.U32 R5, RZ, RZ, UR5 ;  /* 0x00000005ff057e24 */ /* 0x000fe4000f8e00ff */
[----:B------:R-:W-:Y:S02]  /*f110*/  IMAD.U32 R6, RZ, RZ, UR6 ;  /* 0x00000006ff067e24 */ /* 0x000fe4000f8e00ff */
[----:B0-----:R-:W-:-:S02]  /*f120*/  IMAD.U32 R7, RZ, RZ, UR7 ;  /* 0x00000007ff077e24 */ /* 0x001fc4000f8e00ff */
[----:B------:R-:W-:Y:S02]  /*f130*/  IMAD.U32 R10, RZ, RZ, UR8 ;  /* 0x00000008ff0a7e24 */ /* 0x000fe4000f8e00ff */
[----:B------:R-:W-:Y:S02]  /*f140*/  IMAD.U32 R11, RZ, RZ, UR9 ;  /* 0x00000009ff0b7e24 */ /* 0x000fe4000f8e00ff */
[----:B------:R-:W-:Y:S02]  /*f150*/  IMAD.MOV.U32 R8, RZ, RZ, 0x70 ;  /* 0x00000070ff087424 */ /* 0x000fe400078e00ff */
[----:B------:R-:W-:Y:S02]  /*f160*/  IMAD.MOV.U32 R12, RZ, RZ, 0x1 ;  /* 0x00000001ff0c7424 */ /* 0x000fe400078e00ff */
[----:B------:R-:W-:-:S07]  /*f170*/  IMAD.MOV.U32 R13, RZ, RZ, RZ ;  /* 0x000000ffff0d7224 */ /* 0x000fce00078e00ff */
[----:B------:R-:W-:-:S07]  /*f180*/  LEPC R20, `(.L_x_2701) ;  /* 0x000000001014794e */ /* 0x000fce0000000000 */
[----:B-1----:R-:W-:Y:S05]  /*f190*/  CALL.ABS.NOINC R2 ;  /* 0x0000000002007343 */ /* 0x002fea0003c00000 */
.L_x_2701:
[----:B------:R-:W-:Y:S05]  /*f1a0*/  BSYNC B6 ;  /* 0x0000000000067941 */ /* 0x000fea0003800000 */
.L_x_2700:
[----:B------:R-:W2:Y:S01]  /*f1b0*/  LDL.LU R21, [R1+0xc] ;  /* 0x00000c0001157983 */ /* 0x000ea20000300800 */
[----:B-1----:R-:W1:Y:S01]  /*f1c0*/  LDC R4, c[0x0][0x448] ;  /* 0x00011200ff047b82 */ /* 0x002e620000000800 */
[----:B------:R-:W-:Y:S01]  /*f1d0*/  ULDC.64 UR6, c[0x0][0x2e0] ;  /* 0x0000b80000067ab9 */ /* 0x000fe20000000a00 */
[----:B------:R-:W-:Y:S01]  /*f1e0*/  ULDC.64 UR4, c[0x0][0x2d8] ;  /* 0x0000b60000047ab9 */ /* 0x000fe20000000a00 */
[----:B------:R-:W3:Y:S04]  /*f1f0*/  LDL.LU R20, [R1+0x4] ;  /* 0x0000040001147983 */ /* 0x000ee80000300800 */
[----:B------:R-:W3:Y:S04]  /*f200*/  LDL.LU.64 R2, [R1+0x10] ;  /* 0x0000100001027983 */ /* 0x000ee80000300a00 */
[----:B------:R4:W5:Y:S04]  /*f210*/  LDL R10, [R1+0x8] ;  /* 0x00000800010a7983 */ /* 0x0009680000100800 */
[----:B------:R4:W5:Y:S01]  /*f220*/  LDL R8, [R1] ;  /* 0x0000000001087983 */ /* 0x0009620000100800 */
[----:B-1----:R-:W-:-:S13]  /*f230*/  ISETP.NE.AND P6, PT, R4, 0x1, PT ;  /* 0x000000010400780c */ /* 0x002fda0003fc5270 */
[----:B------:R-:W1:Y:S08]  /*f240*/  @P6 LDC R5, c[0x0][0x44c] ;  /* 0x00011300ff056b82 */ /* 0x000e700000000800 */
[----:B------:R-:W0:Y:S01]  /*f250*/  @P6 LDC R4, c[0x0][0x450] ;  /* 0x00011400ff046b82 */ /* 0x000e220000000800 */
[----:B--2---:R-:W-:Y:S02]  /*f260*/  IMAD R0, R21, UR6, RZ ;  /* 0x0000000615007c24 */ /* 0x004fe4000f8e02ff */
[----:B------:R-:W2:Y:S02]  /*f270*/  S2R R21, SR_TID.X ;  /* 0x0000000000157919 */ /* 0x000ea40000002100 */
[----:B------:R-:W-:-:S02]  /*f280*/  IMAD R0, R31, UR7, R0 ;  /* 0x000000071f007c24 */ /* 0x000fc4000f8e0200 */
[----:B---3--:R-:W-:Y:S02]  /*f290*/  IMAD.MOV.U32 R3, RZ, RZ, R20 ;  /* 0x000000ffff037224 */ /* 0x008fe400078e0014 */
[----:B------:R-:W3:Y:S01]  /*f2a0*/  S2R R20, SR_TID.X ;  /* 0x0000000000147919 */ /* 0x000ee20000002100 */
[----:B------:R-:W-:-:S04]  /*f2b0*/  IMAD.WIDE.U32 R2, R24, UR4, R2 ;  /* 0x0000000418027c25 */ /* 0x000fc8000f8e0002 */
[----:B------:R-:W-:Y:S01]  /*f2c0*/  IMAD R3, R24, UR5, R3 ;  /* 0x0000000518037c24 */ /* 0x000fe2000f8e0203 */
[----:B------:R-:W-:Y:S01]  /*f2d0*/  ULDC.64 UR4, c[0x0][0x2d0] ;  /* 0x0000b40000047ab9 */ /* 0x000fe20000000a00 */
[----:B------:R-:W-:-:S04]  /*f2e0*/  IMAD.WIDE.U32 R2, R31, UR6, R2 ;  /* 0x000000061f027c25 */ /* 0x000fc8000f8e0002 */
[----:B------:R-:W-:Y:S02]  /*f2f0*/  IMAD.IADD R3, R3, 0x1, R0 ;  /* 0x0000000103037824 */ /* 0x000fe400078e0200 */
[----:B--2---:R-:W-:-:S05]  /*f300*/  IMAD.SHL.U32 R21, R21, 0x10, RZ ;  /* 0x0000001015157824 */ /* 0x004fca00078e00ff */
[----:B------:R-:W-:Y:S02]  /*f310*/  LOP3.LUT R21, R21, 0x70, RZ, 0xc0, !PT ;  /* 0x0000007015157812 */ /* 0x000fe400078ec0ff */
[----:B---3--:R-:W-:-:S04]  /*f320*/  LOP3.LUT R20, R20, 0x7f, RZ, 0xc0, !PT ;  /* 0x0000007f14147812 */ /* 0x008fc800078ec0ff */
[----:B------:R-:W-:-:S04]  /*f330*/  SHF.R.U32.HI R20, RZ, 0x3, R20 ;  /* 0x00000003ff147819 */ /* 0x000fc80000011614 */
[----:B------:R-:W-:-:S05]  /*f340*/  LOP3.LUT R20, R20, R21, RZ, 0xfc, !PT ;  /* 0x0000001514147212 */ /* 0x000fca00078efcff */
[----:B------:R-:W-:-:S04]  /*f350*/  IMAD R0, R17, 0x80, R20 ;  /* 0x0000008011007824 */ /* 0x000fc800078e0214 */
[----:B-1----:R-:W-:-:S04]  /*f360*/  @P6 IMAD.HI.U32 R5, R0, R5, RZ ;  /* 0x0000000500056227 */ /* 0x002fc800078e00ff */
[----:B------:R-:W-:Y:S01]  /*f370*/  IMAD.MOV.U32 R6, RZ, RZ, R0 ;  /* 0x000000ffff067224 */ /* 0x000fe200078e0000 */
[----:B0-----:R-:W-:Y:S02]  /*f380*/  @P6 SHF.R.U32.HI R6, RZ, R4, R5 ;  /* 0x00000004ff066219 */ /* 0x001fe40000011605 */
[----:B------:R-:W0:Y:S03]  /*f390*/  LDC R5, c[0x0][0x448] ;  /* 0x00011200ff057b82 */ /* 0x000e260000000800 */
[----:B------:R-:W-:Y:S01]  /*f3a0*/  IMAD.MOV R4, RZ, RZ, -R6 ;  /* 0x000000ffff047224 */ /* 0x000fe200078e0a06 */
[----:B------:R-:W1:Y:S01]  /*f3b0*/  S2R R20, SR_TID.X ;  /* 0x0000000000147919 */ /* 0x000e620000002100 */
[----:B------:R-:W-:-:S04]  /*f3c0*/  IMAD.WIDE.U32 R2, R6, UR4, R2 ;  /* 0x0000000406027c25 */ /* 0x000fc8000f8e0002 */
[----:B0-----:R-:W-:Y:S01]  /*f3d0*/  IMAD R0, R5, R4, R0 ;  /* 0x0000000405007224 */ /* 0x001fe200078e0200 */
[----:B------:R-:W-:-:S05]  /*f3e0*/  SHF.R.S32.HI R4, RZ, 0x1f, R6 ;  /* 0x0000001fff047819 */ /* 0x000fca0000011406 */
        /* <DEDUP_REMOVED lines=16> */
[----:B-1----:R-:W-:-:S04]  /*f4f0*/  LOP3.LUT R20, R20, 0x7f, RZ, 0xc0, !PT ;  /* 0x0000007f14147812 */ /* 0x002fc800078ec0ff */
[----:B------:R-:W-:Y:S01]  /*f500*/  SHF.R.U32.HI R9, RZ, 0x3, R20 ;  /* 0x00000003ff097819 */ /* 0x000fe20000011614 */
[----:B----4-:R-:W-:Y:S06]  /*f510*/  BRA.DIV UR4, `(.L_x_2702) ;  /* 0x0000004204847947 */ /* 0x010fec000b800000 */
[----:B------:R-:W0:Y:S01]  /*f520*/  SHFL.IDX PT, R14, R0, RZ, 0x181f ;  /* 0x00181fff000e7589 */ /* 0x000e2200000e0000 */
[----:B-----5:R-:W-:Y:S02]  /*f530*/  IMAD R5, R10, R5, RZ ;  /* 0x000000050a057224 */ /* 0x020fe400078e02ff */
[----:B------:R-:W-:Y:S01]  /*f540*/  IMAD R17, R17, 0x80, R9 ;  /* 0x0000008011117824 */ /* 0x000fe200078e0209 */
        /* <DEDUP_REMOVED lines=69> */
.L_x_2797:
        /* <DEDUP_REMOVED lines=11> */
.L_x_2704:
[----:B------:R-:W-:Y:S05]  /*fa50*/  BSYNC B0 ;  /* 0x0000000000007941 */ /* 0x000fea0003800000 */
.L_x_2703:
[----:B------:R-:W-:Y:S01]  /*fa60*/  NOP ;  /* 0x0000000000007918 */ /* 0x000fe20000000000 */
[----:B------:R-:W-:-:S13]  /*fa70*/  PLOP3.LUT P0, PT, PT, PT, PT, 0x80, 0x0 ;  /* 0x000000000000781c */ /* 0x000fda0003f0f070 */
.L_x_2705:
        /* <DEDUP_REMOVED lines=21> */
.L_x_2798:
[----:B------:R-:W-:Y:S05]  /*fbd0*/  BSYNC B0 ;  /* 0x0000000000007941 */ /* 0x000fea0003800000 */
.L_x_2706:
        /* <DEDUP_REMOVED lines=8> */
.L_x_2722:
[----:B0-----:R-:W0:Y:S01]  /*fc60*/  S2R R3, SR_TID.X ;  /* 0x0000000000037919 */ /* 0x001e220000002100 */
[----:B------:R-:W1:Y:S01]  /*fc70*/  LDC R4, c[0x0][0x430] ;  /* 0x00010c00ff047b82 */ /* 0x000e620000000800 */
[----:B------:R-:W-:Y:S05]  /*fc80*/  YIELD ;  /* 0x0000000000007946 */ /* 0x000fea0003800000 */
[----:B------:R-:W-:Y:S01]  /*fc90*/  ULDC.64 UR4, c[0x0][0x428] ;  /* 0x00010a0000047ab9 */ /* 0x000fe20000000a00 */
[----:B------:R-:W-:Y:S01]  /*fca0*/  VIADD R25, R10, 0x1 ;  /* 0x000000010a197836 */ /* 0x000fe20000000000 */
[----:B-1----:R-:W-:Y:S02]  /*fcb0*/  ISETP.NE.AND P0, PT, R4, 0x1, PT ;  /* 0x000000010400780c */ /* 0x002fe40003f05270 */
[C---:B0-----:R-:W-:Y:S01]  /*fcc0*/  LOP3.LUT R0, R3.reuse, 0x7f, RZ, 0xc0, !PT ;  /* 0x0000007f03007812 */ /* 0x041fe200078ec0ff */
[----:B------:R-:W-:-:S03]  /*fcd0*/  IMAD.SHL.U32 R4, R3, 0x10, RZ ;  /* 0x0000001003047824 */ /* 0x000fc600078e00ff */
[----:B------:R-:W-:-:S07]  /*fce0*/  SHF.R.U32.HI R5, RZ, 0x3, R0 ;  /* 0x00000003ff057819 */ /* 0x000fce0000011600 */
[----:B------:R-:W0:Y:S01]  /*fcf0*/  @P0 LDC R0, c[0x0][0x434] ;  /* 0x00010d00ff000b82 */ /* 0x000e220000000800 */
[----:B------:R-:W-:Y:S01]  /*fd00*/  LOP3.LUT R4, R4, 0x70, RZ, 0xc0, !PT ;  /* 0x0000007004047812 */ /* 0x000fe200078ec0ff */
[----:B------:R-:W-:Y:S02]  /*fd10*/  IMAD R7, R6, 0x80, R5 ;  /* 0x0000008006077824 */ /* 0x000fe400078e0205 */
[----:B------:R-:W-:-:S04]  /*fd20*/  IMAD R5, R37, UR4, RZ ;  /* 0x0000000425057c24 */ /* 0x000fc8000f8e02ff */
[----:B------:R-:W1:Y:S01]  /*fd30*/  @P0 LDC R3, c[0x0][0x438] ;  /* 0x00010e00ff030b82 */ /* 0x000e620000000800 */
[----:B------:R-:W-:Y:S01]  /*fd40*/  IADD3 R7, R4, R7, R36 ;  /* 0x0000000704077210 */ /* 0x000fe20007ffe024 */
[----:B------:R-:W-:-:S04]  /*fd50*/  IMAD R5, R32, UR5, R5 ;  /* 0x0000000520057c24 */ /* 0x000fc8000f8e0205 */
[----:B------:R-:W-:Y:S02]  /*fd60*/  IMAD.MOV.U32 R8, RZ, RZ, R7 ;  /* 0x000000ffff087224 */ /* 0x000fe400078e0007 */
[----:B0-----:R-:W-:-:S05]  /*fd70*/  @P0 IMAD.HI.U32 R0, R7, R0, RZ ;  /* 0x0000000007000227 */ /* 0x001fca00078e00ff */
[----:B-1----:R-:W-:-:S04]  /*fd80*/  @P0 SHF.R.U32.HI R8, RZ, R3, R0 ;  /* 0x00000003ff080219 */ /* 0x002fc80000011600 */
[--C-:B------:R-:W-:Y:S01]  /*fd90*/  SHF.R.S32.HI R3, RZ, 0x1f, R8.reuse ;  /* 0x0000001fff037819 */ /* 0x100fe20000011408 */
[----:B------:R-:W-:-:S04]  /*fda0*/  IMAD.MOV.U32 R2, RZ, RZ, R8 ;  /* 0x000000ffff027224 */ /* 0x000fc800078e0008 */
[----:B------:R-:W-:Y:S01]  /*fdb0*/  IMAD.WIDE.U32 R2, R32, UR4, R2 ;  /* 0x0000000420027c25 */ /* 0x000fe2000f8e0002 */
[----:B------:R-:W-:-:S03]  /*fdc0*/  ULDC.64 UR4, c[0x0][0x418] ;  /* 0x0001060000047ab9 */ /* 0x000fc60000000a00 */
[----:B------:R-:W-:Y:S01]  /*fdd0*/  IMAD.IADD R3, R5, 0x1, R3 ;  /* 0x0000000105037824 */ /* 0x000fe200078e0203 */
[C---:B------:R-:W-:Y:S01]  /*fde0*/  LEA R4, P0, R2.reuse, UR4, 0x2 ;  /* 0x0000000402047c11 */ /* 0x040fe2000f8010ff */
[----:B------:R-:W-:Y:S01]  /*fdf0*/  IMAD.U32 R9, RZ, RZ, UR36 ;  /* 0x00000024ff097e24 */ /* 0x000fe2000f8e00ff */
[----:B------:R-:W-:Y:S02]  /*fe00*/  ULDC UR4, c[0x0][0x430] ;  /* 0x00010c0000047ab9 */ /* 0x000fe40000000800 */
[----:B------:R-:W-:Y:S02]  /*fe10*/  LEA.HI.X R5, R2, UR5, R3, 0x2, P0 ;  /* 0x0000000502057c11 */ /* 0x000fe400080f1403 */
[----:B------:R-:W-:Y:S01]  /*fe20*/  ISETP.NE.AND P3, PT, R9, 0x3, PT ;  /* 0x000000030900780c */ /* 0x000fe20003f65270 */
[----:B------:R-:W-:Y:S01]  /*fe30*/  IMAD.MOV R2, RZ, RZ, -R8 ;  /* 0x000000ffff027224 */ /* 0x000fe200078e0a08 */
[C---:B------:R-:W-:Y:S01]  /*fe40*/  ISETP.NE.AND P0, PT, R25.reuse, 0x2, PT ;  /* 0x000000021900780c */ /* 0x040fe20003f05270 */
[----:B------:R0:W3:Y:S03]  /*fe50*/  LDG.E R0, desc[UR56][R4.64] ;  /* 0x0000003804007981 */ /* 0x0000e6000c1e1900 */
[----:B------:R-:W-:Y:S01]  /*fe60*/  SEL R28, RZ, 0x1, P0 ;  /* 0x00000001ff1c7807 */ /* 0x000fe20000000000 */
[----:B------:R-:W-:Y:S01]  /*fe70*/  IMAD.MOV.U32 R26, RZ, RZ, R6 ;  /* 0x000000ffff1a7224 */ /* 0x000fe200078e0006 */
[----:B------:R-:W-:-:S02]  /*fe80*/  SEL R25, R25, RZ, P0 ;  /* 0x000000ff19197207 */ /* 0x000fc40000000000 */
[----:B------:R-:W-:Y:S01]  /*fe90*/  LOP3.LUT R28, R17, R28, RZ, 0x3c, !PT ;  /* 0x0000001c111c7212 */ /* 0x000fe200078e3cff */
[----:B0-----:R-:W-:Y:S01]  /*fea0*/  IMAD R4, R2, UR4, R7 ;  /* 0x0000000402047c24 */ /* 0x001fe2000f8e0207 */
[----:B---3--:R-:W-:Y:S01]  /*feb0*/  SHF.R.S32.HI R21, RZ, 0x1f, R0 ;  /* 0x0000001fff157819 */ /* 0x008fe20000011400 */
[----:B------:R-:W-:Y:S06]  /*fec0*/  @!P3 BRA `(.L_x_2710) ;  /* 0x000000000004b947 */ /* 0x000fec0003800000 */
[----:B------:R-:W-:Y:S01]  /*fed0*/  BPT.TRAP 0x1 ;  /* 0x000000040000795c */ /* 0x000fe20000300000 */
.L_x_2710:
[----:B------:R-:W-:Y:S01]  /*fee0*/  IMAD R6, R25, 0x8, R22 ;  /* 0x0000000819067824 */ /* 0x000fe200078e0216 */
[----:B------:R-:W-:Y:S01]  /*fef0*/  SHF.L.U32 R3, R28, 0x1f, RZ ;  /* 0x0000001f1c037819 */ /* 0x000fe200000006ff */
[----:B------:R-:W-:Y:S03]  /*ff00*/  BSSY B1, `(.L_x_2711) ;  /* 0x0000003000017945 */ /* 0x000fe60003800000 */
[----:B------:R-:W0:Y:S02]  /*ff10*/  SYNCS.PHASECHK.TRANS64.TRYWAIT P0, [R6+URZ+0x28840], R3 ;  /* 0x02884003060075a7 */ /* 0x000e24000800017f */
[----:B0-----:R-:W-:Y:S05]  /*ff20*/  @!P0 BRA `(.L_x_2712) ;  /* 0x0000004000948947 */ /* 0x001fea0003800000 */
.L_x_2799:
[----:B------:R-:W-:Y:S05]  /*ff30*/  BSYNC B1 ;  /* 0x0000000000017941 */ /* 0x000fea0003800000 */
.L_x_2711:
        /* <DEDUP_REMOVED lines=69> */
.L_x_2817:
        /* <DEDUP_REMOVED lines=9> */
.L_x_2714:
        /* <DEDUP_REMOVED lines=11> */
.L_x_2715:
[----:B------:R1:W-:Y:S01]  /*104d0*/  SYNCS.ARRIVE.TRANS64.A1T0 RZ, [R6+URZ+0x28830], RZ ;  /* 0x028830ff06ff79a7 */ /* 0x0003e2000810003f */
[----:B------:R-:W-:Y:S05]  /*104e0*/  @!P4 BRA `(.L_x_2716) ;  /* 0x000000000004c947 */ /* 0x000fea0003800000 */
[----:B------:R-:W-:Y:S01]  /*104f0*/  BPT.TRAP 0x1 ;  /* 0x000000040000795c */ /* 0x000fe20000300000 */
.L_x_2716:
[----:B------:R-:W-:Y:S01]  /*10500*/  SHF.L.U32 R2, R17, 0x1f, RZ ;  /* 0x0000001f11027819 */ /* 0x000fe200000006ff */
[----:B-1----:R-:W-:Y:S01]  /*10510*/  IMAD R6, R10, 0x8, R22 ;  /* 0x000000080a067824 */ /* 0x002fe200078e0216 */
[----:B------:R-:W-:Y:S01]  /*10520*/  BSSY B1, `(.L_x_2717) ;  /* 0x0000004000017945 */ /* 0x000fe20003800000 */
[----:B0-----:R-:W-:Y:S02]  /*10530*/  IMAD R8, R31, -0x80, R34 ;  /* 0xffffff801f087824 */ /* 0x001fe400078e0222 */
[----:B------:R-:W0:Y:S02]  /*10540*/  SYNCS.PHASECHK.TRANS64.TRYWAIT P0, [R6+URZ+0x28860], R2 ;  /* 0x02886002060075a7 */ /* 0x000e24000800017f */
[----:B0-----:R-:W-:Y:S05]  /*10550*/  @!P0 BRA `(.L_x_2718) ;  /* 0x0000004400688947 */ /* 0x001fea0003800000 */
.L_x_2818:
[----:B------:R-:W-:Y:S05]  /*10560*/  BSYNC B1 ;  /* 0x0000000000017941 */ /* 0x000fea0003800000 */
.L_x_2717:
[----:B------:R-:W1:Y:S01]  /*10570*/  S2R R3, SR_TID.X ;  /* 0x0000000000037919 */ /* 0x000e620000002100 */
[----:B------:R-:W-:Y:S01]  /*10580*/  UMOV UR4, 0xffffffff ;  /* 0xffffffff00047882 */ /* 0x000fe20000000000 */
[----:B------:R-:W-:Y:S01]  /*10590*/  IMAD R7, R10, 0x4000, R33 ;  /* 0x000040000a077824 */ /* 0x000fe200078e0221 */
[----:B-1----:R-:W-:-:S04]  /*105a0*/  LOP3.LUT R3, R3, 0x7f, RZ, 0xc0, !PT ;  /* 0x0000007f03037812 */ /* 0x002fc800078ec0ff */
[----:B------:R-:W-:-:S05]  /*105b0*/  SHF.R.U32.HI R3, RZ, 0x3, R3 ;  /* 0x00000003ff037819 */ /* 0x000fca0000011603 */
[----:B------:R-:W-:Y:S01]  /*105c0*/  IMAD.IADD R8, R8, 0x1, -R3 ;  /* 0x0000000108087824 */ /* 0x000fe200078e0a03 */
[----:B------:R-:W-:Y:S06]  /*105d0*/  BRA.DIV UR4, `(.L_x_2719) ;  /* 0x00000046045c7947 */ /* 0x000fec000b800000 */
[----:B0-----:R-:W0:Y:S01]  /*105e0*/  SHFL.IDX PT, R2, R18, RZ, 0x181f ;  /* 0x00181fff12027589 */ /* 0x001e2200000e0000 */
        /* <DEDUP_REMOVED lines=58> */
.L_x_2836:
        /* <DEDUP_REMOVED lines=27> */
.L_x_2720:
        /* <DEDUP_REMOVED lines=11> */
.L_x_2721:
[C---:B------:R-:W-:Y:S01]  /*10bf0*/  ISETP.GT.AND P0, PT, R26.reuse, R35, PT ;  /* 0x000000231a00720c */ /* 0x040fe20003f04270 */
[----:B------:R0:W-:Y:S01]  /*10c00*/  SYNCS.ARRIVE.TRANS64.A1T0 RZ, [R6+URZ+0x28850], RZ ;  /* 0x028850ff06ff79a7 */ /* 0x0001e2000810003f */
[----:B------:R-:W-:Y:S02]  /*10c10*/  IMAD.MOV.U32 R17, RZ, RZ, R28 ;  /* 0x000000ffff117224 */ /* 0x000fe400078e001c */
[----:B------:R-:W-:Y:S02]  /*10c20*/  IMAD.MOV.U32 R10, RZ, RZ, R25 ;  /* 0x000000ffff0a7224 */ /* 0x000fe400078e0019 */
[----:B------:R-:W-:Y:S02]  /*10c30*/  IMAD.MOV.U32 R31, RZ, RZ, R26 ;  /* 0x000000ffff1f7224 */ /* 0x000fe400078e001a */
[----:B0-----:R-:W-:-:S05]  /*10c40*/  VIADD R6, R26, 0xffffffff ;  /* 0xffffffff1a067836 */ /* 0x001fca0000000000 */
[----:B------:R-:W-:Y:S05]  /*10c50*/  @P0 BRA `(.L_x_2722) ;  /* 0xfffffff000000947 */ /* 0x000fea000383ffff */
.L_x_2709:
[----:B------:R-:W-:Y:S05]  /*10c60*/  BSYNC B0 ;  /* 0x0000000000007941 */ /* 0x000fea0003800000 */
.L_x_2708:
        /* <DEDUP_REMOVED lines=17> */
.L_x_2724:
[----:B------:R-:W-:Y:S05]  /*10d80*/  BSYNC B0 ;  /* 0x0000000000007941 */ /* 0x000fea0003800000 */
.L_x_2723:
[----:B------:R-:W-:-:S05]  /*10d90*/  IMAD.U32 R0, RZ, RZ, UR36 ;  /* 0x00000024ff007e24 */ /* 0x000fca000f8e00ff */
[----:B------:R-:W-:-:S13]  /*10da0*/  ISETP.NE.AND P0, PT, R0, 0x3, PT ;  /* 0x000000030000780c */ /* 0x000fda0003f05270 */
[----:B------:R-:W-:Y:S05]  /*10db0*/  @!P0 BRA `(.L_x_2725) ;  /* 0x0000000000048947 */ /* 0x000fea0003800000 */
[----:B------:R-:W-:Y:S01]  /*10dc0*/  BPT.TRAP 0x1 ;  /* 0x000000040000795c */ /* 0x000fe20000300000 */
.L_x_2725:
[----:B------:R-:W-:Y:S01]  /*10dd0*/  IMAD R0, R25, 0x8, R22 ;  /* 0x0000000819007824 */ /* 0x000fe200078e0216 */
[----:B0-----:R-:W-:Y:S01]  /*10de0*/  SHF.L.U32 R3, R28, 0x1f, RZ ;  /* 0x0000001f1c037819 */ /* 0x001fe200000006ff */
[----:B------:R-:W-:Y:S01]  /*10df0*/  BSSY B0, `(.L_x_2726) ;  /* 0x0000004000007945 */ /* 0x000fe20003800000 */
[----:B------:R-:W-:Y:S02]  /*10e00*/  IMAD R6, R26, -0x80, R34 ;  /* 0xffffff801a067824 */ /* 0x000fe400078e0222 */
[----:B------:R-:W0:Y:S02]  /*10e10*/  SYNCS.PHASECHK.TRANS64.TRYWAIT P0, [R0+URZ+0x28860], R3 ;  /* 0x02886003000075a7 */ /* 0x000e24000800017f */
[----:B0-----:R-:W-:Y:S05]  /*10e20*/  @!P0 BRA `(.L_x_2727) ;  /* 0x0000004400d08947 */ /* 0x001fea0003800000 */
.L_x_2837:
[----:B------:R-:W-:Y:S05]  /*10e30*/  BSYNC B0 ;  /* 0x0000000000007941 */ /* 0x000fea0003800000 */
.L_x_2726:
        /* <DEDUP_REMOVED lines=70> */
.L_x_2855:
        /* <DEDUP_REMOVED lines=11> */
.L_x_2729:
        /* <DEDUP_REMOVED lines=11> */
.L_x_2730:
[----:B------:R0:W-:Y:S01]  /*11400*/  SYNCS.ARRIVE.TRANS64.A1T0 RZ, [R0+URZ+0x28850], RZ ;  /* 0x028850ff00ff79a7 */ /* 0x0001e2000810003f */
[----:B------:R-:W-:-:S05]  /*11410*/  VIADD R25, R25, 0x1 ;  /* 0x0000000119197836 */ /* 0x000fca0000000000 */
[----:B------:R-:W-:-:S04]  /*11420*/  ISETP.NE.AND P0, PT, R25, 0x2, PT ;  /* 0x000000021900780c */ /* 0x000fc80003f05270 */
[----:B------:R-:W-:Y:S02]  /*11430*/  SEL R3, RZ, 0x1, P0 ;  /* 0x00000001ff037807 */ /* 0x000fe40000000000 */
[----:B------:R-:W-:Y:S02]  /*11440*/  SEL R25, R25, RZ, P0 ;  /* 0x000000ff19197207 */ /* 0x000fe40000000000 */
[----:B0-----:R-:W-:-:S07]  /*11450*/  LOP3.LUT R28, R28, R3, RZ, 0x3c, !PT ;  /* 0x000000031c1c7212 */ /* 0x001fce00078e3cff */
.L_x_2687:
[----:B------:R-:W-:Y:S05]  /*11460*/  BSYNC B7 ;  /* 0x0000000000077941 */ /* 0x000fea0003800000 */
.L_x_2685:
        /* <DEDUP_REMOVED lines=11> */
.L_x_2731:
        /* <DEDUP_REMOVED lines=43> */
.L_x_2865:
[----:B------:R-:W-:Y:S02]  /*117d0*/  ULDC UR4, c[0x0][0xc38] ;  /* 0x00030e0000047ab9 */ /* 0x000fe40000000800 */
[----:B------:R-:W-:-:S04]  /*117e0*/  IMAD.U32 R4, RZ, RZ, UR4 ;  /* 0x00000004ff047e24 */ /* 0x000fc8000f8e00ff */
[----:B-1----:R-:W-:-:S04]  /*117f0*/  IMAD R14, R14, R4, RZ ;  /* 0x000000040e0e7224 */ /* 0x002fc800078e02ff */
[----:B------:R-:W-:-:S05]  /*11800*/  IMAD.IADD R9, R6, 0x1, R14 ;  /* 0x0000000106097824 */ /* 0x000fca00078e020e */
[----:B------:R-:W-:-:S13]  /*11810*/  ISETP.GT.AND P6, PT, R9, R0, PT ;  /* 0x000000000900720c */ /* 0x000fda0003fc4270 */
[----:B------:R-:W-:Y:S05]  /*11820*/  @P6 BRA `(.L_x_2734) ;  /* 0x0000000000a46947 */ /* 0x000fea0003800000 */
.L_x_2737:
        /* <DEDUP_REMOVED lines=35> */
.L_x_2873:
[----:B------:R-:W-:Y:S02]  /*11a60*/  ULDC UR4, c[0x0][0xc38] ;  /* 0x00030e0000047ab9 */ /* 0x000fe40000000800 */
[----:B------:R-:W-:-:S04]  /*11a70*/  IMAD.U32 R4, RZ, RZ, UR4 ;  /* 0x00000004ff047e24 */ /* 0x000fc8000f8e00ff */
[----:B-1----:R-:W-:-:S04]  /*11a80*/  IMAD R14, R14, R4, RZ ;  /* 0x000000040e0e7224 */ /* 0x002fc800078e02ff */
[----:B------:R-:W-:-:S05]  /*11a90*/  IMAD.IADD R9, R14, 0x1, R9 ;  /* 0x000000010e097824 */ /* 0x000fca00078e0209 */
[----:B------:R-:W-:-:S13]  /*11aa0*/  ISETP.GT.AND P6, PT, R9, R0, PT ;  /* 0x000000000900720c */ /* 0x000fda0003fc4270 */
[----:B------:R-:W-:Y:S05]  /*11ab0*/  @!P6 BRA `(.L_x_2737) ;  /* 0xfffffffc005ce947 */ /* 0x000fea000383ffff */
.L_x_2734:
        /* <DEDUP_REMOVED lines=10> */
.L_x_2878:
[----:B------:R-:W-:-:S13]  /*11b60*/  ISETP.NE.AND P0, PT, R3, RZ, PT ;  /* 0x000000ff0300720c */ /* 0x000fda0003f05270 */
[----:B------:R-:W-:Y:S05]  /*11b70*/  @!P0 BRA `(.L_x_2739) ;  /* 0x0000000000108947 */ /* 0x000fea0003800000 */
[----:B------:R-:W-:Y:S01]  /*11b80*/  UMOV UR4, 0xffffffff ;  /* 0xffffffff00047882 */ /* 0x000fe20000000000 */
[----:B-1----:R-:W-:Y:S02]  /*11b90*/  VIADD R12, R12, 0xffffffff ;  /* 0xffffffff0c0c7836 */ /* 0x002fe40000000000 */
[----:B------:R-:W-:Y:S05]  /*11ba0*/  BRA.DIV UR4, `(.L_x_2740) ;  /* 0x0000004e04507947 */ /* 0x000fea000b800000 */
[----:B------:R4:W1:Y:S02]  /*11bb0*/  SHFL.IDX PT, R7, R2, R12, 0x1f ;  /* 0x00001f0c02077589 */ /* 0x00086400000e0000 */
.L_x_2739:
        /* <DEDUP_REMOVED lines=59> */
.L_x_2741:
        /* <DEDUP_REMOVED lines=37> */
[----:B0-----:R-:W-:-:S06]  /*121c0*/  VIADD R3, R8, 0xffffffe ;  /* 0x0ffffffe08037836 */ /* 0x001fcc0000000000 */
[----:B------:R-:W0:Y:S02]  /*121d0*/  F2I.FTZ.U32.TRUNC.NTZ R3, R3 ;  /* 0x0000000300037305 */ /* 0x000e24000021f000 */
[----:B0-----:R-:W-:-:S04]  /*121e0*/  IMAD.MOV R0, RZ, RZ, -R3 ;  /* 0x000000ffff007224 */ /* 0x001fc800078e0a03 */
[----:B------:R-:W-:Y:S01]  /*121f0*/  IMAD R5, R0, R7, RZ ;  /* 0x0000000700057224 */ /* 0x000fe200078e02ff */
[----:B------:R-:W-:-:S03]  /*12200*/  IABS R0, R4 ;  /* 0x0000000400007213 */ /* 0x000fc60000000000 */
[----:B------:R-:W-:Y:S01]  /*12210*/  IMAD.HI.U32 R2, R3, R5, R2 ;  /* 0x0000000503027227 */ /* 0x000fe200078e0002 */
[----:B------:R-:W-:Y:S02]  /*12220*/  IABS R5, R9 ;  /* 0x0000000900057213 */ /* 0x000fe40000000000 */
[----:B------:R-:W-:Y:S01]  /*12230*/  IADD3 R3, R6, 0x1000000, R9 ;  /* 0x0100000006037810 */ /* 0x000fe20007ffe009 */
        /* <DEDUP_REMOVED lines=12> */
[----:B------:R-:W-:Y:S01]  /*12300*/  @!P1 LOP3.LUT R2, RZ, R4, RZ, 0x33, !PT ;  /* 0x00000004ff029212 */ /* 0x000fe200078e33ff */
[----:B------:R-:W-:-:S04]  /*12310*/  IMAD.MOV R4, RZ, RZ, -R4 ;  /* 0x000000ffff047224 */ /* 0x000fc800078e0a04 */
[----:B------:R-:W-:-:S07]  /*12320*/  IMAD R18, R2, R4, R3 ;  /* 0x0000000402127224 */ /* 0x000fce00078e0203 */
.L_x_2742:
[----:B------:R-:W-:-:S05]  /*12330*/  LOP3.LUT R2, RZ, R2, RZ, 0x33, !PT ;  /* 0x00000002ff027212 */ /* 0x000fca00078e33ff */
[----:B------:R-:W-:Y:S01]  /*12340*/  IMAD.IADD R17, R17, 0x1, R2 ;  /* 0x0000000111117824 */ /* 0x000fe200078e0202 */
[----:B------:R-:W-:Y:S06]  /*12350*/  BRA `(.L_x_2743) ;  /* 0x00000000001c7947 */ /* 0x000fec0003800000 */
.L_x_2735:
[----:B------:R-:W-:Y:S01]  /*12360*/  UMOV UR4, URZ ;  /* 0x0000003f00047c82 */ /* 0x000fe20008000000 */
[----:B------:R-:W-:Y:S01]  /*12370*/  UMOV UR5, URZ ;  /* 0x0000003f00057c82 */ /* 0x000fe20008000000 */
[----:B------:R-:W-:Y:S01]  /*12380*/  ULDC UR6, c[0x0][0xc3c] ;  /* 0x00030f0000067ab9 */ /* 0x000fe20000000800 */
[----:B------:R-:W-:Y:S02]  /*12390*/  IMAD.MOV.U32 R16, RZ, RZ, R0 ;  /* 0x000000ffff107224 */ /* 0x000fe400078e0000 */
[----:B------:R-:W-:Y:S02]  /*123a0*/  IMAD.U32 R17, RZ, RZ, UR4 ;  /* 0x00000004ff117e24 */ /* 0x000fe4000f8e00ff */
[----:B------:R-:W-:Y:S02]  /*123b0*/  IMAD.U32 R18, RZ, RZ, UR5 ;  /* 0x00000005ff127e24 */ /* 0x000fe4000f8e00ff */
[----:B------:R-:W-:-:S07]  /*123c0*/  IMAD.U32 R19, RZ, RZ, UR6 ;  /* 0x00000006ff137e24 */ /* 0x000fce000f8e00ff */
.L_x_2743:
        /* <DEDUP_REMOVED lines=10> */
.L_x_2732:
[----:B------:R-:W-:Y:S02]  /*12470*/  ULDC UR4, c[0x0][0xc3c] ;  /* 0x00030f0000047ab9 */ /* 0x000fe40000000800 */
[----:B-1----:R-:W-:-:S13]  /*12480*/  ISETP.GE.AND P0, PT, R19, UR4, PT ;  /* 0x0000000413007c0c */ /* 0x002fda000bf06270 */
[----:B------:R-:W-:Y:S05]  /*12490*/  @!P0 BRA `(.L_x_2744) ;  /* 0xffffffb000308947 */ /* 0x000fea000383ffff */
[----:B------:R-:W-:Y:S05]  /*124a0*/  BSYNC B8 ;  /* 0x0000000000087941 */ /* 0x000fea0003800000 */
.L_x_2679:
        /* <DEDUP_REMOVED lines=12> */
.L_x_2881:
[----:B------:R-:W-:Y:S05]  /*12570*/  BSYNC B0 ;  /* 0x0000000000007941 */ /* 0x000fea0003800000 */
.L_x_2745:
[----:B------:R-:W-:-:S03]  /*12580*/  UMOV UR4, 0xffffffff ;  /* 0xffffffff00047882 */ /* 0x000fc60000000000 */
[----:B------:R-:W-:Y:S05]  /*12590*/  BRA.DIV UR4, `(.L_x_2747) ;  /* 0x0000004604107947 */ /* 0x000fea000b800000 */
[----:B0-----:R-:W0:Y:S02]  /*125a0*/  S2R R0, SR_TID.X ;  /* 0x0000000000007919 */ /* 0x001e240000002100 */
[----:B0-----:R-:W-:-:S04]  /*125b0*/  SHF.R.U32.HI R0, RZ, 0x5, R0 ;  /* 0x00000005ff007819 */ /* 0x001fc80000011600 */
[----:B------:R-:W-:-:S05]  /*125c0*/  LOP3.LUT R0, R0, 0x3, RZ, 0xc0, !PT ;  /* 0x0000000300007812 */ /* 0x000fca00078ec0ff */
[----:B------:R0:W1:Y:S02]  /*125d0*/  SHFL.IDX PT, R14, R0, RZ, 0x1f ;  /* 0x00001fff000e7589 */ /* 0x00006400000e0000 */
.L_x_2884:
[----:B-1----:R-:W-:Y:S01]  /*125e0*/  ISETP.NE.AND P0, PT, R14, RZ, PT ;  /* 0x000000ff0e00720c */ /* 0x002fe20003f05270 */
[----:B------:R-:W-:-:S12]  /*125f0*/  BSSY B0, `(.L_x_2748) ;  /* 0x0000024000007945 */ /* 0x000fd80003800000 */
[----:B------:R-:W-:Y:S05]  /*12600*/  @P0 BRA `(.L_x_2749) ;  /* 0x0000000000880947 */ /* 0x000fea0003800000 */
[----:B------:R-:W-:-:S03]  /*12610*/  UMOV UR4, 0xffffffff ;  /* 0xffffffff00047882 */ /* 0x000fc60000000000 */
[----:B------:R-:W-:Y:S05]  /*12620*/  BRA.DIV UR4, `(.L_x_2750) ;  /* 0x0000004604207947 */ /* 0x000fea000b800000 */
[----:B------:R-:W-:-:S13]  /*12630*/  ELECT P6, URZ, PT ;  /* 0x00000000003f782f */ /* 0x000fda00038c0000 */
.L_x_2887:
[----:B------:R-:W-:Y:S05]  /*12640*/  @!P6 BRA `(.L_x_2749) ;  /* 0x000000000078e947 */ /* 0x000fea0003800000 */
[----:B------:R-:W-:-:S06]  /*12650*/  ULOP3.LUT UR4, UR44, 0x2, URZ, 0xfc, !UPT ;  /* 0x000000022c047892 */ /* 0x000fcc000f8efc3f */
[----:B0-----:R-:W-:-:S05]  /*12660*/  IMAD.U32 R0, RZ, RZ, UR4 ;  /* 0x00000004ff007e24 */ /* 0x001fca000f8e00ff */
[----:B------:R-:W-:-:S13]  /*12670*/  ISETP.NE.AND P0, PT, R0, 0x3, PT ;  /* 0x000000030000780c */ /* 0x000fda0003f05270 */
[----:B------:R-:W-:Y:S05]  /*12680*/  @!P0 BRA `(.L_x_2751) ;  /* 0x0000000000048947 */ /* 0x000fea0003800000 */
[----:B------:R-:W-:Y:S01]  /*12690*/  BPT.TRAP 0x1 ;  /* 0x000000040000795c */ /* 0x000fe20000300000 */
.L_x_2751:
[C---:B------:R-:W-:Y:S01]  /*126a0*/  IMAD R5, R25.reuse, 0x8, R4 ;  /* 0x0000000819057824 */ /* 0x040fe200078e0204 */
[----:B------:R-:W-:Y:S01]  /*126b0*/  SHF.L.U32 R0, R28, 0x1f, RZ ;  /* 0x0000001f1c007819 */ /* 0x000fe200000006ff */
[----:B------:R-:W-:-:S03]  /*126c0*/  VIADD R25, R25, 0x1 ;  /* 0x0000000119197836 */ /* 0x000fc60000000000 */
[----:B------:R-:W0:Y:S02]  /*126d0*/  SYNCS.PHASECHK.TRANS64.TRYWAIT P1, [R5+URZ+0x28840], R0 ;  /* 0x02884000050075a7 */ /* 0x000e24000802017f */
[----:B------:R-:W-:-:S04]  /*126e0*/  ISETP.NE.AND P2, PT, R25, 0x2, PT ;  /* 0x000000021900780c */ /* 0x000fc80003f45270 */
[----:B------:R-:W-:Y:S01]  /*126f0*/  SEL R3, RZ, 0x1, P2 ;  /* 0x00000001ff037807 */ /* 0x000fe20001000000 */
[----:B0-----:R-:W-:Y:S08]  /*12700*/  @!P1 BRA `(.L_x_2752) ;  /* 0x0000004400089947 */ /* 0x001ff00003800000 */
.L_x_2888:
[----:B------:R-:W-:Y:S02]  /*12710*/  SEL R25, R25, RZ, P2 ;  /* 0x000000ff19197207 */ /* 0x000fe40001000000 */
[----:B------:R-:W-:Y:S01]  /*12720*/  LOP3.LUT R2, R28, R3, RZ, 0x3c, !PT ;  /* 0x000000031c027212 */ /* 0x000fe200078e3cff */
[----:B------:R-:W-:Y:S06]  /*12730*/  @!P0 BRA `(.L_x_2753) ;  /* 0x0000000000048947 */ /* 0x000fec0003800000 */
[----:B------:R-:W-:Y:S01]  /*12740*/  BPT.TRAP 0x1 ;  /* 0x000000040000795c */ /* 0x000fe20000300000 */
.L_x_2753:
[----:B------:R-:W-:Y:S01]  /*12750*/  IMAD R25, R25, 0x8, R4 ;  /* 0x0000000819197824 */ /* 0x000fe200078e0204 */
[----:B------:R-:W-:-:S04]  /*12760*/  SHF.L.U32 R2, R2, 0x1f, RZ ;  /* 0x0000001f02027819 */ /* 0x000fc800000006ff */
[----:B------:R-:W1:Y:S02]  /*12770*/  SYNCS.PHASECHK.TRANS64.TRYWAIT P1, [R25+URZ+0x28840], R2 ;  /* 0x02884002190075a7 */ /* 0x000e64000802017f */
[----:B-1----:R-:W-:Y:S05]  /*12780*/  @!P1 BRA `(.L_x_2754) ;  /* 0x0000004000fc9947 */ /* 0x002fea0003800000 */
.L_x_2889:
[----:B------:R-:W-:Y:S05]  /*12790*/  @!P0 BRA `(.L_x_2755) ;  /* 0x0000000000048947 */ /* 0x000fea0003800000 */
[----:B------:R-:W-:Y:S01]  /*127a0*/  BPT.TRAP 0x1 ;  /* 0x000000040000795c */ /* 0x000fe20000300000 */
.L_x_2755:
[----:B------:R-:W3:Y:S02]  /*127b0*/  SYNCS.PHASECHK.TRANS64.TRYWAIT P1, [R5+URZ+0x28860], R0 ;  /* 0x02886000050075a7 */ /* 0x000ee4000802017f */
[----:B---3--:R-:W-:Y:S05]  /*127c0*/  @!P1 BRA `(.L_x_2756) ;  /* 0x0000004400009947 */ /* 0x008fea0003800000 */
.L_x_2890:
[----:B------:R-:W-:Y:S05]  /*127d0*/  @!P0 BRA `(.L_x_2757) ;  /* 0x0000000000048947 */ /* 0x000fea0003800000 */
[----:B------:R-:W-:Y:S01]  /*127e0*/  BPT.TRAP 0x1 ;  /* 0x000000040000795c */ /* 0x000fe20000300000 */
.L_x_2757:
[----:B----4-:R4:W0:Y:S02]  /*127f0*/  SYNCS.PHASECHK.TRANS64.TRYWAIT P0, [R25+URZ+0x28860], R2 ;  /* 0x02886002190075a7 */ /* 0x010824000800017f */
[----:B0-----:R-:W-:Y:S05]  /*12800*/  @!P0 NANOSLEEP.SYNCS 0x989680 ;  /* 0x009896800000895d */ /* 0x001fea0003900000 */
[----:B------:R-:W0:Y:S02]  /*12810*/  @!P0 SYNCS.PHASECHK.TRANS64 P0, [R25+URZ+0x28860], R2 ;  /* 0x02886002190085a7 */ /* 0x000e24000800007f */
[----:B0-----:R-:W-:Y:S05]  /*12820*/  @!P0 BRA `(.L_x_2757) ;  /* 0xfffffffc00f08947 */ /* 0x001fea000383ffff */
.L_x_2749:
[----:B------:R-:W-:Y:S05]  /*12830*/  BSYNC B0 ;  /* 0x0000000000007941 */ /* 0x000fea0003800000 */
.L_x_2748:
[----:B------:R-:W-:Y:S05]  /*12840*/  EXIT ;  /* 0x000000000000794d */ /* 0x000fea0003800000 */
.L_x_2612:
[----:B0-----:R-:W-:-:S04]  /*12850*/  IMAD.U32 R3, RZ, RZ, UR41 ;  /* 0x00000029ff037e24 */ /* 0x001fc8000f8e00ff */
[----:B------:R0:W1:Y:S03]  /*12860*/  SYNCS.PHASECHK.TRANS64.TRYWAIT P1, [R3+URZ+0x28800], R0 ;  /* 0x02880000030075a7 */ /* 0x000066000802017f */
[----:B-1----:R-:W-:Y:S05]  /*12870*/  @!P1 NANOSLEEP.SYNCS 0x989680 ;  /* 0x009896800000995d */ /* 0x002fea0003900000 */
[----:B------:R-:W1:Y:S02]  /*12880*/  @!P1 SYNCS.PHASECHK.TRANS64 P1, [R3+URZ+0x28800], R0 ;  /* 0x02880000030095a7 */ /* 0x000e64000802007f */
[----:B-1----:R-:W-:Y:S05]  /*12890*/  @!P1 BRA `(.L_x_2612) ;  /* 0xfffffffc00ec9947 */ /* 0x002fea000383ffff */
[----:B------:R-:W-:Y:S05]  /*128a0*/  BRA `(.L_x_2758) ;  /* 0xfffffef400187947 */ /* 0x000fea000383ffff */
.L_x_2616:
[----:B-1----:R1:W2:Y:S02]  /*128b0*/  SYNCS.PHASECHK.TRANS64.TRYWAIT P1, [R0+URZ+0x28830], R3 ;  /* 0x02883003000075a7 */ /* 0x0022a4000802017f */
[----:B--2---:R-:W-:Y:S05]  /*128c0*/  @!P1 NANOSLEEP.SYNCS 0x989680 ;  /* 0x009896800000995d */ /* 0x004fea0003900000 */
[----:B------:R-:W2:Y:S02]  /*128d0*/  @!P1 SYNCS.PHASECHK.TRANS64 P1, [R0+URZ+0x28830], R3 ;  /* 0x02883003000095a7 */ /* 0x000ea4000802007f */
[----:B--2---:R-:W-:Y:S05]  /*128e0*/  @!P1 BRA `(.L_x_2616) ;  /* 0xfffffffc00f09947 */ /* 0x004fea000383ffff */
[----:B------:R-:W-:Y:S05]  /*128f0*/  BRA `(.L_x_2615) ;  /* 0xfffffef400347947 */ /* 0x000fea000383ffff */
.L_x_2622:
[----:B-1----:R-:W-:-:S04]  /*12900*/  IMAD.U32 R5, RZ, RZ, UR6 ;  /* 0x00000006ff057e24 */ /* 0x002fc8000f8e00ff */
[----:B------:R1:W2:Y:S03]  /*12910*/  SYNCS.PHASECHK.TRANS64.TRYWAIT P1, [R5+URZ+0x28830], R4 ;  /* 0x02883004050075a7 */ /* 0x0002a6000802017f */
[----:B--2---:R-:W-:Y:S05]  /*12920*/  @!P1 NANOSLEEP.SYNCS 0x989680 ;  /* 0x009896800000995d */ /* 0x004fea0003900000 */
[----:B------:R-:W2:Y:S02]  /*12930*/  @!P1 SYNCS.PHASECHK.TRANS64 P1, [R5+URZ+0x28830], R4 ;  /* 0x02883004050095a7 */ /* 0x000ea4000802007f */
[----:B--2---:R-:W-:Y:S05]  /*12940*/  @!P1 BRA `(.L_x_2622) ;  /* 0xfffffffc00ec9947 */ /* 0x004fea000383ffff */
[----:B------:R-:W-:Y:S05]  /*12950*/  BRA `(.L_x_2619) ;  /* 0xffffff1800407947 */ /* 0x000fea000383ffff */
.L_x_2626:
[----:B-1----:R-:W-:-:S04]  /*12960*/  IMAD.U32 R5, RZ, RZ, UR6 ;  /* 0x00000006ff057e24 */ /* 0x002fc8000f8e00ff */
[----:B------:R1:W2:Y:S03]  /*12970*/  SYNCS.PHASECHK.TRANS64.TRYWAIT P1, [R5+URZ+0x28850], R4 ;  /* 0x02885004050075a7 */ /* 0x0002a6000802017f */
[----:B--2---:R-:W-:Y:S05]  /*12980*/  @!P1 NANOSLEEP.SYNCS 0x989680 ;  /* 0x009896800000995d */ /* 0x004fea0003900000 */
[----:B------:R-:W2:Y:S02]  /*12990*/  @!P1 SYNCS.PHASECHK.TRANS64 P1, [R5+URZ+0x28850], R4 ;  /* 0x02885004050095a7 */ /* 0x000ea4000802007f */
[----:B--2---:R-:W-:Y:S05]  /*129a0*/  @!P1 BRA `(.L_x_2626) ;  /* 0xfffffffc00ec9947 */ /* 0x004fea000383ffff */
[----:B------:R-:W-:Y:S05]  /*129b0*/  BRA `(.L_x_2623) ;  /* 0xffffff1c00147947 */ /* 0x000fea000383ffff */
.L_x_2634:
[----:B-1----:R-:W-:-:S04]  /*129c0*/  IMAD.U32 R5, RZ, RZ, UR6 ;  /* 0x00000006ff057e24 */ /* 0x002fc8000f8e00ff */
[----:B------:R1:W2:Y:S03]  /*129d0*/  SYNCS.PHASECHK.TRANS64.TRYWAIT P1, [R5+URZ+0x28830], R4 ;  /* 0x02883004050075a7 */ /* 0x0002a6000802017f */
[----:B--2---:R-:W-:Y:S05]  /*129e0*/  @!P1 NANOSLEEP.SYNCS 0x989680 ;  /* 0x009896800000995d */ /* 0x004fea0003900000 */
[----:B------:R-:W2:Y:S02]  /*129f0*/  @!P1 SYNCS.PHASECHK.TRANS64 P1, [R5+URZ+0x28830], R4 ;  /* 0x02883004050095a7 */ /* 0x000ea4000802007f */
[----:B--2---:R-:W-:Y:S05]  /*12a00*/  @!P1 BRA `(.L_x_2634) ;  /* 0xfffffffc00ec9947 */ /* 0x004fea000383ffff */
[----:B------:R-:W-:Y:S05]  /*12a10*/  BRA `(.L_x_2631) ;  /* 0xffffff40009c7947 */ /* 0x000fea000383ffff */
.L_x_2638:
[----:B-1----:R-:W-:-:S04]  /*12a20*/  IMAD.U32 R5, RZ, RZ, UR6 ;  /* 0x00000006ff057e24 */ /* 0x002fc8000f8e00ff */
[----:B------:R1:W2:Y:S03]  /*12a30*/  SYNCS.PHASECHK.TRANS64.TRYWAIT P1, [R5+URZ+0x28850], R4 ;  /* 0x02885004050075a7 */ /* 0x0002a6000802017f */
[----:B--2---:R-:W-:Y:S05]  /*12a40*/  @!P1 NANOSLEEP.SYNCS 0x989680 ;  /* 0x009896800000995d */ /* 0x004fea0003900000 */
[----:B------:R-:W2:Y:S02]  /*12a50*/  @!P1 SYNCS.PHASECHK.TRANS64 P1, [R5+URZ+0x28850], R4 ;  /* 0x02885004050095a7 */ /* 0x000ea4000802007f */
[----:B--2---:R-:W-:Y:S05]  /*12a60*/  @!P1 BRA `(.L_x_2638) ;  /* 0xfffffffc00ec9947 */ /* 0x004fea000383ffff */
[----:B------:R-:W-:Y:S05]  /*12a70*/  BRA `(.L_x_2635) ;  /* 0xffffff4400647947 */ /* 0x000fea000383ffff */
.L_x_2645:
[----:B-1----:R-:W-:-:S04]  /*12a80*/  IMAD.U32 R7, RZ, RZ, UR5 ;  /* 0x00000005ff077e24 */ /* 0x002fc8000f8e00ff */
[----:B------:R1:W2:Y:S03]  /*12a90*/  SYNCS.PHASECHK.TRANS64.TRYWAIT P1, [R7+URZ+0x28850], R6 ;  /* 0x02885006070075a7 */ /* 0x0002a6000802017f */
[----:B--2---:R-:W-:Y:S05]  /*12aa0*/  @!P1 NANOSLEEP.SYNCS 0x989680 ;  /* 0x009896800000995d */ /* 0x004fea0003900000 */
[----:B------:R-:W2:Y:S02]  /*12ab0*/  @!P1 SYNCS.PHASECHK.TRANS64 P1, [R7+URZ+0x28850], R6 ;  /* 0x02885006070095a7 */ /* 0x000ea4000802007f */
[----:B--2---:R-:W-:Y:S05]  /*12ac0*/  @!P1 BRA `(.L_x_2645) ;  /* 0xfffffffc00ec9947 */ /* 0x004fea000383ffff */
[----:B------:R-:W-:Y:S05]  /*12ad0*/  BRA `(.L_x_2644) ;  /* 0xffffff6000587947 */ /* 0x000fea000383ffff */
.L_x_2693:
        /* <DEDUP_REMOVED lines=11> */
.L_x_2760:
[----:B------:R-:W-:Y:S05]  /*12b90*/  BSYNC B0 ;  /* 0x0000000000007941 */ /* 0x000fea0003800000 */
.L_x_2759:
[----:B------:R-:W-:Y:S05]  /*12ba0*/  BRA `(.L_x_2761) ;  /* 0xffffffb800807947 */ /* 0x000fea000383ffff */
.L_x_2696:
[----:B0-----:R0:W1:Y:S02]  /*12bb0*/  SYNCS.PHASECHK.TRANS64.TRYWAIT P0, [R7+URZ+0x28840], R2 ;  /* 0x02884002070075a7 */ /* 0x001064000800017f */
[----:B-1----:R-:W-:Y:S05]  /*12bc0*/  @!P0 NANOSLEEP.SYNCS 0x989680 ;  /* 0x009896800000895d */ /* 0x002fea0003900000 */
[----:B------:R-:W1:Y:S02]  /*12bd0*/  @!P0 SYNCS.PHASECHK.TRANS64 P0, [R7+URZ+0x28840], R2 ;  /* 0x02884002070085a7 */ /* 0x000e64000800007f */
[----:B-1----:R-:W-:Y:S05]  /*12be0*/  @!P0 BRA `(.L_x_2696) ;  /* 0xfffffffc00f08947 */ /* 0x002fea000383ffff */
[----:B------:R-:W-:Y:S05]  /*12bf0*/  BRA `(.L_x_2762) ;  /* 0xffffffb800d47947 */ /* 0x000fea000383ffff */
.L_x_2697:
        /* <DEDUP_REMOVED lines=8> */
.L_x_2764:
[----:B------:R-:W-:Y:S05]  /*12c80*/  BSYNC B0 ;  /* 0x0000000000007941 */ /* 0x000fea0003800000 */
.L_x_2763:
        /* <DEDUP_REMOVED lines=9> */
.L_x_2765:
[----:B------:R-:W-:Y:S02]  /*12d20*/  IMAD.MOV.U32 R13, RZ, RZ, R0 ;  /* 0x000000ffff0d7224 */ /* 0x000fe400078e0000 */
[----:B------:R-:W-:Y:S02]  /*12d30*/  IMAD.MOV.U32 R12, RZ, RZ, 0x1 ;  /* 0x00000001ff0c7424 */ /* 0x000fe400078e00ff */
[----:B------:R-:W-:-:S07]  /*12d40*/  IMAD.MOV.U32 R3, RZ, RZ, R14 ;  /* 0x000000ffff037224 */ /* 0x000fce00078e000e */
[----:B------:R-:W-:Y:S05]  /*12d50*/  WARPSYNC.COLLECTIVE R15, `(.L_x_2766) ;  /* 0x000000000f087348 */ /* 0x000fea0003c00000 */
[----:B------:R0:W1:Y:S02]  /*12d60*/  SHFL.IDX P6, R14, R13, R12, R11 ;  /* 0x0000000c0d0e7389 */ /* 0x00006400000c000b */
[----:B01----:R-:W-:Y:S01]  /*12d70*/  ENDCOLLECTIVE ;  /* 0x000000000000791b */ /* 0x003fe20003800000 */
.L_x_2766:
        /* <DEDUP_REMOVED lines=16> */
.L_x_2767:
[----:B------:R-:W-:Y:S02]  /*12e80*/  @P1 IMAD R8, R5, 0x2, R22 ;  /* 0x0000000205081824 */ /* 0x000fe400078e0216 */
[----:B------:R-:W-:Y:S02]  /*12e90*/  IMAD.MOV.U32 R13, RZ, RZ, R0 ;  /* 0x000000ffff0d7224 */ /* 0x000fe400078e0000 */
[----:B------:R-:W-:Y:S02]  /*12ea0*/  IMAD.MOV.U32 R12, RZ, RZ, 0x2 ;  /* 0x00000002ff0c7424 */ /* 0x000fe400078e00ff */
[----:B------:R-:W-:-:S07]  /*12eb0*/  IMAD.MOV.U32 R3, RZ, RZ, R14 ;  /* 0x000000ffff037224 */ /* 0x000fce00078e000e */
[----:B------:R-:W-:Y:S05]  /*12ec0*/  WARPSYNC.COLLECTIVE R15, `(.L_x_2768) ;  /* 0x000000000f087348 */ /* 0x000fea0003c00000 */
[----:B------:R0:W1:Y:S02]  /*12ed0*/  SHFL.IDX P6, R14, R13, R12, R11 ;  /* 0x0000000c0d0e7389 */ /* 0x00006400000c000b */
[----:B01----:R-:W-:Y:S01]  /*12ee0*/  ENDCOLLECTIVE ;  /* 0x000000000000791b */ /* 0x003fe20003800000 */
.L_x_2768:
        /* <DEDUP_REMOVED lines=16> */
.L_x_2769:
[----:B------:R-:W-:Y:S02]  /*12ff0*/  @P1 IMAD R8, R5, 0x2, R22 ;  /* 0x0000000205081824 */ /* 0x000fe400078e0216 */
[----:B------:R-:W-:Y:S02]  /*13000*/  IMAD.MOV.U32 R13, RZ, RZ, R0 ;  /* 0x000000ffff0d7224 */ /* 0x000fe400078e0000 */
[----:B------:R-:W-:Y:S02]  /*13010*/  IMAD.MOV.U32 R12, RZ, RZ, 0x3 ;  /* 0x00000003ff0c7424 */ /* 0x000fe400078e00ff */
[----:B------:R-:W-:-:S07]  /*13020*/  IMAD.MOV.U32 R3, RZ, RZ, R14 ;  /* 0x000000ffff037224 */ /* 0x000fce00078e000e */
[----:B------:R-:W-:Y:S05]  /*13030*/  WARPSYNC.COLLECTIVE R15, `(.L_x_2770) ;  /* 0x000000000f087348 */ /* 0x000fea0003c00000 */
[----:B------:R0:W1:Y:S02]  /*13040*/  SHFL.IDX P6, R14, R13, R12, R11 ;  /* 0x0000000c0d0e7389 */ /* 0x00006400000c000b */
[----:B01----:R-:W-:Y:S01]  /*13050*/  ENDCOLLECTIVE ;  /* 0x000000000000791b */ /* 0x003fe20003800000 */
.L_x_2770:
        /* <DEDUP_REMOVED lines=16> */
.L_x_2771:
[----:B------:R-:W-:Y:S02]  /*13160*/  @P1 IMAD R8, R5, 0x2, R22 ;  /* 0x0000000205081824 */ /* 0x000fe400078e0216 */
[----:B------:R-:W-:Y:S02]  /*13170*/  IMAD.MOV.U32 R13, RZ, RZ, R0 ;  /* 0x000000ffff0d7224 */ /* 0x000fe400078e0000 */
[----:B------:R-:W-:Y:S02]  /*13180*/  IMAD.MOV.U32 R12, RZ, RZ, 0x4 ;  /* 0x00000004ff0c7424 */ /* 0x000fe400078e00ff */
[----:B------:R-:W-:-:S07]  /*13190*/  IMAD.MOV.U32 R3, RZ, RZ, R14 ;  /* 0x000000ffff037224 */ /* 0x000fce00078e000e */
[----:B------:R-:W-:Y:S05]  /*131a0*/  WARPSYNC.COLLECTIVE R15, `(.L_x_2772) ;  /* 0x000000000f087348 */ /* 0x000fea0003c00000 */
[----:B------:R0:W1:Y:S02]  /*131b0*/  SHFL.IDX P6, R14, R13, R12, R11 ;  /* 0x0000000c0d0e7389 */ /* 0x00006400000c000b */
[----:B01----:R-:W-:Y:S01]  /*131c0*/  ENDCOLLECTIVE ;  /* 0x000000000000791b */ /* 0x003fe20003800000 */
.L_x_2772:
        /* <DEDUP_REMOVED lines=16> */
.L_x_2773:
[----:B------:R-:W-:Y:S02]  /*132d0*/  @P1 IMAD R8, R5, 0x2, R22 ;  /* 0x0000000205081824 */ /* 0x000fe400078e0216 */
[----:B------:R-:W-:Y:S02]  /*132e0*/  IMAD.MOV.U32 R13, RZ, RZ, R0 ;  /* 0x000000ffff0d7224 */ /* 0x000fe400078e0000 */
[----:B------:R-:W-:Y:S02]  /*132f0*/  IMAD.MOV.U32 R12, RZ, RZ, 0x5 ;  /* 0x00000005ff0c7424 */ /* 0x000fe400078e00ff */
[----:B------:R-:W-:-:S07]  /*13300*/  IMAD.MOV.U32 R3, RZ, RZ, R14 ;  /* 0x000000ffff037224 */ /* 0x000fce00078e000e */
[----:B------:R-:W-:Y:S05]  /*13310*/  WARPSYNC.COLLECTIVE R15, `(.L_x_2774) ;  /* 0x000000000f087348 */ /* 0x000fea0003c00000 */
[----:B------:R0:W1:Y:S02]  /*13320*/  SHFL.IDX P6, R14, R13, R12, R11 ;  /* 0x0000000c0d0e7389 */ /* 0x00006400000c000b */
[----:B01----:R-:W-:Y:S01]  /*13330*/  ENDCOLLECTIVE ;  /* 0x000000000000791b */ /* 0x003fe20003800000 */
.L_x_2774:
        /* <DEDUP_REMOVED lines=16> */
.L_x_2775:
[----:B------:R-:W-:Y:S02]  /*13440*/  @P1 IMAD R8, R5, 0x2, R22 ;  /* 0x0000000205081824 */ /* 0x000fe400078e0216 */
[----:B------:R-:W-:Y:S02]  /*13450*/  IMAD.MOV.U32 R13, RZ, RZ, R0 ;  /* 0x000000ffff0d7224 */ /* 0x000fe400078e0000 */
[----:B------:R-:W-:Y:S02]  /*13460*/  IMAD.MOV.U32 R12, RZ, RZ, 0x6 ;  /* 0x00000006ff0c7424 */ /* 0x000fe400078e00ff */
[----:B------:R-:W-:-:S07]  /*13470*/  IMAD.MOV.U32 R3, RZ, RZ, R14 ;  /* 0x000000ffff037224 */ /* 0x000fce00078e000e */
[----:B------:R-:W-:Y:S05]  /*13480*/  WARPSYNC.COLLECTIVE R15, `(.L_x_2776) ;  /* 0x000000000f087348 */ /* 0x000fea0003c00000 */
[----:B------:R0:W1:Y:S02]  /*13490*/  SHFL.IDX P6, R14, R13, R12, R11 ;  /* 0x0000000c0d0e7389 */ /* 0x00006400000c000b */
[----:B01----:R-:W-:Y:S01]  /*134a0*/  ENDCOLLECTIVE ;  /* 0x000000000000791b */ /* 0x003fe20003800000 */
.L_x_2776:
        /* <DEDUP_REMOVED lines=16> */
.L_x_2777:
[----:B------:R-:W-:Y:S02]  /*135b0*/  @P1 IMAD R8, R5, 0x2, R22 ;  /* 0x0000000205081824 */ /* 0x000fe400078e0216 */
[----:B------:R-:W-:Y:S02]  /*135c0*/  IMAD.MOV.U32 R13, RZ, RZ, R0 ;  /* 0x000000ffff0d7224 */ /* 0x000fe400078e0000 */
[----:B------:R-:W-:Y:S02]  /*135d0*/  IMAD.MOV.U32 R12, RZ, RZ, 0x7 ;  /* 0x00000007ff0c7424 */ /* 0x000fe400078e00ff */
[----:B------:R-:W-:-:S07]  /*135e0*/  IMAD.MOV.U32 R3, RZ, RZ, R14 ;  /* 0x000000ffff037224 */ /* 0x000fce00078e000e */
[----:B------:R-:W-:Y:S05]  /*135f0*/  WARPSYNC.COLLECTIVE R15, `(.L_x_2778) ;  /* 0x000000000f087348 */ /* 0x000fea0003c00000 */
[----:B------:R0:W1:Y:S02]  /*13600*/  SHFL.IDX P6, R14, R13, R12, R11 ;  /* 0x0000000c0d0e7389 */ /* 0x00006400000c000b */
[----:B01----:R-:W-:Y:S01]  /*13610*/  ENDCOLLECTIVE ;  /* 0x000000000000791b */ /* 0x003fe20003800000 */
.L_x_2778:
        /* <DEDUP_REMOVED lines=10> */
.L_x_2779:
[----:B------:R-:W-:Y:S01]  /*136c0*/  @!PT LDS RZ, [RZ] ;  /* 0x00000000fffff984 */ /* 0x000fe20000000800 */
[----:B------:R-:W-:Y:S01]  /*136d0*/  @!PT LDS RZ, [RZ] ;  /* 0x00000000fffff984 */ /* 0x000fe20000000800 */
[----:B------:R-:W-:Y:S01]  /*136e0*/  @!PT LDS RZ, [RZ] ;  /* 0x00000000fffff984 */ /* 0x000fe20000000800 */
[----:B------:R-:W-:Y:S04]  /*136f0*/  @P1 LDGSTS.E.BYPASS.LTC128B.128 [R8+0x1b400], desc[UR56][R2.64], !P3 ;  /* 0x1b40000002081fae */ /* 0x000fe8000d901d78 */
[----:B------:R0:W-:Y:S02]  /*13700*/  @P1 LDGSTS.E.BYPASS.LTC128B.128 [R8+0x1f400], desc[UR56][R2.64+0x80], !P2 ;  /* 0x1f40008002081fae */ /* 0x0001e4000d101d78 */
[----:B0-----:R-:W-:Y:S01]  /*13710*/  IMAD.MOV.U32 R2, RZ, RZ, R14 ;  /* 0x000000ffff027224 */ /* 0x001fe200078e000e */
[----:B------:R-:W-:Y:S06]  /*13720*/  BRA `(.L_x_2780) ;  /* 0xffffffb400b07947 */ /* 0x000fec000383ffff */
.L_x_2702:
[----:B------:R-:W-:Y:S02]  /*13730*/  IMAD.MOV.U32 R13, RZ, RZ, R4 ;  /* 0x000000ffff0d7224 */ /* 0x000fe400078e0004 */
[----:B------:R-:W-:Y:S02]  /*13740*/  IMAD.MOV.U32 R12, RZ, RZ, RZ ;  /* 0x000000ffff0c7224 */ /* 0x000fe400078e00ff */
[----:B------:R-:W-:Y:S02]  /*13750*/  IMAD.MOV.U32 R11, RZ, RZ, 0x181f ;  /* 0x0000181fff0b7424 */ /* 0x000fe400078e00ff */
[----:B------:R-:W-:Y:S02]  /*13760*/  IMAD.MOV.U32 R15, RZ, RZ, -0x1 ;  /* 0xffffffffff0f7424 */ /* 0x000fe400078e00ff */
[----:B-----5:R-:W-:Y:S02]  /*13770*/  IMAD R5, R10, R5, RZ ;  /* 0x000000050a057224 */ /* 0x020fe400078e02ff */
[----:B------:R-:W-:-:S07]  /*13780*/  IMAD R17, R17, 0x80, R9 ;  /* 0x0000008011117824 */ /* 0x000fce00078e0209 */
[----:B------:R-:W-:Y:S05]  /*13790*/  WARPSYNC.COLLECTIVE R15, `(.L_x_2781) ;  /* 0x000000000f087348 */ /* 0x000fea0003c00000 */
[----:B------:R0:W1:Y:S02]  /*137a0*/  SHFL.IDX P6, R14, R13, R12, R11 ;  /* 0x0000000c0d0e7389 */ /* 0x00006400000c000b */
[----:B01----:R-:W-:Y:S01]  /*137b0*/  ENDCOLLECTIVE ;  /* 0x000000000000791b */ /* 0x003fe20003800000 */
.L_x_2781:
[C---:B------:R-:W-:Y:S01]  /*137c0*/  VIADD R6, R17.reuse, 0x10 ;  /* 0x0000001011067836 */ /* 0x040fe20000000000 */
[----:B------:R-:W-:Y:S01]  /*137d0*/  ISETP.GE.AND P2, PT, R17, R5, PT ;  /* 0x000000051100720c */ /* 0x000fe20003f46270 */
[----:B------:R-:W-:Y:S02]  /*137e0*/  IMAD.MOV.U32 R13, RZ, RZ, R0 ;  /* 0x000000ffff0d7224 */ /* 0x000fe400078e0000 */
[----:B------:R-:W-:-:S10]  /*137f0*/  IMAD.MOV.U32 R2, RZ, RZ, R14 ;  /* 0x000000ffff027224 */ /* 0x000fd400078e000e */
[----:B------:R-:W-:Y:S05]  /*13800*/  WARPSYNC.COLLECTIVE R15, `(.L_x_2782) ;  /* 0x000000000f087348 */ /* 0x000fea0003c00000 */
[----:B------:R0:W1:Y:S02]  /*13810*/  SHFL.IDX P6, R14, R13, R12, R11 ;  /* 0x0000000c0d0e7389 */ /* 0x00006400000c000b */
[----:B01----:R-:W-:Y:S01]  /*13820*/  ENDCOLLECTIVE ;  /* 0x000000000000791b */ /* 0x003fe20003800000 */
.L_x_2782:
        /* <DEDUP_REMOVED lines=8> */
.L_x_2783:
        /* <DEDUP_REMOVED lines=12> */
.L_x_2784:
        /* <DEDUP_REMOVED lines=8> */
.L_x_2785:
        /* <DEDUP_REMOVED lines=13> */
.L_x_2786:
        /* <DEDUP_REMOVED lines=8> */
.L_x_2787:
        /* <DEDUP_REMOVED lines=13> */
.L_x_2788:
        /* <DEDUP_REMOVED lines=8> */
.L_x_2789:
        /* <DEDUP_REMOVED lines=13> */
.L_x_2790:
        /* <DEDUP_REMOVED lines=8> */
.L_x_2791:
        /* <DEDUP_REMOVED lines=13> */
.L_x_2792:
        /* <DEDUP_REMOVED lines=8> */
.L_x_2793:
        /* <DEDUP_REMOVED lines=12> */
.L_x_2794:
        /* <DEDUP_REMOVED lines=8> */
.L_x_2795:
        /* <DEDUP_REMOVED lines=11> */
.L_x_2796:
[----:B------:R-:W-:Y:S05]  /*14120*/  BRA `(.L_x_2797) ;  /* 0xffffffb8001c7947 */ /* 0x000fea000383ffff */
.L_x_2707:
[----:B0-----:R0:W1:Y:S02]  /*14130*/  SYNCS.PHASECHK.TRANS64.TRYWAIT P1, [R22+URZ+0x28820], R3 ;  /* 0x02882003160075a7 */ /* 0x001064000802017f */
[----:B-1----:R-:W-:Y:S05]  /*14140*/  @!P1 NANOSLEEP.SYNCS 0x989680 ;  /* 0x009896800000995d */ /* 0x002fea0003900000 */
[----:B------:R-:W1:Y:S02]  /*14150*/  @!P1 SYNCS.PHASECHK.TRANS64 P1, [R22+URZ+0x28820], R3 ;  /* 0x02882003160095a7 */ /* 0x000e64000802007f */
[----:B-1----:R-:W-:Y:S05]  /*14160*/  @!P1 BRA `(.L_x_2707) ;  /* 0xfffffffc00f09947 */ /* 0x002fea000383ffff */
[----:B------:R-:W-:Y:S05]  /*14170*/  BRA `(.L_x_2798) ;  /* 0xffffffb800947947 */ /* 0x000fea000383ffff */
.L_x_2712:
[----:B0-----:R0:W1:Y:S02]  /*14180*/  SYNCS.PHASECHK.TRANS64.TRYWAIT P0, [R6+URZ+0x28840], R3 ;  /* 0x02884003060075a7 */ /* 0x001064000800017f */
[----:B-1----:R-:W-:Y:S05]  /*14190*/  @!P0 NANOSLEEP.SYNCS 0x989680 ;  /* 0x009896800000895d */ /* 0x002fea0003900000 */
[----:B------:R-:W1:Y:S02]  /*141a0*/  @!P0 SYNCS.PHASECHK.TRANS64 P0, [R6+URZ+0x28840], R3 ;  /* 0x02884003060085a7 */ /* 0x000e64000800007f */
[----:B-1----:R-:W-:Y:S05]  /*141b0*/  @!P0 BRA `(.L_x_2712) ;  /* 0xfffffffc00f08947 */ /* 0x002fea000383ffff */
[----:B------:R-:W-:Y:S05]  /*141c0*/  BRA `(.L_x_2799) ;  /* 0xffffffbc00587947 */ /* 0x000fea000383ffff */
.L_x_2713:
        /* <DEDUP_REMOVED lines=8> */
.L_x_2801:
[----:B------:R-:W-:Y:S05]  /*14250*/  BSYNC B1 ;  /* 0x0000000000017941 */ /* 0x000fea0003800000 */
.L_x_2800:
        /* <DEDUP_REMOVED lines=9> */
.L_x_2802:
[----:B------:R-:W-:Y:S02]  /*142f0*/  IMAD R7, R7, 0x2, R22 ;  /* 0x0000000207077824 */ /* 0x000fe400078e0216 */
[----:B------:R-:W-:Y:S02]  /*14300*/  IMAD.MOV.U32 R13, RZ, RZ, R9 ;  /* 0x000000ffff0d7224 */ /* 0x000fe400078e0009 */
[----:B------:R-:W-:Y:S02]  /*14310*/  IMAD.MOV.U32 R12, RZ, RZ, 0x1 ;  /* 0x00000001ff0c7424 */ /* 0x000fe400078e00ff */
[----:B------:R-:W-:-:S07]  /*14320*/  IMAD.MOV.U32 R2, RZ, RZ, R14 ;  /* 0x000000ffff027224 */ /* 0x000fce00078e000e */
[----:B------:R-:W-:Y:S05]  /*14330*/  WARPSYNC.COLLECTIVE R15, `(.L_x_2803) ;  /* 0x000000000f087348 */ /* 0x000fea0003c00000 */
[----:B------:R0:W1:Y:S02]  /*14340*/  SHFL.IDX P6, R14, R13, R12, R11 ;  /* 0x0000000c0d0e7389 */ /* 0x00006400000c000b */
[----:B01----:R-:W-:Y:S01]  /*14350*/  ENDCOLLECTIVE ;  /* 0x000000000000791b */ /* 0x003fe20003800000 */
.L_x_2803:
        /* <DEDUP_REMOVED lines=12> */
.L_x_2804:
[----:B------:R-:W-:Y:S02]  /*14420*/  IMAD.MOV.U32 R13, RZ, RZ, R9 ;  /* 0x000000ffff0d7224 */ /* 0x000fe400078e0009 */
[----:B------:R-:W-:Y:S02]  /*14430*/  IMAD.MOV.U32 R12, RZ, RZ, 0x2 ;  /* 0x00000002ff0c7424 */ /* 0x000fe400078e00ff */
[----:B------:R-:W-:-:S07]  /*14440*/  IMAD.MOV.U32 R2, RZ, RZ, R14 ;  /* 0x000000ffff027224 */ /* 0x000fce00078e000e */
[----:B------:R-:W-:Y:S05]  /*14450*/  WARPSYNC.COLLECTIVE R15, `(.L_x_2805) ;  /* 0x000000000f087348 */ /* 0x000fea0003c00000 */
[----:B------:R0:W1:Y:S02]  /*14460*/  SHFL.IDX P6, R14, R13, R12, R11 ;  /* 0x0000000c0d0e7389 */ /* 0x00006400000c000b */
[----:B01----:R-:W-:Y:S01]  /*14470*/  ENDCOLLECTIVE ;  /* 0x000000000000791b */ /* 0x003fe20003800000 */
.L_x_2805:
        /* <DEDUP_REMOVED lines=12> */
.L_x_2806:
[----:B------:R-:W-:Y:S02]  /*14540*/  IMAD.MOV.U32 R13, RZ, RZ, R9 ;  /* 0x000000ffff0d7224 */ /* 0x000fe400078e0009 */
[----:B------:R-:W-:Y:S02]  /*14550*/  IMAD.MOV.U32 R12, RZ, RZ, 0x3 ;  /* 0x00000003ff0c7424 */ /* 0x000fe400078e00ff */
[----:B------:R-:W-:-:S07]  /*14560*/  IMAD.MOV.U32 R2, RZ, RZ, R14 ;  /* 0x000000ffff027224 */ /* 0x000fce00078e000e */
[----:B------:R-:W-:Y:S05]  /*14570*/  WARPSYNC.COLLECTIVE R15, `(.L_x_2807) ;  /* 0x000000000f087348 */ /* 0x000fea0003c00000 */
[----:B------:R0:W1:Y:S02]  /*14580*/  SHFL.IDX P6, R14, R13, R12, R11 ;  /* 0x0000000c0d0e7389 */ /* 0x00006400000c000b */
[----:B01----:R-:W-:Y:S01]  /*14590*/  ENDCOLLECTIVE ;  /* 0x000000000000791b */ /* 0x003fe20003800000 */
.L_x_2807:
        /* <DEDUP_REMOVED lines=12> */
.L_x_2808:
[----:B------:R-:W-:Y:S02]  /*14660*/  IMAD.MOV.U32 R13, RZ, RZ, R9 ;  /* 0x000000ffff0d7224 */ /* 0x000fe400078e0009 */
[----:B------:R-:W-:Y:S02]  /*14670*/  IMAD.MOV.U32 R12, RZ, RZ, 0x4 ;  /* 0x00000004ff0c7424 */ /* 0x000fe400078e00ff */
[----:B------:R-:W-:-:S07]  /*14680*/  IMAD.MOV.U32 R2, RZ, RZ, R14 ;  /* 0x000000ffff027224 */ /* 0x000fce00078e000e */
[----:B------:R-:W-:Y:S05]  /*14690*/  WARPSYNC.COLLECTIVE R15, `(.L_x_2809) ;  /* 0x000000000f087348 */ /* 0x000fea0003c00000 */
[----:B------:R0:W1:Y:S02]  /*146a0*/  SHFL.IDX P6, R14, R13, R12, R11 ;  /* 0x0000000c0d0e7389 */ /* 0x00006400000c000b */
[----:B01----:R-:W-:Y:S01]  /*146b0*/  ENDCOLLECTIVE ;  /* 0x000000000000791b */ /* 0x003fe20003800000 */
.L_x_2809:
        /* <DEDUP_REMOVED lines=12> */
.L_x_2810:
[----:B------:R-:W-:Y:S02]  /*14780*/  IMAD.MOV.U32 R13, RZ, RZ, R9 ;  /* 0x000000ffff0d7224 */ /* 0x000fe400078e0009 */
[----:B------:R-:W-:Y:S02]  /*14790*/  IMAD.MOV.U32 R12, RZ, RZ, 0x5 ;  /* 0x00000005ff0c7424 */ /* 0x000fe400078e00ff */
[----:B------:R-:W-:-:S07]  /*147a0*/  IMAD.MOV.U32 R2, RZ, RZ, R14 ;  /* 0x000000ffff027224 */ /* 0x000fce00078e000e */
[----:B------:R-:W-:Y:S05]  /*147b0*/  WARPSYNC.COLLECTIVE R15, `(.L_x_2811) ;  /* 0x000000000f087348 */ /* 0x000fea0003c00000 */
[----:B------:R0:W1:Y:S02]  /*147c0*/  SHFL.IDX P6, R14, R13, R12, R11 ;  /* 0x0000000c0d0e7389 */ /* 0x00006400000c000b */
[----:B01----:R-:W-:Y:S01]  /*147d0*/  ENDCOLLECTIVE ;  /* 0x000000000000791b */ /* 0x003fe20003800000 */
.L_x_2811:
        /* <DEDUP_REMOVED lines=12> */
.L_x_2812:
[----:B------:R-:W-:Y:S02]  /*148a0*/  IMAD.MOV.U32 R13, RZ, RZ, R9 ;  /* 0x000000ffff0d7224 */ /* 0x000fe400078e0009 */
[----:B------:R-:W-:Y:S02]  /*148b0*/  IMAD.MOV.U32 R12, RZ, RZ, 0x6 ;  /* 0x00000006ff0c7424 */ /* 0x000fe400078e00ff */
[----:B------:R-:W-:-:S07]  /*148c0*/  IMAD.MOV.U32 R2, RZ, RZ, R14 ;  /* 0x000000ffff027224 */ /* 0x000fce00078e000e */
[----:B------:R-:W-:Y:S05]  /*148d0*/  WARPSYNC.COLLECTIVE R15, `(.L_x_2813) ;  /* 0x000000000f087348 */ /* 0x000fea0003c00000 */
[----:B------:R0:W1:Y:S02]  /*148e0*/  SHFL.IDX P6, R14, R13, R12, R11 ;  /* 0x0000000c0d0e7389 */ /* 0x00006400000c000b */
[----:B01----:R-:W-:Y:S01]  /*148f0*/  ENDCOLLECTIVE ;  /* 0x000000000000791b */ /* 0x003fe20003800000 */
.L_x_2813:
        /* <DEDUP_REMOVED lines=12> */
.L_x_2814:
[----:B------:R-:W-:Y:S02]  /*149c0*/  IMAD.MOV.U32 R13, RZ, RZ, R9 ;  /* 0x000000ffff0d7224 */ /* 0x000fe400078e0009 */
[----:B------:R-:W-:Y:S02]  /*149d0*/  IMAD.MOV.U32 R12, RZ, RZ, 0x7 ;  /* 0x00000007ff0c7424 */ /* 0x000fe400078e00ff */
[----:B------:R-:W-:-:S07]  /*149e0*/  IMAD.MOV.U32 R2, RZ, RZ, R14 ;  /* 0x000000ffff027224 */ /* 0x000fce00078e000e */
[----:B------:R-:W-:Y:S05]  /*149f0*/  WARPSYNC.COLLECTIVE R15, `(.L_x_2815) ;  /* 0x000000000f087348 */ /* 0x000fea0003c00000 */
[----:B------:R0:W1:Y:S02]  /*14a00*/  SHFL.IDX P6, R14, R13, R12, R11 ;  /* 0x0000000c0d0e7389 */ /* 0x00006400000c000b */
[----:B01----:R-:W-:Y:S01]  /*14a10*/  ENDCOLLECTIVE ;  /* 0x000000000000791b */ /* 0x003fe20003800000 */
.L_x_2815:
        /* <DEDUP_REMOVED lines=12> */
.L_x_2816:
[----:B------:R-:W-:Y:S01]  /*14ae0*/  IMAD.MOV.U32 R2, RZ, RZ, R14 ;  /* 0x000000ffff027224 */ /* 0x000fe200078e000e */
[----:B------:R-:W-:Y:S06]  /*14af0*/  BRA `(.L_x_2817) ;  /* 0xffffffb800247947 */ /* 0x000fec000383ffff */
.L_x_2718:
[----:B0-----:R0:W1:Y:S02]  /*14b00*/  SYNCS.PHASECHK.TRANS64.TRYWAIT P0, [R6+URZ+0x28860], R2 ;  /* 0x02886002060075a7 */ /* 0x001064000800017f */
[----:B-1----:R-:W-:Y:S05]  /*14b10*/  @!P0 NANOSLEEP.SYNCS 0x989680 ;  /* 0x009896800000895d */ /* 0x002fea0003900000 */
[----:B------:R-:W1:Y:S02]  /*14b20*/  @!P0 SYNCS.PHASECHK.TRANS64 P0, [R6+URZ+0x28860], R2 ;  /* 0x02886002060085a7 */ /* 0x000e64000800007f */
[----:B-1----:R-:W-:Y:S05]  /*14b30*/  @!P0 BRA `(.L_x_2718) ;  /* 0xfffffffc00f08947 */ /* 0x002fea000383ffff */
[----:B------:R-:W-:Y:S05]  /*14b40*/  BRA `(.L_x_2818) ;  /* 0xffffffb800847947 */ /* 0x000fea000383ffff */
.L_x_2719:
        /* <DEDUP_REMOVED lines=8> */
.L_x_2820:
[----:B------:R-:W-:Y:S05]  /*14bd0*/  BSYNC B1 ;  /* 0x0000000000017941 */ /* 0x000fea0003800000 */
.L_x_2819:
        /* <DEDUP_REMOVED lines=9> */
.L_x_2821:
[----:B------:R-:W-:Y:S02]  /*14c70*/  IMAD.MOV.U32 R13, RZ, RZ, R23 ;  /* 0x000000ffff0d7224 */ /* 0x000fe400078e0017 */
[----:B------:R-:W-:Y:S02]  /*14c80*/  IMAD.MOV.U32 R12, RZ, RZ, 0x1 ;  /* 0x00000001ff0c7424 */ /* 0x000fe400078e00ff */
[----:B------:R-:W-:-:S07]  /*14c90*/  IMAD.MOV.U32 R2, RZ, RZ, R14 ;  /* 0x000000ffff027224 */ /* 0x000fce00078e000e */
[----:B------:R-:W-:Y:S05]  /*14ca0*/  WARPSYNC.COLLECTIVE R15, `(.L_x_2822) ;  /* 0x000000000f087348 */ /* 0x000fea0003c00000 */
[----:B------:R0:W1:Y:S02]  /*14cb0*/  SHFL.IDX P6, R14, R13, R12, R11 ;  /* 0x0000000c0d0e7389 */ /* 0x00006400000c000b */
[----:B01----:R-:W-:Y:S01]  /*14cc0*/  ENDCOLLECTIVE ;  /* 0x000000000000791b */ /* 0x003fe20003800000 */
.L_x_2822:
        /* <DEDUP_REMOVED lines=14> */
.L_x_2823:
[----:B------:R-:W-:Y:S02]  /*14db0*/  IMAD.MOV.U32 R13, RZ, RZ, R23 ;  /* 0x000000ffff0d7224 */ /* 0x000fe400078e0017 */
[----:B------:R-:W-:Y:S02]  /*14dc0*/  IMAD.MOV.U32 R12, RZ, RZ, 0x2 ;  /* 0x00000002ff0c7424 */ /* 0x000fe400078e00ff */
[----:B------:R-:W-:-:S07]  /*14dd0*/  IMAD.MOV.U32 R2, RZ, RZ, R14 ;  /* 0x000000ffff027224 */ /* 0x000fce00078e000e */
[----:B------:R-:W-:Y:S05]  /*14de0*/  WARPSYNC.COLLECTIVE R15, `(.L_x_2824) ;  /* 0x000000000f087348 */ /* 0x000fea0003c00000 */
[----:B------:R0:W1:Y:S02]  /*14df0*/  SHFL.IDX P6, R14, R13, R12, R11 ;  /* 0x0000000c0d0e7389 */ /* 0x00006400000c000b */
[----:B01----:R-:W-:Y:S01]  /*14e00*/  ENDCOLLECTIVE ;  /* 0x000000000000791b */ /* 0x003fe20003800000 */
.L_x_2824:
        /* <DEDUP_REMOVED lines=14> */
.L_x_2825:
[----:B------:R-:W-:Y:S02]  /*14ef0*/  IMAD.MOV.U32 R13, RZ, RZ, R23 ;  /* 0x000000ffff0d7224 */ /* 0x000fe400078e0017 */
[----:B------:R-:W-:Y:S02]  /*14f00*/  IMAD.MOV.U32 R12, RZ, RZ, 0x3 ;  /* 0x00000003ff0c7424 */ /* 0x000fe400078e00ff */
[----:B------:R-:W-:-:S07]  /*14f10*/  IMAD.MOV.U32 R2, RZ, RZ, R14 ;  /* 0x000000ffff027224 */ /* 0x000fce00078e000e */
[----:B------:R-:W-:Y:S05]  /*14f20*/  WARPSYNC.COLLECTIVE R15, `(.L_x_2826) ;  /* 0x000000000f087348 */ /* 0x000fea0003c00000 */
[----:B------:R0:W1:Y:S02]  /*14f30*/  SHFL.IDX P6, R14, R13, R12, R11 ;  /* 0x0000000c0d0e7389 */ /* 0x00006400000c000b */
[----:B01----:R-:W-:Y:S01]  /*14f40*/  ENDCOLLECTIVE ;  /* 0x000000000000791b */ /* 0x003fe20003800000 */
.L_x_2826:
        /* <DEDUP_REMOVED lines=14> */
.L_x_2827:
[----:B------:R-:W-:Y:S02]  /*15030*/  IMAD.MOV.U32 R13, RZ, RZ, R23 ;  /* 0x000000ffff0d7224 */ /* 0x000fe400078e0017 */
[----:B------:R-:W-:Y:S02]  /*15040*/  IMAD.MOV.U32 R12, RZ, RZ, 0x4 ;  /* 0x00000004ff0c7424 */ /* 0x000fe400078e00ff */
[----:B------:R-:W-:-:S07]  /*15050*/  IMAD.MOV.U32 R2, RZ, RZ, R14 ;  /* 0x000000ffff027224 */ /* 0x000fce00078e000e */
[----:B------:R-:W-:Y:S05]  /*15060*/  WARPSYNC.COLLECTIVE R15, `(.L_x_2828) ;  /* 0x000000000f087348 */ /* 0x000fea0003c00000 */
[----:B------:R0:W1:Y:S02]  /*15070*/  SHFL.IDX P6, R14, R13, R12, R11 ;  /* 0x0000000c0d0e7389 */ /* 0x00006400000c000b */
[----:B01----:R-:W-:Y:S01]  /*15080*/  ENDCOLLECTIVE ;  /* 0x000000000000791b */ /* 0x003fe20003800000 */
.L_x_2828:
        /* <DEDUP_REMOVED lines=14> */
.L_x_2829:
[----:B------:R-:W-:Y:S02]  /*15170*/  IMAD.MOV.U32 R13, RZ, RZ, R23 ;  /* 0x000000ffff0d7224 */ /* 0x000fe400078e0017 */
[----:B------:R-:W-:Y:S02]  /*15180*/  IMAD.MOV.U32 R12, RZ, RZ, 0x5 ;  /* 0x00000005ff0c7424 */ /* 0x000fe400078e00ff */
[----:B------:R-:W-:-:S07]  /*15190*/  IMAD.MOV.U32 R2, RZ, RZ, R14 ;  /* 0x000000ffff027224 */ /* 0x000fce00078e000e */
[----:B------:R-:W-:Y:S05]  /*151a0*/  WARPSYNC.COLLECTIVE R15, `(.L_x_2830) ;  /* 0x000000000f087348 */ /* 0x000fea0003c00000 */
[----:B------:R0:W1:Y:S02]  /*151b0*/  SHFL.IDX P6, R14, R13, R12, R11 ;  /* 0x0000000c0d0e7389 */ /* 0x00006400000c000b */
[----:B01----:R-:W-:Y:S01]  /*151c0*/  ENDCOLLECTIVE ;  /* 0x000000000000791b */ /* 0x003fe20003800000 */
.L_x_2830:
        /* <DEDUP_REMOVED lines=14> */
.L_x_2831:
[----:B------:R-:W-:Y:S02]  /*152b0*/  IMAD.MOV.U32 R13, RZ, RZ, R23 ;  /* 0x000000ffff0d7224 */ /* 0x000fe400078e0017 */
[----:B------:R-:W-:Y:S02]  /*152c0*/  IMAD.MOV.U32 R12, RZ, RZ, 0x6 ;  /* 0x00000006ff0c7424 */ /* 0x000fe400078e00ff */
[----:B------:R-:W-:-:S07]  /*152d0*/  IMAD.MOV.U32 R2, RZ, RZ, R14 ;  /* 0x000000ffff027224 */ /* 0x000fce00078e000e */
[----:B------:R-:W-:Y:S05]  /*152e0*/  WARPSYNC.COLLECTIVE R15, `(.L_x_2832) ;  /* 0x000000000f087348 */ /* 0x000fea0003c00000 */
[----:B------:R0:W1:Y:S02]  /*152f0*/  SHFL.IDX P6, R14, R13, R12, R11 ;  /* 0x0000000c0d0e7389 */ /* 0x00006400000c000b */
[----:B01----:R-:W-:Y:S01]  /*15300*/  ENDCOLLECTIVE ;  /* 0x000000000000791b */ /* 0x003fe20003800000 */
.L_x_2832:
        /* <DEDUP_REMOVED lines=14> */
.L_x_2833:
[----:B------:R-:W-:Y:S02]  /*153f0*/  IMAD.MOV.U32 R13, RZ, RZ, R23 ;  /* 0x000000ffff0d7224 */ /* 0x000fe400078e0017 */
[----:B------:R-:W-:Y:S02]  /*15400*/  IMAD.MOV.U32 R12, RZ, RZ, 0x7 ;  /* 0x00000007ff0c7424 */ /* 0x000fe400078e00ff */
[----:B------:R-:W-:-:S07]  /*15410*/  IMAD.MOV.U32 R2, RZ, RZ, R14 ;  /* 0x000000ffff027224 */ /* 0x000fce00078e000e */
[----:B------:R-:W-:Y:S05]  /*15420*/  WARPSYNC.COLLECTIVE R15, `(.L_x_2834) ;  /* 0x000000000f087348 */ /* 0x000fea0003c00000 */
[----:B------:R0:W1:Y:S02]  /*15430*/  SHFL.IDX P6, R14, R13, R12, R11 ;  /* 0x0000000c0d0e7389 */ /* 0x00006400000c000b */
[----:B01----:R-:W-:Y:S01]  /*15440*/  ENDCOLLECTIVE ;  /* 0x000000000000791b */ /* 0x003fe20003800000 */
.L_x_2834:
        /* <DEDUP_REMOVED lines=13> */
.L_x_2835:
[----:B------:R-:W-:Y:S01]  /*15520*/  @!PT LDS RZ, [RZ] ;  /* 0x00000000fffff984 */ /* 0x000fe20000000800 */
[----:B------:R-:W-:Y:S01]  /*15530*/  @!PT LDS RZ, [RZ] ;  /* 0x00000000fffff984 */ /* 0x000fe20000000800 */
[----:B------:R-:W-:Y:S01]  /*15540*/  @!PT LDS RZ, [RZ] ;  /* 0x00000000fffff984 */ /* 0x000fe20000000800 */
[----:B------:R1:W-:Y:S01]  /*15550*/  LDGSTS.E.BYPASS.LTC128B.128 [R7+0x7400], desc[UR56][R2.64+0x80], !P0 ;  /* 0x0740008002077fae */ /* 0x0003e2000c101d78 */
[----:B------:R-:W-:Y:S05]  /*15560*/  BRA `(.L_x_2836) ;  /* 0xffffffb400087947 */ /* 0x000fea000383ffff */
.L_x_2727:
[----:B0-----:R0:W1:Y:S02]  /*15570*/  SYNCS.PHASECHK.TRANS64.TRYWAIT P0, [R0+URZ+0x28860], R3 ;  /* 0x02886003000075a7 */ /* 0x001064000800017f */
[----:B-1----:R-:W-:Y:S05]  /*15580*/  @!P0 NANOSLEEP.SYNCS 0x989680 ;  /* 0x009896800000895d */ /* 0x002fea0003900000 */
[----:B------:R-:W1:Y:S02]  /*15590*/  @!P0 SYNCS.PHASECHK.TRANS64 P0, [R0+URZ+0x28860], R3 ;  /* 0x02886003000085a7 */ /* 0x000e64000800007f */
[----:B-1----:R-:W-:Y:S05]  /*155a0*/  @!P0 BRA `(.L_x_2727) ;  /* 0xfffffffc00f08947 */ /* 0x002fea000383ffff */
[----:B------:R-:W-:Y:S05]  /*155b0*/  BRA `(.L_x_2837) ;  /* 0xffffffb8001c7947 */ /* 0x000fea000383ffff */
.L_x_2728:
        /* <DEDUP_REMOVED lines=8> */
.L_x_2839:
[----:B------:R-:W-:Y:S05]  /*15640*/  BSYNC B0 ;  /* 0x0000000000007941 */ /* 0x000fea0003800000 */
.L_x_2838:
        /* <DEDUP_REMOVED lines=9> */
.L_x_2840:
        /* <DEDUP_REMOVED lines=12> */
.L_x_2841:
        /* <DEDUP_REMOVED lines=13> */
.L_x_2842:
[----:B------:R-:W-:Y:S02]  /*15870*/  IMAD.MOV.U32 R13, RZ, RZ, R23 ;  /* 0x000000ffff0d7224 */ /* 0x000fe400078e0017 */
[----:B------:R-:W-:Y:S02]  /*15880*/  IMAD.MOV.U32 R12, RZ, RZ, 0x2 ;  /* 0x00000002ff0c7424 */ /* 0x000fe400078e00ff */
[----:B------:R-:W-:-:S07]  /*15890*/  IMAD.MOV.U32 R10, RZ, RZ, R14 ;  /* 0x000000ffff0a7224 */ /* 0x000fce00078e000e */
[----:B------:R-:W-:Y:S05]  /*158a0*/  WARPSYNC.COLLECTIVE R15, `(.L_x_2843) ;  /* 0x000000000f087348 */ /* 0x000fea0003c00000 */
[----:B------:R0:W1:Y:S02]  /*158b0*/  SHFL.IDX P6, R14, R13, R12, R11 ;  /* 0x0000000c0d0e7389 */ /* 0x00006400000c000b */
[----:B01----:R-:W-:Y:S01]  /*158c0*/  ENDCOLLECTIVE ;  /* 0x000000000000791b */ /* 0x003fe20003800000 */
.L_x_2843:
        /* <DEDUP_REMOVED lines=14> */
.L_x_2844:
[----:B------:R-:W-:Y:S02]  /*159b0*/  IMAD.MOV.U32 R13, RZ, RZ, R23 ;  /* 0x000000ffff0d7224 */ /* 0x000fe400078e0017 */
[----:B------:R-:W-:Y:S01]  /*159c0*/  IMAD.MOV.U32 R12, RZ, RZ, 0x3 ;  /* 0x00000003ff0c7424 */ /* 0x000fe200078e00ff */
[----:B------:R-:W-:-:S13]  /*159d0*/  IADD3 R2, P2, R14, R5, RZ ;  /* 0x000000050e027210 */ /* 0x000fda0007f5e0ff */
[----:B------:R-:W-:Y:S05]  /*159e0*/  WARPSYNC.COLLECTIVE R15, `(.L_x_2845) ;  /* 0x000000000f087348 */ /* 0x000fea0003c00000 */
[----:B------:R0:W1:Y:S02]  /*159f0*/  SHFL.IDX P6, R14, R13, R12, R11 ;  /* 0x0000000c0d0e7389 */ /* 0x00006400000c000b */
[----:B01----:R-:W-:Y:S01]  /*15a00*/  ENDCOLLECTIVE ;  /* 0x000000000000791b */ /* 0x003fe20003800000 */
.L_x_2845:
        /* <DEDUP_REMOVED lines=13> */
.L_x_2846:
[----:B------:R-:W-:Y:S02]  /*15ae0*/  IMAD.MOV.U32 R13, RZ, RZ, R23 ;  /* 0x000000ffff0d7224 */ /* 0x000fe400078e0017 */
[----:B------:R-:W-:Y:S01]  /*15af0*/  IMAD.MOV.U32 R12, RZ, RZ, 0x4 ;  /* 0x00000004ff0c7424 */ /* 0x000fe200078e00ff */
[----:B------:R-:W-:-:S13]  /*15b00*/  IADD3 R2, P2, R14, R5, RZ ;  /* 0x000000050e027210 */ /* 0x000fda0007f5e0ff */
[----:B------:R-:W-:Y:S05]  /*15b10*/  WARPSYNC.COLLECTIVE R15, `(.L_x_2847) ;  /* 0x000000000f087348 */ /* 0x000fea0003c00000 */
[----:B------:R0:W1:Y:S02]  /*15b20*/  SHFL.IDX P6, R14, R13, R12, R11 ;  /* 0x0000000c0d0e7389 */ /* 0x00006400000c000b */
[----:B01----:R-:W-:Y:S01]  /*15b30*/  ENDCOLLECTIVE ;  /* 0x000000000000791b */ /* 0x003fe20003800000 */
.L_x_2847:
        /* <DEDUP_REMOVED lines=13> */
.L_x_2848:
[----:B------:R-:W-:Y:S02]  /*15c10*/  IMAD.MOV.U32 R13, RZ, RZ, R23 ;  /* 0x000000ffff0d7224 */ /* 0x000fe400078e0017 */
[----:B------:R-:W-:Y:S02]  /*15c20*/  IMAD.MOV.U32 R12, RZ, RZ, 0x5 ;  /* 0x00000005ff0c7424 */ /* 0x000fe400078e00ff */
[----:B------:R-:W-:-:S07]  /*15c30*/  IMAD.MOV.U32 R10, RZ, RZ, R14 ;  /* 0x000000ffff0a7224 */ /* 0x000fce00078e000e */
[----:B------:R-:W-:Y:S05]  /*15c40*/  WARPSYNC.COLLECTIVE R15, `(.L_x_2849) ;  /* 0x000000000f087348 */ /* 0x000fea0003c00000 */
[----:B------:R0:W1:Y:S02]  /*15c50*/  SHFL.IDX P6, R14, R13, R12, R11 ;  /* 0x0000000c0d0e7389 */ /* 0x00006400000c000b */
[----:B01----:R-:W-:Y:S01]  /*15c60*/  ENDCOLLECTIVE ;  /* 0x000000000000791b */ /* 0x003fe20003800000 */
.L_x_2849:
        /* <DEDUP_REMOVED lines=14> */
.L_x_2850:
[----:B------:R-:W-:Y:S02]  /*15d50*/  IMAD.MOV.U32 R13, RZ, RZ, R23 ;  /* 0x000000ffff0d7224 */ /* 0x000fe400078e0017 */
[----:B------:R-:W-:Y:S01]  /*15d60*/  IMAD.MOV.U32 R12, RZ, RZ, 0x6 ;  /* 0x00000006ff0c7424 */ /* 0x000fe200078e00ff */
[----:B------:R-:W-:-:S13]  /*15d70*/  IADD3 R2, P2, R14, R5, RZ ;  /* 0x000000050e027210 */ /* 0x000fda0007f5e0ff */
[----:B------:R-:W-:Y:S05]  /*15d80*/  WARPSYNC.COLLECTIVE R15, `(.L_x_2851) ;  /* 0x000000000f087348 */ /* 0x000fea0003c00000 */
[----:B------:R0:W1:Y:S02]  /*15d90*/  SHFL.IDX P6, R14, R13, R12, R11 ;  /* 0x0000000c0d0e7389 */ /* 0x00006400000c000b */
[----:B01----:R-:W-:Y:S01]  /*15da0*/  ENDCOLLECTIVE ;  /* 0x000000000000791b */ /* 0x003fe20003800000 */
.L_x_2851:
        /* <DEDUP_REMOVED lines=13> */
.L_x_2852:
[----:B------:R-:W-:Y:S02]  /*15e80*/  IMAD.MOV.U32 R13, RZ, RZ, R23 ;  /* 0x000000ffff0d7224 */ /* 0x000fe400078e0017 */
[----:B------:R-:W-:Y:S02]  /*15e90*/  IMAD.MOV.U32 R12, RZ, RZ, 0x7 ;  /* 0x00000007ff0c7424 */ /* 0x000fe400078e00ff */
[----:B------:R-:W-:-:S07]  /*15ea0*/  IMAD.MOV.U32 R10, RZ, RZ, R14 ;  /* 0x000000ffff0a7224 */ /* 0x000fce00078e000e */
[----:B------:R-:W-:Y:S05]  /*15eb0*/  WARPSYNC.COLLECTIVE R15, `(.L_x_2853) ;  /* 0x000000000f087348 */ /* 0x000fea0003c00000 */
[----:B------:R0:W1:Y:S02]  /*15ec0*/  SHFL.IDX P6, R14, R13, R12, R11 ;  /* 0x0000000c0d0e7389 */ /* 0x00006400000c000b */
[----:B01----:R-:W-:Y:S01]  /*15ed0*/  ENDCOLLECTIVE ;  /* 0x000000000000791b */ /* 0x003fe20003800000 */
.L_x_2853:
        /* <DEDUP_REMOVED lines=12> */
.L_x_2854:
[----:B------:R-:W-:Y:S05]  /*15fa0*/  BRA `(.L_x_2855) ;  /* 0xffffffb000bc7947 */ /* 0x000fea000383ffff */
.L_x_2733:
        /* <DEDUP_REMOVED lines=8> */
.L_x_2857:
[----:B------:R-:W-:Y:S05]  /*16030*/  BSYNC B0 ;  /* 0x0000000000007941 */ /* 0x000fea0003800000 */
.L_x_2856:
        /* <DEDUP_REMOVED lines=9> */
.L_x_2858:
        /* <DEDUP_REMOVED lines=23> */
.L_x_2859:
[----:B------:R-:W-:Y:S01]  /*16240*/  IMAD.MOV.U32 R12, RZ, RZ, 0x2 ;  /* 0x00000002ff0c7424 */ /* 0x000fe200078e00ff */
[----:B------:R-:W-:-:S05]  /*16250*/  SEL R14, R14, RZ, P1 ;  /* 0x000000ff0e0e7207 */ /* 0x000fca0000800000 */
[----:B------:R-:W-:-:S04]  /*16260*/  IMAD.IADD R7, R13, 0x1, R14 ;  /* 0x000000010d077824 */ /* 0x000fc800078e020e */
[----:B------:R-:W-:-:S07]  /*16270*/  IMAD.MOV.U32 R13, RZ, RZ, R7 ;  /* 0x000000ffff0d7224 */ /* 0x000fce00078e0007 */
[----:B------:R-:W-:Y:S05]  /*16280*/  WARPSYNC.COLLECTIVE R15, `(.L_x_2860) ;  /* 0x000000000f087348 */ /* 0x000fea0003c00000 */
[----:B------:R0:W1:Y:S02]  /*16290*/  SHFL.UP P6, R14, R13, R12, R11 ;  /* 0x0400000c0d0e7389 */ /* 0x00006400000c000b */
[----:B01----:R-:W-:Y:S01]  /*162a0*/  ENDCOLLECTIVE ;  /* 0x000000000000791b */ /* 0x003fe20003800000 */
.L_x_2860:
        /* <DEDUP_REMOVED lines=8> */
.L_x_2861:
[----:B------:R-:W-:Y:S01]  /*16330*/  IMAD.MOV.U32 R12, RZ, RZ, 0x8 ;  /* 0x00000008ff0c7424 */ /* 0x000fe200078e00ff */
[----:B------:R-:W-:-:S05]  /*16340*/  SEL R3, R14, RZ, P3 ;  /* 0x000000ff0e037207 */ /* 0x000fca0001800000 */
[----:B------:R-:W-:-:S04]  /*16350*/  IMAD.IADD R3, R2, 0x1, R3 ;  /* 0x0000000102037824 */ /* 0x000fc800078e0203 */
[----:B------:R-:W-:-:S07]  /*16360*/  IMAD.MOV.U32 R13, RZ, RZ, R3 ;  /* 0x000000ffff0d7224 */ /* 0x000fce00078e0003 */
[----:B------:R-:W-:Y:S05]  /*16370*/  WARPSYNC.COLLECTIVE R15, `(.L_x_2862) ;  /* 0x000000000f087348 */ /* 0x000fea0003c00000 */
[----:B------:R0:W1:Y:S02]  /*16380*/  SHFL.UP P6, R14, R13, R12, R11 ;  /* 0x0400000c0d0e7389 */ /* 0x00006400000c000b */
[----:B01----:R-:W-:Y:S01]  /*16390*/  ENDCOLLECTIVE ;  /* 0x000000000000791b */ /* 0x003fe20003800000 */
.L_x_2862:
[----:B------:R-:W-:Y:S01]  /*163a0*/  IMAD.MOV.U32 R12, RZ, RZ, 0x10 ;  /* 0x00000010ff0c7424 */ /* 0x000fe200078e00ff */
[----:B------:R-:W-:-:S05]  /*163b0*/  SEL R4, R14, RZ, P4 ;  /* 0x000000ff0e047207 */ /* 0x000fca0002000000 */
[----:B------:R-:W-:-:S04]  /*163c0*/  IMAD.IADD R4, R3, 0x1, R4 ;  /* 0x0000000103047824 */ /* 0x000fc800078e0204 */
[----:B------:R-:W-:-:S07]  /*163d0*/  IMAD.MOV.U32 R13, RZ, RZ, R4 ;  /* 0x000000ffff0d7224 */ /* 0x000fce00078e0004 */
[----:B------:R-:W-:Y:S05]  /*163e0*/  WARPSYNC.COLLECTIVE R15, `(.L_x_2863) ;  /* 0x000000000f087348 */ /* 0x000fea0003c00000 */
[----:B------:R0:W1:Y:S02]  /*163f0*/  SHFL.UP P6, R14, R13, R12, R11 ;  /* 0x0400000c0d0e7389 */ /* 0x00006400000c000b */
[----:B01----:R-:W-:Y:S01]  /*16400*/  ENDCOLLECTIVE ;  /* 0x000000000000791b */ /* 0x003fe20003800000 */
.L_x_2863:
        /* <DEDUP_REMOVED lines=8> */
.L_x_2864:
[----:B------:R-:W-:Y:S05]  /*16490*/  BRA `(.L_x_2865) ;  /* 0xffffffb000cc7947 */ /* 0x000fea000383ffff */
.L_x_2736:
[----:B------:R-:W-:Y:S01]  /*164a0*/  BSSY B0, `(.L_x_2866) ;  /* 0x0000007000007945 */ /* 0x000fe20003800000 */
[----:B------:R-:W-:Y:S02]  /*164b0*/  IMAD.MOV.U32 R12, RZ, RZ, 0x1 ;  /* 0x00000001ff0c7424 */ /* 0x000fe400078e00ff */
[----:B------:R-:W-:Y:S02]  /*164c0*/  IMAD.MOV.U32 R11, RZ, RZ, RZ ;  /* 0x000000ffff0b7224 */ /* 0x000fe400078e00ff */
[----:B------:R-:W-:-:S07]  /*164d0*/  IMAD.MOV.U32 R15, RZ, RZ, -0x1 ;  /* 0xffffffffff0f7424 */ /* 0x000fce00078e00ff */
[----:B------:R-:W-:Y:S05]  /*164e0*/  WARPSYNC.COLLECTIVE R15, `(.L_x_2867) ;  /* 0x000000000f087348 */ /* 0x000fea0003c00000 */
[----:B------:R0:W1:Y:S02]  /*164f0*/  SHFL.UP P6, R14, R13, R12, R11 ;  /* 0x0400000c0d0e7389 */ /* 0x00006400000c000b */
[----:B01----:R-:W-:Y:S01]  /*16500*/  ENDCOLLECTIVE ;  /* 0x000000000000791b */ /* 0x003fe20003800000 */
.L_x_2867:
[----:B------:R-:W-:Y:S05]  /*16510*/  BSYNC B0 ;  /* 0x0000000000007941 */ /* 0x000fea0003800000 */
.L_x_2866:
        /* <DEDUP_REMOVED lines=8> */
.L_x_2868:
[----:B------:R-:W-:Y:S01]  /*165a0*/  IMAD.MOV.U32 R12, RZ, RZ, 0x4 ;  /* 0x00000004ff0c7424 */ /* 0x000fe200078e00ff */
[----:B------:R-:W-:-:S05]  /*165b0*/  SEL R2, R14, RZ, P2 ;  /* 0x000000ff0e027207 */ /* 0x000fca0001000000 */
[----:B------:R-:W-:-:S04]  /*165c0*/  IMAD.IADD R2, R13, 0x1, R2 ;  /* 0x000000010d027824 */ /* 0x000fc800078e0202 */
[----:B------:R-:W-:-:S07]  /*165d0*/  IMAD.MOV.U32 R13, RZ, RZ, R2 ;  /* 0x000000ffff0d7224 */ /* 0x000fce00078e0002 */
[----:B------:R-:W-:Y:S05]  /*165e0*/  WARPSYNC.COLLECTIVE R15, `(.L_x_2869) ;  /* 0x000000000f087348 */ /* 0x000fea0003c00000 */
[----:B------:R0:W1:Y:S02]  /*165f0*/  SHFL.UP P6, R14, R13, R12, R11 ;  /* 0x0400000c0d0e7389 */ /* 0x00006400000c000b */
[----:B01----:R-:W-:Y:S01]  /*16600*/  ENDCOLLECTIVE ;  /* 0x000000000000791b */ /* 0x003fe20003800000 */
.L_x_2869:
[----:B------:R-:W-:Y:S01]  /*16610*/  IMAD.MOV.U32 R12, RZ, RZ, 0x8 ;  /* 0x00000008ff0c7424 */ /* 0x000fe200078e00ff */
[----:B------:R-:W-:-:S05]  /*16620*/  SEL R3, R14, RZ, P3 ;  /* 0x000000ff0e037207 */ /* 0x000fca0001800000 */
[----:B------:R-:W-:-:S04]  /*16630*/  IMAD.IADD R3, R2, 0x1, R3 ;  /* 0x0000000102037824 */ /* 0x000fc800078e0203 */
[----:B------:R-:W-:-:S07]  /*16640*/  IMAD.MOV.U32 R13, RZ, RZ, R3 ;  /* 0x000000ffff0d7224 */ /* 0x000fce00078e0003 */
[----:B------:R-:W-:Y:S05]  /*16650*/  WARPSYNC.COLLECTIVE R15, `(.L_x_2870) ;  /* 0x000000000f087348 */ /* 0x000fea0003c00000 */
[----:B------:R0:W1:Y:S02]  /*16660*/  SHFL.UP P6, R14, R13, R12, R11 ;  /* 0x0400000c0d0e7389 */ /* 0x00006400000c000b */
[----:B01----:R-:W-:Y:S01]  /*16670*/  ENDCOLLECTIVE ;  /* 0x000000000000791b */ /* 0x003fe20003800000 */
.L_x_2870:
[----:B------:R-:W-:Y:S01]  /*16680*/  IMAD.MOV.U32 R12, RZ, RZ, 0x10 ;  /* 0x00000010ff0c7424 */ /* 0x000fe200078e00ff */
[----:B------:R-:W-:-:S05]  /*16690*/  SEL R4, R14, RZ, P4 ;  /* 0x000000ff0e047207 */ /* 0x000fca0002000000 */
[----:B------:R-:W-:-:S04]  /*166a0*/  IMAD.IADD R4, R3, 0x1, R4 ;  /* 0x0000000103047824 */ /* 0x000fc800078e0204 */
[----:B------:R-:W-:-:S07]  /*166b0*/  IMAD.MOV.U32 R13, RZ, RZ, R4 ;  /* 0x000000ffff0d7224 */ /* 0x000fce00078e0004 */
[----:B------:R-:W-:Y:S05]  /*166c0*/  WARPSYNC.COLLECTIVE R15, `(.L_x_2871) ;  /* 0x000000000f087348 */ /* 0x000fea0003c00000 */
[----:B------:R0:W1:Y:S02]  /*166d0*/  SHFL.UP P6, R14, R13, R12, R11 ;  /* 0x0400000c0d0e7389 */ /* 0x00006400000c000b */
[----:B01----:R-:W-:Y:S01]  /*166e0*/  ENDCOLLECTIVE ;  /* 0x000000000000791b */ /* 0x003fe20003800000 */
.L_x_2871:
        /* <DEDUP_REMOVED lines=8> */
.L_x_2872:
[----:B------:R-:W-:Y:S05]  /*16770*/  BRA `(.L_x_2873) ;  /* 0xffffffb000b87947 */ /* 0x000fea000383ffff */
.L_x_2738:
[----:B------:R-:W-:Y:S01]  /*16780*/  BSSY B0, `(.L_x_2874) ;  /* 0x0000006000007945 */ /* 0x000fe20003800000 */
[----:B------:R-:W-:Y:S01]  /*16790*/  PLOP3.LUT P6, PT, P6, PT, PT, 0x8, 0x0 ;  /* 0x000000000000781c */ /* 0x000fe200037ce170 */
[----:B------:R-:W-:-:S12]  /*167a0*/  IMAD.MOV.U32 R15, RZ, RZ, -0x1 ;  /* 0xffffffffff0f7424 */ /* 0x000fd800078e00ff */
[----:B0-----:R-:W-:Y:S05]  /*167b0*/  WARPSYNC.COLLECTIVE R15, `(.L_x_2875) ;  /* 0x000000000f087348 */ /* 0x001fea0003c00000 */
[----:B------:R-:W-:Y:S01]  /*167c0*/  VOTE.ANY R14, PT, P6 ;  /* 0x00000000000e7806 */ /* 0x000fe200030e0100 */
[----:B0-----:R-:W-:Y:S06]  /*167d0*/  ENDCOLLECTIVE ;  /* 0x000000000000791b */ /* 0x001fec0003800000 */
.L_x_2875:
[----:B------:R-:W-:Y:S05]  /*167e0*/  BSYNC B0 ;  /* 0x0000000000007941 */ /* 0x000fea0003800000 */
.L_x_2874:
        /* <DEDUP_REMOVED lines=8> */
.L_x_2876:
[----:B------:R-:W-:Y:S02]  /*16870*/  IMAD.IADD R19, R12, 0x1, R19 ;  /* 0x000000010c137824 */ /* 0x000fe400078e0213 */
[----:B------:R-:W-:Y:S02]  /*16880*/  IMAD.MOV.U32 R13, RZ, RZ, R8 ;  /* 0x000000ffff0d7224 */ /* 0x000fe400078e0008 */
[----:B------:R-:W-:-:S07]  /*16890*/  IMAD.MOV.U32 R17, RZ, RZ, R14 ;  /* 0x000000ffff117224 */ /* 0x000fce00078e000e */
[----:B------:R-:W-:Y:S05]  /*168a0*/  WARPSYNC.COLLECTIVE R15, `(.L_x_2877) ;  /* 0x000000000f087348 */ /* 0x000fea0003c00000 */
[----:B------:R0:W1:Y:S02]  /*168b0*/  SHFL.IDX P6, R14, R13, R12, R11 ;  /* 0x0000000c0d0e7389 */ /* 0x00006400000c000b */
[----:B01----:R-:W-:Y:S01]  /*168c0*/  ENDCOLLECTIVE ;  /* 0x000000000000791b */ /* 0x003fe20003800000 */
.L_x_2877:
[----:B------:R-:W-:Y:S01]  /*168d0*/  IMAD.MOV.U32 R8, RZ, RZ, R14 ;  /* 0x000000ffff087224 */ /* 0x000fe200078e000e */
[----:B------:R-:W-:Y:S06]  /*168e0*/  BRA `(.L_x_2878) ;  /* 0xffffffb0009c7947 */ /* 0x000fec000383ffff */
.L_x_2740:
[----:B------:R-:W-:Y:S01]  /*168f0*/  BSSY B0, `(.L_x_2879) ;  /* 0x0000007000007945 */ /* 0x000fe20003800000 */
[----:B------:R-:W-:Y:S02]  /*16900*/  IMAD.MOV.U32 R13, RZ, RZ, R2 ;  /* 0x000000ffff0d7224 */ /* 0x000fe400078e0002 */
[----:B------:R-:W-:Y:S02]  /*16910*/  IMAD.MOV.U32 R11, RZ, RZ, 0x1f ;  /* 0x0000001fff0b7424 */ /* 0x000fe400078e00ff */
[----:B------:R-:W-:-:S07]  /*16920*/  IMAD.MOV.U32 R15, RZ, RZ, -0x1 ;  /* 0xffffffffff0f7424 */ /* 0x000fce00078e00ff */
[----:B0-23--:R-:W-:Y:S05]  /*16930*/  WARPSYNC.COLLECTIVE R15, `(.L_x_2880) ;  /* 0x000000000f087348 */ /* 0x00dfea0003c00000 */
[----:B------:R1:W4:Y:S02]  /*16940*/  SHFL.IDX P6, R14, R13, R12, R11 ;  /* 0x0000000c0d0e7389 */ /* 0x00032400000c000b */
[----:B01234-:R-:W-:Y:S01]  /*16950*/  ENDCOLLECTIVE ;  /* 0x000000000000791b */ /* 0x01ffe20003800000 */
.L_x_2880:
[----:B------:R-:W-:Y:S05]  /*16960*/  BSYNC B0 ;  /* 0x0000000000007941 */ /* 0x000fea0003800000 */
.L_x_2879:
[----:B------:R-:W-:Y:S01]  /*16970*/  IMAD.MOV.U32 R7, RZ, RZ, R14 ;  /* 0x000000ffff077224 */ /* 0x000fe200078e000e */
[----:B------:R-:W-:Y:S06]  /*16980*/  BRA `(.L_x_2739) ;  /* 0xffffffb0008c7947 */ /* 0x000fec000383ffff */
.L_x_2746:
[----:B0-----:R0:W1:Y:S02]  /*16990*/  SYNCS.PHASECHK.TRANS64.TRYWAIT P0, [R4+URZ+0x28820], R0 ;  /* 0x02882000040075a7 */ /* 0x001064000800017f */
[----:B-1----:R-:W-:Y:S05]  /*169a0*/  @!P0 NANOSLEEP.SYNCS 0x989680 ;  /* 0x009896800000895d */ /* 0x002fea0003900000 */
[----:B------:R-:W1:Y:S02]  /*169b0*/  @!P0 SYNCS.PHASECHK.TRANS64 P0, [R4+URZ+0x28820], R0 ;  /* 0x02882000040085a7 */ /* 0x000e64000800007f */
[----:B-1----:R-:W-:Y:S05]  /*169c0*/  @!P0 BRA `(.L_x_2746) ;  /* 0xfffffffc00f08947 */ /* 0x002fea000383ffff */
[----:B------:R-:W-:Y:S05]  /*169d0*/  BRA `(.L_x_2881) ;  /* 0xffffffb800e47947 */ /* 0x000fea000383ffff */
.L_x_2747:
[----:B------:R-:W1:Y:S01]  /*169e0*/  S2R R2, SR_TID.X ;  /* 0x0000000000027919 */ /* 0x000e620000002100 */
[----:B------:R-:W-:Y:S01]  /*169f0*/  BSSY B0, `(.L_x_2882) ;  /* 0x000000a000007945 */ /* 0x000fe20003800000 */
[----:B------:R-:W-:Y:S02]  /*16a00*/  IMAD.MOV.U32 R12, RZ, RZ, RZ ;  /* 0x000000ffff0c7224 */ /* 0x000fe400078e00ff */
[----:B------:R-:W-:Y:S02]  /*16a10*/  IMAD.MOV.U32 R11, RZ, RZ, 0x1f ;  /* 0x0000001fff0b7424 */ /* 0x000fe400078e00ff */
[----:B------:R-:W-:Y:S01]  /*16a20*/  IMAD.MOV.U32 R15, RZ, RZ, -0x1 ;  /* 0xffffffffff0f7424 */ /* 0x000fe200078e00ff */
[----:B-1----:R-:W-:-:S04]  /*16a30*/  SHF.R.U32.HI R2, RZ, 0x5, R2 ;  /* 0x00000005ff027819 */ /* 0x002fc80000011602 */
[----:B------:R-:W-:-:S05]  /*16a40*/  LOP3.LUT R2, R2, 0x3, RZ, 0xc0, !PT ;  /* 0x0000000302027812 */ /* 0x000fca00078ec0ff */
[----:B------:R-:W-:-:S07]  /*16a50*/  IMAD.MOV.U32 R13, RZ, RZ, R2 ;  /* 0x000000ffff0d7224 */ /* 0x000fce00078e0002 */
[----:B0-2---:R-:W-:Y:S05]  /*16a60*/  WARPSYNC.COLLECTIVE R15, `(.L_x_2883) ;  /* 0x000000000f087348 */ /* 0x005fea0003c00000 */
[----:B------:R1:W3:Y:S02]  /*16a70*/  SHFL.IDX P6, R14, R13, R12, R11 ;  /* 0x0000000c0d0e7389 */ /* 0x0002e400000c000b */
[----:B0123--:R-:W-:Y:S01]  /*16a80*/  ENDCOLLECTIVE ;  /* 0x000000000000791b */ /* 0x00ffe20003800000 */
.L_x_2883:
[----:B------:R-:W-:Y:S05]  /*16a90*/  BSYNC B0 ;  /* 0x0000000000007941 */ /* 0x000fea0003800000 */
.L_x_2882:
[----:B------:R-:W-:Y:S05]  /*16aa0*/  BRA `(.L_x_2884) ;  /* 0xffffffb800cc7947 */ /* 0x000fea000383ffff */
.L_x_2750:
[----:B------:R-:W-:Y:S01]  /*16ab0*/  BSSY B1, `(.L_x_2885) ;  /* 0x0000006000017945 */ /* 0x000fe20003800000 */
[----:B------:R-:W-:-:S07]  /*16ac0*/  IMAD.MOV.U32 R15, RZ, RZ, -0x1 ;  /* 0xffffffffff0f7424 */ /* 0x000fce00078e00ff */
[----:B0-2---:R-:W-:Y:S05]  /*16ad0*/  WARPSYNC.COLLECTIVE R15, `(.L_x_2886) ;  /* 0x000000000f0c7348 */ /* 0x005fea0003c00000 */
[----:B------:R-:W-:Y:S02]  /*16ae0*/  ELECT P6, UR62, PT ;  /* 0x00000000003e782f */ /* 0x000fe400038c0000 */
[----:B------:R-:W-:Y:S01]  /*16af0*/  MOV R14, UR62 ;  /* 0x0000003e000e7c02 */ /* 0x000fe20008000f00 */
[----:B0-2---:R-:W-:Y:S10]  /*16b00*/  ENDCOLLECTIVE ;  /* 0x000000000000791b */ /* 0x005ff40003800000 */
.L_x_2886:
[----:B------:R-:W-:Y:S05]  /*16b10*/  BSYNC B1 ;  /* 0x0000000000017941 */ /* 0x000fea0003800000 */
.L_x_2885:
[----:B------:R-:W-:Y:S05]  /*16b20*/  BRA `(.L_x_2887) ;  /* 0xffffffb800c47947 */ /* 0x000fea000383ffff */
.L_x_2752:
[----:B0-----:R0:W1:Y:S02]  /*16b30*/  SYNCS.PHASECHK.TRANS64.TRYWAIT P1, [R5+URZ+0x28840], R0 ;  /* 0x02884000050075a7 */ /* 0x001064000802017f */
[----:B-1----:R-:W-:Y:S05]  /*16b40*/  @!P1 NANOSLEEP.SYNCS 0x989680 ;  /* 0x009896800000995d */ /* 0x002fea0003900000 */
[----:B------:R-:W1:Y:S02]  /*16b50*/  @!P1 SYNCS.PHASECHK.TRANS64 P1, [R5+URZ+0x28840], R0 ;  /* 0x02884000050095a7 */ /* 0x000e64000802007f */
[----:B-1----:R-:W-:Y:S05]  /*16b60*/  @!P1 BRA `(.L_x_2752) ;  /* 0xfffffffc00f09947 */ /* 0x002fea000383ffff */
[----:B------:R-:W-:Y:S05]  /*16b70*/  BRA `(.L_x_2888) ;  /* 0xffffffb800e47947 */ /* 0x000fea000383ffff */
.L_x_2754:
[----:B-1----:R1:W3:Y:S02]  /*16b80*/  SYNCS.PHASECHK.TRANS64.TRYWAIT P1, [R25+URZ+0x28840], R2 ;  /* 0x02884002190075a7 */ /* 0x0022e4000802017f */
[----:B---3--:R-:W-:Y:S05]  /*16b90*/  @!P1 NANOSLEEP.SYNCS 0x989680 ;  /* 0x009896800000995d */ /* 0x008fea0003900000 */
[----:B------:R-:W3:Y:S02]  /*16ba0*/  @!P1 SYNCS.PHASECHK.TRANS64 P1, [R25+URZ+0x28840], R2 ;  /* 0x02884002190095a7 */ /* 0x000ee4000802007f */
[----:B---3--:R-:W-:Y:S05]  /*16bb0*/  @!P1 BRA `(.L_x_2754) ;  /* 0xfffffffc00f09947 */ /* 0x008fea000383ffff */
[----:B------:R-:W-:Y:S05]  /*16bc0*/  BRA `(.L_x_2889) ;  /* 0xffffffb800f07947 */ /* 0x000fea000383ffff */
.L_x_2756:
[----:B---3--:R3:W4:Y:S02]  /*16bd0*/  SYNCS.PHASECHK.TRANS64.TRYWAIT P1, [R5+URZ+0x28860], R0 ;  /* 0x02886000050075a7 */ /* 0x008724000802017f */
[----:B----4-:R-:W-:Y:S05]  /*16be0*/  @!P1 NANOSLEEP.SYNCS 0x989680 ;  /* 0x009896800000995d */ /* 0x010fea0003900000 */
[----:B------:R-:W4:Y:S02]  /*16bf0*/  @!P1 SYNCS.PHASECHK.TRANS64 P1, [R5+URZ+0x28860], R0 ;  /* 0x02886000050095a7 */ /* 0x000f24000802007f */
[----:B----4-:R-:W-:Y:S05]  /*16c00*/  @!P1 BRA `(.L_x_2756) ;  /* 0xfffffffc00f09947 */ /* 0x010fea000383ffff */
[----:B------:R-:W-:Y:S05]  /*16c10*/  BRA `(.L_x_2890) ;  /* 0xffffffb800ec7947 */ /* 0x000fea000383ffff */
.L_x_2891:
        /* <DEDUP_REMOVED lines=14> */
.L_x_3549:


//--------------------- .text._ZN7cutlass13device_kernelIN5flash11enable_sm90INS1_16FlashAttnFwdSm90INS1_25CollectiveMainloopFwdSm90ILi2EN4cute5tupleIJNS5_1CILi1EEES8_S8_EEENS6_IJNS7_ILi128EEESA_SA_EEELi128ENS_6half_tEfNS_4arch4Sm90ELb1ELb0ELb0ELb1ELb1ELb1ELb0ELb1ELb1ELb1ELb1ELb0EEENS1_21CollectiveEpilogueFwdISB_S9_SC_SE_Li256ELb1ELb1ELb1ELb0EEENS1_36VarlenDynamicPersistentTileSchedulerILi128ELi128ELi256ELi128ELb1ELb1ELb1ELb1ELb1ELb1EEEEEEEEEvNT_6ParamsE --------------------------
	.section	.text._ZN7cutlass13device_kernelIN5flash11enable_sm90INS1_16FlashAttnFwdSm90INS1_25CollectiveMainloopFwdSm90ILi2EN4cute5tupleIJNS5_1CILi1EEES8_S8_EEENS6_IJNS7_ILi128EEESA_SA_EEELi128ENS_6half_tEfNS_4arch4Sm90ELb1ELb0ELb0ELb1ELb1ELb1ELb0ELb1ELb1ELb1ELb1ELb0EEENS1_21CollectiveEpilogueFwdISB_S9_SC_SE_Li256ELb1ELb1ELb1ELb0EEENS1_36VarlenDynamicPersistentTileSchedulerILi128ELi128ELi256ELi128ELb1ELb1ELb1ELb1ELb1ELb1EEEEEEEEEvNT_6ParamsE,"ax",@progbits
	.align	128
.text._ZN7cutlass13device_kernelIN5flash11enable_sm90INS1_16FlashAttnFwdSm90INS1_25CollectiveMainloopFwdSm90ILi2EN4cute5tupleIJNS5_1CILi1EEES8_S8_EEENS6_IJNS7_ILi128EEESA_SA_EEELi128ENS_6half_tEfNS_4arch4Sm90ELb1ELb0ELb0ELb1ELb1ELb1ELb0ELb1ELb1ELb1ELb1ELb0EEENS1_21CollectiveEpilogueFwdISB_S9_SC_SE_Li256ELb1ELb1ELb1ELb0EEENS1_36VarlenDynamicPersistentTileSchedulerILi128ELi128ELi256ELi128ELb1ELb1ELb1ELb1ELb1ELb1EEEEEEEEEvNT_6ParamsE:
        .type           _ZN7cutlass13device_kernelIN5flash11enable_sm90INS1_16FlashAttnFwdSm90INS1_25CollectiveMainloopFwdSm90ILi2EN4cute5tupleIJNS5_1CILi1EEES8_S8_EEENS6_IJNS7_ILi128EEESA_SA_EEELi128ENS_6half_tEfNS_4arch4Sm90ELb1ELb0ELb0ELb1ELb1ELb1ELb0ELb1ELb1ELb1ELb1ELb0EEENS1_21CollectiveEpilogueFwdISB_S9_SC_SE_Li256ELb1ELb1ELb1ELb0EEENS1_36VarlenDynamicPersistentTileSchedulerILi128ELi128ELi256ELi128ELb1ELb1ELb1ELb1ELb1ELb1EEEEEEEEEvNT_6ParamsE,@function
        .size           _ZN7cutlass13device_kernelIN5flash11enable_sm90INS1_16FlashAttnFwdSm90INS1_25CollectiveMainloopFwdSm90ILi2EN4cute5tupleIJNS5_1CILi1EEES8_S8_EEENS6_IJNS7_ILi128EEESA_SA_EEELi128ENS_6half_tEfNS_4arch4Sm90ELb1ELb0ELb0ELb1ELb1ELb1ELb0ELb1ELb1ELb1ELb1ELb0EEENS1_21CollectiveEpilogueFwdISB_S9_SC_SE_Li256ELb1ELb1ELb1ELb0EEENS1_36VarlenDynamicPersistentTileSchedulerILi128ELi128ELi256ELi128ELb1ELb1ELb1ELb1ELb1ELb1EEEEEEEEEvNT_6ParamsE,(.L_x_3550 - _ZN7cutlass13device_kernelIN5flash11enable_sm90INS1_16FlashAttnFwdSm90INS1_25CollectiveMainloopFwdSm90ILi2EN4cute5tupleIJNS5_1CILi1EEES8_S8_EEENS6_IJNS7_ILi128EEESA_SA_EEELi128ENS_6half_tEfNS_4arch4Sm90ELb1ELb0ELb0ELb1ELb1ELb1ELb0ELb1ELb1ELb1ELb1ELb0EEENS1_21CollectiveEpilogueFwdISB_S9_SC_SE_Li256ELb1ELb1ELb1ELb0EEENS1_36VarlenDynamicPersistentTileSchedulerILi128ELi128ELi256ELi128ELb1ELb1ELb1ELb1ELb1ELb1EEEEEEEEEvNT_6ParamsE)
        .other          _ZN7cutlass13device_kernelIN5flash11enable_sm90INS1_16FlashAttnFwdSm90INS1_25CollectiveMainloopFwdSm90ILi2EN4cute5tupleIJNS5_1CILi1EEES8_S8_EEENS6_IJNS7_ILi128EEESA_SA_EEELi128ENS_6half_tEfNS_4arch4Sm90ELb1ELb0ELb0ELb1ELb1ELb1ELb0ELb1ELb1ELb1ELb1ELb0EEENS1_21CollectiveEpilogueFwdISB_S9_SC_SE_Li256ELb1ELb1ELb1ELb0EEENS1_36VarlenDynamicPersistentTileSchedulerILi128ELi128ELi256ELi128ELb1ELb1ELb1ELb1ELb1ELb1EEEEEEEEEvNT_6ParamsE,@"STO_CUDA_ENTRY STV_DEFAULT"
_ZN7cutlass13device_kernelIN5flash11enable_sm90INS1_16FlashAttnFwdSm90INS1_25CollectiveMainloopFwdSm90ILi2EN4cute5tupleIJNS5_1CILi1EEES8_S8_EEENS6_IJNS7_ILi128EEESA_SA_EEELi128ENS_6half_tEfNS_4arch4Sm90ELb1ELb0ELb0ELb1ELb1ELb1ELb0ELb1ELb1ELb1ELb1ELb0EEENS1_21CollectiveEpilogueFwdISB_S9_SC_SE_Li256ELb1ELb1ELb1ELb0EEENS1_36VarlenDynamicPersistentTileSchedulerILi128ELi128ELi256ELi128ELb1ELb1ELb1ELb1ELb1ELb1EEEEEEEEEvNT_6ParamsE:
        /* <DEDUP_REMOVED lines=18> */
.L_x_2893:
[----:B------:R-:W-:Y:S05]  /*0120*/  BSYNC B0 ;  /* 0x0000000000007941 */ /* 0x000fea0003800000 */
.L_x_2892:
        /* <DEDUP_REMOVED lines=41> */
.L_x_2894:
        /* <DEDUP_REMOVED lines=22> */
.L_x_2895:
        /* <DEDUP_REMOVED lines=18> */
.L_x_2896:
        /* <DEDUP_REMOVED lines=22> */
.L_x_2897:
        /* <DEDUP_REMOVED lines=22> */
.L_x_2898:
        /* <DEDUP_REMOVED lines=8> */
.L_x_2901:
        /* <DEDUP_REMOVED lines=19> */
[----:B------:R-:W-:Y:S01]  /*0ab0*/  R2UR UR40, R18 ;  /* 0x00000000122872ca */ /* 0x000fe200000e0000 */
[----:B------:R-:W-:Y:S01]  /*0ac0*/  IMAD.MOV.U32 R19, RZ, RZ, RZ ;  /* 0x000000ffff137224 */ /* 0x000fe200078e00ff */
[----:B------:R-:W-:Y:S01]  /*0ad0*/  MOV R190, RZ ;  /* 0x000000ff00be7202 */ /* 0x000fe20000000f00 */
[----:B------:R-:W-:Y:S01]  /*0ae0*/  IMAD.MOV.U32 R189, RZ, RZ, RZ ;  /* 0x000000ffffbd7224 */ /* 0x000fe200078e00ff */
[----:B------:R-:W-:Y:S01]  /*0af0*/  SHF.R.S32.HI R0, RZ, 0x1f, R12 ;  /* 0x0000001fff007819 */ /* 0x000fe2000001140c */
[----:B------:R-:W-:Y:S01]  /*0b00*/  IMAD.MOV.U32 R186, RZ, RZ, RZ ;  /* 0x000000ffffba7224 */ /* 0x000fe200078e00ff */
[----:B------:R-:W-:Y:S02]  /*0b10*/  ULOP3.LUT UR41, UR36, 0x1, URZ, 0xfc, !UPT ;  /* 0x0000000124297892 */ /* 0x000fe4000f8efc3f */
[CC--:B------:R-:W-:Y:S01]  /*0b20*/  LEA.HI R2, R0.reuse, R12.reuse, RZ, 0x7 ;  /* 0x0000000c00027211 */ /* 0x0c0fe200078f38ff */
[----:B------:R-:W-:Y:S01]  /*0b30*/  UMOV UR39, URZ ;  /* 0x0000003f00277c82 */ /* 0x000fe20008000000 */
[----:B------:R-:W-:-:S02]  /*0b40*/  LEA.HI R4, R0, R12, RZ, 0x5 ;  /* 0x0000000c00047211 */ /* 0x000fc400078f28ff */
[----:B------:R-:W-:Y:S01]  /*0b50*/  LOP3.LUT R220, R2, 0xffffff80, RZ, 0xc0, !PT ;  /* 0xffffff8002dc7812 */ /* 0x000fe200078ec0ff */
[----:B------:R-:W-:Y:S01]  /*0b60*/  UIADD3 UR40, UR40, 0x10400, URZ ;  /* 0x0001040028287890 */ /* 0x000fe2000fffe03f */
[-C--:B------:R-:W-:Y:S02]  /*0b70*/  LEA.HI R3, R0, R12.reuse, RZ, 0x4 ;  /* 0x0000000c00037211 */ /* 0x080fe400078f20ff */
[----:B------:R-:W-:Y:S01]  /*0b80*/  SHF.L.U32 R5, R4, 0x5, RZ ;  /* 0x0000000504057819 */ /* 0x000fe200000006ff */
[C---:B------:R-:W-:Y:S01]  /*0b90*/  IMAD.IADD R220, R12.reuse, 0x1, -R220 ;  /* 0x000000010cdc7824 */ /* 0x040fe200078e0adc */
[----:B------:R-:W-:Y:S02]  /*0ba0*/  LOP3.LUT R4, R3, 0x3fffff0, RZ, 0xc0, !PT ;  /* 0x03fffff003047812 */ /* 0x000fe400078ec0ff */
[----:B------:R-:W-:Y:S02]  /*0bb0*/  LOP3.LUT R5, R5, 0xfffffc00, RZ, 0xc0, !PT ;  /* 0xfffffc0005057812 */ /* 0x000fe400078ec0ff */
[----:B------:R-:W-:Y:S01]  /*0bc0*/  SHF.R.S32.HI R7, RZ, 0x1f, R220 ;  /* 0x0000001fff077819 */ /* 0x000fe200000114dc */
[----:B------:R-:W-:Y:S01]  /*0bd0*/  IMAD.IADD R4, R12, 0x1, -R4 ;  /* 0x000000010c047824 */ /* 0x000fe200078e0a04 */
[----:B------:R-:W-:-:S02]  /*0be0*/  LEA.HI R11, R0, R12, RZ, 0x2 ;  /* 0x0000000c000b7211 */ /* 0x000fc400078f10ff */
[----:B------:R-:W-:Y:S02]  /*0bf0*/  LEA.HI R8, R7, R220, RZ, 0x2 ;  /* 0x000000dc07087211 */ /* 0x000fe400078f10ff */
[----:B------:R-:W-:Y:S02]  /*0c00*/  SHF.R.S32.HI R16, RZ, 0x7, R2 ;  /* 0x00000007ff107819 */ /* 0x000fe40000011402 */
[--C-:B------:R-:W-:Y:S02]  /*0c10*/  SHF.R.S32.HI R9, RZ, 0x2, R8.reuse ;  /* 0x00000002ff097819 */ /* 0x100fe40000011408 */
[----:B------:R-:W-:Y:S02]  /*0c20*/  SHF.R.S32.HI R6, RZ, 0x1f, R8 ;  /* 0x0000001fff067819 */ /* 0x000fe40000011408 */
[----:B------:R-:W-:Y:S02]  /*0c30*/  LOP3.LUT R11, R11, 0xfffffffc, RZ, 0xc0, !PT ;  /* 0xfffffffc0b0b7812 */ /* 0x000fe400078ec0ff */
[----:B------:R-:W-:-:S02]  /*0c40*/  LEA.HI R6, R6, R9, RZ, 0x3 ;  /* 0x0000000906067211 */ /* 0x000fc400078f18ff */
[----:B------:R-:W-:Y:S01]  /*0c50*/  LEA.HI R7, R7, R220, RZ, 0x5 ;  /* 0x000000dc07077211 */ /* 0x000fe200078f28ff */
[----:B------:R-:W-:Y:S01]  /*0c60*/  IMAD.IADD R11, R12, 0x1, -R11 ;  /* 0x000000010c0b7824 */ /* 0x000fe200078e0a0b */
[----:B------:R-:W-:Y:S01]  /*0c70*/  LOP3.LUT R10, R6, 0xfffffff8, RZ, 0xc0, !PT ;  /* 0xfffffff8060a7812 */ /* 0x000fe200078ec0ff */
[----:B------:R-:W-:Y:S01]  /*0c80*/  IMAD R6, R4, 0x40, R5 ;  /* 0x0000004004067824 */ /* 0x000fe200078e0205 */
[----:B------:R-:W-:Y:S02]  /*0c90*/  SHF.R.S32.HI R4, RZ, 0x4, R3 ;  /* 0x00000004ff047819 */ /* 0x000fe40000011403 */
[----:B------:R-:W-:Y:S01]  /*0ca0*/  LEA.HI R2, R2, R16, RZ, 0x1 ;  /* 0x0000001002027211 */ /* 0x000fe200078f08ff */
[----:B------:R-:W-:Y:S01]  /*0cb0*/  IMAD.IADD R10, R9, 0x1, -R10 ;  /* 0x00000001090a7824 */ /* 0x000fe200078e0a0a */
[----:B------:R-:W-:Y:S02]  /*0cc0*/  LEA.HI R3, R3, R4, RZ, 0x1 ;  /* 0x0000000403037211 */ /* 0x000fe400078f08ff */
[----:B------:R-:W-:-:S02]  /*0cd0*/  SHF.R.S32.HI R7, RZ, 0x5, R7 ;  /* 0x00000005ff077819 */ /* 0x000fc40000011407 */
[----:B------:R-:W-:Y:S02]  /*0ce0*/  LOP3.LUT R3, R3, 0x1ffffffe, RZ, 0xc0, !PT ;  /* 0x1ffffffe03037812 */ /* 0x000fe400078ec0ff */
[----:B------:R-:W-:Y:S01]  /*0cf0*/  LOP3.LUT R2, R2, 0x3fffffe, RZ, 0xc0, !PT ;  /* 0x03fffffe02027812 */ /* 0x000fe200078ec0ff */
[----:B------:R-:W-:Y:S01]  /*0d00*/  IMAD R7, R7, 0x10, R10 ;  /* 0x0000001007077824 */ /* 0x000fe200078e020a */
[----:B------:R-:W-:Y:S02]  /*0d10*/  LEA.HI R187, R0, R12, RZ, 0x3 ;  /* 0x0000000c00bb7211 */ /* 0x000fe400078f18ff */
[----:B------:R-:W-:Y:S01]  /*0d20*/  LEA.HI R5, R11, R11, RZ, 0x1 ;  /* 0x0000000b0b057211 */ /* 0x000fe200078f08ff */
[----:B------:R-:W-:Y:S01]  /*0d30*/  IMAD.IADD R2, R16, 0x1, -R2 ;  /* 0x0000000110027824 */ /* 0x000fe200078e0a02 */
[----:B------:R-:W-:Y:S02]  /*0d40*/  IADD3 R3, R4, -R3, RZ ;  /* 0x8000000304037210 */ /* 0x000fe40007ffe0ff */
[----:B------:R-:W-:-:S02]  /*0d50*/  LOP3.LUT R207, R187, 0xfffffff8, RZ, 0xc0, !PT ;  /* 0xfffffff8bbcf7812 */ /* 0x000fc400078ec0ff */
[----:B------:R-:W-:Y:S01]  /*0d60*/  LOP3.LUT R4, R5, 0x1ffffffe, RZ, 0xc0, !PT ;  /* 0x1ffffffe05047812 */ /* 0x000fe200078ec0ff */
[----:B------:R-:W-:Y:S01]  /*0d70*/  IMAD R3, R3, 0x8, R6 ;  /* 0x0000000803037824 */ /* 0x000fe200078e0206 */
[----:B------:R-:W-:Y:S01]  /*0d80*/  LEA.HI R0, R0, R12, RZ, 0x6 ;  /* 0x0000000c00007211 */ /* 0x000fe200078f30ff */
[----:B------:R-:W-:Y:S01]  /*0d90*/  IMAD.IADD R207, R12, 0x1, -R207 ;  /* 0x000000010ccf7824 */ /* 0x000fe200078e0acf */
[----:B------:R-:W-:Y:S01]  /*0da0*/  SHF.R.S32.HI R187, RZ, 0x3, R187 ;  /* 0x00000003ffbb7819 */ /* 0x000fe200000114bb */
[----:B------:R-:W-:Y:S01]  /*0db0*/  IMAD.IADD R4, R11, 0x1, -R4 ;  /* 0x000000010b047824 */ /* 0x000fe200078e0a04 */
[----:B------:R-:W-:Y:S01]  /*0dc0*/  LEA R20, R2, R7, 0x6 ;  /* 0x0000000702147211 */ /* 0x000fe200078e30ff */
[----:B------:R-:W-:Y:S01]  /*0dd0*/  IMAD.SHL.U32 R0, R0, 0x8, RZ ;  /* 0x0000000800007824 */ /* 0x000fe200078e00ff */
[C---:B------:R-:W-:Y:S01]  /*0de0*/  SHF.L.U32 R2, R187.reuse, 0x6, RZ ;  /* 0x00000006bb027819 */ /* 0x040fe200000006ff */
[C---:B------:R-:W-:Y:S01]  /*0df0*/  VIADD R12, R187.reuse, 0x20 ;  /* 0x00000020bb0c7836 */ /* 0x040fe20000000000 */
[----:B------:R0:W-:Y:S01]  /*0e00*/  STL [R1+0x18], R3 ;  /* 0x0000180301007387 */ /* 0x0001e20000100800 */
[C---:B------:R-:W-:Y:S01]  /*0e10*/  VIADD R9, R187.reuse, 0x40 ;  /* 0x00000040bb097836 */ /* 0x040fe20000000000 */
[----:B------:R-:W-:Y:S01]  /*0e20*/  LOP3.LUT R205, R0, 0xfffffe00, RZ, 0xc0, !PT ;  /* 0xfffffe0000cd7812 */ /* 0x000fe200078ec0ff */
[----:B------:R-:W-:Y:S01]  /*0e30*/  VIADD R11, R187, 0x60 ;  /* 0x00000060bb0b7836 */ /* 0x000fe20000000000 */
[----:B------:R-:W-:Y:S01]  /*0e40*/  SHF.R.S32.HI R0, RZ, 0x1f, R12 ;  /* 0x0000001fff007819 */ /* 0x000fe2000001140c */
[----:B------:R-:W-:Y:S01]  /*0e50*/  IMAD.SHL.U32 R16, R207, 0x8, RZ ;  /* 0x00000008cf107824 */ /* 0x000fe200078e00ff */
[----:B------:R1:W-:Y:S01]  /*0e60*/  STL [R1+0x14], R20 ;  /* 0x0000141401007387 */ /* 0x0003e20000100800 */
[----:B------:R-:W-:Y:S01]  /*0e70*/  IMAD.SHL.U32 R197, R9, 0x40, RZ ;  /* 0x0000004009c57824 */ /* 0x000fe200078e00ff */
[----:B------:R-:W-:Y:S01]  /*0e80*/  SHF.R.S32.HI R10, RZ, 0x1f, R11 ;  /* 0x0000001fff0a7819 */ /* 0x000fe2000001140b */
[----:B------:R-:W-:Y:S01]  /*0e90*/  IMAD.SHL.U32 R196, R11, 0x40, RZ ;  /* 0x000000400bc47824 */ /* 0x000fe200078e00ff */
[----:B0-----:R-:W-:Y:S01]  /*0ea0*/  LOP3.LUT R3, R2, 0x1c0, RZ, 0xc0, !PT ;  /* 0x000001c002037812 */ /* 0x001fe200078ec0ff */
[----:B------:R-:W-:Y:S01]  /*0eb0*/  IMAD.MOV.U32 R5, RZ, RZ, R13 ;  /* 0x000000ffff057224 */ /* 0x000fe200078e000d */
[----:B------:R-:W-:Y:S01]  /*0ec0*/  SHF.R.S32.HI R2, RZ, 0x1f, R9 ;  /* 0x0000001fff027819 */ /* 0x000fe20000011409 */
[----:B------:R-:W-:Y:S01]  /*0ed0*/  IMAD.MOV.U32 R6, RZ, RZ, R14 ;  /* 0x000000ffff067224 */ /* 0x000fe200078e000e */
[----:B------:R-:W-:Y:S01]  /*0ee0*/  SHF.R.U32.HI R204, RZ, 0x3, R3 ;  /* 0x00000003ffcc7819 */ /* 0x000fe20000011603 */
[----:B------:R-:W-:Y:S01]  /*0ef0*/  IMAD.MOV.U32 R7, RZ, RZ, R15 ;  /* 0x000000ffff077224 */ /* 0x000fe200078e000f */
[----:B------:R-:W-:Y:S01]  /*0f00*/  LOP3.LUT R200, R3, 0x38, R16, 0xf8, !PT ;  /* 0x0000003803c87812 */ /* 0x000fe200078ef810 */
[----:B------:R-:W-:Y:S01]  /*0f10*/  IMAD.SHL.U32 R22, R207, 0x4, RZ ;  /* 0x00000004cf167824 */ /* 0x000fe200078e00ff */
[----:B------:R-:W-:Y:S01]  /*0f20*/  LOP3.LUT R3, R8, 0x7ffffffc, RZ, 0xc0, !PT ;  /* 0x7ffffffc08037812 */ /* 0x000fe200078ec0ff */
[----:B------:R-:W-:Y:S01]  /*0f30*/  IMAD R206, R4, 0x8, R20 ;  /* 0x0000000804ce7824 */ /* 0x000fe200078e0214 */
[----:B------:R-:W-:Y:S01]  /*0f40*/  LEA.HI R0, R0, R12, RZ, 0x3 ;  /* 0x0000000c00007211 */ /* 0x000fe200078f18ff */
[----:B------:R-:W-:Y:S01]  /*0f50*/  VIADD R185, R22, 0x20 ;  /* 0x0000002016b97836 */ /* 0x000fe20000000000 */
[----:B------:R-:W-:Y:S01]  /*0f60*/  LEA.HI R9, R2, R9, RZ, 0x3 ;  /* 0x0000000902097211 */ /* 0x000fe200078f18ff */
[----:B------:R-:W-:Y:S01]  /*0f70*/  IMAD.IADD R3, R220, 0x1, -R3 ;  /* 0x00000001dc037824 */ /* 0x000fe200078e0a03 */
[----:B------:R-:W-:Y:S01]  /*0f80*/  LEA.HI R10, R10, R11, RZ, 0x3 ;  /* 0x0000000b0a0a7211 */ /* 0x000fe200078f18ff */
[----:B------:R-:W-:Y:S01]  /*0f90*/  IMAD.SHL.U32 R0, R0, 0x40, RZ ;  /* 0x0000004000007824 */ /* 0x000fe200078e00ff */
[----:B------:R-:W-:Y:S01]  /*0fa0*/  SHF.L.U32 R198, R12, 0x6, RZ ;  /* 0x000000060cc67819 */ /* 0x000fe200000006ff */
[----:B------:R-:W-:Y:S01]  /*0fb0*/  IMAD.SHL.U32 R9, R9, 0x40, RZ ;  /* 0x0000004009097824 */ /* 0x000fe200078e00ff */
[----:B------:R-:W-:Y:S01]  /*0fc0*/  LOP3.LUT R197, R197, 0x1c0, RZ, 0xc0, !PT ;  /* 0x000001c0c5c57812 */ /* 0x000fe200078ec0ff */
[----:B------:R-:W-:Y:S01]  /*0fd0*/  IMAD.SHL.U32 R10, R10, 0x40, RZ ;  /* 0x000000400a0a7824 */ /* 0x000fe200078e00ff */
[----:B------:R-:W-:-:S02]  /*0fe0*/  LOP3.LUT R198, R198, 0x1c0, RZ, 0xc0, !PT ;  /* 0x000001c0c6c67812 */ /* 0x000fc400078ec0ff */
[----:B------:R-:W-:Y:S02]  /*0ff0*/  LOP3.LUT R196, R196, 0x1c0, RZ, 0xc0, !PT ;  /* 0x000001c0c4c47812 */ /* 0x000fe400078ec0ff */
[----:B------:R-:W-:Y:S02]  /*1000*/  SHF.L.U32 R193, R3, 0x1, RZ ;  /* 0x0000000103c17819 */ /* 0x000fe400000006ff */
[----:B------:R-:W-:Y:S02]  /*1010*/  SHF.R.U32.HI R15, RZ, 0x3, R198 ;  /* 0x00000003ff0f7819 */ /* 0x000fe400000116c6 */
[--C-:B------:R-:W-:Y:S01]  /*1020*/  LOP3.LUT R8, R198, 0x38, R16.reuse, 0xf8, !PT ;  /* 0x00000038c6087812 */ /* 0x100fe200078ef810 */
[C---:B------:R-:W-:Y:S01]  /*1030*/  VIADD R218, R193.reuse, 0x50 ;  /* 0x00000050c1da7836 */ /* 0x040fe20000000000 */
[----:B------:R-:W-:Y:S01]  /*1040*/  SHF.R.U32.HI R14, RZ, 0x3, R197 ;  /* 0x00000003ff0e7819 */ /* 0x000fe200000116c5 */
[----:B------:R-:W-:Y:S01]  /*1050*/  VIADD R217, R193, 0x58 ;  /* 0x00000058c1d97836 */ /* 0x000fe20000000000 */
[----:B------:R-:W-:Y:S01]  /*1060*/  LOP3.LUT R11, R197, 0x38, R16, 0xf8, !PT ;  /* 0x00000038c50b7812 */ /* 0x000fe200078ef810 */
[C---:B------:R-:W-:Y:S01]  /*1070*/  VIADD R216, R193.reuse, 0x60 ;  /* 0x00000060c1d87836 */ /* 0x040fe20000000000 */
[----:B------:R-:W-:Y:S01]  /*1080*/  SHF.R.U32.HI R13, RZ, 0x3, R196 ;  /* 0x00000003ff0d7819 */ /* 0x000fe200000116c4 */
[C---:B------:R-:W-:Y:S01]  /*1090*/  VIADD R215, R193.reuse, 0x68 ;  /* 0x00000068c1d77836 */ /* 0x040fe20000000000 */
[----:B------:R-:W-:Y:S01]  /*10a0*/  LOP3.LUT R12, R196, 0x38, R16, 0xf8, !PT ;  /* 0x00000038c40c7812 */ /* 0x000fe200078ef810 */
[----:B------:R-:W-:Y:S01]  /*10b0*/  VIADD R213, R193, 0x78 ;  /* 0x00000078c1d57836 */ /* 0x000fe20000000000 */
[----:B------:R-:W-:-:S02]  /*10c0*/  LOP3.LUT R203, R0, 0xfffffe00, RZ, 0xc0, !PT ;  /* 0xfffffe0000cb7812 */ /* 0x000fc400078ec0ff */
[----:B------:R-:W-:Y:S02]  /*10d0*/  LOP3.LUT R202, R9, 0xfffffe00, RZ, 0xc0, !PT ;  /* 0xfffffe0009ca7812 */ /* 0x000fe400078ec0ff */
[----:B------:R-:W-:Y:S02]  /*10e0*/  LOP3.LUT R201, R10, 0xfffffe00, RZ, 0xc0, !PT ;  /* 0xfffffe000ac97812 */ /* 0x000fe400078ec0ff */
[----:B------:R-:W-:Y:S02]  /*10f0*/  IADD3 R2, R16, 0x40, RZ ;  /* 0x0000004010027810 */ /* 0x000fe40007ffe0ff */
[----:B------:R-:W-:Y:S02]  /*1100*/  LOP3.LUT R8, R203, R8, R15, 0xf6, !PT ;  /* 0x00000008cb087212 */ /* 0x000fe400078ef60f */
[----:B------:R-:W-:Y:S02]  /*1110*/  LOP3.LUT R11, R202, R11, R14, 0xf6, !PT ;  /* 0x0000000bca0b7212 */ /* 0x000fe400078ef60e */
[----:B------:R-:W-:-:S02]  /*1120*/  LOP3.LUT R12, R201, R12, R13, 0xf6, !PT ;  /* 0x0000000cc90c7212 */ /* 0x000fc400078ef60d */
[----:B------:R-:W-:Y:S02]  /*1130*/  IADD3 R214, R193, 0x70, RZ ;  /* 0x00000070c1d67810 */ /* 0x000fe40007ffe0ff */
[----:B------:R-:W-:Y:S02]  /*1140*/  SHF.R.S32.HI R23, RZ, 0x1f, R22 ;  /* 0x0000001fff177819 */ /* 0x000fe40000011416 */
[----:B------:R-:W-:Y:S02]  /*1150*/  SHF.R.S32.HI R17, RZ, 0x1f, R16 ;  /* 0x0000001fff117819 */ /* 0x000fe40000011410 */
[----:B------:R-:W-:Y:S02]  /*1160*/  LOP3.LUT R200, R205, R200, R204, 0xf6, !PT ;  /* 0x000000c8cdc87212 */ /* 0x000fe400078ef6cc */
[----:B------:R-:W-:Y:S02]  /*1170*/  SHF.R.S32.HI R184, RZ, 0x1f, R2 ;  /* 0x0000001fffb87819 */ /* 0x000fe40000011402 */
[----:B------:R-:W-:-:S02]  /*1180*/  LEA R229, R8, UR40, 0x1 ;  /* 0x0000002808e57c11 */ /* 0x000fc4000f8e08ff */
[----:B------:R-:W-:Y:S02]  /*1190*/  LEA R228, R11, UR40, 0x1 ;  /* 0x000000280be47c11 */ /* 0x000fe4000f8e08ff */
[----:B------:R-:W-:Y:S02]  /*11a0*/  LEA R227, R12, UR40, 0x1 ;  /* 0x000000280ce37c11 */ /* 0x000fe4000f8e08ff */
[----:B------:R-:W-:Y:S02]  /*11b0*/  SHF.R.S32.HI R226, RZ, 0x1f, R218 ;  /* 0x0000001fffe27819 */ /* 0x000fe400000114da */
[----:B------:R-:W-:Y:S02]  /*11c0*/  SHF.R.S32.HI R225, RZ, 0x1f, R217 ;  /* 0x0000001fffe17819 */ /* 0x000fe400000114d9 */
[----:B------:R-:W-:Y:S02]  /*11d0*/  SHF.R.S32.HI R224, RZ, 0x1f, R216 ;  /* 0x0000001fffe07819 */ /* 0x000fe400000114d8 */
[----:B------:R-:W-:-:S02]  /*11e0*/  SHF.R.S32.HI R223, RZ, 0x1f, R215 ;  /* 0x0000001fffdf7819 */ /* 0x000fc400000114d7 */
[----:B------:R-:W-:Y:S02]  /*11f0*/  SHF.R.S32.HI R222, RZ, 0x1f, R214 ;  /* 0x0000001fffde7819 */ /* 0x000fe400000114d6 */
[----:B-1----:R-:W-:-:S07]  /*1200*/  SHF.R.S32.HI R221, RZ, 0x1f, R213 ;  /* 0x0000001fffdd7819 */ /* 0x002fce00000114d5 */
.L_x_3136:
[----:B012---:R-:W0:Y:S02]  /*1210*/  LDC.64 R8, c[0x0][0xc88] ;  /* 0x00032200ff087b82 */ /* 0x007e240000000a00 */
[----:B0-----:R-:W-:-:S05]  /*1220*/  IMAD.WIDE R8, R7, 0x4, R8 ;  /* 0x0000000407087825 */ /* 0x001fca00078e0208 */
[----:B------:R-:W2:Y:S01]  /*1230*/  LDG.E R209, desc[UR42][R8.64] ;  /* 0x0000002a08d17981 */ /* 0x000ea2000c1e1900 */
[----:B------:R-:W-:Y:S05]  /*1240*/  YIELD ;  /* 0x0000000000007946 */ /* 0x000fea0003800000 */
[----:B------:R-:W-:Y:S01]  /*1250*/  ULDC.64 UR4, c[0x0][0xa28] ;  /* 0x00028a0000047ab9 */ /* 0x000fe20000000a00 */
[----:B------:R-:W-:Y:S01]  /*1260*/  ULDC.64 UR8, c[0x0][0xa18] ;  /* 0x0002860000087ab9 */ /* 0x000fe20000000a00 */
[----:B------:R-:W-:Y:S01]  /*1270*/  ISETP.NE.U32.AND P1, PT, RZ, UR4, PT ;  /* 0x00000004ff007c0c */ /* 0x000fe2000bf25070 */
[----:B------:R-:W-:Y:S01]  /*1280*/  ULDC.64 UR6, c[0x0][0xa08] ;  /* 0x0002820000067ab9 */ /* 0x000fe20000000a00 */
[----:B------:R-:W-:Y:S01]  /*1290*/  IMAD.MOV.U32 R15, RZ, RZ, RZ ;  /* 0x000000ffff0f7224 */ /* 0x000fe200078e00ff */
[----:B------:R-:W-:-:S02]  /*12a0*/  ISETP.NE.U32.AND P0, PT, RZ, UR6, PT ;  /* 0x00000006ff007c0c */ /* 0x000fc4000bf05070 */
[----:B------:R-:W-:Y:S02]  /*12b0*/  ISETP.NE.AND.EX P1, PT, RZ, UR5, PT, P1 ;  /* 0x00000005ff007c0c */ /* 0x000fe4000bf25310 */
[----:B------:R-:W-:Y:S02]  /*12c0*/  ISETP.NE.AND.EX P0, PT, RZ, UR7, PT, P0 ;  /* 0x00000007ff007c0c */ /* 0x000fe4000bf05300 */
[----:B-----5:R-:W-:Y:S02]  /*12d0*/  MOV R31, RZ ;  /* 0x000000ff001f7202 */ /* 0x020fe40000000f00 */
[----:B--2---:R-:W-:Y:S01]  /*12e0*/  SHF.R.S32.HI R219, RZ, 0x1f, R209 ;  /* 0x0000001fffdb7819 */ /* 0x004fe200000114d1 */
[----:B------:R-:W-:-:S06]  /*12f0*/  IMAD.SHL.U32 R210, R209, 0x4, RZ ;  /* 0x00000004d1d27824 */ /* 0x000fcc00078e00ff */
[C---:B------:R-:W-:Y:S02]  /*1300*/  @P1 LEA R10, P2, R209.reuse, UR4, 0x2 ;  /* 0x00000004d10a1c11 */ /* 0x040fe4000f8410ff */
[C-C-:B------:R-:W-:Y:S02]  /*1310*/  SHF.L.U64.HI R211, R209.reuse, 0x2, R219.reuse ;  /* 0x00000002d1d37819 */ /* 0x140fe400000102db */
[----:B------:R-:W-:Y:S02]  /*1320*/  @P1 LEA.HI.X R11, R209, UR5, R219, 0x2, P2 ;  /* 0x00000005d10b1c11 */ /* 0x000fe400090f14db */
[----:B------:R-:W-:Y:S01]  /*1330*/  ISETP.NE.U32.AND P2, PT, RZ, UR8, PT ;  /* 0x00000008ff007c0c */ /* 0x000fe2000bf45070 */
[----:B------:R-:W-:Y:S01]  /*1340*/  ULDC UR4, c[0x0][0x288] ;  /* 0x0000a20000047ab9 */ /* 0x000fe20000000800 */
[----:B------:R-:W-:Y:S01]  /*1350*/  IADD3 R12, P3, R210, UR6, RZ ;  /* 0x00000006d20c7c10 */ /* 0x000fe2000ff7e0ff */
[----:B------:R0:W5:Y:S01]  /*1360*/  @P1 LDG.E R15, desc[UR42][R10.64] ;  /* 0x0000002a0a0f1981 */ /* 0x000162000c1e1900 */
[----:B------:R-:W-:Y:S01]  /*1370*/  ISETP.NE.AND.EX P2, PT, RZ, UR9, PT, P2 ;  /* 0x00000009ff007c0c */ /* 0x000fe2000bf45320 */
[----:B------:R-:W-:Y:S01]  /*1380*/  IMAD.U32 R194, RZ, RZ, UR4 ;  /* 0x00000004ffc27e24 */ /* 0x000fe2000f8e00ff */
[----:B------:R-:W-:Y:S01]  /*1390*/  IADD3.X R13, R211, UR7, RZ, P3, !PT ;  /* 0x00000007d30d7c10 */ /* 0x000fe20009ffe4ff */
[----:B------:R-:W-:-:S04]  /*13a0*/  ULDC.64 UR4, c[0x0][0x418] ;  /* 0x0001060000047ab9 */ /* 0x000fc80000000a00 */
[----:B------:R0:W5:Y:S06]  /*13b0*/  @P0 LDG.E R31, desc[UR42][R12.64] ;  /* 0x0000002a0c1f0981 */ /* 0x00016c000c1e1900 */
        /* <DEDUP_REMOVED lines=12> */
[----:B0---4-:R-:W-:Y:S06]  /*1480*/  @P2 BRA `(.L_x_2903) ;  /* 0x0000000000242947 */ /* 0x011fec0003800000 */
        /* <DEDUP_REMOVED lines=9> */
.L_x_2903:
[----:B------:R-:W-:Y:S01]  /*1520*/  ULDC.64 UR4, c[0x0][0xa20] ;  /* 0x0002880000047ab9 */ /* 0x000fe20000000a00 */
[C---:B------:R-:W-:Y:S02]  /*1530*/  LOP3.LUT R3, R6.reuse, 0xff000000, RZ, 0xc0, !PT ;  /* 0xff00000006037812 */ /* 0x040fe400078ec0ff */
[----:B------:R-:W-:Y:S02]  /*1540*/  ISETP.NE.U32.AND P1, PT, RZ, UR4, PT ;  /* 0x00000004ff007c0c */ /* 0x000fe4000bf25070 */
[C---:B------:R-:W-:Y:S02]  /*1550*/  LOP3.LUT R0, R6.reuse, 0xff0000, RZ, 0xc0, !PT ;  /* 0x00ff000006007812 */ /* 0x040fe400078ec0ff */
[----:B------:R-:W-:Y:S02]  /*1560*/  ISETP.NE.AND.EX P1, PT, RZ, UR5, PT, P1 ;  /* 0x00000005ff007c0c */ /* 0x000fe4000bf25310 */
[----:B------:R-:W-:Y:S02]  /*1570*/  SHF.R.U32.HI R3, RZ, 0x8, R3 ;  /* 0x00000008ff037819 */ /* 0x000fe40000011603 */
[----:B------:R-:W-:-:S02]  /*1580*/  LOP3.LUT R188, R6, 0xffff, RZ, 0xc0, !PT ;  /* 0x0000ffff06bc7812 */ /* 0x000fc400078ec0ff */
[----:B------:R-:W-:-:S07]  /*1590*/  LEA.HI R208, R0, R3, RZ, 0x10 ;  /* 0x0000000300d07211 */ /* 0x000fce00078f80ff */
[----:B------:R-:W-:Y:S05]  /*15a0*/  @!P1 BRA `(.L_x_2904) ;  /* 0x0000000000109947 */ /* 0x000fea0003800000 */
[----:B------:R-:W-:-:S04]  /*15b0*/  IADD3 R6, P0, R210, UR4, RZ ;  /* 0x00000004d2067c10 */ /* 0x000fc8000ff1e0ff */
[----:B------:R-:W-:-:S05]  /*15c0*/  IADD3.X R7, R211, UR5, RZ, P0, !PT ;  /* 0x00000005d3077c10 */ /* 0x000fca00087fe4ff */
[----:B------:R0:W5:Y:S01]  /*15d0*/  LDG.E R30, desc[UR42][R6.64] ;  /* 0x0000002a061e7981 */ /* 0x000162000c1e1900 */
[----:B------:R-:W-:Y:S05]  /*15e0*/  BRA `(.L_x_2905) ;  /* 0x0000000000107947 */ /* 0x000fea0003800000 */
.L_x_2904:
[----:B------:R-:W-:Y:S05]  /*15f0*/  @!P0 BRA `(.L_x_2905) ;  /* 0x00000000000c8947 */ /* 0x000fea0003800000 */
[----:B------:R-:W2:Y:S04]  /*1600*/  LDG.E R3, desc[UR42][R12.64] ;  /* 0x0000002a0c037981 */ /* 0x000ea8000c1e1900 */
[----:B------:R-:W2:Y:S02]  /*1610*/  LDG.E R30, desc[UR42][R12.64+0x4] ;  /* 0x0000042a0c1e7981 */ /* 0x000ea4000c1e1900 */
[----:B--2---:R-:W-:-:S07]  /*1620*/  IADD3 R30, -R3, R30, RZ ;  /* 0x0000001e031e7210 */ /* 0x004fce0007ffe1ff */
.L_x_2905:
[----:B------:R-:W-:Y:S01]  /*1630*/  ULDC.64 UR4, c[0x0][0xa10] ;  /* 0x0002840000047ab9 */ /* 0x000fe20000000a00 */
[----:B------:R-:W1:Y:S01]  /*1640*/  LDC R4, c[0x0][0x448] ;  /* 0x00011200ff047b82 */ /* 0x000e620000000800 */
[----:B------:R-:W-:-:S04]  /*1650*/  ISETP.NE.U32.AND P0, PT, RZ, UR4, PT ;  /* 0x00000004ff007c0c */ /* 0x000fc8000bf05070 */
[----:B------:R-:W-:Y:S01]  /*1660*/  ISETP.NE.AND.EX P0, PT, RZ, UR5, PT, P0 ;  /* 0x00000005ff007c0c */ /* 0x000fe2000bf05300 */
[----:B------:R-:W-:-:S12]  /*1670*/  ULDC.64 UR4, c[0x0][0xa30] ;  /* 0x00028c0000047ab9 */ /* 0x000fd80000000a00 */
[----:B0-----:R-:W0:Y:S02]  /*1680*/  @P0 LDC.64 R6, c[0x0][0xa10] ;  /* 0x00028400ff060b82 */ /* 0x001e240000000a00 */
[----:B0-----:R-:W-:-:S05]  /*1690*/  @P0 IMAD.WIDE R6, R209, 0x4, R6 ;  /* 0x00000004d1060825 */ /* 0x001fca00078e0206 */
[----:B------:R-:W2:Y:S04]  /*16a0*/  @P0 LDG.E R0, desc[UR42][R6.64] ;  /* 0x0000002a06000981 */ /* 0x000ea8000c1e1900 */
[----:B------:R0:W2:Y:S01]  /*16b0*/  @P0 LDG.E R3, desc[UR42][R6.64+0x4] ;  /* 0x0000042a06030981 */ /* 0x0000a2000c1e1900 */
[----:B------:R-:W-:Y:S01]  /*16c0*/  ISETP.NE.U32.AND P1, PT, RZ, UR4, PT ;  /* 0x00000004ff007c0c */ /* 0x000fe2000bf25070 */
[----:B-----5:R-:W-:-:S03]  /*16d0*/  IMAD.MOV.U32 R24, RZ, RZ, R30 ;  /* 0x000000ffff187224 */ /* 0x020fc600078e001e */
[----:B------:R-:W-:-:S13]  /*16e0*/  ISETP.NE.AND.EX P1, PT, RZ, UR5, PT, P1 ;  /* 0x00000005ff007c0c */ /* 0x000fda000bf25310 */
[----:B------:R-:W-:-:S04]  /*16f0*/  @P1 IADD3 R8, P2, R210, UR4, RZ ;  /* 0x00000004d2081c10 */ /* 0x000fc8000ff5e0ff */
[----:B------:R-:W-:-:S05]  /*1700*/  @P1 IADD3.X R9, R211, UR5, RZ, P2, !PT ;  /* 0x00000005d3091c10 */ /* 0x000fca00097fe4ff */
[----:B------:R3:W5:Y:S01]  /*1710*/  @P1 LDG.E R24, desc[UR42][R8.64] ;  /* 0x0000002a08181981 */ /* 0x000762000c1e1900 */
[----:B-1----:R-:W-:Y:S01]  /*1720*/  ISETP.NE.AND P1, PT, R4, 0x1, PT ;  /* 0x000000010400780c */ /* 0x002fe20003f25270 */
[----:B------:R-:W-:Y:S01]  /*1730*/  IMAD.SHL.U32 R192, R5, 0x80, RZ ;  /* 0x0000008005c07824 */ /* 0x000fe200078e00ff */
[----:B------:R-:W-:Y:S01]  /*1740*/  IADD3 R10, -R15, R30, RZ ;  /* 0x0000001e0f0a7210 */ /* 0x000fe20007ffe1ff */
[----:B------:R-:W-:Y:S01]  /*1750*/  BSSY B0, `(.L_x_2906) ;  /* 0x0000034000007945 */ /* 0x000fe20003800000 */
[----:B------:R-:W-:Y:S01]  /*1760*/  LOP3.LUT R212, R208, 0xff, RZ, 0xc0, !PT ;  /* 0x000000ffd0d47812 */ /* 0x000fe200078ec0ff */
[----:B------:R-:W-:Y:S01]  /*1770*/  VIADD R4, R192, 0x7f ;  /* 0x0000007fc0047836 */ /* 0x000fe20000000000 */
[----:B------:R-:W-:-:S07]  /*1780*/  SHF.R.U32.HI R208, RZ, 0x10, R208 ;  /* 0x00000010ffd07819 */ /* 0x000fce00000116d0 */
[----:B------:R-:W1:Y:S08]  /*1790*/  @P1 LDC R11, c[0x0][0x44c] ;  /* 0x00011300ff0b1b82 */ /* 0x000e700000000800 */
[----:B0-----:R-:W0:Y:S01]  /*17a0*/  @P1 LDC R7, c[0x0][0x450] ;  /* 0x00011400ff071b82 */ /* 0x001e220000000800 */
[----:B--2---:R-:W-:Y:S02]  /*17b0*/  @P0 IMAD.IADD R25, R3, 0x1, -R0 ;  /* 0x0000000103190824 */ /* 0x004fe400078e0a00 */
[----:B-1----:R-:W-:-:S04]  /*17c0*/  @P1 IMAD.HI.U32 R0, R4, R11, RZ ;  /* 0x0000000b04001227 */ /* 0x002fc800078e00ff */
[----:B------:R-:W-:Y:S01]  /*17d0*/  IMAD.IADD R195, R10, 0x1, R25 ;  /* 0x000000010ac37824 */ /* 0x000fe200078e0219 */
[----:B0-----:R-:W-:-:S03]  /*17e0*/  @P1 SHF.R.U32.HI R4, RZ, R7, R0 ;  /* 0x00000007ff041219 */ /* 0x001fc60000011600 */
[C---:B------:R-:W-:Y:S01]  /*17f0*/  VIADD R0, R195.reuse, 0x7f ;  /* 0x0000007fc3007836 */ /* 0x040fe20000000000 */
[----:B------:R-:W-:-:S04]  /*1800*/  IADD3 R93, R195, 0x80, -R194 ;  /* 0x00000080c35d7810 */ /* 0x000fc80007ffe8c2 */
[----:B------:R-:W-:Y:S01]  /*1810*/  SHF.R.S32.HI R3, RZ, 0x1f, R0 ;  /* 0x0000001fff037819 */ /* 0x000fe20000011400 */
[----:B------:R-:W-:-:S03]  /*1820*/  IMAD.IADD R4, R93, 0x1, R4 ;  /* 0x000000015d047824 */ /* 0x000fc600078e0204 */
[----:B------:R-:W-:Y:S02]  /*1830*/  LEA.HI R3, R3, R0, RZ, 0x7 ;  /* 0x0000000003037211 */ /* 0x000fe400078f38ff */
[----:B------:R-:W-:Y:S02]  /*1840*/  SHF.R.S32.HI R5, RZ, 0x1f, R4 ;  /* 0x0000001fff057819 */ /* 0x000fe40000011404 */
[----:B------:R-:W-:Y:S01]  /*1850*/  SHF.R.S32.HI R94, RZ, 0x7, R3 ;  /* 0x00000007ff5e7819 */ /* 0x000fe20000011403 */
[----:B------:R-:W-:Y:S01]  /*1860*/  IMAD.MOV.U32 R3, RZ, RZ, RZ ;  /* 0x000000ffff037224 */ /* 0x000fe200078e00ff */
[----:B------:R-:W-:-:S04]  /*1870*/  LEA.HI R5, R5, R4, RZ, 0x7 ;  /* 0x0000000405057211 */ /* 0x000fc800078f38ff */
[----:B------:R-:W-:-:S04]  /*1880*/  SHF.R.S32.HI R5, RZ, 0x7, R5 ;  /* 0x00000007ff057819 */ /* 0x000fc80000011405 */
[----:B---3--:R-:W-:-:S04]  /*1890*/  VIMNMX R9, R94, R5, PT ;  /* 0x000000055e097248 */ /* 0x008fc80003fe0100 */
[----:B------:R-:W-:-:S13]  /*18a0*/  ISETP.GE.AND P0, PT, R9, 0x1, PT ;  /* 0x000000010900780c */ /* 0x000fda0003f06270 */
        /* <DEDUP_REMOVED lines=30> */
.L_x_2907:
[----:B------:R-:W-:Y:S05]  /*1a90*/  BSYNC B0 ;  /* 0x0000000000007941 */ /* 0x000fea0003800000 */
.L_x_2906:
[----:B------:R-:W-:-:S05]  /*1aa0*/  IMAD R0, R212, R3, RZ ;  /* 0x00000003d4007224 */ /* 0x000fca00078e02ff */
        /* <DEDUP_REMOVED lines=35> */
.L_x_2910:
[----:B------:R-:W-:Y:S05]  /*1ce0*/  BSYNC B6 ;  /* 0x0000000000067941 */ /* 0x000fea0003800000 */
.L_x_2909:
        /* <DEDUP_REMOVED lines=20> */
.L_x_2912:
[----:B------:R-:W-:Y:S05]  /*1e30*/  BSYNC B6 ;  /* 0x0000000000067941 */ /* 0x000fea0003800000 */
.L_x_2911:
        /* <DEDUP_REMOVED lines=10> */
[----:B------:R-:W-:Y:S01]  /*1ee0*/  SHF.R.S32.HI R11, RZ, 0x1f, R187 ;  /* 0x0000001fff0b7819 */ /* 0x000fe200000114bb */
[----:B------:R-:W-:Y:S01]  /*1ef0*/  IMAD.SHL.U32 R33, R187, 0x40, RZ ;  /* 0x00000040bb217824 */ /* 0x000fe200078e00ff */
[----:B0-----:R-:W-:Y:S01]  /*1f00*/  ISETP.GE.AND P0, PT, R16, R37, PT ;  /* 0x000000251000720c */ /* 0x001fe20003f06270 */
        /* <DEDUP_REMOVED lines=10> */
[-C--:B--2---:R-:W-:Y:S01]  /*1fb0*/  IMAD R4, R11, R34.reuse, RZ ;  /* 0x000000220b047224 */ /* 0x084fe200078e02ff */
[----:B------:R-:W-:Y:S01]  /*1fc0*/  SHF.L.U64.HI R30, R34, 0x6, R35 ;  /* 0x00000006221e7819 */ /* 0x000fe20000010223 */
[----:B------:R-:W-:Y:S01]  /*1fd0*/  IMAD.IADD R5, R16, 0x1, R5 ;  /* 0x0000000110057824 */ /* 0x000fe200078e0205 */
[----:B------:R-:W-:Y:S01]  /*1fe0*/  IADD3 R81, R7, R83, RZ ;  /* 0x0000005307517210 */ /* 0x000fe20007ffe0ff */
[C---:B------:R-:W-:Y:S01]  /*1ff0*/  IMAD R7, R187.reuse, R35, R4 ;  /* 0x00000023bb077224 */ /* 0x040fe200078e0204 */
[----:B------:R-:W-:Y:S01]  /*2000*/  SHF.L.U64.HI R31, R34, 0x7, R35 ;  /* 0x00000007221f7819 */ /* 0x000fe20000010223 */
[----:B------:R-:W-:Y:S01]  /*2010*/  IMAD.MOV.U32 R80, RZ, RZ, R6 ;  /* 0x000000ffff507224 */ /* 0x000fe200078e0006 */
[----:B------:R-:W-:Y:S01]  /*2020*/  SHF.R.S32.HI R4, RZ, 0x1f, R5 ;  /* 0x0000001fff047819 */ /* 0x000fe20000011405 */
[----:B------:R-:W-:-:S03]  /*2030*/  IMAD.WIDE.U32 R84, R187, R34, R22 ;  /* 0x00000022bb547225 */ /* 0x000fc600078e0016 */
[CC--:B------:R-:W-:Y:S01]  /*2040*/  LEA.HI R11, R4.reuse, R5.reuse, RZ, 0x3 ;  /* 0x00000005040b7211 */ /* 0x0c0fe200078f18ff */
[--C-:B------:R-:W-:Y:S01]  /*2050*/  IMAD.WIDE.U32 R86, R187, R34, R16.reuse ;  /* 0x00000022bb567225 */ /* 0x100fe200078e0010 */
[----:B------:R-:W-:Y:S02]  /*2060*/  LEA.HI R6, R4, R5, RZ, 0x6 ;  /* 0x0000000504067211 */ /* 0x000fe400078f30ff */
[----:B------:R-:W-:Y:S01]  /*2070*/  LOP3.LUT R4, R11, 0x38, RZ, 0xc0, !PT ;  /* 0x000000380b047812 */ /* 0x000fe200078ec0ff */
[-C--:B------:R-:W-:Y:S01]  /*2080*/  IMAD.WIDE.U32 R8, R187, R28.reuse, R16 ;  /* 0x0000001cbb087225 */ /* 0x080fe200078e0010 */
[----:B------:R-:W-:Y:S02]  /*2090*/  LOP3.LUT R10, R196, 0x38, R11, 0xf8, !PT ;  /* 0x00000038c40a7812 */ /* 0x000fe400078ef80b */
[----:B------:R-:W-:Y:S01]  /*20a0*/  LOP3.LUT R5, R4, 0x1c0, R33, 0xf8, !PT ;  /* 0x000001c004057812 */ /* 0x000fe200078ef821 */
[----:B------:R-:W-:Y:S01]  /*20b0*/  IMAD.IADD R85, R85, 0x1, R7 ;  /* 0x0000000155557824 */ /* 0x000fe200078e0207 */
[----:B0-----:R-:W-:Y:S01]  /*20c0*/  SHF.R.U32.HI R36, RZ, 0x7, R36 ;  /* 0x00000007ff247819 */ /* 0x001fe20000011624 */
[----:B------:R-:W-:Y:S01]  /*20d0*/  IMAD.IADD R87, R7, 0x1, R87 ;  /* 0x0000000107577824 */ /* 0x000fe200078e0257 */
[----:B------:R-:W-:Y:S01]  /*20e0*/  LOP3.LUT R7, R198, 0x38, R11, 0xf8, !PT ;  /* 0x00000038c6077812 */ /* 0x000fe200078ef80b */
[----:B------:R-:W-:Y:S01]  /*20f0*/  IMAD.SHL.U32 R6, R6, 0x80, RZ ;  /* 0x0000008006067824 */ /* 0x000fe200078e00ff */
[----:B------:R-:W-:Y:S01]  /*2100*/  ISETP.NE.AND P6, PT, R36, 0x1, PT ;  /* 0x000000012400780c */ /* 0x000fe20003fc5270 */
[----:B------:R-:W-:Y:S01]  /*2110*/  IMAD.IADD R83, R83, 0x1, R9 ;  /* 0x0000000153537824 */ /* 0x000fe200078e0209 */
[----:B------:R-:W-:Y:S01]  /*2120*/  LOP3.LUT R9, R197, 0x38, R11, 0xf8, !PT ;  /* 0x00000038c5097812 */ /* 0x000fe200078ef80b */
[C---:B------:R-:W-:Y:S01]  /*2130*/  IMAD R12, R13.reuse, R28, RZ ;  /* 0x0000001c0d0c7224 */ /* 0x040fe200078e02ff */
[----:B------:R-:W-:Y:S01]  /*2140*/  MOV R82, R8 ;  /* 0x0000000800527202 */ /* 0x000fe20000000f00 */
[-C--:B------:R-:W-:Y:S01]  /*2150*/  IMAD R13, R13, R34.reuse, RZ ;  /* 0x000000220d0d7224 */ /* 0x080fe200078e02ff */
[----:B------:R-:W-:Y:S01]  /*2160*/  LOP3.LUT R8, R6, 0xffffe000, RZ, 0xc0, !PT ;  /* 0xffffe00006087812 */ /* 0x000fe200078ec0ff */
[----:B------:R-:W-:Y:S01]  /*2170*/  IMAD.WIDE.U32 R84, R24, R34, R84 ;  /* 0x0000002218547225 */ /* 0x000fe200078e0054 */
[----:B------:R-:W-:-:S02]  /*2180*/  LOP3.LUT R4, R7, R32, RZ, 0x3c, !PT ;  /* 0x0000002007047212 */ /* 0x000fc400078e3cff */
[----:B------:R-:W-:Y:S01]  /*2190*/  LOP3.LUT R9, R9, R21, RZ, 0x3c, !PT ;  /* 0x0000001509097212 */ /* 0x000fe200078e3cff */
[----:B------:R-:W-:Y:S01]  /*21a0*/  IMAD R13, R24, R35, R13 ;  /* 0x00000023180d7224 */ /* 0x000fe200078e020d */
[----:B------:R-:W-:Y:S01]  /*21b0*/  LOP3.LUT R6, R10, R20, RZ, 0x3c, !PT ;  /* 0x000000140a067212 */ /* 0x000fe200078e3cff */
[----:B------:R-:W-:Y:S05]  /*21c0*/  @!P6 WARPSYNC.ALL ;  /* 0x000000000000e948 */ /* 0x000fea0003800000 */
[----:B------:R-:W-:Y:S01]  /*21d0*/  LOP3.LUT R7, R5, R204, RZ, 0x3c, !PT ;  /* 0x000000cc05077212 */ /* 0x000fe200078e3cff */
[C---:B------:R-:W-:Y:S01]  /*21e0*/  IMAD R15, R24.reuse, R29, R12 ;  /* 0x0000001d180f7224 */ /* 0x040fe200078e020c */
[----:B------:R-:W-:Y:S01]  /*21f0*/  LOP3.LUT R76, R11, 0xfffffff8, RZ, 0xc0, !PT ;  /* 0xfffffff80b4c7812 */ /* 0x000fe200078ec0ff */
[----:B------:R-:W-:Y:S01]  /*2200*/  IMAD.WIDE.U32 R80, R24, R28, R80 ;  /* 0x0000001c18507225 */ /* 0x000fe200078e0050 */
[-C--:B------:R-:W-:Y:S01]  /*2210*/  IADD3 R4, R4, R8.reuse, R203 ;  /* 0x0000000804047210 */ /* 0x080fe20007ffe0cb */
[----:B------:R-:W-:Y:S01]  /*2220*/  ULDC UR4, c[0x0][0x2f4] ;  /* 0x0000bd0000047ab9 */ /* 0x000fe20000000800 */
[----:B------:R-:W-:Y:S01]  /*2230*/  IADD3 R5, R9, R8, R202 ;  /* 0x0000000809057210 */ /* 0x000fe20007ffe0ca */
[----:B------:R-:W-:Y:S01]  /*2240*/  IMAD.WIDE.U32 R82, R24, R28, R82 ;  /* 0x0000001c18527225 */ /* 0x000fe200078e0052 */
[----:B------:R-:W-:-:S02]  /*2250*/  IADD3 R6, R6, R8, R201 ;  /* 0x0000000806067210 */ /* 0x000fc40007ffe0c9 */
[----:B------:R-:W-:Y:S01]  /*2260*/  IADD3 R7, R7, R8, R205 ;  /* 0x0000000807077210 */ /* 0x000fe20007ffe0cd */
[----:B------:R-:W-:Y:S01]  /*2270*/  IMAD.WIDE.U32 R86, R24, R34, R86 ;  /* 0x0000002218567225 */ /* 0x000fe200078e0056 */
[C-C-:B------:R-:W-:Y:S02]  /*2280*/  SHF.L.U64.HI R8, R28.reuse, 0x5, R29.reuse ;  /* 0x000000051c087819 */ /* 0x140fe4000001021d */
[--C-:B------:R-:W-:Y:S01]  /*2290*/  SHF.L.U64.HI R9, R28, 0x6, R29.reuse ;  /* 0x000000061c097819 */ /* 0x100fe2000001021d */
[----:B------:R-:W-:Y:S01]  /*22a0*/  VIADD R92, R36, 0x8 ;  /* 0x00000008245c7836 */ /* 0x000fe20000000000 */
[C---:B------:R-:W-:Y:S01]  /*22b0*/  SHF.L.U64.HI R10, R28.reuse, 0x7, R29 ;  /* 0x000000071c0a7819 */ /* 0x040fe2000001021d */
[C---:B------:R-:W-:Y:S01]  /*22c0*/  IMAD.SHL.U32 R20, R28.reuse, 0x20, RZ ;  /* 0x000000201c147824 */ /* 0x040fe200078e00ff */
[----:B------:R-:W-:Y:S01]  /*22d0*/  SHF.L.U32 R21, R28, 0x6, RZ ;  /* 0x000000061c157819 */ /* 0x000fe200000006ff */
[C---:B------:R-:W-:Y:S01]  /*22e0*/  IMAD.SHL.U32 R32, R34.reuse, 0x20, RZ ;  /* 0x0000002022207824 */ /* 0x040fe200078e00ff */
[C---:B------:R-:W-:Y:S01]  /*22f0*/  SHF.L.U64.HI R29, R34.reuse, 0x5, R35 ;  /* 0x00000005221d7819 */ /* 0x040fe20000010223 */
[----:B------:R-:W-:Y:S01]  /*2300*/  IMAD.SHL.U32 R33, R34, 0x40, RZ ;  /* 0x0000004022217824 */ /* 0x000fe200078e00ff */
[----:B------:R-:W-:Y:S01]  /*2310*/  LEA R35, R207, R187, 0x5 ;  /* 0x000000bbcf237211 */ /* 0x000fe200078e28ff */
[----:B------:R-:W-:Y:S01]  /*2320*/  IMAD.SHL.U32 R36, R37, 0x2, RZ ;  /* 0x0000000225247824 */ /* 0x000fe200078e00ff */
[----:B------:R-:W-:Y:S01]  /*2330*/  ISETP.GE.AND P1, PT, R16, UR4, PT ;  /* 0x0000000410007c0c */ /* 0x000fe2000bf26270 */
[----:B------:R-:W-:Y:S01]  /*2340*/  IMAD.SHL.U32 R28, R28, 0x80, RZ ;  /* 0x000000801c1c7824 */ /* 0x000fe200078e00ff */
[----:B------:R-:W-:Y:S01]  /*2350*/  ISETP.GE.AND P2, PT, R2, UR4, PT ;  /* 0x0000000402007c0c */ /* 0x000fe2000bf46270 */
[----:B------:R-:W-:Y:S01]  /*2360*/  IMAD.SHL.U32 R34, R34, 0x80, RZ ;  /* 0x0000008022227824 */ /* 0x000fe200078e00ff */
[----:B------:R-:W-:Y:S01]  /*2370*/  IADD3 R39, R85, R13, RZ ;  /* 0x0000000d55277210 */ /* 0x000fe20007ffe0ff */
[----:B------:R-:W-:Y:S01]  /*2380*/  IMAD.IADD R37, R81, 0x1, R15 ;  /* 0x0000000151257824 */ /* 0x000fe200078e020f */
[----:B------:R-:W-:Y:S01]  /*2390*/  SHF.R.S32.HI R78, RZ, 0x3, R11 ;  /* 0x00000003ff4e7819 */ /* 0x000fe2000001140b */
[----:B------:R-:W-:Y:S01]  /*23a0*/  IMAD.IADD R38, R15, 0x1, R83 ;  /* 0x000000010f267824 */ /* 0x000fe200078e0253 */
[----:B------:R-:W-:Y:S01]  /*23b0*/  SHF.R.S32.HI R88, RZ, 0x1f, R76 ;  /* 0x0000001fff587819 */ /* 0x000fe2000001144c */
[----:B------:R-:W-:Y:S01]  /*23c0*/  IMAD.IADD R77, R13, 0x1, R87 ;  /* 0x000000010d4d7824 */ /* 0x000fe200078e0257 */
[----:B------:R-:W-:Y:S01]  /*23d0*/  @!P6 BAR.SYNC.DEFER_BLOCKING 0x9, 0x100 ;  /* 0x024400000000eb1d */ /* 0x000fe20000010000 */
[----:B----4-:R-:W-:-:S07]  /*23e0*/  SHF.R.S32.HI R79, RZ, 0x1f, R0 ;  /* 0x0000001fff4f7819 */ /* 0x010fce0000011400 */
.L_x_3010:
[----:B0-----:R-:W0:Y:S01]  /*23f0*/  LDC R98, c[0x0][0x430] ;  /* 0x00010c00ff627b82 */ /* 0x001e220000000800 */
[----:B------:R-:W-:Y:S02]  /*2400*/  VIADD R42, R27, 0xffffffff ;  /* 0xffffffff1b2a7836 */ /* 0x000fe40000000000 */
[----:B------:R-:W-:Y:S02]  /*2410*/  IMAD.MOV.U32 R99, RZ, RZ, RZ ;  /* 0x000000ffff637224 */ /* 0x000fe400078e00ff */
[----:B------:R-:W-:-:S03]  /*2420*/  IMAD R12, R42, 0x80, R35 ;  /* 0x000000802a0c7824 */ /* 0x000fc600078e0223 */
[----:B-1----:R-:W1:Y:S01]  /*2430*/  LDC R102, c[0x0][0x3f4] ;  /* 0x0000fd00ff667b82 */ /* 0x002e620000000800 */
[----:B------:R-:W-:Y:S01]  /*2440*/  IMAD.IADD R43, R3, 0x1, R12 ;  /* 0x00000001032b7824 */ /* 0x000fe200078e020c */
[----:B------:R-:W-:-:S04]  /*2450*/  ISETP.GE.AND P3, PT, R12, R25, PT ;  /* 0x000000190c00720c */ /* 0x000fc80003f66270 */
[----:B------:R-:W-:Y:S02]  /*2460*/  ISETP.GT.OR P3, PT, R35, 0x7f, P3 ;  /* 0x0000007f2300780c */ /* 0x000fe40001f64670 */
[----:B------:R-:W-:Y:S02]  /*2470*/  MOV R11, R43 ;  /* 0x0000002b000b7202 */ /* 0x000fe40000000f00 */
        /* <DEDUP_REMOVED lines=18> */
[----:B------:R-:W-:Y:S01]  /*25a0*/  LEA R91, R19, R200, 0xe ;  /* 0x000000c8135b7211 */ /* 0x000fe200078e70ff */
[----:B------:R-:W-:Y:S05]  /*25b0*/  YIELD ;  /* 0x0000000000007946 */ /* 0x000fea0003800000 */
[----:B------:R-:W-:Y:S01]  /*25c0*/  ISETP.GT.AND P4, PT, R42, R26, PT ;  /* 0x0000001a2a00720c */ /* 0x000fe20003f84270 */
[----:B------:R-:W-:Y:S01]  /*25d0*/  BSSY B0, `(.L_x_2913) ;  /* 0x000057f000007945 */ /* 0x000fe20003800000 */
[----:B------:R-:W-:-:S02]  /*25e0*/  IMAD R98, R98, R11, R43 ;  /* 0x0000000b62627224 */ /* 0x000fc400078e022b */
[----:B------:R-:W-:Y:S01]  /*25f0*/  IMAD R91, R91, 0x2, R18 ;  /* 0x000000025b5b7824 */ /* 0x000fe200078e0212 */
[----:B------:R-:W-:Y:S01]  /*2600*/  P2R R90, PR, RZ, 0x10 ;  /* 0x00000010ff5a7803 */ /* 0x000fe20000000000 */
        /* <DEDUP_REMOVED lines=63> */
.L_x_2917:
[----:B------:R-:W-:Y:S05]  /*2a00*/  BSYNC B1 ;  /* 0x0000000000017941 */ /* 0x000fea0003800000 */
.L_x_2916:
        /* <DEDUP_REMOVED lines=16> */
[----:B------:R-:W-:Y:S02]  /*2b10*/  CS2R R58, SRZ ;  /* 0x00000000003a7805 */ /* 0x000fe4000001ff00 */
[----:B------:R-:W-:Y:S02]  /*2b20*/  PRMT R113, R40, 0x5410, R41 ;  /* 0x0000541028717816 */ /* 0x000fe40000000029 */
[----:B------:R-:W-:Y:S02]  /*2b30*/  CS2R R62, SRZ ;  /* 0x00000000003e7805 */ /* 0x000fe4000001ff00 */
[----:B------:R-:W-:-:S02]  /*2b40*/  PRMT R120, R42, 0x7610, R120 ;  /* 0x000076102a787816 */ /* 0x000fc40000000078 */
        /* <DEDUP_REMOVED lines=22> */
.L_x_2919:
[----:B------:R-:W-:Y:S05]  /*2cb0*/  BSYNC B1 ;  /* 0x0000000000017941 */ /* 0x000fea0003800000 */
.L_x_2918:
[----:B------:R-:W-:Y:S01]  /*2cc0*/  VIADD R72, R187, 0x40 ;  /* 0x00000040bb487836 */ /* 0x000fe20000000000 */
[----:B0----5:R-:W-:Y:S01]  /*2cd0*/  MOV R42, R60 ;  /* 0x0000003c002a7202 */ /* 0x021fe20000000f00 */
[----:B------:R-:W-:Y:S01]  /*2ce0*/  IMAD.MOV.U32 R40, RZ, RZ, R56 ;  /* 0x000000ffff287224 */ /* 0x000fe200078e0038 */
[----:B------:R-:W-:Y:S01]  /*2cf0*/  BSSY B1, `(.L_x_2920) ;  /* 0x0000029000017945 */ /* 0x000fe20003800000 */
[----:B------:R-:W-:Y:S01]  /*2d00*/  IMAD.MOV.U32 R41, RZ, RZ, R57 ;  /* 0x000000ffff297224 */ /* 0x000fe200078e0039 */
[----:B------:R-:W-:Y:S01]  /*2d10*/  ISETP.GE.AND P3, PT, R72, R95, PT ;  /* 0x0000005f4800720c */ /* 0x000fe20003f66270 */
[----:B------:R-:W-:Y:S01]  /*2d20*/  IMAD.MOV.U32 R43, RZ, RZ, R61 ;  /* 0x000000ffff2b7224 */ /* 0x000fe200078e003d */
[----:B------:R-:W-:Y:S02]  /*2d30*/  CS2R R48, SRZ ;  /* 0x0000000000307805 */ /* 0x000fe4000001ff00 */
[----:B------:R-:W-:Y:S02]  /*2d40*/  CS2R R52, SRZ ;  /* 0x0000000000347805 */ /* 0x000fe4000001ff00 */
[----:B------:R-:W-:Y:S01]  /*2d50*/  PRMT R105, R40, 0x5410, R41 ;  /* 0x0000541028697816 */ /* 0x000fe20000000029 */
[----:B------:R-:W-:Y:S01]  /*2d60*/  IMAD.MOV.U32 R40, RZ, RZ, R58 ;  /* 0x000000ffff287224 */ /* 0x000fe200078e003a */
[----:B------:R-:W-:Y:S01]  /*2d70*/  PRMT R110, R42, 0x5410, R43 ;  /* 0x000054102a6e7816 */ /* 0x000fe2000000002b */
[----:B------:R-:W-:Y:S01]  /*2d80*/  IMAD.MOV.U32 R41, RZ, RZ, R59 ;  /* 0x000000ffff297224 */ /* 0x000fe200078e003b */
[----:B------:R-:W-:Y:S01]  /*2d90*/  MOV R43, R63 ;  /* 0x0000003f002b7202 */ /* 0x000fe20000000f00 */
[----:B------:R-:W-:Y:S01]  /*2da0*/  IMAD.MOV.U32 R42, RZ, RZ, R62 ;  /* 0x000000ffff2a7224 */ /* 0x000fe200078e003e */
[----:B------:R-:W-:-:S02]  /*2db0*/  CS2R R50, SRZ ;  /* 0x0000000000327805 */ /* 0x000fc4000001ff00 */
        /* <DEDUP_REMOVED lines=28> */
.L_x_2921:
[----:B------:R-:W-:Y:S05]  /*2f80*/  BSYNC B1 ;  /* 0x0000000000017941 */ /* 0x000fea0003800000 */
.L_x_2920:
[----:B0-----:R-:W-:Y:S01]  /*2f90*/  VIADD R72, R187, 0x60 ;  /* 0x00000060bb487836 */ /* 0x001fe20000000000 */
[----:B------:R-:W-:Y:S04]  /*2fa0*/  BSSY B1, `(.L_x_2922) ;  /* 0x000001f000017945 */ /* 0x000fe80003800000 */
[----:B------:R-:W-:-:S13]  /*2fb0*/  ISETP.GE.AND P4, PT, R72, R95, PT ;  /* 0x0000005f4800720c */ /* 0x000fda0003f86270 */
[----:B------:R-:W-:Y:S05]  /*2fc0*/  @P4 BRA `(.L_x_2923) ;  /* 0x0000000000704947 */ /* 0x000fea0003800000 */
[----:B------:R-:W0:Y:S01]  /*2fd0*/  LDC.64 R40, c[0x0][0x3f8] ;  /* 0x0000fe00ff287b82 */ /* 0x000e220000000a00 */
[----:B------:R-:W-:Y:S01]  /*2fe0*/  IMAD.MOV.U32 R15, RZ, RZ, R89 ;  /* 0x000000ffff0f7224 */ /* 0x000fe200078e0059 */
[----:B------:R-:W-:Y:S01]  /*2ff0*/  ULDC.64 UR4, c[0x0][0x3e8] ;  /* 0x0000fa0000047ab9 */ /* 0x000fe20000000a00 */
[----:B------:R-:W-:Y:S01]  /*3000*/  IMAD.MOV.U32 R13, RZ, RZ, R11 ;  /* 0x000000ffff0d7224 */ /* 0x000fe200078e000b */
[----:B------:R-:W-:Y:S02]  /*3010*/  CS2R R44, SRZ ;  /* 0x00000000002c7805 */ /* 0x000fe4000001ff00 */
[----:B------:R-:W-:Y:S01]  /*3020*/  CS2R R46, SRZ ;  /* 0x00000000002e7805 */ /* 0x000fe2000001ff00 */
        /* <DEDUP_REMOVED lines=22> */
.L_x_2923:
[----:B------:R-:W-:Y:S05]  /*3190*/  BSYNC B1 ;  /* 0x0000000000017941 */ /* 0x000fea0003800000 */
.L_x_2922:
        /* <DEDUP_REMOVED lines=30> */
.L_x_2924:
[----:B------:R-:W-:Y:S01]  /*3380*/  IMAD R89, R19, 0x8, R18 ;  /* 0x0000000813597824 */ /* 0x000fe200078e0212 */
[----:B------:R-:W-:Y:S01]  /*3390*/  SHF.L.U32 R100, R190, 0x1f, RZ ;  /* 0x0000001fbe647819 */ /* 0x000fe200000006ff */
[----:B------:R-:W-:Y:S03]  /*33a0*/  BSSY B1, `(.L_x_2925) ;  /* 0x0000003000017945 */ /* 0x000fe60003800000 */
[----:B------:R-:W0:Y:S02]  /*33b0*/  SYNCS.PHASECHK.TRANS64.TRYWAIT P6, [R89+URZ+0x28890], R100 ;  /* 0x02889064590075a7 */ /* 0x000e2400080c017f */
[----:B0-----:R-:W-:Y:S05]  /*33c0*/  @!P6 BRA `(.L_x_2926) ;  /* 0x000001d00010e947 */ /* 0x001fea0003800000 */
.L_x_3261:
[----:B------:R-:W-:Y:S05]  /*33d0*/  BSYNC B1 ;  /* 0x0000000000017941 */ /* 0x000fea0003800000 */
.L_x_2925:
[----:B------:R-:W-:-:S03]  /*33e0*/  UMOV UR4, 0xffffffff ;  /* 0xffffffff00047882 */ /* 0x000fc60000000000 */
[----:B------:R-:W-:Y:S05]  /*33f0*/  BRA.DIV UR4, `(.L_x_2927) ;  /* 0x000001d204187947 */ /* 0x000fea000b800000 */
[----:B------:R1:W2:Y:S04]  /*3400*/  SHFL.IDX PT, R75, R101, RZ, 0x181f ;  /* 0x00181fff654b7589 */ /* 0x0002a800000e0000 */
[----:B------:R1:W3:Y:S02]  /*3410*/  SHFL.IDX PT, R103, R106, RZ, 0x181f ;  /* 0x00181fff6a677589 */ /* 0x0002e400000e0000 */
.L_x_3265:
        /* <DEDUP_REMOVED lines=25> */
[----:B------:R-:W-:Y:S01]  /*35b0*/  FMUL.FTZ R71, R15, R71 ;  /* 0x000000470f477220 */ /* 0x000fe20000410000 */
[----:B------:R-:W-:Y:S01]  /*35c0*/  FMUL.FTZ R122, R13, R122 ;  /* 0x0000007a0d7a7220 */ /* 0x000fe20000410000 */
[----:B------:R-:W-:Y:S01]  /*35d0*/  FFMA.FTZ R126, R15, R69, -R126 ;  /* 0x000000450f7e7223 */ /* 0x000fe2000001087e */
[-C--:B------:R-:W-:Y:S02]  /*35e0*/  FFMA.FTZ R124, R13, R70.reuse, -R124 ;  /* 0x000000460d7c7223 */ /* 0x080fe4000001087c */
[----:B------:R-:W-:Y:S01]  /*35f0*/  FFMA.FTZ R121, R11, R70, R122 ;  /* 0x000000460b797223 */ /* 0x000fe2000001007a */
[----:B------:R-:W-:-:S02]  /*3600*/  HADD2.F32 R15, -RZ, R120.H1_H1 ;  /* 0x30000078ff0f7230 */ /* 0x000fc40000004100 */
[----:B------:R-:W-:Y:S01]  /*3610*/  FFMA.FTZ R125, R68, R69, R71 ;  /* 0x00000045447d7223 */ /* 0x000fe20000010047 */
[----:B------:R-:W-:Y:S02]  /*3620*/  HADD2.F32 R120, -RZ, R120.H0_H0 ;  /* 0x20000078ff787230 */ /* 0x000fe40000004100 */
[----:B------:R-:W-:Y:S02]  /*3630*/  HADD2.F32 R11, -RZ, R12.H1_H1 ;  /* 0x3000000cff0b7230 */ /* 0x000fe40000004100 */
[----:B------:R-:W-:Y:S02]  /*3640*/  HADD2.F32 R13, -RZ, R14.H1_H1 ;  /* 0x3000000eff0d7230 */ /* 0x000fe40000004100 */
[----:B------:R-:W-:Y:S02]  /*3650*/  HADD2.F32 R69, -RZ, R119.H1_H1 ;  /* 0x30000077ff457230 */ /* 0x000fe40000004100 */
[----:B------:R-:W-:Y:S01]  /*3660*/  FMUL.FTZ R71, R11, R120 ;  /* 0x000000780b477220 */ /* 0x000fe20000410000 */
[----:B------:R-:W-:-:S02]  /*3670*/  HADD2.F32 R12, -RZ, R12.H0_H0 ;  /* 0x2000000cff0c7230 */ /* 0x000fc40000004100 */
[----:B------:R-:W-:Y:S02]  /*3680*/  HADD2.F32 R14, -RZ, R14.H0_H0 ;  /* 0x2000000eff0e7230 */ /* 0x000fe40000004100 */
[----:B------:R-:W-:Y:S01]  /*3690*/  FMUL.FTZ R123, R13, R69 ;  /* 0x000000450d7b7220 */ /* 0x000fe20000410000 */
[----:B------:R-:W-:Y:S02]  /*36a0*/  HADD2.F32 R68, -RZ, R116.H0_H0 ;  /* 0x20000074ff447230 */ /* 0x000fe40000004100 */
[C---:B------:R-:W-:Y:S01]  /*36b0*/  FMUL.FTZ R120, R12.reuse, R120 ;  /* 0x000000780c787220 */ /* 0x040fe20000410000 */
[----:B------:R-:W-:Y:S01]  /*36c0*/  FFMA.FTZ R71, R12, R15, -R71 ;  /* 0x0000000f0c477223 */ /* 0x000fe20000010847 */
        /* <DEDUP_REMOVED lines=8> */
.L_x_2933:
[----:B------:R-:W-:Y:S05]  /*3750*/  BSYNC B3 ;  /* 0x0000000000037941 */ /* 0x000fea0003800000 */
.L_x_2932:
[----:B0-----:R4:W-:Y:S02]  /*3760*/  ST.E.128 desc[UR42][R72.64], R12 ;  /* 0x0000000c48007985 */ /* 0x0019e4000c101d2a */
.L_x_2931:
[----:B------:R-:W-:Y:S05]  /*3770*/  BSYNC B2 ;  /* 0x0000000000027941 */ /* 0x000fea0003800000 */
.L_x_2930:
        /* <DEDUP_REMOVED lines=47> */
.L_x_2935:
[----:B------:R-:W-:Y:S05]  /*3a70*/  BSYNC B2 ;  /* 0x0000000000027941 */ /* 0x000fea0003800000 */
.L_x_2934:
[----:B0-----:R0:W-:Y:S02]  /*3a80*/  ST.E.128 desc[UR42][R68.64], R12 ;  /* 0x0000000c44007985 */ /* 0x0011e4000c101d2a */
.L_x_2929:
[----:B------:R-:W-:Y:S05]  /*3a90*/  BSYNC B1 ;  /* 0x0000000000017941 */ /* 0x000fea0003800000 */
.L_x_2928:
[----:B------:R-:W-:-:S03]  /*3aa0*/  UMOV UR4, 0xffffffff ;  /* 0xffffffff00047882 */ /* 0x000fc60000000000 */
[----:B------:R-:W-:Y:S05]  /*3ab0*/  BRA.DIV UR4, `(.L_x_2936) ;  /* 0x000001ca04b47947 */ /* 0x000fea000b800000 */
[----:B------:R1:W1:Y:S04]  /*3ac0*/  SHFL.IDX PT, R67, R101, 0x1, 0x181f ;  /* 0x00381f0065437f89 */ /* 0x00026800000e0000 */
[----:B0-----:R0:W0:Y:S02]  /*3ad0*/  SHFL.IDX PT, R69, R106, 0x1, 0x181f ;  /* 0x00381f006a457f89 */ /* 0x00102400000e0000 */
.L_x_3269:
        /* <DEDUP_REMOVED lines=51> */
.L_x_2942:
[----:B------:R-:W-:Y:S05]  /*3e10*/  BSYNC B3 ;  /* 0x0000000000037941 */ /* 0x000fea0003800000 */
.L_x_2941:
[----:B--2---:R0:W-:Y:S02]  /*3e20*/  ST.E.128 desc[UR42][R64.64], R12 ;  /* 0x0000000c40007985 */ /* 0x0041e4000c101d2a */
.L_x_2940:
[----:B------:R-:W-:Y:S05]  /*3e30*/  BSYNC B2 ;  /* 0x0000000000027941 */ /* 0x000fea0003800000 */
.L_x_2939:
        /* <DEDUP_REMOVED lines=47> */
.L_x_2944:
[----:B------:R-:W-:Y:S05]  /*4130*/  BSYNC B2 ;  /* 0x0000000000027941 */ /* 0x000fea0003800000 */
.L_x_2943:
[----:B----4-:R0:W-:Y:S02]  /*4140*/  ST.E.128 desc[UR42][R60.64], R12 ;  /* 0x0000000c3c007985 */ /* 0x0101e4000c101d2a */
.L_x_2938:
[----:B------:R-:W-:Y:S05]  /*4150*/  BSYNC B1 ;  /* 0x0000000000017941 */ /* 0x000fea0003800000 */
.L_x_2937:
[----:B------:R-:W-:-:S03]  /*4160*/  UMOV UR4, 0xffffffff ;  /* 0xffffffff00047882 */ /* 0x000fc60000000000 */
[----:B------:R-:W-:Y:S05]  /*4170*/  BRA.DIV UR4, `(.L_x_2945) ;  /* 0x000001c604507947 */ /* 0x000fea000b800000 */
[----:B------:R1:W1:Y:S04]  /*4180*/  SHFL.IDX PT, R59, R101, 0x2, 0x181f ;  /* 0x00581f00653b7f89 */ /* 0x00026800000e0000 */
[----:B0-----:R0:W0:Y:S02]  /*4190*/  SHFL.IDX PT, R61, R106, 0x2, 0x181f ;  /* 0x00581f006a3d7f89 */ /* 0x00102400000e0000 */
.L_x_3273:
        /* <DEDUP_REMOVED lines=27> */
[-C--:B------:R-:W-:Y:S01]  /*4350*/  FFMA.FTZ R55, R11, R54.reuse, R58 ;  /* 0x000000360b377223 */ /* 0x080fe2000001003a */
[----:B------:R-:W-:Y:S01]  /*4360*/  FFMA.FTZ R60, R13, R54, -R60 ;  /* 0x000000360d3c7223 */ /* 0x000fe2000001083c */
[----:B------:R-:W-:Y:S01]  /*4370*/  FFMA.FTZ R62, R15, R53, -R62 ;  /* 0x000000350f3e7223 */ /* 0x000fe2000001083e */
[----:B------:R-:W-:-:S02]  /*4380*/  HADD2.F32 R11, -RZ, R12.H1_H1 ;  /* 0x3000000cff0b7230 */ /* 0x000fc40000004100 */
[----:B------:R-:W-:Y:S01]  /*4390*/  FFMA.FTZ R63, R52, R53, R63 ;  /* 0x00000035343f7223 */ /* 0x000fe2000001003f */
[----:B------:R-:W-:Y:S02]  /*43a0*/  HADD2.F32 R15, -RZ, R118.H1_H1 ;  /* 0x30000076ff0f7230 */ /* 0x000fe40000004100 */
[----:B------:R-:W-:Y:S02]  /*43b0*/  HADD2.F32 R12, -RZ, R12.H0_H0 ;  /* 0x2000000cff0c7230 */ /* 0x000fe40000004100 */
[--C-:B------:R-:W-:Y:S02]  /*43c0*/  HADD2.F32 R13, -RZ, R14.reuse.H1_H1 ;  /* 0x3000000eff0d7230 */ /* 0x100fe40000004100 */
[-C--:B------:R-:W-:Y:S01]  /*43d0*/  FMUL.FTZ R53, R11, R15.reuse ;  /* 0x0000000f0b357220 */ /* 0x080fe20000410000 */
[----:B------:R-:W-:Y:S02]  /*43e0*/  HADD2.F32 R14, -RZ, R14.H0_H0 ;  /* 0x2000000eff0e7230 */ /* 0x000fe40000004100 */
[----:B------:R-:W-:Y:S01]  /*43f0*/  FMUL.FTZ R52, R12, R15 ;  /* 0x0000000f0c347220 */ /* 0x000fe20000410000 */
[----:B------:R-:W-:-:S02]  /*4400*/  HADD2.F32 R118, -RZ, R118.H0_H0 ;  /* 0x20000076ff767230 */ /* 0x000fc40000004100 */
        /* <DEDUP_REMOVED lines=12> */
.L_x_2951:
[----:B------:R-:W-:Y:S05]  /*44d0*/  BSYNC B3 ;  /* 0x0000000000037941 */ /* 0x000fea0003800000 */
.L_x_2950:
[----:B--2---:R0:W-:Y:S02]  /*44e0*/  ST.E.128 desc[UR42][R56.64], R12 ;  /* 0x0000000c38007985 */ /* 0x0041e4000c101d2a */
.L_x_2949:
[----:B------:R-:W-:Y:S05]  /*44f0*/  BSYNC B2 ;  /* 0x0000000000027941 */ /* 0x000fea0003800000 */
.L_x_2948:
        /* <DEDUP_REMOVED lines=47> */
.L_x_2953:
[----:B------:R-:W-:Y:S05]  /*47f0*/  BSYNC B2 ;  /* 0x0000000000027941 */ /* 0x000fea0003800000 */
.L_x_2952:
[----:B----4-:R0:W-:Y:S02]  /*4800*/  ST.E.128 desc[UR42][R52.64], R12 ;  /* 0x0000000c34007985 */ /* 0x0101e4000c101d2a */
.L_x_2947:
[----:B------:R-:W-:Y:S05]  /*4810*/  BSYNC B1 ;  /* 0x0000000000017941 */ /* 0x000fea0003800000 */
.L_x_2946:
[----:B------:R-:W-:-:S03]  /*4820*/  UMOV UR4, 0xffffffff ;  /* 0xffffffff00047882 */ /* 0x000fc60000000000 */
[----:B------:R-:W-:Y:S05]  /*4830*/  BRA.DIV UR4, `(.L_x_2954) ;  /* 0x000001be04ec7947 */ /* 0x000fea000b800000 */
[----:B-1----:R-:W1:Y:S04]  /*4840*/  SHFL.IDX PT, R101, R101, 0x3, 0x181f ;  /* 0x00781f0065657f89 */ /* 0x002e6800000e0000 */
[----:B------:R0:W0:Y:S02]  /*4850*/  SHFL.IDX PT, R51, R106, 0x3, 0x181f ;  /* 0x00781f006a337f89 */ /* 0x00002400000e0000 */
.L_x_3277:
        /* <DEDUP_REMOVED lines=49> */
.L_x_2959:
[----:B------:R-:W-:Y:S05]  /*4b70*/  BSYNC B2 ;  /* 0x0000000000027941 */ /* 0x000fea0003800000 */
.L_x_2958:
[----:B----4-:R0:W-:Y:S02]  /*4b80*/  ST.E.128 desc[UR42][R48.64], R12 ;  /* 0x0000000c30007985 */ /* 0x0101e4000c101d2a */
.L_x_2957:
[----:B------:R-:W-:Y:S05]  /*4b90*/  BSYNC B1 ;  /* 0x0000000000017941 */ /* 0x000fea0003800000 */
.L_x_2956:
        /* <DEDUP_REMOVED lines=47> */
.L_x_2961:
[----:B------:R-:W-:Y:S05]  /*4e90*/  BSYNC B1 ;  /* 0x0000000000017941 */ /* 0x000fea0003800000 */
.L_x_2960:
[----:B----4-:R0:W-:Y:S01]  /*4ea0*/  ST.E.128 desc[UR42][R44.64], R12 ;  /* 0x0000000c2c007985 */ /* 0x0101e2000c101d2a */
[----:B------:R-:W-:Y:S05]  /*4eb0*/  BRA `(.L_x_2955) ;  /* 0x0000002c00c07947 */ /* 0x000fea0003800000 */
.L_x_2915:
        /* <DEDUP_REMOVED lines=23> */
[----:B------:R-:W-:-:S03]  /*5030*/  @!P5 IADD3.X R45, R89, R38, RZ, P6, !PT ;  /* 0x00000026592dd210 */ /* 0x000fc600037fe4ff */
        /* <DEDUP_REMOVED lines=62> */
.L_x_2963:
[----:B------:R-:W-:Y:S05]  /*5420*/  BSYNC B1 ;  /* 0x0000000000017941 */ /* 0x000fea0003800000 */
.L_x_2962:
[----:B-----5:R-:W-:Y:S01]  /*5430*/  IMAD.MOV.U32 R12, RZ, RZ, R67 ;  /* 0x000000ffff0c7224 */ /* 0x020fe200078e0043 */
[----:B------:R-:W-:Y:S01]  /*5440*/  MOV R11, R66 ;  /* 0x00000042000b7202 */ /* 0x000fe20000000f00 */
[----:B------:R-:W-:Y:S01]  /*5450*/  IMAD.MOV.U32 R13, RZ, RZ, R64 ;  /* 0x000000ffff0d7224 */ /* 0x000fe200078e0040 */
[----:B------:R-:W-:Y:S01]  /*5460*/  UISETP.NE.AND UP0, UPT, UR41, 0x3, UPT ;  /* 0x000000032900788c */ /* 0x000fe2000bf05270 */
        /* <DEDUP_REMOVED lines=8> */
[----:B------:R-:W-:Y:S01]  /*54f0*/  PLOP3.LUT P5, PT, PT, PT, UP0, 0x80, 0x0 ;  /* 0x000000000000781c */ /* 0x000fe20003faf008 */
        /* <DEDUP_REMOVED lines=45> */
.L_x_2964:
[----:B------:R-:W-:Y:S01]  /*57d0*/  IMAD R89, R19, 0x8, R18 ;  /* 0x0000000813597824 */ /* 0x000fe200078e0212 */
[----:B------:R-:W-:Y:S01]  /*57e0*/  SHF.L.U32 R100, R190, 0x1f, RZ ;  /* 0x0000001fbe647819 */ /* 0x000fe200000006ff */
[----:B------:R-:W0:Y:S01]  /*57f0*/  LDC R107, c[0x0][0x2f4] ;  /* 0x0000bd00ff6b7b82 */ /* 0x000e220000000800 */
[----:B------:R-:W-:Y:S02]  /*5800*/  BSSY B1, `(.L_x_2965) ;  /* 0x0000003000017945 */ /* 0x000fe40003800000 */
[----:B------:R-:W1:Y:S02]  /*5810*/  SYNCS.PHASECHK.TRANS64.TRYWAIT P4, [R89+URZ+0x28890], R100 ;  /* 0x02889064590075a7 */ /* 0x000e64000808017f */
[----:B-1----:R-:W-:Y:S05]  /*5820*/  @!P4 BRA `(.L_x_2966) ;  /* 0x000001b0003cc947 */ /* 0x002fea0003800000 */
.L_x_3278:
[----:B------:R-:W-:Y:S05]  /*5830*/  BSYNC B1 ;  /* 0x0000000000017941 */ /* 0x000fea0003800000 */
.L_x_2965:
[----:B------:R-:W-:Y:S01]  /*5840*/  UMOV UR4, 0xffffffff ;  /* 0xffffffff00047882 */ /* 0x000fe20000000000 */
[----:B0-----:R-:W-:Y:S02]  /*5850*/  IMAD.IADD R109, R107, 0x1, -R36 ;  /* 0x000000016b6d7824 */ /* 0x001fe400078e0a24 */
[----:B------:R-:W-:Y:S05]  /*5860*/  BRA.DIV UR4, `(.L_x_2967) ;  /* 0x000001b204407947 */ /* 0x000fea000b800000 */
[----:B------:R0:W2:Y:S04]  /*5870*/  SHFL.IDX PT, R105, R101, RZ, 0x181f ;  /* 0x00181fff65697589 */ /* 0x0000a800000e0000 */
[----:B------:R0:W3:Y:S02]  /*5880*/  SHFL.IDX PT, R104, R106, RZ, 0x181f ;  /* 0x00181fff6a687589 */ /* 0x0000e400000e0000 */
.L_x_3282:
[----:B------:R-:W-:Y:S01]  /*5890*/  ISETP.GE.OR P4, PT, R187, R95, P1 ;  /* 0x0000005fbb00720c */ /* 0x000fe20000f86670 */
[----:B------:R-:W-:-:S12]  /*58a0*/  BSSY B1, `(.L_x_2968) ;  /* 0x0000074000017945 */ /* 0x000fd80003800000 */
[----:B------:R-:W-:Y:S05]  /*58b0*/  @P4 BRA `(.L_x_2969) ;  /* 0x0000000400c84947 */ /* 0x000fea0003800000 */
[----:B------:R-:W-:Y:S01]  /*58c0*/  SEL R11, R36, R109, !P0 ;  /* 0x0000006d240b7207 */ /* 0x000fe20004000000 */
[----:B------:R-:W-:Y:S01]  /*58d0*/  BSSY B2, `(.L_x_2970) ;  /* 0x000006c000027945 */ /* 0x000fe20003800000 */
[----:B------:R-:W-:Y:S02]  /*58e0*/  SHF.L.U32 R15, R187, 0x6, RZ ;  /* 0x00000006bb0f7819 */ /* 0x000fe400000006ff */
        /* <DEDUP_REMOVED lines=15> */
[----:B------:R-:W-:Y:S02]  /*59e0*/  IMAD R15, R19, 0x4000, R14 ;  /* 0x00004000130f7824 */ /* 0x000fe400078e020e */
[----:B------:R-:W-:-:S03]  /*59f0*/  IMAD R13, R13, 0x2, R18 ;  /* 0x000000020d0d7824 */ /* 0x000fc600078e0212 */
[----:B------:R-:W-:-:S03]  /*5a00*/  LEA R72, R15, R18, 0x1 ;  /* 0x000000120f487211 */ /* 0x000fc600078e08ff */
[----:B------:R-:W2:Y:S04]  /*5a10*/  LDS.128 R12, [R13+0x18400] ;  /* 0x018400000d0c7984 */ /* 0x000ea80000000c00 */
[----:B------:R-:W3:Y:S01]  /*5a20*/  LDS.128 R72, [R72+0x18400] ;  /* 0x0184000048487984 */ /* 0x000ee20000000c00 */
[----:B------:R-:W-:Y:S05]  /*5a30*/  @P3 BRA `(.L_x_2971) ;  /* 0x0000000400543947 */ /* 0x000fea0003800000 */
[--C-:B------:R-:W-:Y:S01]  /*5a40*/  SHF.R.U64 R123, R40, 0x10, R41.reuse ;  /* 0x00000010287b7819 */ /* 0x100fe20000001229 */
[----:B------:R-:W-:Y:S01]  /*5a50*/  HADD2.F32 R127, -RZ, R124.H0_H0 ;  /* 0x2000007cff7f7230 */ /* 0x000fe20000004100 */
[----:B------:R-:W-:Y:S02]  /*5a60*/  SHF.R.U32.HI R126, RZ, 0x10, R41 ;  /* 0x00000010ff7e7819 */ /* 0x000fe40000011629 */
[----:B------:R-:W-:Y:S01]  /*5a70*/  SHF.R.U32.HI R128, RZ, 0x10, R45 ;  /* 0x00000010ff807819 */ /* 0x000fe2000001162d */
[----:B------:R-:W-:Y:S01]  /*5a80*/  HADD2.F32 R123, -RZ, R123.H0_H0 ;  /* 0x2000007bff7b7230 */ /* 0x000fe20000004100 */
[--C-:B------:R-:W-:Y:S01]  /*5a90*/  SHF.R.U64 R41, R46, 0x10, R47.reuse ;  /* 0x000000102e297819 */ /* 0x100fe2000000122f */
[----:B---3--:R-:W-:Y:S01]  /*5aa0*/  HADD2.F32 R46, -RZ, R73.H0_H0 ;  /* 0x20000049ff2e7230 */ /* 0x008fe20000004100 */
[----:B------:R-:W-:Y:S01]  /*5ab0*/  SHF.R.U32.HI R129, RZ, 0x10, R47 ;  /* 0x00000010ff817819 */ /* 0x000fe2000001162f */
[--C-:B------:R-:W-:Y:S01]  /*5ac0*/  HADD2.F32 R47, -RZ, R125.reuse.H0_H0 ;  /* 0x2000007dff2f7230 */ /* 0x100fe20000004100 */
[----:B------:R-:W-:Y:S01]  /*5ad0*/  SHF.R.U64 R40, R42, 0x10, R43 ;  /* 0x000000102a287819 */ /* 0x000fe2000000122b */
[----:B--2---:R-:W-:Y:S01]  /*5ae0*/  IMAD.MOV.U32 R42, RZ, RZ, R12 ;  /* 0x000000ffff2a7224 */ /* 0x004fe200078e000c */
[----:B------:R-:W-:Y:S01]  /*5af0*/  SHF.R.U64 R44, R44, 0x10, R45 ;  /* 0x000000102c2c7819 */ /* 0x000fe2000000122d */
[----:B------:R-:W-:Y:S01]  /*5b00*/  HADD2.F32 R125, -RZ, R125.H1_H1 ;  /* 0x3000007dff7d7230 */ /* 0x000fe20000004100 */
[----:B------:R-:W-:Y:S01]  /*5b10*/  SHF.R.U32.HI R43, RZ, 0x10, R43 ;  /* 0x00000010ff2b7819 */ /* 0x000fe2000001162b */
[----:B------:R-:W-:-:S02]  /*5b20*/  HADD2.F32 R12, -RZ, R13.H0_H0 ;  /* 0x2000000dff0c7230 */ /* 0x000fc40000004100 */
[----:B------:R-:W-:Y:S02]  /*5b30*/  IMAD.MOV.U32 R45, RZ, RZ, R15 ;  /* 0x000000ffff2d7224 */ /* 0x000fe400078e000f */
[----:B------:R-:W-:Y:S02]  /*5b40*/  HADD2.F32 R73, -RZ, R73.H1_H1 ;  /* 0x30000049ff497230 */ /* 0x000fe40000004100 */
[----:B------:R-:W-:Y:S02]  /*5b50*/  HADD2.F32 R128, -RZ, R128.H0_H0 ;  /* 0x20000080ff807230 */ /* 0x000fe40000004100 */
[----:B------:R-:W-:Y:S02]  /*5b60*/  HADD2.F32 R15, -RZ, R13.H1_H1 ;  /* 0x3000000dff0f7230 */ /* 0x000fe40000004100 */
[-C--:B------:R-:W-:Y:S01]  /*5b70*/  FMUL.FTZ R13, R46, R125.reuse ;  /* 0x0000007d2e0d7220 */ /* 0x080fe20000410000 */
[----:B------:R-:W-:Y:S01]  /*5b80*/  FMUL.FTZ R125, R12, R125 ;  /* 0x0000007d0c7d7220 */ /* 0x000fe20000410000 */
[----:B------:R-:W-:-:S02]  /*5b90*/  HADD2.F32 R126, -RZ, R126.H0_H0 ;  /* 0x2000007eff7e7230 */ /* 0x000fc40000004100 */
[-C--:B------:R-:W-:Y:S01]  /*5ba0*/  FMUL.FTZ R130, R73, R128.reuse ;  /* 0x0000008049827220 */ /* 0x080fe20000410000 */
[----:B------:R-:W-:Y:S01]  /*5bb0*/  FMUL.FTZ R128, R15, R128 ;  /* 0x000000800f807220 */ /* 0x000fe20000410000 */
[-C--:B------:R-:W-:Y:S01]  /*5bc0*/  FFMA.FTZ R12, R12, R47.reuse, -R13 ;  /* 0x0000002f0c0c7223 */ /* 0x080fe2000001080d */
[----:B------:R-:W-:Y:S01]  /*5bd0*/  FFMA.FTZ R13, R46, R47, R125 ;  /* 0x0000002f2e0d7223 */ /* 0x000fe2000001007d */
[----:B------:R-:W-:Y:S02]  /*5be0*/  HADD2.F32 R125, -RZ, R124.H1_H1 ;  /* 0x3000007cff7d7230 */ /* 0x000fe40000004100 */
[-C--:B------:R-:W-:Y:S01]  /*5bf0*/  FFMA.FTZ R46, R73, R126.reuse, R128 ;  /* 0x0000007e492e7223 */ /* 0x080fe20000010080 */
[--C-:B------:R-:W-:Y:S02]  /*5c00*/  HADD2.F32 R124, -RZ, R75.reuse.H0_H0 ;  /* 0x2000004bff7c7230 */ /* 0x100fe40000004100 */
[----:B------:R-:W-:Y:S01]  /*5c10*/  FFMA.FTZ R15, R15, R126, -R130 ;  /* 0x0000007e0f0f7223 */ /* 0x000fe20000010882 */
[----:B------:R-:W-:-:S02]  /*5c20*/  HADD2.F32 R75, -RZ, R75.H1_H1 ;  /* 0x3000004bff4b7230 */ /* 0x000fc40000004100 */
[----:B------:R-:W-:Y:S02]  /*5c30*/  HADD2.F32 R128, -RZ, R129.H0_H0 ;  /* 0x20000081ff807230 */ /* 0x000fe40000004100 */
[----:B------:R-:W-:Y:S01]  /*5c40*/  FMUL.FTZ R130, R124, R127 ;  /* 0x0000007f7c827220 */ /* 0x000fe20000410000 */
[----:B------:R-:W-:Y:S01]  /*5c50*/  HADD2.F32 R73, -RZ, R45.H1_H1 ;  /* 0x3000002dff497230 */ /* 0x000fe20000004100 */
[----:B------:R-:W-:Y:S01]  /*5c60*/  F2FP.F16.F32.PACK_AB R15, R15, R12 ;  /* 0x0000000c0f0f723e */ /* 0x000fe200000000ff */
[----:B------:R-:W-:Y:S02]  /*5c70*/  HADD2.F32 R126, -RZ, R43.H0_H0 ;  /* 0x2000002bff7e7230 */ /* 0x000fe40000004100 */
[-C--:B------:R-:W-:Y:S01]  /*5c80*/  FMUL.FTZ R132, R75, R128.reuse ;  /* 0x000000804b847220 */ /* 0x080fe20000410000 */
[----:B------:R-:W-:Y:S02]  /*5c90*/  HADD2.F32 R47, -RZ, R45.H0_H0 ;  /* 0x2000002dff2f7230 */ /* 0x000fe40000004100 */
[C---:B------:R-:W-:Y:S01]  /*5ca0*/  FMUL.FTZ R128, R73.reuse, R128 ;  /* 0x0000008049807220 */ /* 0x040fe20000410000 */
[----:B------:R-:W-:Y:S01]  /*5cb0*/  FFMA.FTZ R132, R73, R126, -R132 ;  /* 0x0000007e49847223 */ /* 0x000fe20000010884 */
[----:B------:R-:W-:-:S02]  /*5cc0*/  HADD2.F32 R73, -RZ, R122.H0_H0 ;  /* 0x2000007aff497230 */ /* 0x000fc40000004100 */
[C---:B------:R-:W-:Y:S01]  /*5cd0*/  FMUL.FTZ R45, R47.reuse, R127 ;  /* 0x0000007f2f2d7220 */ /* 0x040fe20000410000 */
[-C--:B------:R-:W-:Y:S01]  /*5ce0*/  FFMA.FTZ R43, R47, R125.reuse, -R130 ;  /* 0x0000007d2f2b7223 */ /* 0x080fe20000010882 */
[----:B------:R-:W-:Y:S01]  /*5cf0*/  FFMA.FTZ R128, R75, R126, R128 ;  /* 0x0000007e4b807223 */ /* 0x000fe20000010080 */
[----:B------:R-:W-:Y:S02]  /*5d00*/  HADD2.F32 R122, -RZ, R122.H1_H1 ;  /* 0x3000007aff7a7230 */ /* 0x000fe40000004100 */
[----:B------:R-:W-:Y:S01]  /*5d10*/  FFMA.FTZ R45, R124, R125, R45 ;  /* 0x0000007d7c2d7223 */ /* 0x000fe2000001002d */
[----:B------:R-:W-:Y:S01]  /*5d20*/  HADD2.F32 R75, -RZ, R44.H0_H0 ;  /* 0x2000002cff4b7230 */ /* 0x000fe20000004100 */
[----:B------:R-:W-:Y:S01]  /*5d30*/  F2FP.F16.F32.PACK_AB R43, R132, R43 ;  /* 0x0000002b842b723e */ /* 0x000fe200000000ff */
[----:B------:R-:W-:Y:S02]  /*5d40*/  HADD2.F32 R47, -RZ, R72.H0_H0 ;  /* 0x20000048ff2f7230 */ /* 0x000fe40000004100 */
[----:B------:R-:W-:Y:S01]  /*5d50*/  HADD2.F32 R44, -RZ, R42.H0_H0 ;  /* 0x2000002aff2c7230 */ /* 0x000fe20000004100 */
[----:B------:R-:W-:Y:S01]  /*5d60*/  F2FP.F16.F32.PACK_AB R45, R128, R45 ;  /* 0x0000002d802d723e */ /* 0x000fe200000000ff */
[----:B------:R-:W-:-:S02]  /*5d70*/  HADD2.F32 R72, -RZ, R72.H1_H1 ;  /* 0x30000048ff487230 */ /* 0x000fc40000004100 */
[CC--:B------:R-:W-:Y:S01]  /*5d80*/  FMUL.FTZ R125, R47.reuse, R122.reuse ;  /* 0x0000007a2f7d7220 */ /* 0x0c0fe20000410000 */
[----:B------:R-:W-:Y:S02]  /*5d90*/  HADD2.F32 R42, -RZ, R42.H1_H1 ;  /* 0x3000002aff2a7230 */ /* 0x000fe40000004100 */
[----:B------:R-:W-:Y:S01]  /*5da0*/  FMUL.FTZ R122, R44, R122 ;  /* 0x0000007a2c7a7220 */ /* 0x000fe20000410000 */
[----:B------:R-:W-:Y:S01]  /*5db0*/  FMUL.FTZ R127, R72, R75 ;  /* 0x0000004b487f7220 */ /* 0x000fe20000410000 */
[----:B------:R-:W-:Y:S01]  /*5dc0*/  FFMA.FTZ R125, R44, R73, -R125 ;  /* 0x000000492c7d7223 */ /* 0x000fe2000001087d */
[C---:B------:R-:W-:Y:S01]  /*5dd0*/  FMUL.FTZ R75, R42.reuse, R75 ;  /* 0x0000004b2a4b7220 */ /* 0x040fe20000410000 */
[----:B------:R-:W-:Y:S01]  /*5de0*/  FFMA.FTZ R122, R47, R73, R122 ;  /* 0x000000492f7a7223 */ /* 0x000fe2000001007a */
[-C--:B------:R-:W-:Y:S01]  /*5df0*/  FFMA.FTZ R124, R42, R123.reuse, -R127 ;  /* 0x0000007b2a7c7223 */ /* 0x080fe2000001087f */
[----:B------:R-:W-:Y:S02]  /*5e00*/  HADD2.F32 R44, -RZ, R121.H0_H0 ;  /* 0x20000079ff2c7230 */ /* 0x000fe40000004100 */
[----:B------:R-:W-:Y:S01]  /*5e10*/  FFMA.FTZ R75, R72, R123, R75 ;  /* 0x0000007b484b7223 */ /* 0x000fe2000001004b */
[----:B------:R-:W-:-:S02]  /*5e20*/  HADD2.F32 R73, -RZ, R41.H0_H0 ;  /* 0x20000029ff497230 */ /* 0x000fc40000004100 */
[----:B------:R-:W-:Y:S01]  /*5e30*/  HADD2.F32 R42, -RZ, R74.H0_H0 ;  /* 0x2000004aff2a7230 */ /* 0x000fe20000004100 */
[----:B------:R-:W-:Y:S01]  /*5e40*/  F2FP.F16.F32.PACK_AB R12, R124, R125 ;  /* 0x0000007d7c0c723e */ /* 0x000fe200000000ff */
[----:B------:R-:W-:Y:S01]  /*5e50*/  HADD2.F32 R121, -RZ, R121.H1_H1 ;  /* 0x30000079ff797230 */ /* 0x000fe20000004100 */
[----:B------:R-:W-:Y:S01]  /*5e60*/  F2FP.F16.F32.PACK_AB R72, R75, R122 ;  /* 0x0000007a4b48723e */ /* 0x000fe200000000ff */
[----:B------:R-:W-:Y:S01]  /*5e70*/  HADD2.F32 R41, -RZ, R14.H0_H0 ;  /* 0x2000000eff297230 */ /* 0x000fe20000004100 */
[----:B------:R-:W-:Y:S01]  /*5e80*/  MOV R75, R45 ;  /* 0x0000002d004b7202 */ /* 0x000fe20000000f00 */
[----:B------:R-:W-:Y:S02]  /*5e90*/  HADD2.F32 R74, -RZ, R74.H1_H1 ;  /* 0x3000004aff4a7230 */ /* 0x000fe40000004100 */
[----:B------:R-:W-:Y:S02]  /*5ea0*/  HADD2.F32 R14, -RZ, R14.H1_H1 ;  /* 0x3000000eff0e7230 */ /* 0x000fe40000004100 */
[----:B------:R-:W-:-:S02]  /*5eb0*/  HADD2.F32 R47, -RZ, R40.H0_H0 ;  /* 0x20000028ff2f7230 */ /* 0x000fc40000004100 */
[----:B------:R-:W-:Y:S01]  /*5ec0*/  FMUL.FTZ R40, R42, R121 ;  /* 0x000000792a287220 */ /* 0x000fe20000410000 */
[----:B------:R-:W-:Y:S01]  /*5ed0*/  FMUL.FTZ R123, R74, R73 ;  /* 0x000000494a7b7220 */ /* 0x000fe20000410000 */
[C---:B------:R-:W-:Y:S01]  /*5ee0*/  FMUL.FTZ R121, R41.reuse, R121 ;  /* 0x0000007929797220 */ /* 0x040fe20000410000 */
[C---:B------:R-:W-:Y:S01]  /*5ef0*/  FMUL.FTZ R73, R14.reuse, R73 ;  /* 0x000000490e497220 */ /* 0x040fe20000410000 */
[-C--:B------:R-:W-:Y:S01]  /*5f00*/  FFMA.FTZ R40, R41, R44.reuse, -R40 ;  /* 0x0000002c29287223 */ /* 0x080fe20000010828 */
[-C--:B------:R-:W-:Y:S01]  /*5f10*/  FFMA.FTZ R123, R14, R47.reuse, -R123 ;  /* 0x0000002f0e7b7223 */ /* 0x080fe2000001087b */
[----:B------:R-:W-:Y:S01]  /*5f20*/  FFMA.FTZ R121, R42, R44, R121 ;  /* 0x0000002c2a797223 */ /* 0x000fe20000010079 */
[----:B------:R-:W-:Y:S01]  /*5f30*/  FFMA.FTZ R74, R74, R47, R73 ;  /* 0x0000002f4a4a7223 */ /* 0x000fe20000010049 */
[----:B------:R-:W-:Y:S01]  /*5f40*/  F2FP.F16.F32.PACK_AB R73, R46, R13 ;  /* 0x0000000d2e49723e */ /* 0x000fe200000000ff */
[----:B------:R-:W-:Y:S01]  /*5f50*/  IMAD.MOV.U32 R13, RZ, RZ, R15 ;  /* 0x000000ffff0d7224 */ /* 0x000fe200078e000f */
[----:B------:R-:W-:Y:S01]  /*5f60*/  F2FP.F16.F32.PACK_AB R14, R123, R40 ;  /* 0x000000287b0e723e */ /* 0x000fe200000000ff */
[----:B------:R-:W-:Y:S01]  /*5f70*/  IMAD.MOV.U32 R15, RZ, RZ, R43 ;  /* 0x000000ffff0f7224 */ /* 0x000fe200078e002b */
[----:B------:R-:W-:-:S07]  /*5f80*/  F2FP.F16.F32.PACK_AB R74, R74, R121 ;  /* 0x000000794a4a723e */ /* 0x000fce00000000ff */
.L_x_2971:
[----:B------:R-:W-:Y:S05]  /*5f90*/  BSYNC B2 ;  /* 0x0000000000027941 */ /* 0x000fea0003800000 */
.L_x_2970:
[----:B------:R-:W-:Y:S01]  /*5fa0*/  ISETP.GE.AND P4, PT, R11, R107, PT ;  /* 0x0000006b0b00720c */ /* 0x000fe20003f86270 */
[----:B--2---:R4:W-:-:S12]  /*5fb0*/  ST.E.128 desc[UR42][R102.64], R12 ;  /* 0x0000000c66007985 */ /* 0x0049d8000c101d2a */
[----:B------:R-:W-:-:S05]  /*5fc0*/  @!P4 IMAD.WIDE R104, R11, 0x2, R104 ;  /* 0x000000020b68c825 */ /* 0x000fca00078e0268 */
[----:B---3--:R4:W-:Y:S02]  /*5fd0*/  @!P4 ST.E.128 desc[UR42][R104.64], R72 ;  /* 0x000000486800c985 */ /* 0x0089e4000c101d2a */
.L_x_2969:
[----:B------:R-:W-:Y:S05]  /*5fe0*/  BSYNC B1 ;  /* 0x0000000000017941 */ /* 0x000fea0003800000 */
.L_x_2968:
[----:B------:R-:W-:-:S03]  /*5ff0*/  UMOV UR4, 0xffffffff ;  /* 0xffffffff00047882 */ /* 0x000fc60000000000 */
[----:B------:R-:W-:Y:S05]  /*6000*/  BRA.DIV UR4, `(.L_x_2972) ;  /* 0x000001aa04a47947 */ /* 0x000fea000b800000 */
[----:B------:R0:W0:Y:S04]  /*6010*/  SHFL.IDX PT, R47, R101, 0x1, 0x181f ;  /* 0x00381f00652f7f89 */ /* 0x00002800000e0000 */
[----:B------:R0:W0:Y:S02]  /*6020*/  SHFL.IDX PT, R46, R106, 0x1, 0x181f ;  /* 0x00381f006a2e7f89 */ /* 0x00002400000e0000 */
.L_x_3286:
        /* <DEDUP_REMOVED lines=27> */
[----:B------:R-:W-:Y:S02]  /*61e0*/  SHF.R.U32.HI R74, RZ, 0x10, R53 ;  /* 0x00000010ff4a7819 */ /* 0x000fe40000011635 */
[----:B------:R-:W-:Y:S02]  /*61f0*/  SHF.R.U64 R72, R48, 0x10, R49 ;  /* 0x0000001030487819 */ /* 0x000fe40000001231 */
[----:B--2---:R-:W-:Y:S01]  /*6200*/  SHF.R.U64 R105, R52, 0x10, R53 ;  /* 0x0000001034697819 */ /* 0x004fe20000001235 */
[----:B----4-:R-:W-:Y:S01]  /*6210*/  IMAD.MOV.U32 R52, RZ, RZ, R43 ;  /* 0x000000ffff347224 */ /* 0x010fe200078e002b */
[--C-:B------:R-:W-:Y:S01]  /*6220*/  SHF.R.U64 R48, R50, 0x10, R51.reuse ;  /* 0x0000001032307819 */ /* 0x100fe20000001233 */
[--C-:B------:R-:W-:Y:S01]  /*6230*/  HADD2.F32 R53, -RZ, R120.reuse.H0_H0 ;  /* 0x20000078ff357230 */ /* 0x100fe20000004100 */
[----:B------:R-:W-:Y:S01]  /*6240*/  SHF.R.U32.HI R73, RZ, 0x10, R51 ;  /* 0x00000010ff497819 */ /* 0x000fe20000011633 */
[----:B0-----:R-:W-:Y:S01]  /*6250*/  IMAD.MOV.U32 R50, RZ, RZ, R12 ;  /* 0x000000ffff327224 */ /* 0x001fe200078e000c */
[----:B------:R-:W-:Y:S01]  /*6260*/  SHF.R.U32.HI R75, RZ, 0x10, R49 ;  /* 0x00000010ff4b7819 */ /* 0x000fe20000011631 */
[----:B------:R-:W-:Y:S01]  /*6270*/  HADD2.F32 R120, -RZ, R120.H1_H1 ;  /* 0x30000078ff787230 */ /* 0x000fe20000004100 */
[--C-:B------:R-:W-:Y:S01]  /*6280*/  SHF.R.U64 R49, R54, 0x10, R55.reuse ;  /* 0x0000001036317819 */ /* 0x100fe20000001237 */
[----:B------:R-:W-:Y:S01]  /*6290*/  HADD2.F32 R43, -RZ, R41.H0_H0 ;  /* 0x20000029ff2b7230 */ /* 0x000fe20000004100 */
[----:B------:R-:W-:Y:S01]  /*62a0*/  SHF.R.U32.HI R55, RZ, 0x10, R55 ;  /* 0x00000010ff377819 */ /* 0x000fe20000011637 */
[----:B------:R-:W-:Y:S01]  /*62b0*/  IMAD.MOV.U32 R51, RZ, RZ, R40 ;  /* 0x000000ffff337224 */ /* 0x000fe200078e0028 */
[----:B------:R-:W-:Y:S01]  /*62c0*/  MOV R40, R15 ;  /* 0x0000000f00287202 */ /* 0x000fe20000000f00 */
[----:B------:R-:W-:-:S02]  /*62d0*/  HADD2.F32 R12, -RZ, R13.H0_H0 ;  /* 0x2000000dff0c7230 */ /* 0x000fc40000004100 */
[----:B------:R-:W-:Y:S02]  /*62e0*/  HADD2.F32 R41, -RZ, R41.H1_H1 ;  /* 0x30000029ff297230 */ /* 0x000fe40000004100 */
[----:B------:R-:W-:Y:S02]  /*62f0*/  HADD2.F32 R74, -RZ, R74.H0_H0 ;  /* 0x2000004aff4a7230 */ /* 0x000fe40000004100 */
[----:B------:R-:W-:Y:S02]  /*6300*/  HADD2.F32 R15, -RZ, R13.H1_H1 ;  /* 0x3000000dff0f7230 */ /* 0x000fe40000004100 */
[-C--:B------:R-:W-:Y:S01]  /*6310*/  FMUL.FTZ R13, R43, R120.reuse ;  /* 0x000000782b0d7220 */ /* 0x080fe20000410000 */
[----:B------:R-:W-:Y:S02]  /*6320*/  HADD2.F32 R54, -RZ, R75.H0_H0 ;  /* 0x2000004bff367230 */ /* 0x000fe40000004100 */
[C---:B------:R-:W-:Y:S01]  /*6330*/  FMUL.FTZ R120, R12.reuse, R120 ;  /* 0x000000780c787220 */ /* 0x040fe20000410000 */
[-C--:B------:R-:W-:Y:S01]  /*6340*/  FMUL.FTZ R102, R41, R74.reuse ;  /* 0x0000004a29667220 */ /* 0x080fe20000410000 */
[----:B------:R-:W-:Y:S01]  /*6350*/  FMUL.FTZ R74, R15, R74 ;  /* 0x0000004a0f4a7220 */ /* 0x000fe20000410000 */
[-C--:B------:R-:W-:Y:S01]  /*6360*/  FFMA.FTZ R12, R12, R53.reuse, -R13 ;  /* 0x000000350c0c7223 */ /* 0x080fe2000001080d */
[----:B------:R-:W-:Y:S01]  /*6370*/  FFMA.FTZ R13, R43, R53, R120 ;  /* 0x000000352b0d7223 */ /* 0x000fe20000010078 */
[----:B------:R-:W-:Y:S01]  /*6380*/  FFMA.FTZ R15, R15, R54, -R102 ;  /* 0x000000360f0f7223 */ /* 0x000fe20000010866 */
[----:B------:R-:W-:-:S02]  /*6390*/  HADD2.F32 R43, -RZ, R52.H0_H0 ;  /* 0x20000034ff2b7230 */ /* 0x000fc40000004100 */
[----:B------:R-:W-:Y:S01]  /*63a0*/  FFMA.FTZ R102, R41, R54, R74 ;  /* 0x0000003629667223 */ /* 0x000fe2000001004a */
[----:B------:R-:W-:Y:S02]  /*63b0*/  HADD2.F32 R52, -RZ, R52.H1_H1 ;  /* 0x30000034ff347230 */ /* 0x000fe40000004100 */
[----:B------:R-:W-:Y:S01]  /*63c0*/  HADD2.F32 R55, -RZ, R55.H0_H0 ;  /* 0x20000037ff377230 */ /* 0x000fe20000004100 */
[----:B------:R-:W-:Y:S01]  /*63d0*/  F2FP.F16.F32.PACK_AB R15, R15, R12 ;  /* 0x0000000c0f0f723e */ /* 0x000fe200000000ff */
[----:B------:R-:W-:Y:S02]  /*63e0*/  HADD2.F32 R74, -RZ, R119.H0_H0 ;  /* 0x20000077ff4a7230 */ /* 0x000fe40000004100 */
[--C-:B------:R-:W-:Y:S02]  /*63f0*/  HADD2.F32 R41, -RZ, R40.reuse.H0_H0 ;  /* 0x20000028ff297230 */ /* 0x100fe40000004100 */
[----:B------:R-:W-:Y:S02]  /*6400*/  HADD2.F32 R40, -RZ, R40.H1_H1 ;  /* 0x30000028ff287230 */ /* 0x000fe40000004100 */
[----:B---3--:R-:W-:Y:S01]  /*6410*/  FMUL.FTZ R104, R43, R74 ;  /* 0x0000004a2b687220 */ /* 0x008fe20000410000 */
[----:B------:R-:W-:-:S02]  /*6420*/  HADD2.F32 R53, -RZ, R73.H0_H0 ;  /* 0x20000049ff357230 */ /* 0x000fc40000004100 */
[-C--:B------:R-:W-:Y:S01]  /*6430*/  FMUL.FTZ R73, R52, R55.reuse ;  /* 0x0000003734497220 */ /* 0x080fe20000410000 */
[----:B------:R-:W-:Y:S02]  /*6440*/  HADD2.F32 R54, -RZ, R117.H1_H1 ;  /* 0x30000075ff367230 */ /* 0x000fe40000004100 */
[C---:B------:R-:W-:Y:S01]  /*6450*/  FMUL.FTZ R74, R41.reuse, R74 ;  /* 0x0000004a294a7220 */ /* 0x040fe20000410000 */
[C---:B------:R-:W-:Y:S01]  /*6460*/  FMUL.FTZ R55, R40.reuse, R55 ;  /* 0x0000003728377220 */ /* 0x040fe20000410000 */
[----:B------:R-:W-:Y:S01]  /*6470*/  FFMA.FTZ R75, R40, R53, -R73 ;  /* 0x00000035284b7223 */ /* 0x000fe20000010849 */
[----:B------:R-:W-:Y:S02]  /*6480*/  HADD2.F32 R119, -RZ, R119.H1_H1 ;  /* 0x30000077ff777230 */ /* 0x000fe40000004100 */
[-C--:B------:R-:W-:Y:S01]  /*6490*/  FFMA.FTZ R104, R41, R54.reuse, -R104 ;  /* 0x0000003629687223 */ /* 0x080fe20000010868 */
[----:B------:R-:W-:Y:S02]  /*64a0*/  HADD2.F32 R40, -RZ, R50.H0_H0 ;  /* 0x20000032ff287230 */ /* 0x000fe40000004100 */
[----:B------:R-:W-:Y:S01]  /*64b0*/  FFMA.FTZ R74, R43, R54, R74 ;  /* 0x000000362b4a7223 */ /* 0x000fe2000001004a */
[----:B------:R-:W-:-:S02]  /*64c0*/  HADD2.F32 R41, -RZ, R51.H0_H0 ;  /* 0x20000033ff297230 */ /* 0x000fc40000004100 */
[----:B------:R-:W-:Y:S01]  /*64d0*/  FFMA.FTZ R103, R52, R53, R55 ;  /* 0x0000003534677223 */ /* 0x000fe20000010037 */
[----:B------:R-:W-:Y:S02]  /*64e0*/  HADD2.F32 R43, -RZ, R118.H0_H0 ;  /* 0x20000076ff2b7230 */ /* 0x000fe40000004100 */
[-C--:B------:R-:W-:Y:S01]  /*64f0*/  FMUL.FTZ R54, R40, R119.reuse ;  /* 0x0000007728367220 */ /* 0x080fe20000410000 */
[----:B------:R-:W-:Y:S02]  /*6500*/  HADD2.F32 R52, -RZ, R105.H0_H0 ;  /* 0x20000069ff347230 */ /* 0x000fe40000004100 */
[C---:B------:R-:W-:Y:S01]  /*6510*/  FMUL.FTZ R53, R41.reuse, R119 ;  /* 0x0000007729357220 */ /* 0x040fe20000410000 */
[----:B------:R-:W-:Y:S02]  /*6520*/  HADD2.F32 R51, -RZ, R51.H1_H1 ;  /* 0x30000033ff337230 */ /* 0x000fe40000004100 */
[----:B------:R-:W-:Y:S01]  /*6530*/  FFMA.FTZ R54, R41, R43, R54 ;  /* 0x0000002b29367223 */ /* 0x000fe20000010036 */
[----:B------:R-:W-:-:S02]  /*6540*/  HADD2.F32 R50, -RZ, R50.H1_H1 ;  /* 0x30000032ff327230 */ /* 0x000fc40000004100 */
[----:B------:R-:W-:Y:S01]  /*6550*/  FFMA.FTZ R53, R40, R43, -R53 ;  /* 0x0000002b28357223 */ /* 0x000fe20000010835 */
[----:B------:R-:W-:Y:S02]  /*6560*/  HADD2.F32 R72, -RZ, R72.H0_H0 ;  /* 0x20000048ff487230 */ /* 0x000fe40000004100 */
[-C--:B------:R-:W-:Y:S01]  /*6570*/  FMUL.FTZ R55, R51, R52.reuse ;  /* 0x0000003433377220 */ /* 0x080fe20000410000 */
[----:B------:R-:W-:Y:S02]  /*6580*/  HADD2.F32 R41, -RZ, R42.H0_H0 ;  /* 0x2000002aff297230 */ /* 0x000fe40000004100 */
[C---:B------:R-:W-:Y:S01]  /*6590*/  FMUL.FTZ R52, R50.reuse, R52 ;  /* 0x0000003432347220 */ /* 0x040fe20000410000 */
[----:B------:R-:W-:Y:S02]  /*65a0*/  HADD2.F32 R118, -RZ, R118.H1_H1 ;  /* 0x30000076ff767230 */ /* 0x000fe40000004100 */
[----:B------:R-:W-:Y:S01]  /*65b0*/  FFMA.FTZ R50, R50, R72, -R55 ;  /* 0x0000004832327223 */ /* 0x000fe20000010837 */
[----:B------:R-:W-:-:S02]  /*65c0*/  HADD2.F32 R49, -RZ, R49.H0_H0 ;  /* 0x20000031ff317230 */ /* 0x000fc40000004100 */
[----:B------:R-:W-:Y:S01]  /*65d0*/  FFMA.FTZ R51, R51, R72, R52 ;  /* 0x0000004833337223 */ /* 0x000fe20000010034 */
[----:B------:R-:W-:Y:S02]  /*65e0*/  HADD2.F32 R40, -RZ, R14.H0_H0 ;  /* 0x2000000eff287230 */ /* 0x000fe40000004100 */
[----:B------:R-:W-:Y:S01]  /*65f0*/  FMUL.FTZ R55, R41, R118 ;  /* 0x0000007629377220 */ /* 0x000fe20000410000 */
[----:B------:R-:W-:Y:S01]  /*6600*/  HADD2.F32 R42, -RZ, R42.H1_H1 ;  /* 0x3000002aff2a7230 */ /* 0x000fe20000004100 */
[----:B------:R-:W-:Y:S01]  /*6610*/  F2FP.F16.F32.PACK_AB R75, R75, R104 ;  /* 0x000000684b4b723e */ /* 0x000fe200000000ff */
[----:B------:R-:W-:Y:S02]  /*6620*/  HADD2.F32 R14, -RZ, R14.H1_H1 ;  /* 0x3000000eff0e7230 */ /* 0x000fe40000004100 */
[----:B------:R-:W-:Y:S01]  /*6630*/  FMUL.FTZ R118, R40, R118 ;  /* 0x0000007628767220 */ /* 0x000fe20000410000 */
[----:B------:R-:W-:Y:S02]  /*6640*/  HADD2.F32 R117, -RZ, R117.H0_H0 ;  /* 0x20000075ff757230 */ /* 0x000fe40000004100 */
        /* <DEDUP_REMOVED lines=14> */
[----:B------:R-:W-:-:S07]  /*6730*/  F2FP.F16.F32.PACK_AB R42, R49, R118 ;  /* 0x00000076312a723e */ /* 0x000fce00000000ff */
.L_x_2976:
[----:B------:R-:W-:Y:S05]  /*6740*/  BSYNC B2 ;  /* 0x0000000000027941 */ /* 0x000fea0003800000 */
.L_x_2975:
[----:B------:R-:W-:Y:S01]  /*6750*/  ISETP.GE.AND P4, PT, R11, R107, PT ;  /* 0x0000006b0b00720c */ /* 0x000fe20003f86270 */
[----:B0-----:R0:W-:-:S12]  /*6760*/  ST.E.128 desc[UR42][R44.64], R12 ;  /* 0x0000000c2c007985 */ /* 0x0011d8000c101d2a */
[----:B------:R-:W-:-:S05]  /*6770*/  @!P4 IMAD.WIDE R46, R11, 0x2, R46 ;  /* 0x000000020b2ec825 */ /* 0x000fca00078e022e */
[----:B----4-:R0:W-:Y:S02]  /*6780*/  @!P4 ST.E.128 desc[UR42][R46.64], R40 ;  /* 0x000000282e00c985 */ /* 0x0101e4000c101d2a */
.L_x_2974:
[----:B------:R-:W-:Y:S05]  /*6790*/  BSYNC B1 ;  /* 0x0000000000017941 */ /* 0x000fea0003800000 */
.L_x_2973:
[----:B------:R-:W-:-:S03]  /*67a0*/  UMOV UR4, 0xffffffff ;  /* 0xffffffff00047882 */ /* 0x000fc60000000000 */
[----:B------:R-:W-:Y:S05]  /*67b0*/  BRA.DIV UR4, `(.L_x_2977) ;  /* 0x000001a604047947 */ /* 0x000fea000b800000 */
[----:B0-----:R0:W0:Y:S04]  /*67c0*/  SHFL.IDX PT, R47, R101, 0x2, 0x181f ;  /* 0x00581f00652f7f89 */ /* 0x00102800000e0000 */
[----:B------:R0:W0:Y:S02]  /*67d0*/  SHFL.IDX PT, R46, R106, 0x2, 0x181f ;  /* 0x00581f006a2e7f89 */ /* 0x00002400000e0000 */
.L_x_3290:
        /* <DEDUP_REMOVED lines=22> */
[----:B------:R-:W-:-:S03]  /*6940*/  IMAD R11, R11, 0x2, R18 ;  /* 0x000000020b0b7824 */ /* 0x000fc600078e0212 */
[----:B------:R-:W-:Y:S02]  /*6950*/  LEA R40, R13, R18, 0x1 ;  /* 0x000000120d287211 */ /* 0x000fe400078e08ff */
[----:B------:R0:W4:Y:S04]  /*6960*/  LDS.128 R12, [R11+0x18400] ;  /* 0x018400000b0c7984 */ /* 0x0001280000000c00 */
[----:B------:R-:W0:Y:S01]  /*6970*/  LDS.128 R40, [R40+0x18400] ;  /* 0x0184000028287984 */ /* 0x000e220000000c00 */
[----:B------:R-:W-:Y:S05]  /*6980*/  @P3 BRA `(.L_x_2981) ;  /* 0x0000000400603947 */ /* 0x000fea0003800000 */
[----:B------:R-:W-:Y:S01]  /*6990*/  SHF.R.U32.HI R54, RZ, 0x10, R61 ;  /* 0x00000010ff367819 */ /* 0x000fe2000001163d */
[----:B0-----:R-:W-:Y:S01]  /*69a0*/  IMAD.MOV.U32 R49, RZ, RZ, R40 ;  /* 0x000000ffff317224 */ /* 0x001fe200078e0028 */
[--C-:B------:R-:W-:Y:S01]  /*69b0*/  SHF.R.U32.HI R52, RZ, 0x10, R57.reuse ;  /* 0x00000010ff347819 */ /* 0x100fe20000011639 */
[----:B------:R-:W-:Y:S01]  /*69c0*/  IMAD.MOV.U32 R50, RZ, RZ, R42 ;  /* 0x000000ffff327224 */ /* 0x000fe200078e002a */
[----:B------:R-:W-:Y:S01]  /*69d0*/  SHF.R.U64 R73, R56, 0x10, R57 ;  /* 0x0000001038497819 */ /* 0x000fe20000001239 */
[----:B----4-:R-:W-:Y:S01]  /*69e0*/  IMAD.MOV.U32 R40, RZ, RZ, R14 ;  /* 0x000000ffff287224 */ /* 0x010fe200078e000e */
[----:B------:R-:W-:Y:S01]  /*69f0*/  SHF.R.U64 R72, R60, 0x10, R61 ;  /* 0x000000103c487819 */ /* 0x000fe2000000123d */
[----:B------:R-:W-:Y:S01]  /*6a00*/  HADD2.F32 R53, -RZ, R116.H1_H1 ;  /* 0x30000074ff357230 */ /* 0x000fe20000004100 */
        /* <DEDUP_REMOVED lines=9> */
[----:B------:R-:W-:Y:S01]  /*6aa0*/  HADD2.F32 R51, -RZ, R114.H1_H1 ;  /* 0x30000072ff337230 */ /* 0x000fe20000004100 */
[----:B------:R-:W-:Y:S01]  /*6ab0*/  SHF.R.U32.HI R62, RZ, 0x10, R63 ;  /* 0x00000010ff3e7819 */ /* 0x000fe2000001163f */
[----:B------:R-:W-:Y:S02]  /*6ac0*/  HADD2.F32 R13, -RZ, R13.H1_H1 ;  /* 0x3000000dff0d7230 */ /* 0x000fe40000004100 */
[-C--:B------:R-:W-:Y:S01]  /*6ad0*/  FMUL.FTZ R56, R41, R54.reuse ;  /* 0x0000003629387220 */ /* 0x080fe20000410000 */
[----:B------:R-:W-:Y:S02]  /*6ae0*/  HADD2.F32 R52, -RZ, R52.H0_H0 ;  /* 0x20000034ff347230 */ /* 0x000fe40000004100 */
[-C--:B------:R-:W-:Y:S01]  /*6af0*/  FFMA.FTZ R55, R14, R51.reuse, -R55 ;  /* 0x000000330e377223 */ /* 0x080fe20000010837 */
[----:B------:R-:W-:Y:S01]  /*6b00*/  FFMA.FTZ R53, R42, R51, R53 ;  /* 0x000000332a357223 */ /* 0x000fe20000010035 */
[----:B------:R-:W-:Y:S01]  /*6b10*/  FMUL.FTZ R54, R13, R54 ;  /* 0x000000360d367220 */ /* 0x000fe20000410000 */
[----:B------:R-:W-:-:S02]  /*6b20*/  HADD2.F32 R51, -RZ, R115.H1_H1 ;  /* 0x30000073ff337230 */ /* 0x000fc40000004100 */
[-C--:B------:R-:W-:Y:S01]  /*6b30*/  FFMA.FTZ R56, R13, R52.reuse, -R56 ;  /* 0x000000340d387223 */ /* 0x080fe20000010838 */
        /* <DEDUP_REMOVED lines=21> */
[----:B------:R-:W-:Y:S02]  /*6c90*/  HADD2.F32 R49, -RZ, R49.H1_H1 ;  /* 0x30000031ff317230 */ /* 0x000fe40000004100 */
[-C--:B------:R-:W-:Y:S01]  /*6ca0*/  FMUL.FTZ R42, R14, R116.reuse ;  /* 0x000000740e2a7220 */ /* 0x080fe20000410000 */
[----:B------:R-:W-:Y:S02]  /*6cb0*/  HADD2.F32 R12, -RZ, R12.H1_H1 ;  /* 0x3000000cff0c7230 */ /* 0x000fe40000004100 */
[----:B------:R-:W-:Y:S01]  /*6cc0*/  FMUL.FTZ R43, R13, R116 ;  /* 0x000000740d2b7220 */ /* 0x000fe20000410000 */
[----:B------:R-:W-:-:S02]  /*6cd0*/  HADD2.F32 R114, -RZ, R114.H0_H0 ;  /* 0x20000072ff727230 */ /* 0x000fc40000004100 */
[-C--:B------:R-:W-:Y:S01]  /*6ce0*/  FMUL.FTZ R51, R49, R41.reuse ;  /* 0x0000002931337220 */ /* 0x080fe20000410000 */
[----:B------:R-:W-:Y:S02]  /*6cf0*/  HADD2.F32 R15, -RZ, R73.H0_H0 ;  /* 0x20000049ff0f7230 */ /* 0x000fe40000004100 */
[C---:B------:R-:W-:Y:S01]  /*6d00*/  FMUL.FTZ R52, R12.reuse, R41 ;  /* 0x000000290c347220 */ /* 0x040fe20000410000 */
[----:B------:R-:W-:Y:S02]  /*6d10*/  HADD2.F32 R115, -RZ, R115.H0_H0 ;  /* 0x20000073ff737230 */ /* 0x000fe40000004100 */
[----:B------:R-:W-:Y:S01]  /*6d20*/  FFMA.FTZ R42, R13, R114, -R42 ;  /* 0x000000720d2a7223 */ /* 0x000fe2000001082a */
[----:B------:R-:W-:Y:S02]  /*6d30*/  HADD2.F32 R13, -RZ, R50.H0_H0 ;  /* 0x20000032ff0d7230 */ /* 0x000fe40000004100 */
[-C--:B------:R-:W-:Y:S01]  /*6d40*/  FFMA.FTZ R51, R12, R15.reuse, -R51 ;  /* 0x0000000f0c337223 */ /* 0x080fe20000010833 */
[----:B------:R-:W-:Y:S01]  /*6d50*/  FFMA.FTZ R52, R49, R15, R52 ;  /* 0x0000000f31347223 */ /* 0x000fe20000010034 */
[----:B------:R-:W-:-:S02]  /*6d60*/  HADD2.F32 R15, -RZ, R61.H0_H0 ;  /* 0x2000003dff0f7230 */ /* 0x000fc40000004100 */
[----:B------:R-:W-:Y:S01]  /*6d70*/  FFMA.FTZ R43, R14, R114, R43 ;  /* 0x000000720e2b7223 */ /* 0x000fe2000001002b */
[----:B------:R-:W-:Y:S02]  /*6d80*/  HADD2.F32 R50, -RZ, R50.H1_H1 ;  /* 0x30000032ff327230 */ /* 0x000fe40000004100 */
[----:B------:R-:W-:Y:S01]  /*6d90*/  FMUL.FTZ R41, R13, R115 ;  /* 0x000000730d297220 */ /* 0x000fe20000410000 */
[--C-:B------:R-:W-:Y:S01]  /*6da0*/  HADD2.F32 R12, -RZ, R40.reuse.H0_H0 ;  /* 0x20000028ff0c7230 */ /* 0x100fe20000004100 */
        /* <DEDUP_REMOVED lines=14> */
[----:B------:R-:W-:Y:S02]  /*6e90*/  F2FP.F16.F32.PACK_AB R12, R51, R42 ;  /* 0x0000002a330c723e */ /* 0x000fe400000000ff */
[----:B------:R-:W-:Y:S01]  /*6ea0*/  F2FP.F16.F32.PACK_AB R11, R40, R41 ;  /* 0x00000029280b723e */ /* 0x000fe200000000ff */
[----:B------:R-:W-:Y:S01]  /*6eb0*/  IMAD.MOV.U32 R40, RZ, RZ, R52 ;  /* 0x000000ffff287224 */ /* 0x000fe200078e0034 */
[----:B------:R-:W-:Y:S01]  /*6ec0*/  F2FP.F16.F32.PACK_AB R42, R15, R14 ;  /* 0x0000000e0f2a723e */ /* 0x000fe200000000ff */
[----:B------:R-:W-:Y:S01]  /*6ed0*/  IMAD.MOV.U32 R15, RZ, RZ, R58 ;  /* 0x000000ffff0f7224 */ /* 0x000fe200078e003a */
[----:B------:R-:W-:Y:S01]  /*6ee0*/  F2FP.F16.F32.PACK_AB R13, R56, R55 ;  /* 0x00000037380d723e */ /* 0x000fe200000000ff */
[----:B------:R-:W-:Y:S01]  /*6ef0*/  IMAD.MOV.U32 R14, RZ, RZ, R11 ;  /* 0x000000ffff0e7224 */ /* 0x000fe200078e000b */
[----:B------:R-:W-:-:S07]  /*6f00*/  MOV R41, R53 ;  /* 0x0000003500297202 */ /* 0x000fce0000000f00 */
.L_x_2981:
[----:B------:R-:W-:Y:S05]  /*6f10*/  BSYNC B2 ;  /* 0x0000000000027941 */ /* 0x000fea0003800000 */
.L_x_2980:
[----:B------:R-:W-:Y:S01]  /*6f20*/  ISETP.GE.AND P4, PT, R48, R107, PT ;  /* 0x0000006b3000720c */ /* 0x000fe20003f86270 */
[----:B----4-:R4:W-:-:S12]  /*6f30*/  ST.E.128 desc[UR42][R44.64], R12 ;  /* 0x0000000c2c007985 */ /* 0x0109d8000c101d2a */
[----:B------:R-:W-:-:S05]  /*6f40*/  @!P4 IMAD.WIDE R46, R48, 0x2, R46 ;  /* 0x00000002302ec825 */ /* 0x000fca00078e022e */
[----:B0-----:R4:W-:Y:S02]  /*6f50*/  @!P4 ST.E.128 desc[UR42][R46.64], R40 ;  /* 0x000000282e00c985 */ /* 0x0019e4000c101d2a */
.L_x_2979:
[----:B------:R-:W-:Y:S05]  /*6f60*/  BSYNC B1 ;  /* 0x0000000000017941 */ /* 0x000fea0003800000 */
.L_x_2978:
[----:B------:R-:W-:-:S03]  /*6f70*/  UMOV UR4, 0xffffffff ;  /* 0xffffffff00047882 */ /* 0x000fc60000000000 */
[----:B------:R-:W-:Y:S05]  /*6f80*/  BRA.DIV UR4, `(.L_x_2982) ;  /* 0x0000019e045c7947 */ /* 0x000fea000b800000 */
[----:B0-----:R-:W0:Y:S04]  /*6f90*/  SHFL.IDX PT, R101, R101, 0x3, 0x181f ;  /* 0x00781f0065657f89 */ /* 0x001e2800000e0000 */
[----:B------:R-:W0:Y:S02]  /*6fa0*/  SHFL.IDX PT, R106, R106, 0x3, 0x181f ;  /* 0x00781f006a6a7f89 */ /* 0x000e2400000e0000 */
.L_x_3294:
        /* <DEDUP_REMOVED lines=16> */
[----:B------:R-:W-:Y:S01]  /*70b0*/  LOP3.LUT R12, R12, R13, RZ, 0x3c, !PT ;  /* 0x0000000d0c0c7212 */ /* 0x000fe200078e3cff */
[----:B------:R-:W-:-:S03]  /*70c0*/  IMAD R13, R19, 0x4000, R6 ;  /* 0x00004000130d7824 */ /* 0x000fc600078e0206 */
[----:B------:R-:W-:Y:S01]  /*70d0*/  LOP3.LUT R109, R109, 0x7fffe000, RZ, 0xc0, !PT ;  /* 0x7fffe0006d6d7812 */ /* 0x000fe200078ec0ff */
[----:B------:R-:W-:-:S03]  /*70e0*/  IMAD R13, R13, 0x2, R18 ;  /* 0x000000020d0d7824 */ /* 0x000fc600078e0212 */
[----:B------:R-:W-:-:S05]  /*70f0*/  IADD3 R12, R12, R109, R201 ;  /* 0x0000006d0c0c7210 */ /* 0x000fca0007ffe0c9 */
[----:B------:R-:W-:-:S05]  /*7100*/  IMAD R15, R19, 0x4000, R12 ;  /* 0x00004000130f7824 */ /* 0x000fca00078e020c */
[----:B------:R-:W-:Y:S02]  /*7110*/  LEA R40, R15, R18, 0x1 ;  /* 0x000000120f287211 */ /* 0x000fe400078e08ff */
[----:B------:R-:W0:Y:S04]  /*7120*/  LDS.128 R12, [R13+0x18400] ;  /* 0x018400000d0c7984 */ /* 0x000e280000000c00 */
[----:B------:R-:W4:Y:S01]  /*7130*/  LDS.128 R40, [R40+0x18400] ;  /* 0x0184000028287984 */ /* 0x000f220000000c00 */
[----:B------:R-:W-:Y:S05]  /*7140*/  @P3 BRA `(.L_x_2984) ;  /* 0x0000000400583947 */ /* 0x000fea0003800000 */
[----:B------:R-:W-:Y:S01]  /*7150*/  SHF.R.U32.HI R50, RZ, 0x10, R69 ;  /* 0x00000010ff327819 */ /* 0x000fe20000011645 */
[----:B----4-:R-:W-:Y:S01]  /*7160*/  IMAD.MOV.U32 R46, RZ, RZ, R40 ;  /* 0x000000ffff2e7224 */ /* 0x010fe200078e0028 */
[----:B------:R-:W-:Y:S01]  /*7170*/  SHF.R.U32.HI R48, RZ, 0x10, R65 ;  /* 0x00000010ff307819 */ /* 0x000fe20000011641 */
[----:B------:R-:W-:Y:S01]  /*7180*/  IMAD.MOV.U32 R47, RZ, RZ, R42 ;  /* 0x000000ffff2f7224 */ /* 0x000fe200078e002a */
[--C-:B------:R-:W-:Y:S01]  /*7190*/  SHF.R.U64 R55, R70, 0x10, R71.reuse ;  /* 0x0000001046377819 */ /* 0x100fe20000001247 */
[----:B0-----:R-:W-:Y:S01]  /*71a0*/  IMAD.MOV.U32 R40, RZ, RZ, R14 ;  /* 0x000000ffff287224 */ /* 0x001fe200078e000e */
[----:B------:R-:W-:Y:S01]  /*71b0*/  SHF.R.U32.HI R70, RZ, 0x10, R71 ;  /* 0x00000010ff467819 */ /* 0x000fe20000011647 */
[--C-:B------:R-:W-:Y:S01]  /*71c0*/  HADD2.F32 R42, -RZ, R41.reuse.H0_H0 ;  /* 0x20000029ff2a7230 */ /* 0x100fe20000004100 */
[--C-:B------:R-:W-:Y:S01]  /*71d0*/  SHF.R.U64 R61, R66, 0x10, R67.reuse ;  /* 0x00000010423d7819 */ /* 0x100fe20000001243 */
[----:B------:R-:W-:Y:S01]  /*71e0*/  HADD2.F32 R41, -RZ, R41.H1_H1 ;  /* 0x30000029ff297230 */ /* 0x000fe20000004100 */
[----:B------:R-:W-:Y:S01]  /*71f0*/  SHF.R.U32.HI R66, RZ, 0x10, R67 ;  /* 0x00000010ff427819 */ /* 0x000fe20000011643 */
[--C-:B------:R-:W-:Y:S01]  /*7200*/  HADD2.F32 R14, -RZ, R13.reuse.H0_H0 ;  /* 0x2000000dff0e7230 */ /* 0x100fe20000004100 */
[----:B------:R-:W-:Y:S01]  /*7210*/  SHF.R.U64 R60, R68, 0x10, R69 ;  /* 0x00000010443c7819 */ /* 0x000fe20000001245 */
[----:B------:R-:W-:Y:S01]  /*7220*/  HADD2.F32 R50, -RZ, R50.H0_H0 ;  /* 0x20000032ff327230 */ /* 0x000fe20000004100 */
[----:B------:R-:W-:Y:S01]  /*7230*/  SHF.R.U64 R62, R64, 0x10, R65 ;  /* 0x00000010403e7819 */ /* 0x000fe20000001241 */
[----:B------:R-:W-:-:S02]  /*7240*/  HADD2.F32 R13, -RZ, R13.H1_H1 ;  /* 0x3000000dff0d7230 */ /* 0x000fc40000004100 */
[----:B------:R-:W-:Y:S02]  /*7250*/  HADD2.F32 R51, -RZ, R108.H0_H0 ;  /* 0x2000006cff337230 */ /* 0x000fe40000004100 */
        /* <DEDUP_REMOVED lines=11> */
[----:B------:R-:W-:Y:S02]  /*7310*/  HADD2.F32 R13, -RZ, R15.H0_H0 ;  /* 0x2000000fff0d7230 */ /* 0x000fe40000004100 */
[--C-:B------:R-:W-:Y:S02]  /*7320*/  HADD2.F32 R14, -RZ, R43.reuse.H0_H0 ;  /* 0x2000002bff0e7230 */ /* 0x100fe40000004100 */
[----:B------:R-:W-:Y:S02]  /*7330*/  HADD2.F32 R43, -RZ, R43.H1_H1 ;  /* 0x3000002bff2b7230 */ /* 0x000fe40000004100 */
[-C--:B------:R-:W-:Y:S01]  /*7340*/  FMUL.FTZ R49, R13, R48.reuse ;  /* 0x000000300d317220 */ /* 0x080fe20000410000 */
[----:B------:R-:W-:Y:S02]  /*7350*/  HADD2.F32 R50, -RZ, R70.H0_H0 ;  /* 0x20000046ff327230 */ /* 0x000fe40000004100 */
[----:B------:R-:W-:Y:S01]  /*7360*/  FMUL.FTZ R56, R14, R48 ;  /* 0x000000300e387220 */ /* 0x000fe20000410000 */
[----:B------:R-:W-:Y:S01]  /*7370*/  HADD2.F32 R15, -RZ, R15.H1_H1 ;  /* 0x3000000fff0f7230 */ /* 0x000fe20000004100 */
[----:B------:R-:W-:Y:S01]  /*7380*/  F2FP.F16.F32.PACK_AB R51, R54, R51 ;  /* 0x000000333633723e */ /* 0x000fe200000000ff */
[----:B------:R-:W-:-:S02]  /*7390*/  HADD2.F32 R41, -RZ, R112.H0_H0 ;  /* 0x20000070ff297230 */ /* 0x000fc40000004100 */
[-C--:B------:R-:W-:Y:S01]  /*73a0*/  FMUL.FTZ R48, R43, R50.reuse ;  /* 0x000000322b307220 */ /* 0x080fe20000410000 */
[----:B------:R-:W-:Y:S02]  /*73b0*/  HADD2.F32 R42, -RZ, R66.H0_H0 ;  /* 0x20000042ff2a7230 */ /* 0x000fe40000004100 */
[----:B------:R-:W-:Y:S01]  /*73c0*/  FMUL.FTZ R58, R15, R50 ;  /* 0x000000320f3a7220 */ /* 0x000fe20000410000 */
[----:B------:R-:W-:Y:S02]  /*73d0*/  HADD2.F32 R108, -RZ, R108.H1_H1 ;  /* 0x3000006cff6c7230 */ /* 0x000fe40000004100 */
[-C--:B------:R-:W-:Y:S01]  /*73e0*/  FFMA.FTZ R50, R14, R41.reuse, R49 ;  /* 0x000000290e327223 */ /* 0x080fe20000010031 */
[----:B------:R-:W-:Y:S01]  /*73f0*/  FFMA.FTZ R56, R13, R41, -R56 ;  /* 0x000000290d387223 */ /* 0x000fe20000010838 */
[----:B------:R-:W-:Y:S02]  /*7400*/  HADD2.F32 R14, -RZ, R46.H0_H0 ;  /* 0x2000002eff0e7230 */ /* 0x000fe40000004100 */
[----:B------:R-:W-:Y:S01]  /*7410*/  FFMA.FTZ R57, R15, R42, -R48 ;  /* 0x0000002a0f397223 */ /* 0x000fe20000010830 */
[----:B------:R-:W-:-:S02]  /*7420*/  HADD2.F32 R41, -RZ, R60.H0_H0 ;  /* 0x2000003cff297230 */ /* 0x000fc40000004100 */
[----:B------:R-:W-:Y:S01]  /*7430*/  FFMA.FTZ R59, R43, R42, R58 ;  /* 0x0000002a2b3b7223 */ /* 0x000fe2000001003a */
[----:B------:R-:W-:Y:S02]  /*7440*/  HADD2.F32 R13, -RZ, R12.H0_H0 ;  /* 0x2000000cff0d7230 */ /* 0x000fe40000004100 */
[-C--:B------:R-:W-:Y:S01]  /*7450*/  FMUL.FTZ R42, R14, R108.reuse ;  /* 0x0000006c0e2a7220 */ /* 0x080fe20000410000 */
        /* <DEDUP_REMOVED lines=8> */
[----:B------:R-:W-:Y:S01]  /*74e0*/  FFMA.FTZ R42, R13, R111, -R42 ;  /* 0x0000006f0d2a7223 */ /* 0x000fe2000001082a */
[----:B------:R-:W-:Y:S02]  /*74f0*/  HADD2.F32 R13, -RZ, R47.H0_H0 ;  /* 0x2000002fff0d7230 */ /* 0x000fe40000004100 */
[-C--:B------:R-:W-:Y:S01]  /*7500*/  FFMA.FTZ R49, R12, R15.reuse, -R49 ;  /* 0x0000000f0c317223 */ /* 0x080fe20000010831 */
[----:B------:R-:W-:Y:S01]  /*7510*/  FFMA.FTZ R46, R46, R15, R41 ;  /* 0x0000000f2e2e7223 */ /* 0x000fe20000010029 */
[----:B------:R-:W-:Y:S02]  /*7520*/  HADD2.F32 R15, -RZ, R55.H0_H0 ;  /* 0x20000037ff0f7230 */ /* 0x000fe40000004100 */
[----:B------:R-:W-:Y:S01]  /*7530*/  FFMA.FTZ R43, R14, R111, R43 ;  /* 0x0000006f0e2b7223 */ /* 0x000fe2000001002b */
[----:B------:R-:W-:-:S02]  /*7540*/  HADD2.F32 R12, -RZ, R40.H0_H0 ;  /* 0x20000028ff0c7230 */ /* 0x000fc40000004100 */
[----:B------:R-:W-:Y:S01]  /*7550*/  FMUL.FTZ R41, R13, R110 ;  /* 0x0000006e0d297220 */ /* 0x000fe20000410000 */
[----:B------:R-:W-:Y:S01]  /*7560*/  HADD2.F32 R47, -RZ, R47.H1_H1 ;  /* 0x3000002fff2f7230 */ /* 0x000fe20000004100 */
[----:B------:R-:W-:Y:S01]  /*7570*/  F2FP.F16.F32.PACK_AB R59, R59, R50 ;  /* 0x000000323b3b723e */ /* 0x000fe200000000ff */
        /* <DEDUP_REMOVED lines=19> */
.L_x_2984:
[----:B------:R-:W-:Y:S05]  /*76b0*/  BSYNC B1 ;  /* 0x0000000000017941 */ /* 0x000fea0003800000 */
.L_x_2983:
[----:B0-----:R0:W-:Y:S01]  /*76c0*/  ST.E.128 desc[UR42][R44.64], R12 ;  /* 0x0000000c2c007985 */ /* 0x0011e2000c101d2a */
[----:B------:R-:W-:Y:S01]  /*76d0*/  ISETP.GE.AND P3, PT, R11, R107, PT ;  /* 0x0000006b0b00720c */ /* 0x000fe20003f66270 */
[----:B------:R-:W-:-:S12]  /*76e0*/  IMAD.MOV.U32 R107, RZ, RZ, R101 ;  /* 0x000000ffff6b7224 */ /* 0x000fd800078e0065 */
[----:B------:R-:W-:Y:S05]  /*76f0*/  @P3 BRA `(.L_x_2955) ;  /* 0x0000000400b03947 */ /* 0x000fea0003800000 */
[----:B0-----:R-:W-:-:S05]  /*7700*/  IMAD.WIDE R12, R11, 0x2, R106 ;  /* 0x000000020b0c7825 */ /* 0x001fca00078e026a */
[----:B----4-:R0:W-:Y:S01]  /*7710*/  ST.E.128 desc[UR42][R12.64], R40 ;  /* 0x000000280c007985 */ /* 0x0101e2000c101d2a */
[----:B------:R-:W-:Y:S05]  /*7720*/  BRA `(.L_x_2955) ;  /* 0x0000000400a47947 */ /* 0x000fea0003800000 */
.L_x_2914:
[----:B------:R-:W-:-:S06]  /*7730*/  UISETP.NE.AND UP0, UPT, UR41, 0x3, UPT ;  /* 0x000000032900788c */ /* 0x000fcc000bf05270 */
[----:B------:R-:W-:-:S13]  /*7740*/  PLOP3.LUT P5, PT, PT, PT, UP0, 0x80, 0x0 ;  /* 0x000000000000781c */ /* 0x000fda0003faf008 */
[----:B------:R-:W-:Y:S05]  /*7750*/  @!P5 BRA `(.L_x_2985) ;  /* 0x000000000004d947 */ /* 0x000fea0003800000 */
[----:B------:R-:W-:Y:S01]  /*7760*/  BPT.TRAP 0x1 ;  /* 0x000000040000795c */ /* 0x000fe20000300000 */
.L_x_2985:
[----:B------:R-:W-:Y:S01]  /*7770*/  IMAD R89, R19, 0x8, R18 ;  /* 0x0000000813597824 */ /* 0x000fe200078e0212 */
[----:B------:R-:W-:Y:S01]  /*7780*/  SHF.L.U32 R100, R190, 0x1f, RZ ;  /* 0x0000001fbe647819 */ /* 0x000fe200000006ff */
[----:B------:R-:W-:Y:S01]  /*7790*/  BSSY B1, `(.L_x_2986) ;  /* 0x0000004000017945 */ /* 0x000fe20003800000 */
[----:B------:R-:W-:Y:S02]  /*77a0*/  SHF.R.S32.HI R97, RZ, 0x1f, R98 ;  /* 0x0000001fff617819 */ /* 0x000fe40000011462 */
[----:B------:R-:W0:Y:S02]  /*77b0*/  SYNCS.PHASECHK.TRANS64.TRYWAIT P3, [R89+URZ+0x28890], R100 ;  /* 0x02889064590075a7 */ /* 0x000e24000806017f */
[----:B0-----:R-:W-:Y:S05]  /*77c0*/  @!P3 BRA `(.L_x_2987) ;  /* 0x000001940098b947 */ /* 0x001fea0003800000 */
.L_x_3295:
[----:B------:R-:W-:Y:S05]  /*77d0*/  BSYNC B1 ;  /* 0x0000000000017941 */ /* 0x000fea0003800000 */
.L_x_2986:
        /* <DEDUP_REMOVED lines=14> */
[----:B------:R-:W-:Y:S01]  /*78c0*/  IMAD.IADD R46, R95, 0x1, -R187 ;  /* 0x000000015f2e7824 */ /* 0x000fe200078e0abb */
[----:B------:R-:W-:-:S03]  /*78d0*/  IADD3 R13, R13, R11, RZ ;  /* 0x0000000b0d0d7210 */ /* 0x000fc60007ffe0ff */
        /* <DEDUP_REMOVED lines=9> */
.L_x_3299:
        /* <DEDUP_REMOVED lines=13> */
.L_x_2990:
[----:B------:R-:W-:Y:S05]  /*7a40*/  BSYNC B1 ;  /* 0x0000000000017941 */ /* 0x000fea0003800000 */
.L_x_2989:
[----:B------:R-:W-:-:S03]  /*7a50*/  UMOV UR4, 0xffffffff ;  /* 0xffffffff00047882 */ /* 0x000fc60000000000 */
[----:B------:R-:W-:Y:S05]  /*7a60*/  BRA.DIV UR4, `(.L_x_2991) ;  /* 0x00000196044c7947 */ /* 0x000fea000b800000 */
[----:B--2-4-:R2:W4:Y:S04]  /*7a70*/  SHFL.IDX PT, R41, R45, 0x1, 0x181f ;  /* 0x00381f002d297f89 */ /* 0x01452800000e0000 */
[----:B---3--:R2:W3:Y:S02]  /*7a80*/  SHFL.IDX PT, R14, R44, 0x1, 0x181f ;  /* 0x00381f002c0e7f89 */ /* 0x0084e400000e0000 */
.L_x_3303:
        /* <DEDUP_REMOVED lines=14> */
.L_x_2993:
[----:B------:R-:W-:Y:S05]  /*7b70*/  BSYNC B1 ;  /* 0x0000000000017941 */ /* 0x000fea0003800000 */
.L_x_2992:
[----:B------:R-:W-:-:S03]  /*7b80*/  UMOV UR4, 0xffffffff ;  /* 0xffffffff00047882 */ /* 0x000fc60000000000 */
[----:B------:R-:W-:Y:S05]  /*7b90*/  BRA.DIV UR4, `(.L_x_2994) ;  /* 0x0000019604487947 */ /* 0x000fea000b800000 */
[----:B---34-:R3:W4:Y:S04]  /*7ba0*/  SHFL.IDX PT, R41, R45, 0x2, 0x181f ;  /* 0x00581f002d297f89 */ /* 0x01872800000e0000 */
[----:B------:R3:W0:Y:S02]  /*7bb0*/  SHFL.IDX PT, R14, R44, 0x2, 0x181f ;  /* 0x00581f002c0e7f89 */ /* 0x00062400000e0000 */
.L_x_3307:
        /* <DEDUP_REMOVED lines=14> */
.L_x_2996:
[----:B------:R-:W-:Y:S05]  /*7ca0*/  BSYNC B1 ;  /* 0x0000000000017941 */ /* 0x000fea0003800000 */
.L_x_2995:
[----:B------:R-:W-:-:S03]  /*7cb0*/  UMOV UR4, 0xffffffff ;  /* 0xffffffff00047882 */ /* 0x000fc60000000000 */
[----:B------:R-:W-:Y:S05]  /*7cc0*/  BRA.DIV UR4, `(.L_x_2997) ;  /* 0x0000019604447947 */ /* 0x000fea000b800000 */
[----:B0---4-:R0:W4:Y:S04]  /*7cd0*/  SHFL.IDX PT, R41, R45, 0x3, 0x181f ;  /* 0x00781f002d297f89 */ /* 0x01112800000e0000 */
[----:B------:R0:W0:Y:S02]  /*7ce0*/  SHFL.IDX PT, R14, R44, 0x3, 0x181f ;  /* 0x00781f002c0e7f89 */ /* 0x00002400000e0000 */
.L_x_3311:
        /* <DEDUP_REMOVED lines=13> */
.L_x_2955:
[----:B------:R-:W-:Y:S05]  /*7dc0*/  BSYNC B0 ;  /* 0x0000000000007941 */ /* 0x000fea0003800000 */
.L_x_2913:
[----:B------:R-:W5:Y:S01]  /*7dd0*/  S2R R11, SR_TID.X ;  /* 0x00000000000b7919 */ /* 0x000f620000002100 */
[----:B------:R-:W-:Y:S01]  /*7de0*/  @!PT LDS RZ, [RZ] ;  /* 0x00000000fffff984 */ /* 0x000fe20000000800 */
[----:B------:R-:W-:Y:S01]  /*7df0*/  @!PT LDS RZ, [RZ] ;  /* 0x00000000fffff984 */ /* 0x000fe20000000800 */
[----:B------:R-:W-:Y:S01]  /*7e00*/  @!PT LDS RZ, [RZ] ;  /* 0x00000000fffff984 */ /* 0x000fe20000000800 */
[----:B------:R-:W-:Y:S01]  /*7e10*/  @!PT LDS RZ, [RZ] ;  /* 0x00000000fffff984 */ /* 0x000fe20000000800 */
[----:B------:R2:W-:Y:S06]  /*7e20*/  MEMBAR.ALL.CTA ;  /* 0x0000000000007992 */ /* 0x0005ec0000008000 */
[----:B--2---:R-:W2:Y:S01]  /*7e30*/  FENCE.VIEW.ASYNC.S ;  /* 0x00000000000073c6 */ /* 0x004ea20000000000 */
[----:B------:R-:W-:Y:S05]  /*7e40*/  WARPSYNC.ALL ;  /* 0x0000000000007948 */ /* 0x000fea0003800000 */
[----:B------:R-:W-:Y:S01]  /*7e50*/  BSSY B0, `(.L_x_2998) ;  /* 0x0000009000007945 */ /* 0x000fe20003800000 */
[----:B-----5:R-:W-:Y:S01]  /*7e60*/  LOP3.LUT R11, R11, 0x7f, RZ, 0xc0, !PT ;  /* 0x0000007f0b0b7812 */ /* 0x020fe200078ec0ff */
[----:B--2---:R2:W-:Y:S03]  /*7e70*/  BAR.SYNC.DEFER_BLOCKING R92, 0x80 ;  /* 0x0002005c0000751d */ /* 0x0045e60000010000 */
[----:B------:R-:W-:-:S13]  /*7e80*/  ISETP.NE.AND P3, PT, R11, RZ, PT ;  /* 0x000000ff0b00720c */ /* 0x000fda0003f65270 */
[----:B------:R-:W-:-:S05]  /*7e90*/  @!P3 VIADD R11, R89, 0x288a0 ;  /* 0x000288a0590bb836 */ /* 0x000fca0000000000 */
[----:B------:R-:W-:-:S04]  /*7ea0*/  @!P3 PRMT R11, RZ, 0x654, R11 ;  /* 0x00000654ff0bb816 */ /* 0x000fc8000000000b */
[----:B------:R2:W-:Y:S01]  /*7eb0*/  @!P3 SYNCS.ARRIVE.TRANS64.RED.A1T0 RZ, [R11+URZ], RZ ;  /* 0x000000ff0bffb9a7 */ /* 0x0005e2000810043f */
[----:B------:R-:W-:Y:S05]  /*7ec0*/  @!P5 BRA `(.L_x_2999) ;  /* 0x000000000004d947 */ /* 0x000fea0003800000 */
[----:B------:R-:W-:Y:S01]  /*7ed0*/  BPT.TRAP 0x1 ;  /* 0x000000040000795c */ /* 0x000fe20000300000 */
.L_x_2999:
[----:B------:R-:W-:Y:S05]  /*7ee0*/  BSYNC B0 ;  /* 0x0000000000007941 */ /* 0x000fea0003800000 */
.L_x_2998:
[----:B------:R-:W5:Y:S01]  /*7ef0*/  SYNCS.PHASECHK.TRANS64.TRYWAIT P4, [R89+URZ+0x288b0], R100 ;  /* 0x0288b064590075a7 */ /* 0x000f62000808017f */
[----:B------:R-:W-:Y:S01]  /*7f00*/  ULDC UR37, c[0x0][0x2f4] ;  /* 0x0000bd0000257ab9 */ /* 0x000fe20000000800 */
[----:B------:R-:W-:Y:S04]  /*7f10*/  BSSY B0, `(.L_x_3000) ;  /* 0x0000002000007945 */ /* 0x000fe80003800000 */
[----:B-----5:R-:W-:Y:S05]  /*7f20*/  @!P4 BRA `(.L_x_3001) ;  /* 0x0000019000f4c947 */ /* 0x020fea0003800000 */
.L_x_3312:
[----:B------:R-:W-:Y:S05]  /*7f30*/  BSYNC B0 ;  /* 0x0000000000007941 */ /* 0x000fea0003800000 */
.L_x_3000:
[----:B------:R-:W-:Y:S01]  /*7f40*/  ULDC.64 UR4, c[0x0][0x328] ;  /* 0x0000ca0000047ab9 */ /* 0x000fe20000000a00 */
[----:B------:R-:W-:Y:S01]  /*7f50*/  ULDC.64 UR6, c[0x0][0x318] ;  /* 0x0000c60000067ab9 */ /* 0x000fe20000000a00 */
[----:B------:R-:W-:Y:S01]  /*7f60*/  IMAD R97, R97, UR4, RZ ;  /* 0x0000000461617c24 */ /* 0x000fe2000f8e02ff */
[----:B------:R-:W-:Y:S01]  /*7f70*/  IADD3 R95, -R187, R95, RZ ;  /* 0x0000005fbb5f7210 */ /* 0x000fe20007ffe1ff */
[C---:B0---4-:R-:W-:Y:S01]  /*7f80*/  IMAD.WIDE.U32 R12, R98.reuse, UR4, RZ ;  /* 0x00000004620c7c25 */ /* 0x051fe2000f8e00ff */
[----:B------:R-:W-:Y:S03]  /*7f90*/  BSSY B0, `(.L_x_3002) ;  /* 0x000001b000007945 */ /* 0x000fe60003800000 */
[----:B------:R-:W-:Y:S01]  /*7fa0*/  IMAD R97, R98, UR5, R97 ;  /* 0x0000000562617c24 */ /* 0x000fe2000f8e0261 */
[----:B------:R-:W-:Y:S02]  /*7fb0*/  ULDC.64 UR4, c[0x0][0x338] ;  /* 0x0000ce0000047ab9 */ /* 0x000fe40000000a00 */
[----:B------:R-:W-:-:S02]  /*7fc0*/  IMAD R96, R96, UR4, RZ ;  /* 0x0000000460607c24 */ /* 0x000fc4000f8e02ff */
[----:B------:R-:W-:Y:S02]  /*7fd0*/  IMAD.IADD R13, R13, 0x1, R97 ;  /* 0x000000010d0d7824 */ /* 0x000fe400078e0261 */
[C---:B--2---:R-:W-:Y:S02]  /*7fe0*/  IMAD R11, R99.reuse, UR5, R96 ;  /* 0x00000005630b7c24 */ /* 0x044fe4000f8e0260 */
[----:B------:R-:W-:Y:S01]  /*7ff0*/  IMAD.WIDE.U32 R12, R99, UR4, R12 ;  /* 0x00000004630c7c25 */ /* 0x000fe2000f8e000c */
[----:B------:R-:W-:-:S03]  /*8000*/  ULDC.64 UR4, c[0x0][0x330] ;  /* 0x0000cc0000047ab9 */ /* 0x000fc60000000a00 */
[----:B------:R-:W-:Y:S02]  /*8010*/  IMAD.IADD R13, R13, 0x1, R11 ;  /* 0x000000010d0d7824 */ /* 0x000fe400078e020b */
[----:B------:R-:W-:-:S04]  /*8020*/  IMAD.WIDE.U32 R12, R188, UR4, R12 ;  /* 0x00000004bc0c7c25 */ /* 0x000fc8000f8e000c */
[----:B------:R-:W-:Y:S01]  /*8030*/  IMAD R11, R188, UR5, R13 ;  /* 0x00000005bc0b7c24 */ /* 0x000fe2000f8e020d */
[----:B-1-3--:R-:W-:-:S04]  /*8040*/  LEA R44, P4, R12, UR6, 0x1 ;  /* 0x000000060c2c7c11 */ /* 0x00afc8000f8808ff */
        /* <DEDUP_REMOVED lines=15> */
.L_x_3003:
[----:B------:R-:W-:Y:S05]  /*8140*/  BSYNC B0 ;  /* 0x0000000000007941 */ /* 0x000fea0003800000 */
.L_x_3002:
        /* <DEDUP_REMOVED lines=15> */
.L_x_3005:
[----:B------:R-:W-:Y:S05]  /*8240*/  BSYNC B0 ;  /* 0x0000000000007941 */ /* 0x000fea0003800000 */
.L_x_3004:
        /* <DEDUP_REMOVED lines=15> */
.L_x_3007:
[----:B------:R-:W-:Y:S05]  /*8340*/  BSYNC B0 ;  /* 0x0000000000007941 */ /* 0x000fea0003800000 */
.L_x_3006:
        /* <DEDUP_REMOVED lines=15> */
.L_x_3009:
[----:B------:R-:W-:Y:S05]  /*8440*/  BSYNC B0 ;  /* 0x0000000000007941 */ /* 0x000fea0003800000 */
.L_x_3008:
        /* <DEDUP_REMOVED lines=22> */
.L_x_2908:
[----:B------:R-:W0:Y:S01]  /*85b0*/  LDC R0, c[0x0][0x448] ;  /* 0x00011200ff007b82 */ /* 0x000e220000000800 */
[----:B------:R-:W-:Y:S02]  /*85c0*/  MOV R88, RZ ;  /* 0x000000ff00587202 */ /* 0x000fe40000000f00 */
[----:B0-----:R-:W-:Y:S01]  /*85d0*/  ISETP.NE.AND P1, PT, R0, 0x1, PT ;  /* 0x000000010000780c */ /* 0x001fe20003f25270 */
[----:B------:R-:W-:-:S12]  /*85e0*/  VIADD R0, R192, 0x7f ;  /* 0x0000007fc0007836 */ /* 0x000fd80000000000 */
[----:B------:R-:W0:Y:S08]  /*85f0*/  @P1 LDC R3, c[0x0][0x44c] ;  /* 0x00011300ff031b82 */ /* 0x000e300000000800 */
[----:B------:R-:W3:Y:S01]  /*8600*/  @P1 LDC R4, c[0x0][0x450] ;  /* 0x00011400ff041b82 */ /* 0x000ee20000000800 */
[----:B0-----:R-:W-:-:S05]  /*8610*/  @P1 IMAD.HI.U32 R3, R0, R3, RZ ;  /* 0x0000000300031227 */ /* 0x001fca00078e00ff */
[----:B---3--:R-:W-:-:S05]  /*8620*/  @P1 SHF.R.U32.HI R0, RZ, R4, R3 ;  /* 0x00000004ff001219 */ /* 0x008fca0000011603 */
[----:B------:R-:W-:-:S05]  /*8630*/  IMAD.IADD R0, R93, 0x1, R0 ;  /* 0x000000015d007824 */ /* 0x000fca00078e0200 */
[----:B------:R-:W-:-:S04]  /*8640*/  SHF.R.S32.HI R3, RZ, 0x1f, R0 ;  /* 0x0000001fff037819 */ /* 0x000fc80000011400 */
[----:B------:R-:W-:-:S04]  /*8650*/  LEA.HI R3, R3, R0, RZ, 0x7 ;  /* 0x0000000003037211 */ /* 0x000fc800078f38ff */
[----:B------:R-:W-:-:S04]  /*8660*/  SHF.R.S32.HI R3, RZ, 0x7, R3 ;  /* 0x00000007ff037819 */ /* 0x000fc80000011403 */
[----:B------:R-:W-:-:S04]  /*8670*/  VIMNMX R94, R94, R3, PT ;  /* 0x000000035e5e7248 */ /* 0x000fc80003fe0100 */
[----:B------:R-:W-:Y:S01]  /*8680*/  ISETP.GE.AND P1, PT, R94, 0x1, PT ;  /* 0x000000015e00780c */ /* 0x000fe20003f26270 */
[----:B------:R-:W-:-:S12]  /*8690*/  @P0 BRA `(.L_x_3011) ;  /* 0x00000000000c0947 */ /* 0x000fd80003800000 */
[----:B------:R-:W0:Y:S01]  /*86a0*/  FENCE.VIEW.ASYNC.G ;  /* 0x00000000000073c6 */ /* 0x000e220000000100 */
[----:B------:R-:W-:Y:S05]  /*86b0*/  WARPSYNC.ALL ;  /* 0x0000000000007948 */ /* 0x000fea0003800000 */
[----:B0-----:R-:W-:Y:S06]  /*86c0*/  BAR.ARV 0xc, 0x180 ;  /* 0x0306000000007b1d */ /* 0x001fec0000002000 */
.L_x_3011:
[----:B------:R-:W-:Y:S04]  /*86d0*/  BSSY B0, `(.L_x_3012) ;  /* 0x000001f000007945 */ /* 0x000fe80003800000 */
        /* <DEDUP_REMOVED lines=30> */
.L_x_3013:
[----:B------:R-:W-:Y:S05]  /*88c0*/  BSYNC B0 ;  /* 0x0000000000007941 */ /* 0x000fea0003800000 */
.L_x_3012:
        /* <DEDUP_REMOVED lines=35> */
[----:B----4-:R-:W-:Y:S02]  /*8b00*/  CS2R R92, SRZ ;  /* 0x00000000005c7805 */ /* 0x010fe4000001ff00 */
        /* <DEDUP_REMOVED lines=10> */
[----:B------:R0:W3:Y:S02]  /*8bb0*/  SHFL.IDX PT, R191, R0, RZ, 0x1f ;  /* 0x00001fff00bf7589 */ /* 0x0000e400000e0000 */
.L_x_3315:
[----:B0--3--:R-:W-:Y:S01]  /*8bc0*/  LEA.HI R0, R191, R191, RZ, 0x1 ;  /* 0x000000bfbf007211 */ /* 0x009fe200078f08ff */
[----:B------:R-:W-:-:S03]  /*8bd0*/  IMAD.U32 R3, RZ, RZ, UR40 ;  /* 0x00000028ff037e24 */ /* 0x000fc6000f8e00ff */
        /* <DEDUP_REMOVED lines=21> */
[----:B0-2---:R-:W-:-:S07]  /*8d30*/  IMAD.MOV.U32 R13, RZ, RZ, RZ ;  /* 0x000000ffff0d7224 */ /* 0x005fce00078e00ff */
[----:B------:R-:W-:-:S07]  /*8d40*/  LEPC R20, `(.L_x_3016) ;  /* 0x000000001014794e */ /* 0x000fce0000000000 */
[----:B-1-3-5:R-:W-:Y:S05]  /*8d50*/  CALL.ABS.NOINC R14 ;  /* 0x000000000e007343 */ /* 0x02afea0003c00000 */
.L_x_3016:
        /* <DEDUP_REMOVED lines=13> */
.L_x_3020:
[----:B---3--:R3:W4:Y:S02]  /*8e30*/  SYNCS.PHASECHK.TRANS64.TRYWAIT P0, [R18+URZ+0x28800], R3 ;  /* 0x02880003120075a7 */ /* 0x008724000800017f */
[----:B----4-:R-:W-:Y:S05]  /*8e40*/  @!P0 NANOSLEEP.SYNCS 0x989680 ;  /* 0x009896800000895d */ /* 0x010fea0003900000 */
[----:B------:R-:W4:Y:S02]  /*8e50*/  @!P0 SYNCS.PHASECHK.TRANS64 P0, [R18+URZ+0x28800], R3 ;  /* 0x02880003120085a7 */ /* 0x000f24000800007f */
[----:B----4-:R-:W-:Y:S05]  /*8e60*/  @!P0 BRA `(.L_x_3020) ;  /* 0xfffffffc00f08947 */ /* 0x010fea000383ffff */
.L_x_3019:
[----:B------:R-:W-:Y:S05]  /*8e70*/  BSYNC B0 ;  /* 0x0000000000007941 */ /* 0x000fea0003800000 */
.L_x_3018:
[----:B------:R-:W-:Y:S05]  /*8e80*/  BRA `(.L_x_3021) ;  /* 0x0000004c00c07947 */ /* 0x000fea0003800000 */
.L_x_3017:
[----:B------:R-:W-:Y:S01]  /*8e90*/  ISETP.NE.AND P0, PT, R25, RZ, PT ;  /* 0x000000ff1900720c */ /* 0x000fe20003f05270 */
[----:B------:R-:W-:Y:S01]  /*8ea0*/  ULDC.64 UR4, c[0x0][0x3f8] ;  /* 0x0000fe0000047ab9 */ /* 0x000fe20000000a00 */
[----:B-----5:R-:W-:Y:S01]  /*8eb0*/  SHF.R.S32.HI R0, RZ, 0x1f, R24 ;  /* 0x0000001fff007819 */ /* 0x020fe20000011418 */
[----:B------:R-:W-:Y:S01]  /*8ec0*/  ULDC.64 UR6, c[0x0][0x408] ;  /* 0x0001020000067ab9 */ /* 0x000fe20000000a00 */
[----:B------:R-:W-:-:S04]  /*8ed0*/  IMAD.WIDE.U32 R26, R24, UR4, RZ ;  /* 0x00000004181a7c25 */ /* 0x000fc8000f8e00ff */
[C---:B------:R-:W-:Y:S02]  /*8ee0*/  IMAD R3, R0.reuse, UR4, RZ ;  /* 0x0000000400037c24 */ /* 0x040fe4000f8e02ff */
[----:B------:R-:W-:Y:S02]  /*8ef0*/  IMAD R5, R0, UR6, RZ ;  /* 0x0000000600057c24 */ /* 0x000fe4000f8e02ff */
[C---:B------:R-:W-:Y:S02]  /*8f00*/  IMAD R3, R24.reuse, UR5, R3 ;  /* 0x0000000518037c24 */ /* 0x040fe4000f8e0203 */
[C---:B------:R-:W-:Y:S02]  /*8f10*/  IMAD R5, R24.reuse, UR7, R5 ;  /* 0x0000000718057c24 */ /* 0x040fe4000f8e0205 */
[----:B------:R-:W-:Y:S01]  /*8f20*/  IMAD.WIDE.U32 R24, R24, UR6, RZ ;  /* 0x0000000618187c25 */ /* 0x000fe2000f8e00ff */
[----:B------:R-:W-:-:S03]  /*8f30*/  IADD3 R29, R3, R27, RZ ;  /* 0x0000001b031d7210 */ /* 0x000fc60007ffe0ff */
[----:B------:R-:W-:Y:S01]  /*8f40*/  IMAD.IADD R31, R5, 0x1, R25 ;  /* 0x00000001051f7824 */ /* 0x000fe200078e0219 */
        /* <DEDUP_REMOVED lines=8> */
[----:B------:R-:W-:Y:S01]  /*8fd0*/  IMAD.U32 R10, RZ, RZ, UR6 ;  /* 0x00000006ff0a7e24 */ /* 0x000fe2000f8e00ff */
[----:B------:R-:W-:Y:S01]  /*8fe0*/  MOV R7, UR5 ;  /* 0x0000000500077c02 */ /* 0x000fe20008000f00 */
[----:B------:R-:W-:Y:S01]  /*8ff0*/  IMAD.U32 R6, RZ, RZ, UR4 ;  /* 0x00000004ff067e24 */ /* 0x000fe2000f8e00ff */
[----:B--2---:R-:W-:Y:S01]  /*9000*/  MOV R13, RZ ;  /* 0x000000ff000d7202 */ /* 0x004fe20000000f00 */
[----:B------:R-:W-:-:S02]  /*9010*/  IMAD.U32 R11, RZ, RZ, UR7 ;  /* 0x00000007ff0b7e24 */ /* 0x000fc4000f8e00ff */
[----:B------:R-:W-:Y:S02]  /*9020*/  IMAD.MOV.U32 R8, RZ, RZ, 0x70 ;  /* 0x00000070ff087424 */ /* 0x000fe400078e00ff */
[----:B0-----:R-:W-:-:S07]  /*9030*/  IMAD.MOV.U32 R12, RZ, RZ, 0x1 ;  /* 0x00000001ff0c7424 */ /* 0x001fce00078e00ff */
[----:B------:R-:W-:-:S07]  /*9040*/  LEPC R20, `(.L_x_3022) ;  /* 0x000000001014794e */ /* 0x000fce0000000000 */
[----:B-1-3--:R-:W-:Y:S05]  /*9050*/  CALL.ABS.NOINC R14 ;  /* 0x000000000e007343 */ /* 0x00afea0003c00000 */
.L_x_3022:
[----:B------:R-:W-:Y:S01]  /*9060*/  ULDC.U8 UR4, c[0x0][0x410] ;  /* 0x0001040000047ab9 */ /* 0x000fe20000000000 */
[----:B------:R-:W-:Y:S01]  /*9070*/  IMAD.IADD R54, R187, 0x1, R192 ;  /* 0x00000001bb367824 */ /* 0x000fe200078e02c0 */
[----:B------:R-:W-:Y:S01]  /*9080*/  ISETP.NE.AND P0, PT, RZ, UR4, PT ;  /* 0x00000004ff007c0c */ /* 0x000fe2000bf05270 */
[----:B------:R-:W-:Y:S01]  /*9090*/  BSSY B0, `(.L_x_3023) ;  /* 0x00004c7000007945 */ /* 0x000fe20003800000 */
[----:B------:R-:W-:Y:S01]  /*90a0*/  LEA R37, R200, UR40, 0x1 ;  /* 0x00000028c8257c11 */ /* 0x000fe2000f8e08ff */
[----:B------:R-:W-:-:S10]  /*90b0*/  IMAD R3, R207, 0x20, R54 ;  /* 0x00000020cf037824 */ /* 0x000fd400078e0236 */
[----:B------:R-:W-:Y:S05]  /*90c0*/  @!P0 BRA `(.L_x_3024) ;  /* 0x0000002400c08947 */ /* 0x000fea0003800000 */
[----:B------:R-:W0:Y:S01]  /*90d0*/  LDC R67, c[0x0][0x448] ;  /* 0x00011200ff437b82 */ /* 0x000e220000000800 */
[----:B------:R-:W-:Y:S01]  /*90e0*/  ULDC.64 UR4, c[0x0][0x3f8] ;  /* 0x0000fe0000047ab9 */ /* 0x000fe20000000a00 */
[----:B------:R-:W-:Y:S01]  /*90f0*/  ULDC.64 UR6, c[0x0][0x408] ;  /* 0x0001020000067ab9 */ /* 0x000fe20000000a00 */
[----:B------:R-:W-:Y:S01]  /*9100*/  MOV R10, R24 ;  /* 0x00000018000a7202 */ /* 0x000fe20000000f00 */
[----:B------:R-:W-:Y:S01]  /*9110*/  IMAD.MOV.U32 R8, RZ, RZ, R26 ;  /* 0x000000ffff087224 */ /* 0x000fe200078e001a */
[----:B------:R-:W-:Y:S01]  /*9120*/  SHF.R.S32.HI R64, RZ, 0x1f, R185 ;  /* 0x0000001fff407819 */ /* 0x000fe200000114b9 */
        /* <DEDUP_REMOVED lines=26> */
[----:B------:R0:W4:Y:S04]  /*92d0*/  SHFL.IDX PT, R4, R8, RZ, 0x181f ;  /* 0x00181fff08047589 */ /* 0x00012800000e0000 */
[----:B------:R0:W0:Y:S02]  /*92e0*/  SHFL.IDX PT, R14, R7, RZ, 0x181f ;  /* 0x00181fff070e7589 */ /* 0x00002400000e0000 */
.L_x_3321:
        /* <DEDUP_REMOVED lines=15> */
[----:B------:R-:W-:Y:S02]  /*93e0*/  @!P5 SHF.L.U32 R15, R185, 0x1, RZ ;  /* 0x00000001b90fd819 */ /* 0x000fe400000006ff */
[-C--:B---3--:R-:W-:Y:S02]  /*93f0*/  @!P4 IADD3 R10, P0, R3, R12.reuse, RZ ;  /* 0x0000000c030ac210 */ /* 0x088fe40007f1e0ff */
[----:B0-----:R-:W-:Y:S02]  /*9400*/  @!P4 IADD3 R12, P1, R14, R12, RZ ;  /* 0x0000000c0e0cc210 */ /* 0x001fe40007f3e0ff */
[----:B------:R-:W-:Y:S01]  /*9410*/  @!P5 SHF.L.U64.HI R9, R185, 0x1, R64 ;  /* 0x00000001b909d819 */ /* 0x000fe20000010240 */
[----:B--2---:R-:W-:Y:S01]  /*9420*/  @!P4 IMAD.X R11, R0, 0x1, R13, P0 ;  /* 0x00000001000bc824 */ /* 0x004fe200000e060d */
[----:B------:R-:W-:Y:S02]  /*9430*/  @!P5 IADD3 R20, P2, R3, R15, RZ ;  /* 0x0000000f0314d210 */ /* 0x000fe40007f5e0ff */
[----:B------:R-:W-:-:S02]  /*9440*/  CS2R R46, SRZ ;  /* 0x00000000002e7805 */ /* 0x000fc4000001ff00 */
[----:B------:R-:W-:Y:S02]  /*9450*/  @!P5 IADD3 R14, P3, R14, R15, RZ ;  /* 0x0000000f0e0ed210 */ /* 0x000fe40007f7e0ff */
[----:B------:R-:W-:Y:S01]  /*9460*/  CS2R R48, SRZ ;  /* 0x0000000000307805 */ /* 0x000fe2000001ff00 */
[----:B----4-:R-:W-:Y:S02]  /*9470*/  @!P4 IMAD.X R13, R4, 0x1, R13, P1 ;  /* 0x00000001040dc824 */ /* 0x010fe400008e060d */
[--C-:B------:R-:W-:Y:S01]  /*9480*/  @!P5 IMAD.X R21, R0, 0x1, R9.reuse, P2 ;  /* 0x000000010015d824 */ /* 0x100fe200010e0609 */
[----:B------:R0:W5:Y:S01]  /*9490*/  @!P4 LD.E.64 R46, desc[UR42][R10.64] ;  /* 0x0000002a0a2ec980 */ /* 0x000162000c101b00 */
[----:B------:R-:W-:-:S03]  /*94a0*/  @!P5 IMAD.X R15, R4, 0x1, R9, P3 ;  /* 0x00000001040fd824 */ /* 0x000fc600018e0609 */
[----:B------:R0:W5:Y:S04]  /*94b0*/  @!P5 LD.E.64 R40, desc[UR42][R20.64] ;  /* 0x0000002a1428d980 */ /* 0x000168000c101b00 */
[----:B------:R0:W5:Y:S04]  /*94c0*/  @!P5 LD.E.64 R38, desc[UR42][R14.64] ;  /* 0x0000002a0e26d980 */ /* 0x000168000c101b00 */
[----:B------:R0:W5:Y:S02]  /*94d0*/  @!P4 LD.E.64 R48, desc[UR42][R12.64] ;  /* 0x0000002a0c30c980 */ /* 0x000164000c101b00 */
.L_x_3027:
[----:B------:R-:W-:Y:S05]  /*94e0*/  BSYNC B1 ;  /* 0x0000000000017941 */ /* 0x000fea0003800000 */
.L_x_3026:
[----:B----45:R-:W-:Y:S01]  /*94f0*/  IMAD.MOV.U32 R4, RZ, RZ, R38 ;  /* 0x000000ffff047224 */ /* 0x030fe200078e0026 */
[----:B--2---:R-:W-:Y:S01]  /*9500*/  MOV R0, R48 ;  /* 0x0000003000007202 */ /* 0x004fe20000000f00 */
[----:B------:R-:W-:Y:S01]  /*9510*/  IMAD.MOV.U32 R9, RZ, RZ, R39 ;  /* 0x000000ffff097224 */ /* 0x000fe200078e0027 */
[----:B------:R-:W-:Y:S01]  /*9520*/  UMOV UR4, 0xffffffff ;  /* 0xffffffff00047882 */ /* 0x000fe20000000000 */
[----:B---3--:R-:W-:Y:S01]  /*9530*/  IMAD.MOV.U32 R3, RZ, RZ, R49 ;  /* 0x000000ffff037224 */ /* 0x008fe200078e0031 */
[----:B------:R-:W-:Y:S01]  /*9540*/  PRMT R66, R0, 0x7610, R66 ;  /* 0x0000761000427816 */ /* 0x000fe20000000042 */
[----:B------:R-:W-:Y:S01]  /*9550*/  IMAD.MOV.U32 R0, RZ, RZ, R46 ;  /* 0x000000ffff007224 */ /* 0x000fe200078e002e */
[----:B------:R-:W-:Y:S01]  /*9560*/  PRMT R60, R4, 0x7610, R60 ;  /* 0x00007610043c7816 */ /* 0x000fe2000000003c */
[----:B------:R-:W-:Y:S01]  /*9570*/  IMAD.MOV.U32 R4, RZ, RZ, R40 ;  /* 0x000000ffff047224 */ /* 0x000fe200078e0028 */
[----:B------:R-:W-:Y:S01]  /*9580*/  PRMT R59, R59, 0x5410, R9 ;  /* 0x000054103b3b7816 */ /* 0x000fe20000000009 */
[----:B------:R-:W-:Y:S01]  /*9590*/  IMAD.MOV.U32 R9, RZ, RZ, R41 ;  /* 0x000000ffff097224 */ /* 0x000fe200078e0029 */
[----:B------:R-:W-:-:S02]  /*95a0*/  PRMT R61, R3, 0x7610, R61 ;  /* 0x00007610033d7816 */ /* 0x000fc4000000003d */
[----:B-1----:R-:W-:Y:S02]  /*95b0*/  CS2R R42, SRZ ;  /* 0x00000000002a7805 */ /* 0x002fe4000001ff00 */
[----:B------:R-:W-:Y:S02]  /*95c0*/  MOV R3, R47 ;  /* 0x0000002f00037202 */ /* 0x000fe40000000f00 */
[----:B------:R-:W-:Y:S02]  /*95d0*/  PRMT R66, R66, 0x5410, R0 ;  /* 0x0000541042427816 */ /* 0x000fe40000000000 */
[----:B------:R-:W-:Y:S02]  /*95e0*/  PRMT R61, R61, 0x5410, R3 ;  /* 0x000054103d3d7816 */ /* 0x000fe40000000003 */
[----:B------:R-:W-:Y:S02]  /*95f0*/  PRMT R60, R60, 0x5410, R4 ;  /* 0x000054103c3c7816 */ /* 0x000fe40000000004 */
[----:B------:R-:W-:Y:S01]  /*9600*/  PRMT R59, R9, 0x7610, R59 ;  /* 0x00007610093b7816 */ /* 0x000fe2000000003b */
[----:B------:R-:W-:Y:S06]  /*9610*/  BRA.DIV UR4, `(.L_x_3028) ;  /* 0x0000017e04fc7947 */ /* 0x000fec000b800000 */
[----:B------:R1:W2:Y:S04]  /*9620*/  SHFL.IDX PT, R0, R6, 0x1, 0x181f ;  /* 0x00381f0006007f89 */ /* 0x0002a800000e0000 */
[----:B------:R1:W3:Y:S04]  /*9630*/  SHFL.IDX PT, R3, R5, 0x1, 0x181f ;  /* 0x00381f0005037f89 */ /* 0x0002e800000e0000 */
[----:B------:R1:W4:Y:S04]  /*9640*/  SHFL.IDX PT, R4, R8, 0x1, 0x181f ;  /* 0x00381f0008047f89 */ /* 0x00032800000e0000 */
[----:B0-----:R1:W0:Y:S02]  /*9650*/  SHFL.IDX PT, R14, R7, 0x1, 0x181f ;  /* 0x00381f00070e7f89 */ /* 0x00122400000e0000 */
.L_x_3327:
        /* <DEDUP_REMOVED lines=16> */
[----:B------:R-:W-:Y:S02]  /*9760*/  @!P5 SHF.L.U64.HI R15, R185, 0x1, R64 ;  /* 0x00000001b90fd819 */ /* 0x000fe40000010240 */
[-C--:B------:R-:W-:Y:S02]  /*9770*/  @!P5 IADD3 R20, P2, R3, R11.reuse, RZ ;  /* 0x0000000b0314d210 */ /* 0x080fe40007f5e0ff */
[C---:B0-----:R-:W-:Y:S02]  /*9780*/  @!P4 IADD3 R12, P1, R14.reuse, R12, RZ ;  /* 0x0000000c0e0cc210 */ /* 0x041fe40007f3e0ff */
[----:B------:R-:W-:Y:S01]  /*9790*/  @!P5 IADD3 R14, P3, R14, R11, RZ ;  /* 0x0000000b0e0ed210 */ /* 0x000fe20007f7e0ff */
[----:B--2---:R-:W-:Y:S01]  /*97a0*/  @!P5 IMAD.X R21, R0, 0x1, R15, P2 ;  /* 0x000000010015d824 */ /* 0x004fe200010e060f */
[----:B------:R-:W-:-:S02]  /*97b0*/  CS2R R44, SRZ ;  /* 0x00000000002c7805 */ /* 0x000fc4000001ff00 */
[----:B------:R-:W-:Y:S01]  /*97c0*/  CS2R R42, SRZ ;  /* 0x00000000002a7805 */ /* 0x000fe2000001ff00 */
[--C-:B------:R-:W-:Y:S02]  /*97d0*/  @!P4 IMAD.X R11, R0, 0x1, R9.reuse, P0 ;  /* 0x00000001000bc824 */ /* 0x100fe400000e0609 */
[C---:B----4-:R-:W-:Y:S01]  /*97e0*/  @!P4 IMAD.X R13, R4.reuse, 0x1, R9, P1 ;  /* 0x00000001040dc824 */ /* 0x050fe200008e0609 */
[----:B------:R0:W5:Y:S01]  /*97f0*/  @!P5 LD.E.64 R30, desc[UR42][R20.64] ;  /* 0x0000002a141ed980 */ /* 0x000162000c101b00 */
[----:B------:R-:W-:-:S03]  /*9800*/  @!P5 IMAD.X R15, R4, 0x1, R15, P3 ;  /* 0x00000001040fd824 */ /* 0x000fc600018e060f */
[----:B------:R0:W5:Y:S04]  /*9810*/  @!P4 LD.E.64 R44, desc[UR42][R10.64] ;  /* 0x0000002a0a2cc980 */ /* 0x000168000c101b00 */
[----:B------:R0:W5:Y:S04]  /*9820*/  @!P5 LD.E.64 R28, desc[UR42][R14.64] ;  /* 0x0000002a0e1cd980 */ /* 0x000168000c101b00 */
[----:B------:R0:W5:Y:S02]  /*9830*/  @!P4 LD.E.64 R42, desc[UR42][R12.64] ;  /* 0x0000002a0c2ac980 */ /* 0x000164000c101b00 */
.L_x_3030:
[----:B------:R-:W-:Y:S05]  /*9840*/  BSYNC B1 ;  /* 0x0000000000017941 */ /* 0x000fea0003800000 */
.L_x_3029:
[----:B---3-5:R-:W-:Y:S01]  /*9850*/  IMAD.MOV.U32 R3, RZ, RZ, R43 ;  /* 0x000000ffff037224 */ /* 0x028fe200078e002b */
[----:B--2---:R-:W-:Y:S01]  /*9860*/  MOV R0, R42 ;  /* 0x0000002a00007202 */ /* 0x004fe20000000f00 */
[----:B----4-:R-:W-:Y:S01]  /*9870*/  IMAD.MOV.U32 R4, RZ, RZ, R28 ;  /* 0x000000ffff047224 */ /* 0x010fe200078e001c */
[----:B------:R-:W-:Y:S01]  /*9880*/  UMOV UR4, 0xffffffff ;  /* 0xffffffff00047882 */ /* 0x000fe20000000000 */
[----:B------:R-:W-:Y:S01]  /*9890*/  IMAD.MOV.U32 R9, RZ, RZ, R29 ;  /* 0x000000ffff097224 */ /* 0x000fe200078e001d */
[----:B------:R-:W-:Y:S01]  /*98a0*/  PRMT R57, R0, 0x5410, R3 ;  /* 0x0000541000397816 */ /* 0x000fe20000000003 */
[----:B------:R-:W-:Y:S01]  /*98b0*/  IMAD.MOV.U32 R0, RZ, RZ, R44 ;  /* 0x000000ffff007224 */ /* 0x000fe200078e002c */
[----:B------:R-:W-:Y:S02]  /*98c0*/  MOV R3, R45 ;  /* 0x0000002d00037202 */ /* 0x000fe40000000f00 */
[----:B------:R-:W-:Y:S01]  /*98d0*/  PRMT R52, R4, 0x5410, R9 ;  /* 0x0000541004347816 */ /* 0x000fe20000000009 */
[----:B------:R-:W-:Y:S01]  /*98e0*/  IMAD.MOV.U32 R4, RZ, RZ, R30 ;  /* 0x000000ffff047224 */ /* 0x000fe200078e001e */
[----:B------:R-:W-:Y:S01]  /*98f0*/  PRMT R58, R0, 0x5410, R3 ;  /* 0x00005410003a7816 */ /* 0x000fe20000000003 */
[----:B------:R-:W-:-:S05]  /*9900*/  IMAD.MOV.U32 R9, RZ, RZ, R31 ;  /* 0x000000ffff097224 */ /* 0x000fca00078e001f */
[----:B------:R-:W-:Y:S01]  /*9910*/  PRMT R53, R4, 0x5410, R9 ;  /* 0x0000541004357816 */ /* 0x000fe20000000009 */
[----:B------:R-:W-:Y:S06]  /*9920*/  BRA.DIV UR4, `(.L_x_3031) ;  /* 0x0000017e04a87947 */ /* 0x000fec000b800000 */
[----:B------:R2:W3:Y:S04]  /*9930*/  SHFL.IDX PT, R0, R6, 0x2, 0x181f ;  /* 0x00581f0006007f89 */ /* 0x0004e800000e0000 */
[----:B------:R2:W4:Y:S04]  /*9940*/  SHFL.IDX PT, R3, R5, 0x2, 0x181f ;  /* 0x00581f0005037f89 */ /* 0x00052800000e0000 */
[----:B------:R2:W1:Y:S04]  /*9950*/  SHFL.IDX PT, R4, R8, 0x2, 0x181f ;  /* 0x00581f0008047f89 */ /* 0x00046800000e0000 */
[----:B0-----:R2:W0:Y:S02]  /*9960*/  SHFL.IDX PT, R14, R7, 0x2, 0x181f ;  /* 0x00581f00070e7f89 */ /* 0x00142400000e0000 */
.L_x_3333:
        /* <DEDUP_REMOVED lines=16> */
[-C--:B----4-:R-:W-:Y:S02]  /*9a70*/  @!P4 IADD3 R10, P0, R3, R12.reuse, RZ ;  /* 0x0000000c030ac210 */ /* 0x090fe40007f1e0ff */
[----:B------:R-:W-:Y:S02]  /*9a80*/  @!P5 SHF.L.U64.HI R15, R185, 0x1, R64 ;  /* 0x00000001b90fd819 */ /* 0x000fe40000010240 */
[-C--:B------:R-:W-:Y:S02]  /*9a90*/  @!P5 IADD3 R20, P2, R3, R11.reuse, RZ ;  /* 0x0000000b0314d210 */ /* 0x080fe40007f5e0ff */
[C---:B0-----:R-:W-:Y:S02]  /*9aa0*/  @!P4 IADD3 R12, P1, R14.reuse, R12, RZ ;  /* 0x0000000c0e0cc210 */ /* 0x041fe40007f3e0ff */
[----:B------:R-:W-:Y:S01]  /*9ab0*/  @!P5 IADD3 R14, P3, R14, R11, RZ ;  /* 0x0000000b0e0ed210 */ /* 0x000fe20007f7e0ff */
[----:B---3--:R-:W-:Y:S01]  /*9ac0*/  @!P5 IMAD.X R21, R0, 0x1, R15, P2 ;  /* 0x000000010015d824 */ /* 0x008fe200010e060f */
[----:B------:R-:W-:-:S02]  /*9ad0*/  CS2R R34, SRZ ;  /* 0x0000000000227805 */ /* 0x000fc4000001ff00 */
[----:B------:R-:W-:Y:S01]  /*9ae0*/  CS2R R32, SRZ ;  /* 0x0000000000207805 */ /* 0x000fe2000001ff00 */
[--C-:B------:R-:W-:Y:S02]  /*9af0*/  @!P4 IMAD.X R11, R0, 0x1, R9.reuse, P0 ;  /* 0x00000001000bc824 */ /* 0x100fe400000e0609 */
[C---:B-1----:R-:W-:Y:S01]  /*9b00*/  @!P4 IMAD.X R13, R4.reuse, 0x1, R9, P1 ;  /* 0x00000001040dc824 */ /* 0x042fe200008e0609 */
[----:B------:R0:W5:Y:S01]  /*9b10*/  @!P5 LD.E.64 R24, desc[UR42][R20.64] ;  /* 0x0000002a1418d980 */ /* 0x000162000c101b00 */
[----:B------:R-:W-:-:S03]  /*9b20*/  @!P5 IMAD.X R15, R4, 0x1, R15, P3 ;  /* 0x00000001040fd824 */ /* 0x000fc600018e060f */
[----:B------:R0:W5:Y:S04]  /*9b30*/  @!P4 LD.E.64 R34, desc[UR42][R10.64] ;  /* 0x0000002a0a22c980 */ /* 0x000168000c101b00 */
[----:B------:R0:W5:Y:S04]  /*9b40*/  @!P5 LD.E.64 R26, desc[UR42][R14.64] ;  /* 0x0000002a0e1ad980 */ /* 0x000168000c101b00 */
[----:B------:R0:W5:Y:S02]  /*9b50*/  @!P4 LD.E.64 R32, desc[UR42][R12.64] ;  /* 0x0000002a0c20c980 */ /* 0x000164000c101b00 */
.L_x_3033:
[----:B------:R-:W-:Y:S05]  /*9b60*/  BSYNC B1 ;  /* 0x0000000000017941 */ /* 0x000fea0003800000 */
.L_x_3032:
[----:B----45:R-:W-:Y:S01]  /*9b70*/  IMAD.MOV.U32 R3, RZ, RZ, R33 ;  /* 0x000000ffff037224 */ /* 0x030fe200078e0021 */
[----:B---3--:R-:W-:Y:S01]  /*9b80*/  MOV R0, R32 ;  /* 0x0000002000007202 */ /* 0x008fe20000000f00 */
[----:B-1----:R-:W-:Y:S01]  /*9b90*/  IMAD.MOV.U32 R4, RZ, RZ, R26 ;  /* 0x000000ffff047224 */ /* 0x002fe200078e001a */
[----:B------:R-:W-:Y:S01]  /*9ba0*/  UMOV UR4, 0xffffffff ;  /* 0xffffffff00047882 */ /* 0x000fe20000000000 */
[----:B------:R-:W-:Y:S01]  /*9bb0*/  IMAD.MOV.U32 R9, RZ, RZ, R27 ;  /* 0x000000ffff097224 */ /* 0x000fe200078e001b */
[----:B------:R-:W-:Y:S01]  /*9bc0*/  PRMT R55, R0, 0x5410, R3 ;  /* 0x0000541000377816 */ /* 0x000fe20000000003 */
[----:B------:R-:W-:Y:S01]  /*9bd0*/  IMAD.MOV.U32 R0, RZ, RZ, R34 ;  /* 0x000000ffff007224 */ /* 0x000fe200078e0022 */
[----:B------:R-:W-:Y:S02]  /*9be0*/  MOV R3, R35 ;  /* 0x0000002300037202 */ /* 0x000fe40000000f00 */
[----:B0-----:R-:W-:Y:S02]  /*9bf0*/  CS2R R20, SRZ ;  /* 0x0000000000147805 */ /* 0x001fe4000001ff00 */
[----:B------:R-:W-:Y:S01]  /*9c00*/  PRMT R50, R4, 0x5410, R9 ;  /* 0x0000541004327816 */ /* 0x000fe20000000009 */
[----:B------:R-:W-:Y:S01]  /*9c10*/  IMAD.MOV.U32 R4, RZ, RZ, R24 ;  /* 0x000000ffff047224 */ /* 0x000fe200078e0018 */
[----:B------:R-:W-:Y:S01]  /*9c20*/  PRMT R56, R0, 0x5410, R3 ;  /* 0x0000541000387816 */ /* 0x000fe20000000003 */
[----:B------:R-:W-:-:S05]  /*9c30*/  IMAD.MOV.U32 R9, RZ, RZ, R25 ;  /* 0x000000ffff097224 */ /* 0x000fca00078e0019 */
[----:B------:R-:W-:Y:S01]  /*9c40*/  PRMT R51, R4, 0x5410, R9 ;  /* 0x0000541004337816 */ /* 0x000fe20000000009 */
[----:B------:R-:W-:Y:S06]  /*9c50*/  BRA.DIV UR4, `(.L_x_3034) ;  /* 0x0000017e044c7947 */ /* 0x000fec000b800000 */
[----:B------:R0:W1:Y:S04]  /*9c60*/  SHFL.IDX PT, R0, R6, 0x3, 0x181f ;  /* 0x00781f0006007f89 */ /* 0x00006800000e0000 */
[----:B------:R0:W3:Y:S04]  /*9c70*/  SHFL.IDX PT, R3, R5, 0x3, 0x181f ;  /* 0x00781f0005037f89 */ /* 0x0000e800000e0000 */
[----:B------:R0:W4:Y:S04]  /*9c80*/  SHFL.IDX PT, R4, R8, 0x3, 0x181f ;  /* 0x00781f0008047f89 */ /* 0x00012800000e0000 */
[----:B------:R0:W0:Y:S02]  /*9c90*/  SHFL.IDX PT, R14, R7, 0x3, 0x181f ;  /* 0x00781f00070e7f89 */ /* 0x00002400000e0000 */
.L_x_3339:
[----:B------:R-:W-:Y:S01]  /*9ca0*/  VIADD R54, R54, 0x60 ;  /* 0x0000006036367836 */ /* 0x000fe20000000000 */
[----:B------:R-:W-:Y:S01]  /*9cb0*/  BSSY B1, `(.L_x_3035) ;  /* 0x000001d000017945 */ /* 0x000fe20003800000 */
[----:B0-2---:R-:W-:Y:S02]  /*9cc0*/  CS2R R8, SRZ ;  /* 0x0000000000087805 */ /* 0x005fe4000001ff00 */
        /* <DEDUP_REMOVED lines=9> */
[----:B------:R-:W-:Y:S02]  /*9d60*/  @!P4 SHF.L.U64.HI R5, R22, 0x1, R23 ;  /* 0x000000011605c819 */ /* 0x000fe40000010217 */
[----:B------:R-:W-:Y:S02]  /*9d70*/  @!P5 SHF.L.U32 R15, R185, 0x1, RZ ;  /* 0x00000001b90fd819 */ /* 0x000fe400000006ff */
[-C--:B---3--:R-:W-:Y:S02]  /*9d80*/  @!P4 IADD3 R6, P0, R3, R62.reuse, RZ ;  /* 0x0000003e0306c210 */ /* 0x088fe40007f1e0ff */
[----:B------:R-:W-:Y:S02]  /*9d90*/  @!P5 SHF.L.U64.HI R9, R185, 0x1, R64 ;  /* 0x00000001b909d819 */ /* 0x000fe40000010240 */
[----:B------:R-:W-:Y:S02]  /*9da0*/  @!P4 IADD3 R62, P1, R14, R62, RZ ;  /* 0x0000003e0e3ec210 */ /* 0x000fe40007f3e0ff */
[----:B------:R-:W-:-:S02]  /*9db0*/  CS2R R12, SRZ ;  /* 0x00000000000c7805 */ /* 0x000fc4000001ff00 */
[-C--:B------:R-:W-:Y:S02]  /*9dc0*/  @!P5 IADD3 R64, P2, R3, R15.reuse, RZ ;  /* 0x0000000f0340d210 */ /* 0x080fe40007f5e0ff */
[----:B------:R-:W-:Y:S02]  /*9dd0*/  CS2R R20, SRZ ;  /* 0x0000000000147805 */ /* 0x000fe4000001ff00 */
[----:B------:R-:W-:Y:S01]  /*9de0*/  @!P5 IADD3 R14, P3, R14, R15, RZ ;  /* 0x0000000f0e0ed210 */ /* 0x000fe20007f7e0ff */
[C---:B-1----:R-:W-:Y:S02]  /*9df0*/  @!P4 IMAD.X R7, R0.reuse, 0x1, R5, P0 ;  /* 0x000000010007c824 */ /* 0x042fe400000e0605 */
[--C-:B------:R-:W-:Y:S02]  /*9e00*/  @!P5 IMAD.X R65, R0, 0x1, R9.reuse, P2 ;  /* 0x000000010041d824 */ /* 0x100fe400010e0609 */
[C---:B----4-:R-:W-:Y:S01]  /*9e10*/  @!P5 IMAD.X R15, R4.reuse, 0x1, R9, P3 ;  /* 0x00000001040fd824 */ /* 0x050fe200018e0609 */
[----:B------:R-:W-:Y:S01]  /*9e20*/  CS2R R8, SRZ ;  /* 0x0000000000087805 */ /* 0x000fe2000001ff00 */
[----:B------:R-:W-:Y:S01]  /*9e30*/  @!P4 IMAD.X R63, R4, 0x1, R5, P1 ;  /* 0x00000001043fc824 */ /* 0x000fe200008e0605 */
[----:B------:R0:W5:Y:S04]  /*9e40*/  @!P5 LD.E.64 R10, desc[UR42][R64.64] ;  /* 0x0000002a400ad980 */ /* 0x000168000c101b00 */
[----:B------:R0:W5:Y:S04]  /*9e50*/  @!P5 LD.E.64 R8, desc[UR42][R14.64] ;  /* 0x0000002a0e08d980 */ /* 0x000168000c101b00 */
[----:B------:R0:W5:Y:S04]  /*9e60*/  @!P4 LD.E.64 R12, desc[UR42][R6.64] ;  /* 0x0000002a060cc980 */ /* 0x000168000c101b00 */
[----:B------:R0:W5:Y:S02]  /*9e70*/  @!P4 LD.E.64 R20, desc[UR42][R62.64] ;  /* 0x0000002a3e14c980 */ /* 0x000164000c101b00 */
.L_x_3036:
[----:B------:R-:W-:Y:S05]  /*9e80*/  BSYNC B1 ;  /* 0x0000000000017941 */ /* 0x000fea0003800000 */
.L_x_3035:
[----:B------:R-:W-:Y:S01]  /*9e90*/  ULEA.HI UR4, UR39, UR39, URZ, 0x1 ;  /* 0x0000002727047291 */ /* 0x000fe2000f8f083f */
[----:B---3-5:R-:W-:Y:S01]  /*9ea0*/  IMAD.MOV.U32 R3, RZ, RZ, R20 ;  /* 0x000000ffff037224 */ /* 0x028fe200078e0014 */
[----:B0-----:R-:W-:Y:S01]  /*9eb0*/  MOV R6, R12 ;  /* 0x0000000c00067202 */ /* 0x001fe20000000f00 */
[----:B----4-:R-:W-:Y:S01]  /*9ec0*/  IMAD.MOV.U32 R4, RZ, RZ, R21 ;  /* 0x000000ffff047224 */ /* 0x010fe200078e0015 */
[----:B------:R-:W-:Y:S01]  /*9ed0*/  ULOP3.LUT UR4, UR4, 0xfffffffe, URZ, 0xc0, !UPT ;  /* 0xfffffffe04047892 */ /* 0x000fe2000f8ec03f */
[----:B------:R-:W-:Y:S01]  /*9ee0*/  IMAD.MOV.U32 R7, RZ, RZ, R13 ;  /* 0x000000ffff077224 */ /* 0x000fe200078e000d */
[----:B-1----:R-:W-:Y:S01]  /*9ef0*/  VIADDMNMX R0, R67, -R192, 0x80, PT ;  /* 0x0000008043007446 */ /* 0x002fe200038009c0 */
[----:B------:R-:W-:Y:S01]  /*9f00*/  BSSY B1, `(.L_x_3037) ;  /* 0x000000e000017945 */ /* 0x000fe20003800000 */
[----:B------:R-:W-:Y:S01]  /*9f10*/  UIADD3 UR4, UR39, -UR4, URZ ;  /* 0x8000000427047290 */ /* 0x000fe2000fffe03f */
[----:B------:R-:W-:Y:S01]  /*9f20*/  PRMT R15, R3, 0x5410, R4 ;  /* 0x00005410030f7816 */ /* 0x000fe20000000004 */
[----:B------:R-:W-:Y:S01]  /*9f30*/  IMAD.MOV.U32 R3, RZ, RZ, R8 ;  /* 0x000000ffff037224 */ /* 0x000fe200078e0008 */
[----:B------:R-:W-:Y:S01]  /*9f40*/  PRMT R54, R6, 0x5410, R7 ;  /* 0x0000541006367816 */ /* 0x000fe20000000007 */
[----:B------:R-:W-:Y:S01]  /*9f50*/  IMAD.MOV.U32 R4, RZ, RZ, R9 ;  /* 0x000000ffff047224 */ /* 0x000fe200078e0009 */
[----:B------:R-:W-:Y:S01]  /*9f60*/  ISETP.GE.AND P1, PT, R187, R0, PT ;  /* 0x00000000bb00720c */ /* 0x000fe20003f26270 */
[----:B------:R-:W-:Y:S01]  /*9f70*/  IMAD.MOV.U32 R6, RZ, RZ, R11 ;  /* 0x000000ffff067224 */ /* 0x000fe200078e000b */
[----:B------:R-:W-:-:S02]  /*9f80*/  MOV R5, UR4 ;  /* 0x0000000400057c02 */ /* 0x000fc40008000f00 */
[----:B------:R-:W-:Y:S01]  /*9f90*/  PRMT R3, R3, 0x5410, R4 ;  /* 0x0000541003037816 */ /* 0x000fe20000000004 */
[----:B------:R-:W-:Y:S01]  /*9fa0*/  IMAD.MOV.U32 R4, RZ, RZ, R10 ;  /* 0x000000ffff047224 */ /* 0x000fe200078e000a */
[----:B------:R-:W-:-:S04]  /*9fb0*/  SHF.L.U32 R5, R5, 0x1f, RZ ;  /* 0x0000001f05057819 */ /* 0x000fc800000006ff */
[----:B------:R-:W0:Y:S02]  /*9fc0*/  SYNCS.PHASECHK.TRANS64.TRYWAIT P0, [R18+URZ+0x28800], R5 ;  /* 0x02880005120075a7 */ /* 0x000e24000800017f */
[----:B0-----:R-:W-:Y:S05]  /*9fd0*/  @!P0 BRA `(.L_x_3038) ;  /* 0x0000017800dc8947 */ /* 0x001fea0003800000 */
.L_x_3340:
[----:B------:R-:W-:Y:S05]  /*9fe0*/  BSYNC B1 ;  /* 0x0000000000017941 */ /* 0x000fea0003800000 */
.L_x_3037:
[----:B------:R-:W-:Y:S01]  /*9ff0*/  BSSY B1, `(.L_x_3039) ;  /* 0x000005e000017945 */ /* 0x000fe20003800000 */
[----:B------:R-:W-:-:S03]  /*a000*/  PRMT R14, R4, 0x5410, R6 ;  /* 0x00005410040e7816 */ /* 0x000fc60000000006 */
[----:B------:R-:W-:Y:S05]  /*a010*/  @P1 BRA `(.L_x_3040) ;  /* 0x00000004006c1947 */ /* 0x000fea0003800000 */
[----:B------:R-:W1:Y:S01]  /*a020*/  LDC R4, c[0x0][0x3f4] ;  /* 0x0000fd00ff047b82 */ /* 0x000e620000000800 */
[----:B------:R-:W-:Y:S01]  /*a030*/  BSSY B2, `(.L_x_3041) ;  /* 0x000002e000027945 */ /* 0x000fe20003800000 */
[-C--:B-1----:R-:W-:Y:S02]  /*a040*/  ISETP.GE.AND P0, PT, R22, R4.reuse, PT ;  /* 0x000000041600720c */ /* 0x082fe40003f06270 */
[----:B------:R-:W-:-:S11]  /*a050*/  ISETP.GE.AND P1, PT, R185, R4, PT ;  /* 0x00000004b900720c */ /* 0x000fd60003f26270 */
[----:B------:R-:W-:Y:S05]  /*a060*/  @P0 BRA `(.L_x_3042) ;  /* 0x0000000000a80947 */ /* 0x000fea0003800000 */
[----:B0-----:R-:W0:Y:S01]  /*a070*/  LDS.128 R4, [R37] ;  /* 0x0000000025047984 */ /* 0x001e220000000c00 */
        /* <DEDUP_REMOVED lines=18> */
[----:B------:R-:W-:Y:S02]  /*a1a0*/  HADD2.F32 R49, -RZ, R61.H0_H0 ;  /* 0x2000003dff317230 */ /* 0x000fe40000004100 */
[----:B------:R-:W-:Y:S01]  /*a1b0*/  FFMA.FTZ R67, R48, R63, -R67 ;  /* 0x0000003f30437223 */ /* 0x000fe20000010843 */
[----:B------:R-:W-:Y:S02]  /*a1c0*/  HADD2.F32 R6, -RZ, R5.H0_H0 ;  /* 0x20000005ff067230 */ /* 0x000fe40000004100 */
[-C--:B------:R-:W-:Y:S01]  /*a1d0*/  FMUL.FTZ R68, R4, R62.reuse ;  /* 0x0000003e04447220 */ /* 0x080fe20000410000 */
[----:B------:R-:W-:Y:S02]  /*a1e0*/  HADD2.F32 R61, -RZ, R61.H1_H1 ;  /* 0x3000003dff3d7230 */ /* 0x000fe40000004100 */
[----:B------:R-:W-:Y:S01]  /*a1f0*/  FFMA.FTZ R66, R7, R62, -R66 ;  /* 0x0000003e07427223 */ /* 0x000fe20000010842 */
[----:B------:R-:W-:-:S02]  /*a200*/  HADD2.F32 R5, -RZ, R5.H1_H1 ;  /* 0x30000005ff057230 */ /* 0x000fc40000004100 */
[----:B------:R-:W-:Y:S01]  /*a210*/  FFMA.FTZ R63, R7, R64, R68 ;  /* 0x00000040073f7223 */ /* 0x000fe20000010044 */
[----:B------:R-:W-:Y:S02]  /*a220*/  HADD2.F32 R48, -RZ, R69.H0_H0 ;  /* 0x20000045ff307230 */ /* 0x000fe40000004100 */
[C---:B------:R-:W-:Y:S01]  /*a230*/  FMUL.FTZ R65, R47.reuse, R49 ;  /* 0x000000312f417220 */ /* 0x040fe20000410000 */
[----:B------:R-:W-:Y:S02]  /*a240*/  HADD2.F32 R4, -RZ, R71.H0_H0 ;  /* 0x20000047ff047230 */ /* 0x000fe40000004100 */
[-C--:B------:R-:W-:Y:S01]  /*a250*/  FMUL.FTZ R62, R47, R61.reuse ;  /* 0x0000003d2f3e7220 */ /* 0x080fe20000410000 */
        /* <DEDUP_REMOVED lines=11> */
.L_x_3042:
[----:B------:R-:W-:Y:S05]  /*a310*/  BSYNC B2 ;  /* 0x0000000000027941 */ /* 0x000fea0003800000 */
.L_x_3041:
[----:B------:R-:W-:Y:S05]  /*a320*/  @P1 BRA `(.L_x_3040) ;  /* 0x0000000000a81947 */ /* 0x000fea0003800000 */
[----:B01----:R-:W0:Y:S01]  /*a330*/  LDS.128 R4, [R37+0x4000] ;  /* 0x0040000025047984 */ /* 0x003e220000000c00 */
        /* <DEDUP_REMOVED lines=18> */
[----:B------:R-:W-:Y:S02]  /*a460*/  HADD2.F32 R41, -RZ, R59.H1_H1 ;  /* 0x3000003bff297230 */ /* 0x000fe40000004100 */
[----:B------:R-:W-:Y:S01]  /*a470*/  FFMA.FTZ R61, R40, R47, -R49 ;  /* 0x0000002f283d7223 */ /* 0x000fe20000010831 */
[----:B------:R-:W-:Y:S02]  /*a480*/  HADD2.F32 R6, -RZ, R5.H0_H0 ;  /* 0x20000005ff067230 */ /* 0x000fe40000004100 */
[-C--:B------:R-:W-:Y:S01]  /*a490*/  FMUL.FTZ R48, R4, R46.reuse ;  /* 0x0000002e04307220 */ /* 0x080fe20000410000 */
[----:B------:R-:W-:Y:S02]  /*a4a0*/  HADD2.F32 R59, -RZ, R59.H0_H0 ;  /* 0x2000003bff3b7230 */ /* 0x000fe40000004100 */
        /* <DEDUP_REMOVED lines=18> */
.L_x_3040:
[----:B------:R-:W-:Y:S05]  /*a5d0*/  BSYNC B1 ;  /* 0x0000000000017941 */ /* 0x000fea0003800000 */
.L_x_3039:
[----:B-12---:R-:W-:Y:S01]  /*a5e0*/  VIADD R4, R187, 0x20 ;  /* 0x00000020bb047836 */ /* 0x006fe20000000000 */
[----:B------:R-:W-:Y:S04]  /*a5f0*/  BSSY B1, `(.L_x_3043) ;  /* 0x000005e000017945 */ /* 0x000fe80003800000 */
[----:B------:R-:W-:-:S13]  /*a600*/  ISETP.GE.AND P0, PT, R4, R0, PT ;  /* 0x000000000400720c */ /* 0x000fda0003f06270 */
[----:B------:R-:W-:Y:S05]  /*a610*/  @P0 BRA `(.L_x_3044) ;  /* 0x00000004006c0947 */ /* 0x000fea0003800000 */
[----:B------:R-:W1:Y:S01]  /*a620*/  LDC R4, c[0x0][0x3f4] ;  /* 0x0000fd00ff047b82 */ /* 0x000e620000000800 */
[----:B------:R-:W-:Y:S01]  /*a630*/  BSSY B2, `(.L_x_3045) ;  /* 0x000002e000027945 */ /* 0x000fe20003800000 */
[-C--:B-1----:R-:W-:Y:S02]  /*a640*/  ISETP.GE.AND P0, PT, R22, R4.reuse, PT ;  /* 0x000000041600720c */ /* 0x082fe40003f06270 */
[----:B------:R-:W-:-:S11]  /*a650*/  ISETP.GE.AND P1, PT, R185, R4, PT ;  /* 0x00000004b900720c */ /* 0x000fd60003f26270 */
[----:B------:R-:W-:Y:S05]  /*a660*/  @P0 BRA `(.L_x_3046) ;  /* 0x0000000000a80947 */ /* 0x000fea0003800000 */
[----:B0-----:R-:W0:Y:S01]  /*a670*/  LDS.128 R4, [R37+0x1000] ;  /* 0x0010000025047984 */ /* 0x001e220000000c00 */
        /* <DEDUP_REMOVED lines=41> */
.L_x_3046:
[----:B------:R-:W-:Y:S05]  /*a910*/  BSYNC B2 ;  /* 0x0000000000027941 */ /* 0x000fea0003800000 */
.L_x_3045:
[----:B------:R-:W-:Y:S05]  /*a920*/  @P1 BRA `(.L_x_3044) ;  /* 0x0000000000a81947 */ /* 0x000fea0003800000 */
[----:B01----:R-:W0:Y:S01]  /*a930*/  LDS.128 R4, [R37+0x5000] ;  /* 0x0050000025047984 */ /* 0x003e220000000c00 */
[----:B------:R-:W-:Y:S01]  /*a940*/  SHF.R.U32.HI R39, RZ, 0x10, R31 ;  /* 0x00000010ff277819 */ /* 0x000fe2000001161f */
[----:B------:R-:W-:Y:S01]  /*a950*/  HADD2.F32 R38, -RZ, R53.H0_H0 ;  /* 0x20000035ff267230 */ /* 0x000fe20000004100 */
[----:B------:R-:W-:Y:S01]  /*a960*/  SHF.R.U32.HI R41, RZ, 0x10, R29 ;  /* 0x00000010ff297819 */ /* 0x000fe2000001161d */
[--C-:B------:R-:W-:Y:S01]  /*a970*/  HADD2.F32 R40, -RZ, R52.reuse.H0_H0 ;  /* 0x20000034ff287230 */ /* 0x100fe20000004100 */
        /* <DEDUP_REMOVED lines=24> */
[C---:B------:R-:W-:Y:S01]  /*ab00*/  FMUL.FTZ R39, R29.reuse, R52 ;  /* 0x000000341d277220 */ /* 0x040fe20000410000 */
[-C--:B------:R-:W-:Y:S01]  /*ab10*/  FMUL.FTZ R41, R29, R53.reuse ;  /* 0x000000351d297220 */ /* 0x080fe20000410000 */
        /* <DEDUP_REMOVED lines=11> */
.L_x_3044:
[----:B------:R-:W-:Y:S05]  /*abd0*/  BSYNC B1 ;  /* 0x0000000000017941 */ /* 0x000fea0003800000 */
.L_x_3043:
[----:B-12---:R-:W-:Y:S01]  /*abe0*/  IADD3 R4, R187, 0x40, RZ ;  /* 0x00000040bb047810 */ /* 0x006fe20007ffe0ff */
[----:B------:R-:W-:Y:S03]  /*abf0*/  BSSY B1, `(.L_x_3047) ;  /* 0x000005e000017945 */ /* 0x000fe60003800000 */
        /* <DEDUP_REMOVED lines=49> */
.L_x_3050:
[----:B------:R-:W-:Y:S05]  /*af10*/  BSYNC B2 ;  /* 0x0000000000027941 */ /* 0x000fea0003800000 */
.L_x_3049:
[----:B------:R-:W-:Y:S05]  /*af20*/  @P1 BRA `(.L_x_3048) ;  /* 0x0000000000a81947 */ /* 0x000fea0003800000 */
[----:B01----:R-:W0:Y:S01]  /*af30*/  LDS.128 R4, [R37+0x6000] ;  /* 0x0060000025047984 */ /* 0x003e220000000c00 */
[----:B------:R-:W-:Y:S01]  /*af40*/  SHF.R.U32.HI R29, RZ, 0x10, R25 ;  /* 0x00000010ff1d7819 */ /* 0x000fe20000011619 */
[----:B------:R-:W-:Y:S01]  /*af50*/  HADD2.F32 R28, -RZ, R51.H0_H0 ;  /* 0x20000033ff1c7230 */ /* 0x000fe20000004100 */
[--C-:B------:R-:W-:Y:S01]  /*af60*/  SHF.R.U32.HI R31, RZ, 0x10, R27.reuse ;  /* 0x00000010ff1f7819 */ /* 0x100fe2000001161b */
        /* <DEDUP_REMOVED lines=38> */
.L_x_3048:
[----:B------:R-:W-:Y:S05]  /*b1d0*/  BSYNC B1 ;  /* 0x0000000000017941 */ /* 0x000fea0003800000 */
.L_x_3047:
[----:B-12---:R-:W-:-:S05]  /*b1e0*/  VIADD R4, R187, 0x60 ;  /* 0x00000060bb047836 */ /* 0x006fca0000000000 */
        /* <DEDUP_REMOVED lines=8> */
[----:B------:R-:W-:Y:S01]  /*b270*/  SHF.R.U32.HI R24, RZ, 0x10, R13 ;  /* 0x00000010ff187819 */ /* 0x000fe2000001160d */
[--C-:B------:R-:W-:Y:S01]  /*b280*/  HADD2.F32 R25, -RZ, R15.reuse.H0_H0 ;  /* 0x2000000fff197230 */ /* 0x100fe20000004100 */
[--C-:B------:R-:W-:Y:S01]  /*b290*/  SHF.R.U32.HI R26, RZ, 0x10, R21.reuse ;  /* 0x00000010ff1a7819 */ /* 0x100fe20000011615 */
        /* <DEDUP_REMOVED lines=14> */
[C---:B------:R-:W-:Y:S01]  /*b380*/  FFMA.FTZ R31, R13.reuse, R26, R29 ;  /* 0x0000001a0d1f7223 */ /* 0x040fe2000001001d */
[----:B------:R-:W-:Y:S02]  /*b390*/  HADD2.F32 R12, -RZ, R6.H1_H1 ;  /* 0x30000006ff0c7230 */ /* 0x000fe40000004100 */
[C---:B------:R-:W-:Y:S01]  /*b3a0*/  FMUL.FTZ R27, R4.reuse, R25 ;  /* 0x00000019041b7220 */ /* 0x040fe20000410000 */
[--C-:B------:R-:W-:Y:S02]  /*b3b0*/  HADD2.F32 R6, -RZ, R5.reuse.H0_H0 ;  /* 0x20000005ff067230 */ /* 0x100fe40000004100 */
[----:B------:R-:W-:Y:S01]  /*b3c0*/  FFMA.FTZ R28, R13, R24, -R28 ;  /* 0x000000180d1c7223 */ /* 0x000fe2000001081c */
[-C--:B------:R-:W-:Y:S01]  /*b3d0*/  FMUL.FTZ R29, R4, R21.reuse ;  /* 0x00000015041d7220 */ /* 0x080fe20000410000 */
[----:B------:R-:W-:Y:S02]  /*b3e0*/  HADD2.F32 R5, -RZ, R5.H1_H1 ;  /* 0x30000005ff057230 */ /* 0x000fe40000004100 */
[----:B------:R-:W-:Y:S01]  /*b3f0*/  FFMA.FTZ R27, R0, R21, -R27 ;  /* 0x00000015001b7223 */ /* 0x000fe2000001081b */
[----:B------:R-:W-:-:S02]  /*b400*/  HADD2.F32 R13, -RZ, R30.H0_H0 ;  /* 0x2000001eff0d7230 */ /* 0x000fc40000004100 */
[C---:B------:R-:W-:Y:S01]  /*b410*/  FMUL.FTZ R20, R12.reuse, R15 ;  /* 0x0000000f0c147220 */ /* 0x040fe20000410000 */
[----:B------:R-:W-:Y:S02]  /*b420*/  HADD2.F32 R4, -RZ, R32.H0_H0 ;  /* 0x20000020ff047230 */ /* 0x000fe40000004100 */
[-C--:B------:R-:W-:Y:S01]  /*b430*/  FMUL.FTZ R24, R12, R54.reuse ;  /* 0x000000360c187220 */ /* 0x080fe20000410000 */
[----:B------:R-:W-:Y:S01]  /*b440*/  FFMA.FTZ R0, R0, R25, R29 ;  /* 0x0000001900007223 */ /* 0x000fe2000001001d */
[----:B------:R-:W-:Y:S01]  /*b450*/  FMUL.FTZ R21, R5, R13 ;  /* 0x0000000d05157220 */ /* 0x000fe20000410000 */
[----:B------:R-:W-:Y:S01]  /*b460*/  FFMA.FTZ R20, R7, R54, -R20 ;  /* 0x0000003607147223 */ /* 0x000fe20000010814 */
[-C--:B------:R-:W-:Y:S01]  /*b470*/  FMUL.FTZ R12, R5, R4.reuse ;  /* 0x00000004050c7220 */ /* 0x080fe20000410000 */
[----:B------:R-:W-:Y:S01]  /*b480*/  FFMA.FTZ R15, R7, R15, R24 ;  /* 0x0000000f070f7223 */ /* 0x000fe20000010018 */
[C---:B------:R-:W-:Y:S01]  /*b490*/  FFMA.FTZ R5, R6.reuse, R4, -R21 ;  /* 0x0000000406057223 */ /* 0x040fe20000010815 */
[----:B------:R-:W-:Y:S01]  /*b4a0*/  F2FP.F16.F32.PACK_AB R7, R31, R28 ;  /* 0x0000001c1f07723e */ /* 0x000fe200000000ff */
[----:B------:R-:W-:Y:S01]  /*b4b0*/  FFMA.FTZ R12, R6, R13, R12 ;  /* 0x0000000d060c7223 */ /* 0x000fe2000001000c */
[----:B------:R-:W-:-:S02]  /*b4c0*/  F2FP.F16.F32.PACK_AB R4, R0, R27 ;  /* 0x0000001b0004723e */ /* 0x000fc400000000ff */
[----:B------:R-:W-:Y:S02]  /*b4d0*/  F2FP.F16.F32.PACK_AB R6, R15, R20 ;  /* 0x000000140f06723e */ /* 0x000fe400000000ff */
[----:B------:R-:W-:-:S05]  /*b4e0*/  F2FP.F16.F32.PACK_AB R5, R12, R5 ;  /* 0x000000050c05723e */ /* 0x000fca00000000ff */
[----:B------:R1:W-:Y:S02]  /*b4f0*/  STS.128 [R37+0x3000], R4 ;  /* 0x0030000425007388 */ /* 0x0003e40000000c00 */
.L_x_3053:
[----:B------:R-:W-:Y:S05]  /*b500*/  BSYNC B1 ;  /* 0x0000000000017941 */ /* 0x000fea0003800000 */
.L_x_3052:
[----:B------:R-:W-:Y:S05]  /*b510*/  @P1 BRA `(.L_x_3051) ;  /* 0x0000002400f81947 */ /* 0x000fea0003800000 */
[----:B01----:R-:W0:Y:S01]  /*b520*/  LDS.128 R4, [R37+0x7000] ;  /* 0x0070000025047984 */ /* 0x003e220000000c00 */
        /* <DEDUP_REMOVED lines=13> */
[----:B------:R-:W-:Y:S01]  /*b600*/  FMUL.FTZ R10, R10, R12 ;  /* 0x0000000c0a0a7220 */ /* 0x000fe20000410000 */
[----:B------:R-:W-:-:S02]  /*b610*/  HADD2.F32 R4, -RZ, R4.H1_H1 ;  /* 0x30000004ff047230 */ /* 0x000fc40000004100 */
[C---:B------:R-:W-:Y:S01]  /*b620*/  FFMA.FTZ R20, R9.reuse, R12, -R20 ;  /* 0x0000000c09147223 */ /* 0x040fe20000010814 */
[----:B------:R-:W-:Y:S01]  /*b630*/  FFMA.FTZ R25, R9, R15, R10 ;  /* 0x0000000f09197223 */ /* 0x000fe2000001000a */
[--C-:B------:R-:W-:Y:S02]  /*b640*/  HADD2.F32 R7, -RZ, R6.reuse.H0_H0 ;  /* 0x20000006ff077230 */ /* 0x100fe40000004100 */
[C---:B------:R-:W-:Y:S01]  /*b650*/  FMUL.FTZ R21, R4.reuse, R13 ;  /* 0x0000000d04157220 */ /* 0x040fe20000410000 */
[----:B------:R-:W-:Y:S02]  /*b660*/  HADD2.F32 R8, -RZ, R6.H1_H1 ;  /* 0x30000006ff087230 */ /* 0x000fe40000004100 */
[-C--:B------:R-:W-:Y:S01]  /*b670*/  FMUL.FTZ R15, R4, R11.reuse ;  /* 0x0000000b040f7220 */ /* 0x080fe20000410000 */
[----:B------:R-:W-:Y:S02]  /*b680*/  HADD2.F32 R9, -RZ, R3.H1_H1 ;  /* 0x30000003ff097230 */ /* 0x000fe40000004100 */
[----:B------:R-:W-:Y:S01]  /*b690*/  FFMA.FTZ R21, R0, R11, -R21 ;  /* 0x0000000b00157223 */ /* 0x000fe20000010815 */
[----:B------:R-:W-:-:S02]  /*b6a0*/  HADD2.F32 R6, -RZ, R5.H0_H0 ;  /* 0x20000005ff067230 */ /* 0x000fc40000004100 */
[----:B------:R-:W-:Y:S01]  /*b6b0*/  FFMA.FTZ R0, R0, R13, R15 ;  /* 0x0000000d00007223 */ /* 0x000fe2000001000f */
[----:B------:R-:W-:Y:S02]  /*b6c0*/  HADD2.F32 R5, -RZ, R5.H1_H1 ;  /* 0x30000005ff057230 */ /* 0x000fe40000004100 */
[CC--:B------:R-:W-:Y:S01]  /*b6d0*/  FMUL.FTZ R10, R8.reuse, R9.reuse ;  /* 0x00000009080a7220 */ /* 0x0c0fe20000410000 */
[----:B------:R-:W-:Y:S02]  /*b6e0*/  HADD2.F32 R4, -RZ, R24.H0_H0 ;  /* 0x20000018ff047230 */ /* 0x000fe40000004100 */
[-C--:B------:R-:W-:Y:S01]  /*b6f0*/  FMUL.FTZ R8, R8, R14.reuse ;  /* 0x0000000e08087220 */ /* 0x080fe20000410000 */
[----:B------:R-:W-:Y:S02]  /*b700*/  HADD2.F32 R3, -RZ, R26.H0_H0 ;  /* 0x2000001aff037230 */ /* 0x000fe40000004100 */
[----:B------:R-:W-:Y:S01]  /*b710*/  FFMA.FTZ R10, R7, R14, -R10 ;  /* 0x0000000e070a7223 */ /* 0x000fe2000001080a */
[----:B------:R-:W-:Y:S01]  /*b720*/  FMUL.FTZ R11, R5, R4 ;  /* 0x00000004050b7220 */ /* 0x000fe20000410000 */
[----:B------:R-:W-:Y:S01]  /*b730*/  FFMA.FTZ R9, R7, R9, R8 ;  /* 0x0000000907097223 */ /* 0x000fe20000010008 */
[-C--:B------:R-:W-:Y:S01]  /*b740*/  FMUL.FTZ R13, R5, R3.reuse ;  /* 0x00000003050d7220 */ /* 0x080fe20000410000 */
[----:B------:R-:W-:Y:S01]  /*b750*/  F2FP.F16.F32.PACK_AB R7, R25, R20 ;  /* 0x000000141907723e */ /* 0x000fe200000000ff */
[----:B------:R-:W-:-:S02]  /*b760*/  FFMA.FTZ R5, R6, R3, -R11 ;  /* 0x0000000306057223 */ /* 0x000fc4000001080b */
[----:B------:R-:W-:Y:S01]  /*b770*/  FFMA.FTZ R8, R6, R4, R13 ;  /* 0x0000000406087223 */ /* 0x000fe2000001000d */
[----:B------:R-:W-:Y:S02]  /*b780*/  F2FP.F16.F32.PACK_AB R6, R9, R10 ;  /* 0x0000000a0906723e */ /* 0x000fe400000000ff */
[----:B------:R-:W-:Y:S02]  /*b790*/  F2FP.F16.F32.PACK_AB R4, R0, R21 ;  /* 0x000000150004723e */ /* 0x000fe400000000ff */
[----:B------:R-:W-:-:S05]  /*b7a0*/  F2FP.F16.F32.PACK_AB R5, R8, R5 ;  /* 0x000000050805723e */ /* 0x000fca00000000ff */
[----:B------:R4:W-:Y:S01]  /*b7b0*/  STS.128 [R37+0x7000], R4 ;  /* 0x0070000425007388 */ /* 0x0009e20000000c00 */
[----:B------:R-:W-:Y:S05]  /*b7c0*/  BRA `(.L_x_3051) ;  /* 0x00000024004c7947 */ /* 0x000fea0003800000 */
.L_x_3024:
[----:B------:R-:W0:Y:S01]  /*b7d0*/  LDC R5, c[0x0][0x448] ;  /* 0x00011200ff057b82 */ /* 0x000e220000000800 */
[----:B------:R-:W-:Y:S01]  /*b7e0*/  ULDC.64 UR4, c[0x0][0x3f8] ;  /* 0x0000fe0000047ab9 */ /* 0x000fe20000000a00 */
[----:B------:R-:W-:Y:S01]  /*b7f0*/  ULDC.64 UR6, c[0x0][0x408] ;  /* 0x0001020000067ab9 */ /* 0x000fe20000000a00 */
        /* <DEDUP_REMOVED lines=19> */
[----:B------:R-:W-:-:S02]  /*b930*/  LEA R34, P1, R24, UR6, 0x1 ;  /* 0x0000000618227c11 */ /* 0x000fc4000f8208ff */
[----:B------:R-:W-:Y:S02]  /*b940*/  IADD3 R3, R25, R3, RZ ;  /* 0x0000000319037210 */ /* 0x000fe40007ffe0ff */
[----:B------:R-:W-:Y:S02]  /*b950*/  LEA.HI.X R35, R26, UR5, R7, 0x1, P0 ;  /* 0x000000051a237c11 */ /* 0x000fe400080f0c07 */
[----:B------:R-:W-:Y:S01]  /*b960*/  LEA.HI.X R33, R24, UR7, R3, 0x1, P1 ;  /* 0x0000000718217c11 */ /* 0x000fe200088f0c03 */
[----:B------:R-:W-:Y:S06]  /*b970*/  BRA.DIV UR4, `(.L_x_3054) ;  /* 0x0000016204887947 */ /* 0x000fec000b800000 */
[----:B------:R-:W0:Y:S01]  /*b980*/  LDC R56, c[0x0][0x3f4] ;  /* 0x0000fd00ff387b82 */ /* 0x000e220000000800 */
[----:B------:R-:W3:Y:S01]  /*b990*/  SHFL.IDX PT, R4, R32, RZ, 0x181f ;  /* 0x00181fff20047589 */ /* 0x000ee200000e0000 */
[----:B------:R-:W-:-:S03]  /*b9a0*/  IMAD R3, R194, R5, RZ ;  /* 0x00000005c2037224 */ /* 0x000fc600078e02ff */
[----:B------:R-:W4:Y:S04]  /*b9b0*/  SHFL.IDX PT, R0, R35, RZ, 0x181f ;  /* 0x00181fff23007589 */ /* 0x000f2800000e0000 */
[----:B------:R-:W5:Y:S04]  /*b9c0*/  SHFL.IDX PT, R14, R34, RZ, 0x181f ;  /* 0x00181fff220e7589 */ /* 0x000f6800000e0000 */
[----:B------:R-:W1:Y:S01]  /*b9d0*/  SHFL.IDX PT, R5, R33, RZ, 0x181f ;  /* 0x00181fff21057589 */ /* 0x000e6200000e0000 */
[----:B0-----:R-:W-:-:S04]  /*b9e0*/  ISETP.GE.AND P0, PT, R16, R56, PT ;  /* 0x000000381000720c */ /* 0x001fc80003f06270 */
[----:B------:R-:W-:-:S13]  /*b9f0*/  ISETP.GE.OR P1, PT, R54, R3, P0 ;  /* 0x000000033600720c */ /* 0x000fda0000726670 */
[C---:B------:R-:W-:Y:S01]  /*ba00*/  @!P1 IMAD.SHL.U32 R21, R16.reuse, 0x2, RZ ;  /* 0x0000000210159824 */ /* 0x040fe200078e00ff */
[----:B------:R-:W-:-:S04]  /*ba10*/  @!P1 SHF.L.U64.HI R6, R16, 0x1, R17 ;  /* 0x0000000110069819 */ /* 0x000fc80000010211 */
[----:B---3--:R-:W-:-:S05]  /*ba20*/  @!P1 IADD3 R4, P2, R4, R21, RZ ;  /* 0x0000001504049210 */ /* 0x008fca0007f5e0ff */
[----:B----4-:R-:W-:Y:S02]  /*ba30*/  @!P1 IMAD.X R7, R0, 0x1, R6, P2 ;  /* 0x0000000100079824 */ /* 0x010fe400010e0606 */
[----:B------:R-:W-:Y:S02]  /*ba40*/  @!P1 IMAD.MOV.U32 R8, RZ, RZ, R4 ;  /* 0x000000ffff089224 */ /* 0x000fe400078e0004 */
[----:B------:R-:W-:-:S06]  /*ba50*/  @!P1 IMAD.MOV.U32 R9, RZ, RZ, R7 ;  /* 0x000000ffff099224 */ /* 0x000fcc00078e0007 */
[----:B------:R-:W3:Y:S01]  /*ba60*/  @!P1 LD.E.128 R8, desc[UR42][R8.64] ;  /* 0x0000002a08089980 */ /* 0x000ee2000c101d00 */
[----:B-----5:R-:W-:-:S04]  /*ba70*/  @!P1 IADD3 R14, P2, R14, R21, RZ ;  /* 0x000000150e0e9210 */ /* 0x020fc80007f5e0ff */
[----:B-1----:R-:W-:Y:S01]  /*ba80*/  @!P1 IADD3.X R5, R5, R6, RZ, P2, !PT ;  /* 0x0000000605059210 */ /* 0x002fe200017fe4ff */
[----:B------:R-:W-:-:S06]  /*ba90*/  @!P1 IMAD.MOV.U32 R4, RZ, RZ, R14 ;  /* 0x000000ffff049224 */ /* 0x000fcc00078e000e */
[----:B------:R-:W4:Y:S01]  /*baa0*/  @!P1 LD.E.128 R4, desc[UR42][R4.64] ;  /* 0x0000002a04049980 */ /* 0x000f22000c101d00 */
[----:B------:R-:W-:Y:S02]  /*bab0*/  CS2R R48, SRZ ;  /* 0x0000000000307805 */ /* 0x000fe4000001ff00 */
[----:B------:R-:W-:Y:S02]  /*bac0*/  CS2R R38, SRZ ;  /* 0x0000000000267805 */ /* 0x000fe4000001ff00 */
[----:B------:R-:W-:Y:S01]  /*bad0*/  CS2R R50, SRZ ;  /* 0x0000000000327805 */ /* 0x000fe2000001ff00 */
[----:B------:R0:W1:Y:S01]  /*bae0*/  SHFL.IDX PT, R14, R34, 0x1, 0x181f ;  /* 0x00381f00220e7f89 */ /* 0x00006200000e0000 */
[----:B------:R-:W-:Y:S02]  /*baf0*/  CS2R R20, SRZ ;  /* 0x0000000000147805 */ /* 0x000fe4000001ff00 */
[----:B------:R-:W-:Y:S01]  /*bb00*/  CS2R R24, SRZ ;  /* 0x0000000000187805 */ /* 0x000fe2000001ff00 */
[----:B---3--:R-:W-:-:S02]  /*bb10*/  @!P1 IMAD.MOV.U32 R48, RZ, RZ, R8 ;  /* 0x000000ffff309224 */ /* 0x008fc400078e0008 */
[----:B------:R-:W-:Y:S01]  /*bb20*/  @!P1 IMAD.MOV.U32 R49, RZ, RZ, R9 ;  /* 0x000000ffff319224 */ /* 0x000fe200078e0009 */
[----:B------:R0:W3:Y:S01]  /*bb30*/  SHFL.IDX PT, R8, R32, 0x1, 0x181f ;  /* 0x00381f0020087f89 */ /* 0x0000e200000e0000 */
[----:B------:R-:W-:Y:S02]  /*bb40*/  IMAD.MOV.U32 R0, RZ, RZ, R48 ;  /* 0x000000ffff007224 */ /* 0x000fe400078e0030 */
[----:B------:R-:W-:Y:S01]  /*bb50*/  @!P1 IMAD.MOV.U32 R50, RZ, RZ, R10 ;  /* 0x000000ffff329224 */ /* 0x000fe200078e000a */
[----:B------:R0:W0:Y:S01]  /*bb60*/  SHFL.IDX PT, R9, R33, 0x1, 0x181f ;  /* 0x00381f0021097f89 */ /* 0x00002200000e0000 */
[----:B------:R-:W-:Y:S01]  /*bb70*/  @!P1 IMAD.MOV.U32 R51, RZ, RZ, R11 ;  /* 0x000000ffff339224 */ /* 0x000fe200078e000b */
[----:B------:R-:W-:Y:S01]  /*bb80*/  PRMT R65, R65, 0x5410, R0 ;  /* 0x0000541041417816 */ /* 0x000fe20000000000 */
[----:B------:R-:W-:Y:S01]  /*bb90*/  IMAD.MOV.U32 R10, RZ, RZ, R50 ;  /* 0x000000ffff0a7224 */ /* 0x000fe200078e0032 */
[----:B------:R0:W0:Y:S01]  /*bba0*/  SHFL.IDX PT, R0, R35, 0x1, 0x181f ;  /* 0x00381f0023007f89 */ /* 0x00002200000e0000 */
[----:B----4-:R-:W-:Y:S01]  /*bbb0*/  @!P1 MOV R38, R4 ;  /* 0x0000000400269202 */ /* 0x010fe20000000f00 */
[----:B------:R-:W-:Y:S01]  /*bbc0*/  @!P1 IMAD.MOV.U32 R39, RZ, RZ, R5 ;  /* 0x000000ffff279224 */ /* 0x000fe200078e0005 */
[----:B------:R-:W-:Y:S01]  /*bbd0*/  MOV R12, R49 ;  /* 0x00000031000c7202 */ /* 0x000fe20000000f00 */
[----:B------:R-:W-:-:S02]  /*bbe0*/  @!P1 IMAD.MOV.U32 R20, RZ, RZ, R6 ;  /* 0x000000ffff149224 */ /* 0x000fc400078e0006 */
[----:B------:R-:W-:Y:S01]  /*bbf0*/  @!P1 IMAD.MOV.U32 R21, RZ, RZ, R7 ;  /* 0x000000ffff159224 */ /* 0x000fe200078e0007 */
[----:B------:R-:W-:Y:S01]  /*bc00*/  PRMT R67, R12, 0x7610, R67 ;  /* 0x000076100c437816 */ /* 0x000fe20000000043 */
[----:B------:R-:W-:Y:S01]  /*bc10*/  IMAD.MOV.U32 R11, RZ, RZ, R51 ;  /* 0x000000ffff0b7224 */ /* 0x000fe200078e0033 */
[----:B------:R-:W-:Y:S01]  /*bc20*/  MOV R5, R39 ;  /* 0x0000002700057202 */ /* 0x000fe20000000f00 */
[----:B------:R-:W-:Y:S02]  /*bc30*/  IMAD.MOV.U32 R4, RZ, RZ, R38 ;  /* 0x000000ffff047224 */ /* 0x000fe400078e0026 */
[----:B------:R-:W-:Y:S01]  /*bc40*/  IMAD.MOV.U32 R6, RZ, RZ, R20 ;  /* 0x000000ffff067224 */ /* 0x000fe200078e0014 */
[----:B------:R-:W-:Y:S01]  /*bc50*/  PRMT R52, R10, 0x5410, R11 ;  /* 0x000054100a347816 */ /* 0x000fe2000000000b */
[----:B------:R-:W-:Y:S01]  /*bc60*/  IMAD.MOV.U32 R7, RZ, RZ, R21 ;  /* 0x000000ffff077224 */ /* 0x000fe200078e0015 */
[----:B------:R-:W-:Y:S02]  /*bc70*/  PRMT R67, R67, 0x5410, R5 ;  /* 0x0000541043437816 */ /* 0x000fe40000000005 */
[----:B------:R-:W-:-:S02]  /*bc80*/  PRMT R66, R6, 0x5410, R4 ;  /* 0x0000541006427816 */ /* 0x000fc40000000004 */
[----:B-1-3--:R-:W-:-:S07]  /*bc90*/  PRMT R65, R7, 0x7610, R65 ;  /* 0x0000761007417816 */ /* 0x00afce0000000041 */
.L_x_3350:
        /* <DEDUP_REMOVED lines=14> */
[----:B------:R-:W-:Y:S02]  /*bd80*/  IADD3 R14, P2, R14, R15, RZ ;  /* 0x0000000f0e0e7210 */ /* 0x000fe40007f5e0ff */
[----:B0-----:R-:W-:-:S03]  /*bd90*/  IADD3.X R5, R0, R6, RZ, P1, !PT ;  /* 0x0000000600057210 */ /* 0x001fc60000ffe4ff */
[----:B------:R-:W-:-:S03]  /*bda0*/  IMAD.X R15, R9, 0x1, R6, P2 ;  /* 0x00000001090f7824 */ /* 0x000fc600010e0606 */
[----:B------:R-:W5:Y:S04]  /*bdb0*/  LD.E.128 R4, desc[UR42][R4.64] ;  /* 0x0000002a04047980 */ /* 0x000f68000c101d00 */
[----:B------:R1:W5:Y:S02]  /*bdc0*/  LD.E.128 R24, desc[UR42][R14.64] ;  /* 0x0000002a0e187980 */ /* 0x000364000c101d00 */
.L_x_3056:
[----:B------:R-:W-:Y:S05]  /*bdd0*/  BSYNC B1 ;  /* 0x0000000000017941 */ /* 0x000fea0003800000 */
.L_x_3055:
[----:B0----5:R-:W-:Y:S01]  /*bde0*/  IMAD.MOV.U32 R0, RZ, RZ, R24 ;  /* 0x000000ffff007224 */ /* 0x021fe200078e0018 */
[----:B------:R-:W-:Y:S01]  /*bdf0*/  MOV R10, R27 ;  /* 0x0000001b000a7202 */ /* 0x000fe20000000f00 */
[----:B------:R-:W-:Y:S01]  /*be00*/  IMAD.MOV.U32 R8, RZ, RZ, R25 ;  /* 0x000000ffff087224 */ /* 0x000fe200078e0019 */
[----:B------:R-:W-:Y:S01]  /*be10*/  UMOV UR4, 0xffffffff ;  /* 0xffffffff00047882 */ /* 0x000fe20000000000 */
[----:B------:R-:W-:-:S03]  /*be20*/  IMAD.MOV.U32 R9, RZ, RZ, R26 ;  /* 0x000000ffff097224 */ /* 0x000fc600078e001a */
[----:B------:R-:W-:Y:S01]  /*be30*/  PRMT R55, R0, 0x5410, R8 ;  /* 0x0000541000377816 */ /* 0x000fe20000000008 */
[----:B------:R-:W-:Y:S01]  /*be40*/  IMAD.MOV.U32 R0, RZ, RZ, R4 ;  /* 0x000000ffff007224 */ /* 0x000fe200078e0004 */
[----:B------:R-:W-:Y:S01]  /*be50*/  PRMT R57, R9, 0x5410, R10 ;  /* 0x0000541009397816 */ /* 0x000fe2000000000a */
[----:B------:R-:W-:Y:S02]  /*be60*/  IMAD.MOV.U32 R8, RZ, RZ, R5 ;  /* 0x000000ffff087224 */ /* 0x000fe400078e0005 */
[----:B------:R-:W-:Y:S02]  /*be70*/  IMAD.MOV.U32 R9, RZ, RZ, R6 ;  /* 0x000000ffff097224 */ /* 0x000fe400078e0006 */
[----:B------:R-:W-:Y:S01]  /*be80*/  IMAD.MOV.U32 R10, RZ, RZ, R7 ;  /* 0x000000ffff0a7224 */ /* 0x000fe200078e0007 */
[----:B------:R-:W-:-:S04]  /*be90*/  PRMT R58, R0, 0x5410, R8 ;  /* 0x00005410003a7816 */ /* 0x000fc80000000008 */
[----:B------:R-:W-:Y:S01]  /*bea0*/  PRMT R59, R9, 0x5410, R10 ;  /* 0x00005410093b7816 */ /* 0x000fe2000000000a */
[----:B------:R-:W-:Y:S06]  /*beb0*/  BRA.DIV UR4, `(.L_x_3057) ;  /* 0x0000016204a47947 */ /* 0x000fec000b800000 */
[----:B------:R-:W0:Y:S01]  /*bec0*/  SHFL.IDX PT, R8, R32, 0x2, 0x181f ;  /* 0x00581f0020087f89 */ /* 0x000e2200000e0000 */
[----:B------:R-:W-:-:S03]  /*bed0*/  IADD3 R10, R54, 0x40, RZ ;  /* 0x00000040360a7810 */ /* 0x000fc60007ffe0ff */
[----:B------:R-:W3:Y:S01]  /*bee0*/  SHFL.IDX PT, R0, R35, 0x2, 0x181f ;  /* 0x00581f0023007f89 */ /* 0x000ee200000e0000 */
[----:B------:R-:W-:-:S03]  /*bef0*/  ISETP.GE.OR P1, PT, R10, R3, P0 ;  /* 0x000000030a00720c */ /* 0x000fc60000726670 */
[----:B-1----:R-:W1:Y:S04]  /*bf00*/  SHFL.IDX PT, R14, R34, 0x2, 0x181f ;  /* 0x00581f00220e7f89 */ /* 0x002e6800000e0000 */
[----:B------:R-:W4:Y:S06]  /*bf10*/  SHFL.IDX PT, R28, R33, 0x2, 0x181f ;  /* 0x00581f00211c7f89 */ /* 0x000f2c00000e0000 */
[C---:B------:R-:W-:Y:S01]  /*bf20*/  @!P1 IMAD.SHL.U32 R31, R16.reuse, 0x2, RZ ;  /* 0x00000002101f9824 */ /* 0x040fe200078e00ff */
[----:B------:R-:W-:-:S04]  /*bf30*/  @!P1 SHF.L.U64.HI R29, R16, 0x1, R17 ;  /* 0x00000001101d9819 */ /* 0x000fc80000010211 */
[----:B0-----:R-:W-:-:S05]  /*bf40*/  @!P1 IADD3 R8, P2, R8, R31, RZ ;  /* 0x0000001f08089210 */ /* 0x001fca0007f5e0ff */
[----:B---3--:R-:W-:-:S06]  /*bf50*/  @!P1 IMAD.X R9, R0, 0x1, R29, P2 ;  /* 0x0000000100099824 */ /* 0x008fcc00010e061d */
[----:B------:R-:W3:Y:S01]  /*bf60*/  @!P1 LD.E.128 R8, desc[UR42][R8.64] ;  /* 0x0000002a08089980 */ /* 0x000ee2000c101d00 */
[----:B-1----:R-:W-:-:S05]  /*bf70*/  @!P1 IADD3 R14, P2, R14, R31, RZ ;  /* 0x0000001f0e0e9210 */ /* 0x002fca0007f5e0ff */
[----:B----4-:R-:W-:-:S04]  /*bf80*/  @!P1 IMAD.X R29, R28, 0x1, R29, P2 ;  /* 0x000000011c1d9824 */ /* 0x010fc800010e061d */
[----:B------:R-:W-:-:S05]  /*bf90*/  @!P1 IMAD.MOV.U32 R15, RZ, RZ, R29 ;  /* 0x000000ffff0f9224 */ /* 0x000fca00078e001d */
[----:B------:R-:W4:Y:S01]  /*bfa0*/  @!P1 LD.E.128 R28, desc[UR42][R14.64] ;  /* 0x0000002a0e1c9980 */ /* 0x000f22000c101d00 */
[----:B------:R-:W-:Y:S02]  /*bfb0*/  CS2R R44, SRZ ;  /* 0x00000000002c7805 */ /* 0x000fe4000001ff00 */
[----:B------:R-:W-:Y:S02]  /*bfc0*/  CS2R R46, SRZ ;  /* 0x00000000002e7805 */ /* 0x000fe4000001ff00 */
[----:B------:R-:W-:Y:S01]  /*bfd0*/  CS2R R40, SRZ ;  /* 0x0000000000287805 */ /* 0x000fe2000001ff00 */
[----:B------:R-:W0:Y:S01]  /*bfe0*/  SHFL.IDX PT, R32, R32, 0x3, 0x181f ;  /* 0x00781f0020207f89 */ /* 0x000e2200000e0000 */
[----:B------:R-:W-:-:S03]  /*bff0*/  CS2R R42, SRZ ;  /* 0x00000000002a7805 */ /* 0x000fc6000001ff00 */
[----:B------:R-:W1:Y:S04]  /*c000*/  SHFL.IDX PT, R34, R34, 0x3, 0x181f ;  /* 0x00781f0022227f89 */ /* 0x000e6800000e0000 */
[----:B------:R-:W0:Y:S01]  /*c010*/  SHFL.IDX PT, R33, R33, 0x3, 0x181f ;  /* 0x00781f0021217f89 */ /* 0x000e2200000e0000 */
[----:B---3--:R-:W-:Y:S01]  /*c020*/  @!P1 MOV R44, R8 ;  /* 0x00000008002c9202 */ /* 0x008fe20000000f00 */
[----:B------:R-:W-:Y:S01]  /*c030*/  @!P1 IMAD.MOV.U32 R45, RZ, RZ, R9 ;  /* 0x000000ffff2d9224 */ /* 0x000fe200078e0009 */
[----:B------:R-:W-:Y:S01]  /*c040*/  @!P1 MOV R47, R11 ;  /* 0x0000000b002f9202 */ /* 0x000fe20000000f00 */
[----:B------:R-:W-:Y:S02]  /*c050*/  @!P1 IMAD.MOV.U32 R46, RZ, RZ, R10 ;  /* 0x000000ffff2e9224 */ /* 0x000fe400078e000a */
[----:B------:R-:W-:-:S02]  /*c060*/  IMAD.MOV.U32 R0, RZ, RZ, R44 ;  /* 0x000000ffff007224 */ /* 0x000fc400078e002c */
[----:B------:R-:W-:Y:S02]  /*c070*/  IMAD.MOV.U32 R12, RZ, RZ, R45 ;  /* 0x000000ffff0c7224 */ /* 0x000fe400078e002d */
[----:B------:R-:W-:Y:S02]  /*c080*/  IMAD.MOV.U32 R8, RZ, RZ, R46 ;  /* 0x000000ffff087224 */ /* 0x000fe400078e002e */
[----:B------:R-:W-:Y:S01]  /*c090*/  IMAD.MOV.U32 R9, RZ, RZ, R47 ;  /* 0x000000ffff097224 */ /* 0x000fe200078e002f */
[----:B------:R-:W-:Y:S02]  /*c0a0*/  PRMT R60, R0, 0x5410, R12 ;  /* 0x00005410003c7816 */ /* 0x000fe4000000000c */
[----:B------:R3:W0:Y:S01]  /*c0b0*/  SHFL.IDX PT, R0, R35, 0x3, 0x181f ;  /* 0x00781f0023007f89 */ /* 0x00062200000e0000 */
[----:B----4-:R-:W-:Y:S01]  /*c0c0*/  @!P1 IMAD.MOV.U32 R40, RZ, RZ, R28 ;  /* 0x000000ffff289224 */ /* 0x010fe200078e001c */
[----:B------:R-:W-:Y:S01]  /*c0d0*/  @!P1 MOV R42, R30 ;  /* 0x0000001e002a9202 */ /* 0x000fe20000000f00 */
[----:B------:R-:W-:Y:S01]  /*c0e0*/  @!P1 IMAD.MOV.U32 R41, RZ, RZ, R29 ;  /* 0x000000ffff299224 */ /* 0x000fe200078e001d */
[----:B------:R-:W-:Y:S01]  /*c0f0*/  PRMT R53, R8, 0x5410, R9 ;  /* 0x0000541008357816 */ /* 0x000fe20000000009 */
[----:B------:R-:W-:-:S02]  /*c100*/  @!P1 IMAD.MOV.U32 R43, RZ, RZ, R31 ;  /* 0x000000ffff2b9224 */ /* 0x000fc400078e001f */
[----:B------:R-:W-:Y:S02]  /*c110*/  IMAD.MOV.U32 R8, RZ, RZ, R40 ;  /* 0x000000ffff087224 */ /* 0x000fe400078e0028 */
[----:B------:R-:W-:Y:S01]  /*c120*/  IMAD.MOV.U32 R9, RZ, RZ, R41 ;  /* 0x000000ffff097224 */ /* 0x000fe200078e0029 */
[----:B------:R-:W-:Y:S01]  /*c130*/  MOV R11, R43 ;  /* 0x0000002b000b7202 */ /* 0x000fe20000000f00 */
[----:B------:R-:W-:-:S03]  /*c140*/  IMAD.MOV.U32 R10, RZ, RZ, R42 ;  /* 0x000000ffff0a7224 */ /* 0x000fc600078e002a */
[----:B------:R-:W-:Y:S02]  /*c150*/  PRMT R63, R8, 0x5410, R9 ;  /* 0x00005410083f7816 */ /* 0x000fe40000000009 */
[----:B------:R-:W-:Y:S02]  /*c160*/  CS2R R8, SRZ ;  /* 0x0000000000087805 */ /* 0x000fe4000001ff00 */
[----:B-1-3--:R-:W-:-:S07]  /*c170*/  PRMT R64, R10, 0x5410, R11 ;  /* 0x000054100a407816 */ /* 0x00afce000000000b */
.L_x_3360:
[----:B------:R-:W-:Y:S01]  /*c180*/  VIADD R54, R54, 0x60 ;  /* 0x0000006036367836 */ /* 0x000fe20000000000 */
[----:B------:R-:W-:Y:S01]  /*c190*/  BSSY B1, `(.L_x_3058) ;  /* 0x0000012000017945 */ /* 0x000fe20003800000 */
[----:B------:R-:W-:Y:S02]  /*c1a0*/  CS2R R10, SRZ ;  /* 0x00000000000a7805 */ /* 0x000fe4000001ff00 */
[----:B--2---:R-:W-:Y:S02]  /*c1b0*/  CS2R R12, SRZ ;  /* 0x00000000000c7805 */ /* 0x004fe4000001ff00 */
[----:B------:R-:W-:Y:S02]  /*c1c0*/  CS2R R14, SRZ ;  /* 0x00000000000e7805 */ /* 0x000fe4000001ff00 */
[----:B------:R-:W-:-:S13]  /*c1d0*/  ISETP.GE.AND P1, PT, R54, R3, PT ;  /* 0x000000033600720c */ /* 0x000fda0003f26270 */
[----:B------:R-:W-:Y:S05]  /*c1e0*/  @P1 BRA `(.L_x_3059) ;  /* 0x0000000000301947 */ /* 0x000fea0003800000 */
[----:B------:R-:W-:Y:S02]  /*c1f0*/  CS2R R10, SRZ ;  /* 0x00000000000a7805 */ /* 0x000fe4000001ff00 */
[----:B------:R-:W-:Y:S02]  /*c200*/  CS2R R12, SRZ ;  /* 0x00000000000c7805 */ /* 0x000fe4000001ff00 */
[----:B------:R-:W-:Y:S01]  /*c210*/  CS2R R14, SRZ ;  /* 0x00000000000e7805 */ /* 0x000fe2000001ff00 */
[----:B------:R-:W-:Y:S06]  /*c220*/  @P0 BRA `(.L_x_3059) ;  /* 0x0000000000200947 */ /* 0x000fec0003800000 */
[C---:B------:R-:W-:Y:S01]  /*c230*/  IMAD.SHL.U32 R11, R16.reuse, 0x2, RZ ;  /* 0x00000002100b7824 */ /* 0x040fe200078e00ff */
[----:B------:R-:W-:-:S04]  /*c240*/  SHF.L.U64.HI R9, R16, 0x1, R17 ;  /* 0x0000000110097819 */ /* 0x000fc80000010211 */
[-C--:B0-----:R-:W-:Y:S02]  /*c250*/  IADD3 R12, P1, R32, R11.reuse, RZ ;  /* 0x0000000b200c7210 */ /* 0x081fe40007f3e0ff */
[----:B------:R-:W-:-:S03]  /*c260*/  IADD3 R8, P2, R34, R11, RZ ;  /* 0x0000000b22087210 */ /* 0x000fc60007f5e0ff */
[--C-:B------:R-:W-:Y:S02]  /*c270*/  IMAD.X R13, R0, 0x1, R9.reuse, P1 ;  /* 0x00000001000d7824 */ /* 0x100fe400008e0609 */
[----:B------:R-:W-:-:S04]  /*c280*/  IMAD.X R9, R33, 0x1, R9, P2 ;  /* 0x0000000121097824 */ /* 0x000fc800010e0609 */
[----:B------:R-:W5:Y:S04]  /*c290*/  LD.E.128 R12, desc[UR42][R12.64] ;  /* 0x0000002a0c0c7980 */ /* 0x000f68000c101d00 */
[----:B------:R-:W5:Y:S02]  /*c2a0*/  LD.E.128 R8, desc[UR42][R8.64] ;  /* 0x0000002a08087980 */ /* 0x000f64000c101d00 */
.L_x_3059:
[----:B------:R-:W-:Y:S05]  /*c2b0*/  BSYNC B1 ;  /* 0x0000000000017941 */ /* 0x000fea0003800000 */
.L_x_3058:
[----:B------:R-:W-:Y:S01]  /*c2c0*/  ULEA.HI UR4, UR39, UR39, URZ, 0x1 ;  /* 0x0000002727047291 */ /* 0x000fe2000f8f083f */
[----:B------:R-:W-:Y:S01]  /*c2d0*/  VIADD R28, R187, 0x20 ;  /* 0x00000020bb1c7836 */ /* 0x000fe20000000000 */
[----:B0-----:R-:W-:Y:S01]  /*c2e0*/  VIADDMNMX R0, R3, -R192, 0x80, PT ;  /* 0x0000008003007446 */ /* 0x001fe200038009c0 */
[C---:B------:R-:W-:Y:S01]  /*c2f0*/  VIADD R31, R187.reuse, 0x40 ;  /* 0x00000040bb1f7836 */ /* 0x040fe20000000000 */
[----:B------:R-:W-:Y:S01]  /*c300*/  ULOP3.LUT UR4, UR4, 0xfffffffe, URZ, 0xc0, !UPT ;  /* 0xfffffffe04047892 */ /* 0x000fe2000f8ec03f */
[C---:B------:R-:W-:Y:S01]  /*c310*/  VIADD R30, R187.reuse, 0x60 ;  /* 0x00000060bb1e7836 */ /* 0x040fe20000000000 */
[-C--:B------:R-:W-:Y:S01]  /*c320*/  ISETP.GE.OR P2, PT, R28, R0.reuse, P0 ;  /* 0x000000001c00720c */ /* 0x080fe20000746670 */
[----:B-----5:R-:W-:Y:S01]  /*c330*/  IMAD.MOV.U32 R3, RZ, RZ, R8 ;  /* 0x000000ffff037224 */ /* 0x020fe200078e0008 */
[----:B------:R-:W-:Y:S01]  /*c340*/  UIADD3 UR4, UR39, -UR4, URZ ;  /* 0x8000000427047290 */ /* 0x000fe2000fffe03f */
[----:B------:R-:W-:Y:S01]  /*c350*/  MOV R28, R9 ;  /* 0x00000009001c7202 */ /* 0x000fe20000000f00 */
[----:B------:R-:W-:Y:S01]  /*c360*/  BSSY B1, `(.L_x_3060) ;  /* 0x0000011000017945 */ /* 0x000fe20003800000 */
[----:B------:R-:W-:-:S02]  /*c370*/  ISETP.GE.OR P3, PT, R187, R0, P0 ;  /* 0x00000000bb00720c */ /* 0x000fc40000766670 */
[-C--:B------:R-:W-:Y:S02]  /*c380*/  ISETP.GE.OR P1, PT, R31, R0.reuse, P0 ;  /* 0x000000001f00720c */ /* 0x080fe40000726670 */
[----:B------:R-:W-:Y:S02]  /*c390*/  MOV R29, UR4 ;  /* 0x00000004001d7c02 */ /* 0x000fe40008000f00 */
[----:B------:R-:W-:Y:S01]  /*c3a0*/  ISETP.GE.OR P0, PT, R30, R0, P0 ;  /* 0x000000001e00720c */ /* 0x000fe20000706670 */
[----:B------:R-:W-:Y:S01]  /*c3b0*/  IMAD.MOV.U32 R0, RZ, RZ, R10 ;  /* 0x000000ffff007224 */ /* 0x000fe200078e000a */
[----:B------:R-:W-:Y:S01]  /*c3c0*/  SHF.L.U32 R29, R29, 0x1f, RZ ;  /* 0x0000001f1d1d7819 */ /* 0x000fe200000006ff */
[----:B------:R-:W-:Y:S01]  /*c3d0*/  IMAD.MOV.U32 R30, RZ, RZ, R13 ;  /* 0x000000ffff1e7224 */ /* 0x000fe200078e000d */
[----:B------:R-:W-:Y:S01]  /*c3e0*/  PRMT R54, R3, 0x5410, R28 ;  /* 0x0000541003367816 */ /* 0x000fe2000000001c */
[----:B------:R-:W-:Y:S01]  /*c3f0*/  IMAD.MOV.U32 R3, RZ, RZ, R11 ;  /* 0x000000ffff037224 */ /* 0x000fe200078e000b */
[----:B------:R-:W0:Y:S01]  /*c400*/  SYNCS.PHASECHK.TRANS64.TRYWAIT P4, [R18+URZ+0x28800], R29 ;  /* 0x0288001d120075a7 */ /* 0x000e22000808017f */
[----:B------:R-:W-:-:S03]  /*c410*/  IMAD.MOV.U32 R28, RZ, RZ, R12 ;  /* 0x000000ffff1c7224 */ /* 0x000fc600078e000c */
[----:B------:R-:W-:Y:S01]  /*c420*/  PRMT R61, R0, 0x5410, R3 ;  /* 0x00005410003d7816 */ /* 0x000fe20000000003 */
[----:B------:R-:W-:Y:S01]  /*c430*/  IMAD.MOV.U32 R3, RZ, RZ, R15 ;  /* 0x000000ffff037224 */ /* 0x000fe200078e000f */
[----:B------:R-:W-:Y:S02]  /*c440*/  PRMT R62, R28, 0x5410, R30 ;  /* 0x000054101c3e7816 */ /* 0x000fe4000000001e */
[----:B------:R-:W-:Y:S01]  /*c450*/  MOV R0, R14 ;  /* 0x0000000e00007202 */ /* 0x000fe20000000f00 */
[----:B0-----:R-:W-:Y:S06]  /*c460*/  @!P4 BRA `(.L_x_3061) ;  /* 0x000001600094c947 */ /* 0x001fec0003800000 */
.L_x_3361:
[----:B------:R-:W-:Y:S05]  /*c470*/  BSYNC B1 ;  /* 0x0000000000017941 */ /* 0x000fea0003800000 */
.L_x_3060:
[----:B------:R-:W-:Y:S04]  /*c480*/  BSSY B1, `(.L_x_3062) ;  /* 0x0000062000017945 */ /* 0x000fe80003800000 */
[----:B------:R-:W-:Y:S05]  /*c490*/  @P3 BRA `(.L_x_3063) ;  /* 0x0000000400803947 */ /* 0x000fea0003800000 */
[----:B------:R-:W-:Y:S01]  /*c4a0*/  LEA.HI R28, R56, R207, RZ, 0x1d ;  /* 0x000000cf381c7211 */ /* 0x000fe200078fe8ff */
[----:B------:R-:W-:Y:S01]  /*c4b0*/  IMAD.SHL.U32 R30, R187, 0x40, RZ ;  /* 0x00000040bb1e7824 */ /* 0x000fe200078e00ff */
[----:B------:R-:W-:Y:S01]  /*c4c0*/  SHF.R.U64 R82, R48, 0x10, R49 ;  /* 0x0000001030527819 */ /* 0x000fe20000001231 */
[--C-:B------:R-:W-:Y:S01]  /*c4d0*/  HADD2.F32 R69, -RZ, R67.reuse.H0_H0 ;  /* 0x20000043ff457230 */ /* 0x100fe20000004100 */
[----:B------:R-:W-:Y:S01]  /*c4e0*/  SHF.R.S32.HI R31, RZ, 0x1f, R28 ;  /* 0x0000001fff1f7819 */ /* 0x000fe2000001141c */
[----:B0-----:R-:W-:Y:S01]  /*c4f0*/  IMAD.SHL.U32 R29, R28, 0x8, RZ ;  /* 0x000000081c1d7824 */ /* 0x001fe200078e00ff */
[----:B------:R-:W-:Y:S01]  /*c500*/  SHF.R.U32.HI R72, RZ, 0x10, R39 ;  /* 0x00000010ff487819 */ /* 0x000fe20000011627 */
[----:B------:R-:W-:Y:S01]  /*c510*/  HADD2.F32 R70, -RZ, R67.H1_H1 ;  /* 0x30000043ff467230 */ /* 0x000fe20000004100 */
[----:B------:R-:W-:Y:S01]  /*c520*/  LEA.HI R31, R31, R28, RZ, 0x3 ;  /* 0x0000001c1f1f7211 */ /* 0x000fe200078f18ff */
[----:B------:R-:W-:Y:S01]  /*c530*/  HADD2.F32 R67, -RZ, R66.H1_H1 ;  /* 0x30000042ff437230 */ /* 0x000fe20000004100 */
[----:B------:R-:W-:Y:S01]  /*c540*/  LOP3.LUT R29, R29, 0x38, RZ, 0xc0, !PT ;  /* 0x000000381d1d7812 */ /* 0x000fe200078ec0ff */
[----:B------:R-:W-:Y:S01]  /*c550*/  HADD2.F32 R72, -RZ, R72.H0_H0 ;  /* 0x20000048ff487230 */ /* 0x000fe20000004100 */
[----:B------:R-:W-:Y:S01]  /*c560*/  SHF.R.U64 R77, R20, 0x10, R21 ;  /* 0x00000010144d7819 */ /* 0x000fe20000001215 */
[----:B------:R-:W-:Y:S01]  /*c570*/  IMAD.SHL.U32 R31, R31, 0x400, RZ ;  /* 0x000004001f1f7824 */ /* 0x000fe200078e00ff */
[----:B------:R-:W-:-:S02]  /*c580*/  LOP3.LUT R29, R29, 0x1c0, R30, 0xf8, !PT ;  /* 0x000001c01d1d7812 */ /* 0x000fc400078ef81e */
[----:B------:R-:W-:Y:S02]  /*c590*/  SHF.R.U32.HI R75, RZ, 0x10, R21 ;  /* 0x00000010ff4b7819 */ /* 0x000fe40000011615 */
[----:B------:R-:W-:Y:S02]  /*c5a0*/  LOP3.LUT R33, R29, R204, RZ, 0x3c, !PT ;  /* 0x000000cc1d217212 */ /* 0x000fe400078e3cff */
[----:B------:R-:W-:Y:S02]  /*c5b0*/  LOP3.LUT R32, R31, 0x7fffe000, RZ, 0xc0, !PT ;  /* 0x7fffe0001f207812 */ /* 0x000fe400078ec0ff */
[----:B------:R-:W0:Y:S01]  /*c5c0*/  LDS.128 R28, [R37] ;  /* 0x00000000251c7984 */ /* 0x000e220000000c00 */
[----:B------:R-:W-:Y:S02]  /*c5d0*/  SHF.R.U32.HI R71, RZ, 0x10, R49 ;  /* 0x00000010ff477819 */ /* 0x000fe40000011631 */
[----:B------:R-:W-:Y:S02]  /*c5e0*/  IADD3 R33, R33, R32, R205 ;  /* 0x0000002021217210 */ /* 0x000fe40007ffe0cd */
[----:B------:R-:W-:-:S02]  /*c5f0*/  SHF.R.U64 R81, R50, 0x10, R51 ;  /* 0x0000001032517819 */ /* 0x000fc40000001233 */
[----:B------:R-:W-:Y:S02]  /*c600*/  LEA R68, R33, R18, 0x1 ;  /* 0x0000001221447211 */ /* 0x000fe400078e08ff */
[----:B------:R-:W-:Y:S02]  /*c610*/  SHF.R.U32.HI R80, RZ, 0x10, R51 ;  /* 0x00000010ff507819 */ /* 0x000fe40000011633 */
[----:B------:R-:W-:Y:S01]  /*c620*/  SHF.R.U64 R79, R38, 0x10, R39 ;  /* 0x00000010264f7819 */ /* 0x000fe20000001227 */
[----:B------:R-:W1:Y:S01]  /*c630*/  LDS.128 R32, [R68+0x10400] ;  /* 0x0104000044207984 */ /* 0x000e620000000c00 */
[--C-:B0-----:R-:W-:Y:S02]  /*c640*/  HADD2.F32 R21, -RZ, R29.reuse.H0_H0 ;  /* 0x2000001dff157230 */ /* 0x101fe40000004100 */
[----:B------:R-:W-:Y:S02]  /*c650*/  HADD2.F32 R29, -RZ, R29.H1_H1 ;  /* 0x3000001dff1d7230 */ /* 0x000fe40000004100 */
[----:B------:R-:W-:-:S02]  /*c660*/  HADD2.F32 R20, -RZ, R28.H0_H0 ;  /* 0x2000001cff147230 */ /* 0x000fc40000004100 */
[----:B------:R-:W-:Y:S02]  /*c670*/  HADD2.F32 R38, -RZ, R30.H0_H0 ;  /* 0x2000001eff267230 */ /* 0x000fe40000004100 */
[--C-:B------:R-:W-:Y:S02]  /*c680*/  HADD2.F32 R39, -RZ, R31.reuse.H0_H0 ;  /* 0x2000001fff277230 */ /* 0x100fe40000004100 */
[----:B------:R-:W-:Y:S02]  /*c690*/  HADD2.F32 R31, -RZ, R31.H1_H1 ;  /* 0x3000001fff1f7230 */ /* 0x000fe40000004100 */
[--C-:B-1----:R-:W-:Y:S02]  /*c6a0*/  HADD2.F32 R48, -RZ, R33.reuse.H0_H0 ;  /* 0x20000021ff307230 */ /* 0x102fe40000004100 */
[----:B------:R-:W-:Y:S02]  /*c6b0*/  HADD2.F32 R49, -RZ, R33.H1_H1 ;  /* 0x30000021ff317230 */ /* 0x000fe40000004100 */
[----:B------:R-:W-:-:S02]  /*c6c0*/  HADD2.F32 R33, -RZ, R32.H0_H0 ;  /* 0x20000020ff217230 */ /* 0x000fc40000004100 */
[C---:B------:R-:W-:Y:S01]  /*c6d0*/  FMUL.FTZ R74, R48.reuse, R70 ;  /* 0x00000046304a7220 */ /* 0x040fe20000410000 */
[-C--:B------:R-:W-:Y:S01]  /*c6e0*/  FMUL.FTZ R76, R48, R69.reuse ;  /* 0x00000045304c7220 */ /* 0x080fe20000410000 */
[----:B------:R-:W-:Y:S02]  /*c6f0*/  HADD2.F32 R48, -RZ, R71.H0_H0 ;  /* 0x20000047ff307230 */ /* 0x000fe40000004100 */
[----:B------:R-:W-:Y:S01]  /*c700*/  FMUL.FTZ R78, R49, R72 ;  /* 0x00000048314e7220 */ /* 0x000fe20000410000 */
[C---:B------:R-:W-:Y:S01]  /*c710*/  FFMA.FTZ R74, R21.reuse, R69, -R74 ;  /* 0x00000045154a7223 */ /* 0x040fe2000001084a */
[----:B------:R-:W-:Y:S01]  /*c720*/  FFMA.FTZ R76, R21, R70, R76 ;  /* 0x00000046154c7223 */ /* 0x000fe2000001004c */
[----:B------:R-:W-:Y:S02]  /*c730*/  HADD2.F32 R21, -RZ, R65.H1_H1 ;  /* 0x30000041ff157230 */ /* 0x000fe40000004100 */
[-C--:B------:R-:W-:Y:S01]  /*c740*/  FMUL.FTZ R70, R49, R48.reuse ;  /* 0x0000003031467220 */ /* 0x080fe20000410000 */
[----:B------:R-:W-:Y:S01]  /*c750*/  FFMA.FTZ R71, R29, R48, -R78 ;  /* 0x000000301d477223 */ /* 0x000fe2000001084e */
[----:B------:R-:W-:Y:S01]  /*c760*/  FMUL.FTZ R69, R33, R67 ;  /* 0x0000004321457220 */ /* 0x000fe20000410000 */
[----:B------:R-:W-:-:S02]  /*c770*/  HADD2.F32 R50, -RZ, R34.H0_H0 ;  /* 0x20000022ff327230 */ /* 0x000fc40000004100 */
[-C--:B------:R-:W-:Y:S01]  /*c780*/  FMUL.FTZ R48, R33, R21.reuse ;  /* 0x0000001521307220 */ /* 0x080fe20000410000 */
[----:B------:R-:W-:Y:S02]  /*c790*/  HADD2.F32 R51, -RZ, R35.H0_H0 ;  /* 0x20000023ff337230 */ /* 0x000fe40000004100 */
[C---:B------:R-:W-:Y:S01]  /*c7a0*/  FFMA.FTZ R69, R20.reuse, R21, -R69 ;  /* 0x0000001514457223 */ /* 0x040fe20000010845 */
[----:B------:R-:W-:Y:S02]  /*c7b0*/  HADD2.F32 R49, -RZ, R66.H0_H0 ;  /* 0x20000042ff317230 */ /* 0x000fe40000004100 */
[----:B------:R-:W-:Y:S01]  /*c7c0*/  FFMA.FTZ R67, R20, R67, R48 ;  /* 0x0000004314437223 */ /* 0x000fe20000010030 */
[----:B------:R-:W-:Y:S02]  /*c7d0*/  HADD2.F32 R21, -RZ, R52.H0_H0 ;  /* 0x20000034ff157230 */ /* 0x000fe40000004100 */
[----:B------:R-:W-:Y:S01]  /*c7e0*/  FFMA.FTZ R73, R29, R72, R70 ;  /* 0x000000481d497223 */ /* 0x000fe20000010046 */
[----:B------:R-:W-:-:S02]  /*c7f0*/  HADD2.F32 R48, -RZ, R65.H0_H0 ;  /* 0x20000041ff307230 */ /* 0x000fc40000004100 */
[C---:B------:R-:W-:Y:S01]  /*c800*/  FMUL.FTZ R29, R50.reuse, R49 ;  /* 0x00000031321d7220 */ /* 0x040fe20000410000 */
[----:B------:R-:W-:Y:S02]  /*c810*/  HADD2.F32 R52, -RZ, R52.H1_H1 ;  /* 0x30000034ff347230 */ /* 0x000fe40000004100 */
[----:B------:R-:W-:Y:S01]  /*c820*/  FMUL.FTZ R33, R50, R21 ;  /* 0x0000001532217220 */ /* 0x000fe20000410000 */
[----:B------:R-:W-:Y:S02]  /*c830*/  HADD2.F32 R35, -RZ, R35.H1_H1 ;  /* 0x30000023ff237230 */ /* 0x000fe40000004100 */
[C---:B------:R-:W-:Y:S01]  /*c840*/  FMUL.FTZ R66, R51.reuse, R48 ;  /* 0x0000003033427220 */ /* 0x040fe20000410000 */
[----:B------:R-:W-:Y:S02]  /*c850*/  HADD2.F32 R50, -RZ, R75.H0_H0 ;  /* 0x2000004bff327230 */ /* 0x000fe40000004100 */
[----:B------:R-:W-:Y:S01]  /*c860*/  FMUL.FTZ R51, R51, R52 ;  /* 0x0000003433337220 */ /* 0x000fe20000410000 */
[----:B------:R-:W-:-:S02]  /*c870*/  HADD2.F32 R20, -RZ, R80.H0_H0 ;  /* 0x20000050ff147230 */ /* 0x000fc40000004100 */
[C---:B------:R-:W-:Y:S01]  /*c880*/  FFMA.FTZ R65, R38.reuse, R21, -R29 ;  /* 0x0000001526417223 */ /* 0x040fe2000001081d */
[----:B------:R-:W-:Y:S01]  /*c890*/  FFMA.FTZ R38, R38, R49, R33 ;  /* 0x0000003126267223 */ /* 0x000fe20000010021 */
[----:B------:R-:W-:Y:S01]  /*c8a0*/  FFMA.FTZ R51, R39, R48, R51 ;  /* 0x0000003027337223 */ /* 0x000fe20000010033 */
[C---:B------:R-:W-:Y:S01]  /*c8b0*/  FMUL.FTZ R70, R35.reuse, R50 ;  /* 0x0000003223467220 */ /* 0x040fe20000410000 */
[----:B------:R-:W-:Y:S01]  /*c8c0*/  FMUL.FTZ R48, R35, R20 ;  /* 0x0000001423307220 */ /* 0x000fe20000410000 */
[----:B------:R-:W-:Y:S02]  /*c8d0*/  HADD2.F32 R32, -RZ, R32.H1_H1 ;  /* 0x30000020ff207230 */ /* 0x000fe40000004100 */
[----:B------:R-:W-:Y:S01]  /*c8e0*/  FFMA.FTZ R66, R39, R52, -R66 ;  /* 0x0000003427427223 */ /* 0x000fe20000010842 */
[----:B------:R-:W-:Y:S02]  /*c8f0*/  HADD2.F32 R34, -RZ, R34.H1_H1 ;  /* 0x30000022ff227230 */ /* 0x000fe40000004100 */
[----:B------:R-:W-:Y:S01]  /*c900*/  FFMA.FTZ R49, R31, R20, -R70 ;  /* 0x000000141f317223 */ /* 0x000fe20000010846 */
[----:B------:R-:W-:-:S02]  /*c910*/  HADD2.F32 R33, -RZ, R79.H0_H0 ;  /* 0x2000004fff217230 */ /* 0x000fc40000004100 */
[----:B------:R-:W-:Y:S01]  /*c920*/  FFMA.FTZ R50, R31, R50, R48 ;  /* 0x000000321f327223 */ /* 0x000fe20000010030 */
[----:B------:R-:W-:Y:S02]  /*c930*/  HADD2.F32 R35, -RZ, R77.H0_H0 ;  /* 0x2000004dff237230 */ /* 0x000fe40000004100 */
[----:B------:R-:W-:Y:S02]  /*c940*/  HADD2.F32 R21, -RZ, R82.H0_H0 ;  /* 0x20000052ff157230 */ /* 0x000fe40000004100 */
[----:B------:R-:W-:Y:S01]  /*c950*/  FMUL.FTZ R31, R32, R33 ;  /* 0x00000021201f7220 */ /* 0x000fe20000410000 */
[----:B------:R-:W-:Y:S02]  /*c960*/  HADD2.F32 R29, -RZ, R81.H0_H0 ;  /* 0x20000051ff1d7230 */ /* 0x000fe40000004100 */
[----:B------:R-:W-:Y:S01]  /*c970*/  FMUL.FTZ R39, R34, R35 ;  /* 0x0000002322277220 */ /* 0x000fe20000410000 */
[----:B------:R-:W-:Y:S02]  /*c980*/  HADD2.F32 R28, -RZ, R28.H1_H1 ;  /* 0x3000001cff1c7230 */ /* 0x000fe40000004100 */
[----:B------:R-:W-:Y:S01]  /*c990*/  FMUL.FTZ R32, R32, R21 ;  /* 0x0000001520207220 */ /* 0x000fe20000410000 */
[----:B------:R-:W-:-:S02]  /*c9a0*/  HADD2.F32 R30, -RZ, R30.H1_H1 ;  /* 0x3000001eff1e7230 */ /* 0x000fc40000004100 */
[----:B------:R-:W-:Y:S01]  /*c9b0*/  FMUL.FTZ R48, R34, R29 ;  /* 0x0000001d22307220 */ /* 0x000fe20000410000 */
[C---:B------:R-:W-:Y:S01]  /*c9c0*/  FFMA.FTZ R20, R28.reuse, R21, -R31 ;  /* 0x000000151c147223 */ /* 0x040fe2000001081f */
[----:B------:R-:W-:Y:S01]  /*c9d0*/  FFMA.FTZ R32, R28, R33, R32 ;  /* 0x000000211c207223 */ /* 0x000fe20000010020 */
[C---:B------:R-:W-:Y:S01]  /*c9e0*/  FFMA.FTZ R34, R30.reuse, R29, -R39 ;  /* 0x0000001d1e227223 */ /* 0x040fe20000010827 */
[----:B------:R-:W-:Y:S01]  /*c9f0*/  FFMA.FTZ R21, R30, R35, R48 ;  /* 0x000000231e157223 */ /* 0x000fe20000010030 */
[----:B------:R-:W-:Y:S02]  /*ca00*/  F2FP.F16.F32.PACK_AB R31, R49, R66 ;  /* 0x00000042311f723e */ /* 0x000fe400000000ff */
[----:B------:R-:W-:Y:S02]  /*ca10*/  F2FP.F16.F32.PACK_AB R29, R71, R74 ;  /* 0x0000004a471d723e */ /* 0x000fe400000000ff */
[----:B------:R-:W-:Y:S02]  /*ca20*/  F2FP.F16.F32.PACK_AB R28, R20, R69 ;  /* 0x00000045141c723e */ /* 0x000fe400000000ff */
[----:B------:R-:W-:-:S02]  /*ca30*/  F2FP.F16.F32.PACK_AB R30, R34, R65 ;  /* 0x00000041221e723e */ /* 0x000fc400000000ff */
[----:B------:R-:W-:Y:S02]  /*ca40*/  F2FP.F16.F32.PACK_AB R35, R50, R51 ;  /* 0x000000333223723e */ /* 0x000fe400000000ff */
[----:B------:R-:W-:Y:S01]  /*ca50*/  F2FP.F16.F32.PACK_AB R33, R73, R76 ;  /* 0x0000004c4921723e */ /* 0x000fe200000000ff */
[----:B------:R1:W-:Y:S01]  /*ca60*/  STS.128 [R37], R28 ;  /* 0x0000001c25007388 */ /* 0x0003e20000000c00 */
[----:B------:R-:W-:Y:S02]  /*ca70*/  F2FP.F16.F32.PACK_AB R32, R32, R67 ;  /* 0x000000432020723e */ /* 0x000fe400000000ff */
[----:B------:R-:W-:-:S05]  /*ca80*/  F2FP.F16.F32.PACK_AB R34, R21, R38 ;  /* 0x000000261522723e */ /* 0x000fca00000000ff */
[----:B------:R1:W-:Y:S02]  /*ca90*/  STS.128 [R68+0x10400], R32 ;  /* 0x0104002044007388 */ /* 0x0003e40000000c00 */
.L_x_3063:
[----:B------:R-:W-:Y:S05]  /*caa0*/  BSYNC B1 ;  /* 0x0000000000017941 */ /* 0x000fea0003800000 */
.L_x_3062:
[----:B------:R-:W-:Y:S04]  /*cab0*/  BSSY B1, `(.L_x_3064) ;  /* 0x0000061000017945 */ /* 0x000fe80003800000 */
[----:B------:R-:W-:Y:S05]  /*cac0*/  @P2 BRA `(.L_x_3065) ;  /* 0x00000004007c2947 */ /* 0x000fea0003800000 */
[----:B------:R-:W-:Y:S01]  /*cad0*/  LEA.HI R20, R56, R207, RZ, 0x1d ;  /* 0x000000cf38147211 */ /* 0x000fe200078fe8ff */
[--C-:B-1----:R-:W-:Y:S01]  /*cae0*/  HADD2.F32 R37, -RZ, R55.reuse.H1_H1 ;  /* 0x30000037ff257230 */ /* 0x102fe20000004100 */
        /* <DEDUP_REMOVED lines=10> */
[----:B------:R-:W-:Y:S01]  /*cb90*/  SHF.R.U32.HI R39, RZ, 0x10, R27 ;  /* 0x00000010ff277819 */ /* 0x000fe2000001161b */
[----:B------:R-:W-:Y:S01]  /*cba0*/  HADD2.F32 R27, -RZ, R58.H1_H1 ;  /* 0x3000003aff1b7230 */ /* 0x000fe20000004100 */
[----:B------:R-:W-:Y:S02]  /*cbb0*/  LOP3.LUT R21, R29, 0x7fffe000, RZ, 0xc0, !PT ;  /* 0x7fffe0001d157812 */ /* 0x000fe400078ec0ff */
[----:B------:R-:W0:Y:S01]  /*cbc0*/  LDS.128 R28, [R229] ;  /* 0x00000000e51c7984 */ /* 0x000e220000000c00 */
[----:B------:R-:W-:Y:S02]  /*cbd0*/  SHF.R.U32.HI R52, RZ, 0x10, R5 ;  /* 0x00000010ff347819 */ /* 0x000fe40000011605 */
[----:B------:R-:W-:-:S02]  /*cbe0*/  IADD3 R21, R20, R21, R203 ;  /* 0x0000001514157210 */ /* 0x000fc40007ffe0cb */
[----:B------:R-:W-:Y:S02]  /*cbf0*/  SHF.R.U32.HI R38, RZ, 0x10, R25 ;  /* 0x00000010ff267819 */ /* 0x000fe40000011619 */
[----:B------:R-:W-:Y:S01]  /*cc00*/  SHF.R.U64 R67, R4, 0x10, R5 ;  /* 0x0000001004437819 */ /* 0x000fe20000001205 */
[----:B------:R-:W-:Y:S01]  /*cc10*/  IMAD R21, R21, 0x2, R18 ;  /* 0x0000000215157824 */ /* 0x000fe200078e0212 */
[--C-:B------:R-:W-:Y:S01]  /*cc20*/  SHF.R.U32.HI R65, RZ, 0x10, R7.reuse ;  /* 0x00000010ff417819 */ /* 0x100fe20000011607 */
[----:B------:R-:W-:Y:S01]  /*cc30*/  HADD2.F32 R38, -RZ, R38.H0_H0 ;  /* 0x20000026ff267230 */ /* 0x000fe20000004100 */
[----:B------:R-:W-:Y:S02]  /*cc40*/  SHF.R.U64 R66, R6, 0x10, R7 ;  /* 0x0000001006427819 */ /* 0x000fe40000001207 */
[----:B------:R-:W1:Y:S01]  /*cc50*/  LDS.128 R32, [R21+0x10400] ;  /* 0x0104000015207984 */ /* 0x000e620000000c00 */
[--C-:B0-----:R-:W-:Y:S02]  /*cc60*/  HADD2.F32 R5, -RZ, R29.reuse.H0_H0 ;  /* 0x2000001dff057230 */ /* 0x101fe40000004100 */
[----:B------:R-:W-:-:S02]  /*cc70*/  HADD2.F32 R29, -RZ, R29.H1_H1 ;  /* 0x3000001dff1d7230 */ /* 0x000fc40000004100 */
[----:B------:R-:W-:Y:S02]  /*cc80*/  HADD2.F32 R4, -RZ, R28.H0_H0 ;  /* 0x2000001cff047230 */ /* 0x000fe40000004100 */
        /* <DEDUP_REMOVED lines=8> */
[-C--:B------:R-:W-:Y:S01]  /*cd10*/  FMUL.FTZ R50, R24, R27.reuse ;  /* 0x0000001b18327220 */ /* 0x080fe20000410000 */
[----:B------:R-:W-:Y:S02]  /*cd20*/  HADD2.F32 R24, -RZ, R52.H0_H0 ;  /* 0x20000034ff187230 */ /* 0x000fe40000004100 */
[----:B------:R-:W-:Y:S01]  /*cd30*/  FMUL.FTZ R52, R33, R38 ;  /* 0x0000002621347220 */ /* 0x000fe20000410000 */
[C---:B------:R-:W-:Y:S01]  /*cd40*/  FFMA.FTZ R48, R5.reuse, R27, -R48 ;  /* 0x0000001b05307223 */ /* 0x040fe20000010830 */
[----:B------:R-:W-:Y:S01]  /*cd50*/  FFMA.FTZ R50, R5, R37, R50 ;  /* 0x0000002505327223 */ /* 0x000fe20000010032 */
[----:B------:R-:W-:-:S02]  /*cd60*/  HADD2.F32 R5, -RZ, R58.H0_H0 ;  /* 0x2000003aff057230 */ /* 0x000fc40000004100 */
[-C--:B------:R-:W-:Y:S01]  /*cd70*/  FMUL.FTZ R58, R33, R24.reuse ;  /* 0x00000018213a7220 */ /* 0x080fe20000410000 */
[C---:B------:R-:W-:Y:S01]  /*cd80*/  FMUL.FTZ R27, R20.reuse, R55 ;  /* 0x00000037141b7220 */ /* 0x040fe20000410000 */
[C---:B------:R-:W-:Y:S01]  /*cd90*/  FFMA.FTZ R33, R29.reuse, R24, -R52 ;  /* 0x000000181d217223 */ /* 0x040fe20000010834 */
[----:B------:R-:W-:Y:S02]  /*cda0*/  HADD2.F32 R25, -RZ, R34.H0_H0 ;  /* 0x20000022ff197230 */ /* 0x000fe40000004100 */
[----:B------:R-:W-:Y:S01]  /*cdb0*/  FFMA.FTZ R37, R29, R38, R58 ;  /* 0x000000261d257223 */ /* 0x000fe2000001003a */
[----:B------:R-:W-:Y:S02]  /*cdc0*/  HADD2.F32 R24, -RZ, R57.H0_H0 ;  /* 0x20000039ff187230 */ /* 0x000fe40000004100 */
[-C--:B------:R-:W-:Y:S01]  /*cdd0*/  FMUL.FTZ R20, R20, R5.reuse ;  /* 0x0000000514147220 */ /* 0x080fe20000410000 */
[----:B------:R-:W-:Y:S01]  /*cde0*/  FFMA.FTZ R29, R4, R5, -R27 ;  /* 0x00000005041d7223 */ /* 0x000fe2000001081b */
[----:B------:R-:W-:-:S02]  /*cdf0*/  HADD2.F32 R5, -RZ, R59.H0_H0 ;  /* 0x2000003bff057230 */ /* 0x000fc40000004100 */
[----:B------:R-:W-:Y:S02]  /*ce00*/  HADD2.F32 R26, -RZ, R35.H0_H0 ;  /* 0x20000023ff1a7230 */ /* 0x000fe40000004100 */
[----:B------:R-:W-:Y:S01]  /*ce10*/  FFMA.FTZ R55, R4, R55, R20 ;  /* 0x0000003704377223 */ /* 0x000fe20000010014 */
[----:B------:R-:W-:Y:S02]  /*ce20*/  HADD2.F32 R59, -RZ, R59.H1_H1 ;  /* 0x3000003bff3b7230 */ /* 0x000fe40000004100 */
[C---:B------:R-:W-:Y:S01]  /*ce30*/  FMUL.FTZ R27, R25.reuse, R24 ;  /* 0x00000018191b7220 */ /* 0x040fe20000410000 */
[----:B------:R-:W-:Y:S02]  /*ce40*/  HADD2.F32 R57, -RZ, R57.H1_H1 ;  /* 0x30000039ff397230 */ /* 0x000fe40000004100 */
[----:B------:R-:W-:Y:S01]  /*ce50*/  FMUL.FTZ R25, R25, R5 ;  /* 0x0000000519197220 */ /* 0x000fe20000410000 */
[----:B------:R-:W-:Y:S02]  /*ce60*/  HADD2.F32 R35, -RZ, R35.H1_H1 ;  /* 0x30000023ff237230 */ /* 0x000fe40000004100 */
[----:B------:R-:W-:Y:S01]  /*ce70*/  FMUL.FTZ R58, R26, R59 ;  /* 0x0000003b1a3a7220 */ /* 0x000fe20000410000 */
[----:B------:R-:W-:-:S02]  /*ce80*/  HADD2.F32 R20, -RZ, R39.H0_H0 ;  /* 0x20000027ff147230 */ /* 0x000fc40000004100 */
[----:B------:R-:W-:Y:S01]  /*ce90*/  FMUL.FTZ R52, R26, R57 ;  /* 0x000000391a347220 */ /* 0x000fe20000410000 */
[----:B------:R-:W-:Y:S02]  /*cea0*/  HADD2.F32 R4, -RZ, R65.H0_H0 ;  /* 0x20000041ff047230 */ /* 0x000fe40000004100 */
[C---:B------:R-:W-:Y:S01]  /*ceb0*/  FFMA.FTZ R38, R6.reuse, R5, -R27 ;  /* 0x0000000506267223 */ /* 0x040fe2000001081b */
[----:B------:R-:W-:Y:S01]  /*cec0*/  FFMA.FTZ R26, R6, R24, R25 ;  /* 0x00000018061a7223 */ /* 0x000fe20000010019 */
[----:B------:R-:W-:Y:S02]  /*ced0*/  HADD2.F32 R32, -RZ, R32.H1_H1 ;  /* 0x30000020ff207230 */ /* 0x000fe40000004100 */
[----:B------:R-:W-:Y:S01]  /*cee0*/  FMUL.FTZ R6, R35, R20 ;  /* 0x0000001423067220 */ /* 0x000fe20000410000 */
[----:B------:R-:W-:Y:S02]  /*cef0*/  HADD2.F32 R34, -RZ, R34.H1_H1 ;  /* 0x30000022ff227230 */ /* 0x000fe40000004100 */
        /* <DEDUP_REMOVED lines=12> */
[-C--:B------:R-:W-:Y:S01]  /*cfc0*/  FMUL.FTZ R32, R32, R5.reuse ;  /* 0x0000000520207220 */ /* 0x080fe20000410000 */
[----:B------:R-:W-:Y:S01]  /*cfd0*/  FFMA.FTZ R4, R28, R5, -R31 ;  /* 0x000000051c047223 */ /* 0x000fe2000001081f */
[-C--:B------:R-:W-:Y:S01]  /*cfe0*/  FMUL.FTZ R34, R34, R7.reuse ;  /* 0x0000000722227220 */ /* 0x080fe20000410000 */
[----:B------:R-:W-:Y:S01]  /*cff0*/  F2FP.F16.F32.PACK_AB R5, R33, R48 ;  /* 0x000000302105723e */ /* 0x000fe200000000ff */
[----:B------:R-:W-:Y:S01]  /*d000*/  FFMA.FTZ R35, R30, R7, -R35 ;  /* 0x000000071e237223 */ /* 0x000fe20000010823 */
[----:B------:R-:W-:Y:S01]  /*d010*/  FFMA.FTZ R24, R28, R25, R32 ;  /* 0x000000191c187223 */ /* 0x000fe20000010020 */
[----:B------:R-:W-:Y:S01]  /*d020*/  FFMA.FTZ R31, R30, R27, R34 ;  /* 0x0000001b1e1f7223 */ /* 0x000fe20000010022 */
        /* <DEDUP_REMOVED lines=9> */
.L_x_3065:
[----:B------:R-:W-:Y:S05]  /*d0c0*/  BSYNC B1 ;  /* 0x0000000000017941 */ /* 0x000fea0003800000 */
.L_x_3064:
[----:B------:R-:W-:Y:S04]  /*d0d0*/  BSSY B1, `(.L_x_3066) ;  /* 0x0000061000017945 */ /* 0x000fe80003800000 */
[----:B------:R-:W-:Y:S05]  /*d0e0*/  @P1 BRA `(.L_x_3067) ;  /* 0x00000004007c1947 */ /* 0x000fea0003800000 */
[----:B--2---:R-:W-:Y:S01]  /*d0f0*/  LEA.HI R4, R56, R207, RZ, 0x1d ;  /* 0x000000cf38047211 */ /* 0x004fe200078fe8ff */
[--C-:B-1----:R-:W-:Y:S01]  /*d100*/  HADD2.F32 R35, -RZ, R60.reuse.H1_H1 ;  /* 0x3000003cff237230 */ /* 0x102fe20000004100 */
[----:B------:R-:W-:Y:S01]  /*d110*/  SHF.R.U32.HI R7, RZ, 0x3, R197 ;  /* 0x00000003ff077819 */ /* 0x000fe200000116c5 */
[--C-:B------:R-:W-:Y:S01]  /*d120*/  HADD2.F32 R37, -RZ, R63.reuse.H1_H1 ;  /* 0x3000003fff257230 */ /* 0x100fe20000004100 */
[----:B------:R-:W-:Y:S01]  /*d130*/  SHF.R.S32.HI R5, RZ, 0x1f, R4 ;  /* 0x0000001fff057819 */ /* 0x000fe20000011404 */
[----:B------:R-:W-:Y:S01]  /*d140*/  IMAD.SHL.U32 R6, R4, 0x8, RZ ;  /* 0x0000000804067824 */ /* 0x000fe200078e00ff */
[----:B------:R-:W-:Y:S01]  /*d150*/  SHF.R.U64 R50, R44, 0x10, R45 ;  /* 0x000000102c327819 */ /* 0x000fe2000000122d */
[----:B------:R-:W-:Y:S01]  /*d160*/  HADD2.F32 R38, -RZ, R63.H0_H0 ;  /* 0x2000003fff267230 */ /* 0x000fe20000004100 */
[----:B------:R-:W-:Y:S01]  /*d170*/  LEA.HI R5, R5, R4, RZ, 0x3 ;  /* 0x0000000405057211 */ /* 0x000fe200078f18ff */
[----:B------:R-:W-:Y:S01]  /*d180*/  HADD2.F32 R60, -RZ, R60.H0_H0 ;  /* 0x2000003cff3c7230 */ /* 0x000fe20000004100 */
[----:B------:R-:W-:-:S02]  /*d190*/  LOP3.LUT R4, R197, 0x38, R6, 0xf8, !PT ;  /* 0x00000038c5047812 */ /* 0x000fc400078ef806 */
[----:B------:R-:W-:Y:S02]  /*d1a0*/  SHF.L.U32 R5, R5, 0xa, RZ ;  /* 0x0000000a05057819 */ /* 0x000fe400000006ff */
[----:B------:R-:W-:Y:S02]  /*d1b0*/  LOP3.LUT R21, R4, R7, RZ, 0x3c, !PT ;  /* 0x0000000704157212 */ /* 0x000fe400078e3cff */
[----:B------:R-:W-:Y:S02]  /*d1c0*/  LOP3.LUT R20, R5, 0x7fffe000, RZ, 0xc0, !PT ;  /* 0x7fffe00005147812 */ /* 0x000fe400078ec0ff */
[----:B------:R-:W1:Y:S01]  /*d1d0*/  LDS.128 R4, [R228] ;  /* 0x00000000e4047984 */ /* 0x000e620000000c00 */
[----:B------:R-:W-:Y:S02]  /*d1e0*/  SHF.R.U32.HI R44, RZ, 0x10, R45 ;  /* 0x00000010ff2c7819 */ /* 0x000fe4000001162d */
[----:B------:R-:W-:Y:S02]  /*d1f0*/  IADD3 R21, R21, R20, R202 ;  /* 0x0000001415157210 */ /* 0x000fe40007ffe0ca */
[----:B------:R-:W-:-:S02]  /*d200*/  SHF.R.U32.HI R39, RZ, 0x10, R41 ;  /* 0x00000010ff277819 */ /* 0x000fc40000011629 */
[----:B------:R-:W-:Y:S01]  /*d210*/  SHF.R.U64 R49, R46, 0x10, R47 ;  /* 0x000000102e317819 */ /* 0x000fe2000000122f */
[----:B------:R-:W-:Y:S01]  /*d220*/  IMAD R21, R21, 0x2, R18 ;  /* 0x0000000215157824 */ /* 0x000fe200078e0212 */
[----:B------:R-:W-:Y:S01]  /*d230*/  SHF.R.U64 R48, R40, 0x10, R41 ;  /* 0x0000001028307819 */ /* 0x000fe20000001229 */
[----:B------:R-:W-:Y:S01]  /*d240*/  HADD2.F32 R39, -RZ, R39.H0_H0 ;  /* 0x20000027ff277230 */ /* 0x000fe20000004100 */
[--C-:B------:R-:W-:Y:S02]  /*d250*/  SHF.R.U64 R46, R42, 0x10, R43.reuse ;  /* 0x000000102a2e7819 */ /* 0x100fe4000000122b */
[----:B------:R-:W2:Y:S01]  /*d260*/  LDS.128 R24, [R21+0x10400] ;  /* 0x0104000015187984 */ /* 0x000ea20000000c00 */
[----:B------:R-:W-:Y:S02]  /*d270*/  SHF.R.U32.HI R45, RZ, 0x10, R43 ;  /* 0x00000010ff2d7819 */ /* 0x000fe4000001162b */
[----:B------:R-:W-:Y:S01]  /*d280*/  SHF.R.U32.HI R47, RZ, 0x10, R47 ;  /* 0x00000010ff2f7819 */ /* 0x000fe2000001162f */
[----:B-1----:R-:W-:-:S02]  /*d290*/  HADD2.F32 R20, -RZ, R5.H0_H0 ;  /* 0x20000005ff147230 */ /* 0x002fc40000004100 */
[----:B------:R-:W-:Y:S02]  /*d2a0*/  HADD2.F32 R28, -RZ, R5.H1_H1 ;  /* 0x30000005ff1c7230 */ /* 0x000fe40000004100 */
[----:B------:R-:W-:Y:S02]  /*d2b0*/  HADD2.F32 R5, -RZ, R4.H0_H0 ;  /* 0x20000004ff057230 */ /* 0x000fe40000004100 */
[----:B0-----:R-:W-:Y:S02]  /*d2c0*/  HADD2.F32 R29, -RZ, R6.H0_H0 ;  /* 0x20000006ff1d7230 */ /* 0x001fe40000004100 */
[--C-:B------:R-:W-:Y:S02]  /*d2d0*/  HADD2.F32 R30, -RZ, R7.reuse.H0_H0 ;  /* 0x20000007ff1e7230 */ /* 0x100fe40000004100 */
[----:B------:R-:W-:Y:S02]  /*d2e0*/  HADD2.F32 R7, -RZ, R7.H1_H1 ;  /* 0x30000007ff077230 */ /* 0x000fe40000004100 */
[----:B------:R-:W-:-:S02]  /*d2f0*/  HADD2.F32 R4, -RZ, R4.H1_H1 ;  /* 0x30000004ff047230 */ /* 0x000fc40000004100 */
[--C-:B--2---:R-:W-:Y:S02]  /*d300*/  HADD2.F32 R31, -RZ, R25.reuse.H0_H0 ;  /* 0x20000019ff1f7230 */ /* 0x104fe40000004100 */
[----:B------:R-:W-:Y:S02]  /*d310*/  HADD2.F32 R32, -RZ, R25.H1_H1 ;  /* 0x30000019ff207230 */ /* 0x000fe40000004100 */
[----:B------:R-:W-:Y:S02]  /*d320*/  HADD2.F32 R25, -RZ, R24.H0_H0 ;  /* 0x20000018ff197230 */ /* 0x000fe40000004100 */
[C---:B------:R-:W-:Y:S01]  /*d330*/  FMUL.FTZ R41, R31.reuse, R37 ;  /* 0x000000251f297220 */ /* 0x040fe20000410000 */
[-C--:B------:R-:W-:Y:S01]  /*d340*/  FMUL.FTZ R43, R31, R35.reuse ;  /* 0x000000231f2b7220 */ /* 0x080fe20000410000 */
[----:B------:R-:W-:Y:S02]  /*d350*/  HADD2.F32 R31, -RZ, R44.H0_H0 ;  /* 0x2000002cff1f7230 */ /* 0x000fe40000004100 */
[C---:B------:R-:W-:Y:S01]  /*d360*/  FFMA.FTZ R41, R20.reuse, R35, -R41 ;  /* 0x0000002314297223 */ /* 0x040fe20000010829 */
[----:B------:R-:W-:Y:S01]  /*d370*/  FFMA.FTZ R43, R20, R37, R43 ;  /* 0x00000025142b7223 */ /* 0x000fe2000001002b */
[C---:B------:R-:W-:Y:S01]  /*d380*/  FMUL.FTZ R20, R25.reuse, R38 ;  /* 0x0000002619147220 */ /* 0x040fe20000410000 */
[C---:B------:R-:W-:Y:S01]  /*d390*/  FMUL.FTZ R35, R32.reuse, R39 ;  /* 0x0000002720237220 */ /* 0x040fe20000410000 */
[----:B------:R-:W-:Y:S01]  /*d3a0*/  FMUL.FTZ R37, R32, R31 ;  /* 0x0000001f20257220 */ /* 0x000fe20000410000 */
[----:B------:R-:W-:Y:S01]  /*d3b0*/  FMUL.FTZ R25, R25, R60 ;  /* 0x0000003c19197220 */ /* 0x000fe20000410000 */
[----:B------:R-:W-:-:S02]  /*d3c0*/  HADD2.F32 R33, -RZ, R26.H0_H0 ;  /* 0x2000001aff217230 */ /* 0x000fc40000004100 */
[C---:B------:R-:W-:Y:S01]  /*d3d0*/  FFMA.FTZ R60, R5.reuse, R60, -R20 ;  /* 0x0000003c053c7223 */ /* 0x040fe20000010814 */
[--C-:B------:R-:W-:Y:S02]  /*d3e0*/  HADD2.F32 R32, -RZ, R64.reuse.H0_H0 ;  /* 0x20000040ff207230 */ /* 0x100fe40000004100 */
[----:B------:R-:W-:Y:S01]  /*d3f0*/  FFMA.FTZ R38, R5, R38, R25 ;  /* 0x0000002605267223 */ /* 0x000fe20000010019 */
[----:B------:R-:W-:Y:S02]  /*d400*/  HADD2.F32 R34, -RZ, R27.H0_H0 ;  /* 0x2000001bff227230 */ /* 0x000fe40000004100 */
[C---:B------:R-:W-:Y:S01]  /*d410*/  FFMA.FTZ R40, R28.reuse, R31, -R35 ;  /* 0x0000001f1c287223 */ /* 0x040fe20000010823 */
[----:B------:R-:W-:Y:S01]  /*d420*/  FFMA.FTZ R42, R28, R39, R37 ;  /* 0x000000271c2a7223 */ /* 0x000fe20000010025 */
[----:B------:R-:W-:Y:S02]  /*d430*/  HADD2.F32 R20, -RZ, R53.H0_H0 ;  /* 0x20000035ff147230 */ /* 0x000fe40000004100 */
[----:B------:R-:W-:Y:S01]  /*d440*/  FMUL.FTZ R28, R33, R32 ;  /* 0x00000020211c7220 */ /* 0x000fe20000410000 */
[----:B------:R-:W-:-:S02]  /*d450*/  HADD2.F32 R5, -RZ, R64.H1_H1 ;  /* 0x30000040ff057230 */ /* 0x000fc40000004100 */
[----:B------:R-:W-:Y:S02]  /*d460*/  HADD2.F32 R53, -RZ, R53.H1_H1 ;  /* 0x30000035ff357230 */ /* 0x000fe40000004100 */
[-C--:B------:R-:W-:Y:S01]  /*d470*/  FMUL.FTZ R44, R33, R20.reuse ;  /* 0x00000014212c7220 */ /* 0x080fe20000410000 */
[C---:B------:R-:W-:Y:S01]  /*d480*/  FFMA.FTZ R35, R29.reuse, R20, -R28 ;  /* 0x000000141d237223 */ /* 0x040fe2000001081c */
[C---:B------:R-:W-:Y:S01]  /*d490*/  FMUL.FTZ R25, R34.reuse, R5 ;  /* 0x0000000522197220 */ /* 0x040fe20000410000 */
[----:B------:R-:W-:Y:S02]  /*d4a0*/  HADD2.F32 R27, -RZ, R27.H1_H1 ;  /* 0x3000001bff1b7230 */ /* 0x000fe40000004100 */
[----:B------:R-:W-:Y:S01]  /*d4b0*/  FMUL.FTZ R34, R34, R53 ;  /* 0x0000003522227220 */ /* 0x000fe20000410000 */
[----:B------:R-:W-:Y:S02]  /*d4c0*/  HADD2.F32 R28, -RZ, R45.H0_H0 ;  /* 0x2000002dff1c7230 */ /* 0x000fe40000004100 */
[----:B------:R-:W-:Y:S01]  /*d4d0*/  FFMA.FTZ R44, R29, R32, R44 ;  /* 0x000000201d2c7223 */ /* 0x000fe2000001002c */
[----:B------:R-:W-:-:S02]  /*d4e0*/  HADD2.F32 R20, -RZ, R47.H0_H0 ;  /* 0x2000002fff147230 */ /* 0x000fc40000004100 */
[C---:B------:R-:W-:Y:S01]  /*d4f0*/  FFMA.FTZ R53, R30.reuse, R53, -R25 ;  /* 0x000000351e357223 */ /* 0x040fe20000010819 */
[----:B------:R-:W-:Y:S01]  /*d500*/  FFMA.FTZ R34, R30, R5, R34 ;  /* 0x000000051e227223 */ /* 0x000fe20000010022 */
[C---:B------:R-:W-:Y:S01]  /*d510*/  FMUL.FTZ R32, R27.reuse, R28 ;  /* 0x0000001c1b207220 */ /* 0x040fe20000410000 */
[----:B------:R-:W-:Y:S02]  /*d520*/  HADD2.F32 R24, -RZ, R24.H1_H1 ;  /* 0x30000018ff187230 */ /* 0x000fe40000004100 */
[-C--:B------:R-:W-:Y:S01]  /*d530*/  FMUL.FTZ R30, R27, R20.reuse ;  /* 0x000000141b1e7220 */ /* 0x080fe20000410000 */
[----:B------:R-:W-:Y:S02]  /*d540*/  HADD2.F32 R26, -RZ, R26.H1_H1 ;  /* 0x3000001aff1a7230 */ /* 0x000fe40000004100 */
[C---:B------:R-:W-:Y:S01]  /*d550*/  FFMA.FTZ R32, R7.reuse, R20, -R32 ;  /* 0x0000001407207223 */ /* 0x040fe20000010820 */
[----:B------:R-:W-:Y:S02]  /*d560*/  HADD2.F32 R27, -RZ, R48.H0_H0 ;  /* 0x20000030ff1b7230 */ /* 0x000fe40000004100 */
[----:B------:R-:W-:Y:S01]  /*d570*/  FFMA.FTZ R39, R7, R28, R30 ;  /* 0x0000001c07277223 */ /* 0x000fe2000001001e */
[----:B------:R-:W-:-:S02]  /*d580*/  HADD2.F32 R29, -RZ, R46.H0_H0 ;  /* 0x2000002eff1d7230 */ /* 0x000fc40000004100 */
[----:B------:R-:W-:Y:S02]  /*d590*/  HADD2.F32 R5, -RZ, R50.H0_H0 ;  /* 0x20000032ff057230 */ /* 0x000fe40000004100 */
[----:B------:R-:W-:Y:S01]  /*d5a0*/  FMUL.FTZ R7, R24, R27 ;  /* 0x0000001b18077220 */ /* 0x000fe20000410000 */
[----:B------:R-:W-:Y:S02]  /*d5b0*/  HADD2.F32 R25, -RZ, R49.H0_H0 ;  /* 0x20000031ff197230 */ /* 0x000fe40000004100 */
[----:B------:R-:W-:Y:S01]  /*d5c0*/  FMUL.FTZ R37, R26, R29 ;  /* 0x0000001d1a257220 */ /* 0x000fe20000410000 */
[----:B------:R-:W-:Y:S02]  /*d5d0*/  HADD2.F32 R6, -RZ, R6.H1_H1 ;  /* 0x30000006ff067230 */ /* 0x000fe40000004100 */
[-C--:B------:R-:W-:Y:S01]  /*d5e0*/  FMUL.FTZ R24, R24, R5.reuse ;  /* 0x0000000518187220 */ /* 0x080fe20000410000 */
[----:B------:R-:W-:Y:S01]  /*d5f0*/  FFMA.FTZ R31, R4, R5, -R7 ;  /* 0x00000005041f7223 */ /* 0x000fe20000010807 */
[----:B------:R-:W-:Y:S01]  /*d600*/  FMUL.FTZ R26, R26, R25 ;  /* 0x000000191a1a7220 */ /* 0x000fe20000410000 */
        /* <DEDUP_REMOVED lines=13> */
.L_x_3067:
[----:B------:R-:W-:Y:S05]  /*d6e0*/  BSYNC B1 ;  /* 0x0000000000017941 */ /* 0x000fea0003800000 */
.L_x_3066:
[----:B-1----:R-:W-:Y:S01]  /*d6f0*/  PRMT R30, R0, 0x5410, R3 ;  /* 0x00005410001e7816 */ /* 0x002fe20000000003 */
[----:B------:R-:W-:Y:S06]  /*d700*/  @P0 BRA `(.L_x_3051) ;  /* 0x00000004007c0947 */ /* 0x000fec0003800000 */
        /* <DEDUP_REMOVED lines=15> */
[----:B------:R-:W1:Y:S01]  /*d800*/  LDS.128 R4, [R227] ;  /* 0x00000000e3047984 */ /* 0x000e620000000c00 */
        /* <DEDUP_REMOVED lines=9> */
[----:B------:R-:W2:Y:S01]  /*d8a0*/  LDS.128 R24, [R3+0x10400] ;  /* 0x0104000003187984 */ /* 0x000ea20000000c00 */
[--C-:B-1----:R-:W-:Y:S02]  /*d8b0*/  HADD2.F32 R8, -RZ, R5.reuse.H0_H0 ;  /* 0x20000005ff087230 */ /* 0x102fe40000004100 */
[----:B------:R-:W-:Y:S02]  /*d8c0*/  HADD2.F32 R5, -RZ, R5.H1_H1 ;  /* 0x30000005ff057230 */ /* 0x000fe40000004100 */
[----:B------:R-:W-:Y:S02]  /*d8d0*/  HADD2.F32 R0, -RZ, R4.H0_H0 ;  /* 0x20000004ff007230 */ /* 0x000fe40000004100 */
[----:B------:R-:W-:Y:S02]  /*d8e0*/  HADD2.F32 R9, -RZ, R6.H0_H0 ;  /* 0x20000006ff097230 */ /* 0x000fe40000004100 */
[----:B------:R-:W-:-:S02]  /*d8f0*/  HADD2.F32 R10, -RZ, R7.H0_H0 ;  /* 0x20000007ff0a7230 */ /* 0x000fc40000004100 */
[----:B------:R-:W-:Y:S02]  /*d900*/  HADD2.F32 R7, -RZ, R7.H1_H1 ;  /* 0x30000007ff077230 */ /* 0x000fe40000004100 */
[----:B------:R-:W-:Y:S02]  /*d910*/  HADD2.F32 R4, -RZ, R4.H1_H1 ;  /* 0x30000004ff047230 */ /* 0x000fe40000004100 */
[--C-:B--2---:R-:W-:Y:S02]  /*d920*/  HADD2.F32 R12, -RZ, R25.reuse.H0_H0 ;  /* 0x20000019ff0c7230 */ /* 0x104fe40000004100 */
[----:B------:R-:W-:Y:S02]  /*d930*/  HADD2.F32 R25, -RZ, R25.H1_H1 ;  /* 0x30000019ff197230 */ /* 0x000fe40000004100 */
[----:B------:R-:W-:Y:S02]  /*d940*/  HADD2.F32 R11, -RZ, R24.H0_H0 ;  /* 0x20000018ff0b7230 */ /* 0x000fe40000004100 */
[C---:B0-----:R-:W-:Y:S01]  /*d950*/  FMUL.FTZ R29, R12.reuse, R21 ;  /* 0x000000150c1d7220 */ /* 0x041fe20000410000 */
[----:B------:R-:W-:Y:S01]  /*d960*/  FMUL.FTZ R31, R12, R15 ;  /* 0x0000000f0c1f7220 */ /* 0x000fe20000410000 */
[----:B------:R-:W-:-:S02]  /*d970*/  HADD2.F32 R12, -RZ, R28.H0_H0 ;  /* 0x2000001cff0c7230 */ /* 0x000fc40000004100 */
[----:B------:R-:W-:Y:S01]  /*d980*/  FMUL.FTZ R28, R25, R20 ;  /* 0x00000014191c7220 */ /* 0x000fe20000410000 */
[C---:B------:R-:W-:Y:S01]  /*d990*/  FFMA.FTZ R29, R8.reuse, R15, -R29 ;  /* 0x0000000f081d7223 */ /* 0x040fe2000001081d */
[----:B------:R-:W-:Y:S01]  /*d9a0*/  FFMA.FTZ R31, R8, R21, R31 ;  /* 0x00000015081f7223 */ /* 0x000fe2000001001f */
[----:B------:R-:W-:Y:S01]  /*d9b0*/  FMUL.FTZ R15, R11, R54 ;  /* 0x000000360b0f7220 */ /* 0x000fe20000410000 */
[-C--:B------:R-:W-:Y:S01]  /*d9c0*/  FMUL.FTZ R8, R25, R12.reuse ;  /* 0x0000000c19087220 */ /* 0x080fe20000410000 */
[----:B------:R-:W-:Y:S01]  /*d9d0*/  FFMA.FTZ R28, R5, R12, -R28 ;  /* 0x0000000c051c7223 */ /* 0x000fe2000001081c */
[----:B------:R-:W-:Y:S02]  /*d9e0*/  HADD2.F32 R13, -RZ, R26.H0_H0 ;  /* 0x2000001aff0d7230 */ /* 0x000fe40000004100 */
[----:B------:R-:W-:Y:S01]  /*d9f0*/  FMUL.FTZ R11, R11, R62 ;  /* 0x0000003e0b0b7220 */ /* 0x000fe20000410000 */
[----:B------:R-:W-:Y:S02]  /*da00*/  HADD2.F32 R12, -RZ, R61.H0_H0 ;  /* 0x2000003dff0c7230 */ /* 0x000fe40000004100 */
[----:B------:R-:W-:Y:S01]  /*da10*/  FFMA.FTZ R20, R5, R20, R8 ;  /* 0x0000001405147223 */ /* 0x000fe20000010008 */
[----:B------:R-:W-:-:S02]  /*da20*/  HADD2.F32 R14, -RZ, R27.H0_H0 ;  /* 0x2000001bff0e7230 */ /* 0x000fc40000004100 */
[C---:B------:R-:W-:Y:S01]  /*da30*/  FFMA.FTZ R15, R0.reuse, R62, -R15 ;  /* 0x0000003e000f7223 */ /* 0x040fe2000001080f */
[--C-:B------:R-:W-:Y:S02]  /*da40*/  HADD2.F32 R8, -RZ, R30.reuse.H0_H0 ;  /* 0x2000001eff087230 */ /* 0x100fe40000004100 */
[----:B------:R-:W-:Y:S01]  /*da50*/  FFMA.FTZ R54, R0, R54, R11 ;  /* 0x0000003600367223 */ /* 0x000fe2000001000b */
[----:B------:R-:W-:Y:S02]  /*da60*/  HADD2.F32 R61, -RZ, R61.H1_H1 ;  /* 0x3000003dff3d7230 */ /* 0x000fe40000004100 */
[C---:B------:R-:W-:Y:S01]  /*da70*/  FMUL.FTZ R0, R13.reuse, R12 ;  /* 0x0000000c0d007220 */ /* 0x040fe20000410000 */
[----:B------:R-:W-:Y:S02]  /*da80*/  HADD2.F32 R5, -RZ, R30.H1_H1 ;  /* 0x3000001eff057230 */ /* 0x000fe40000004100 */
[----:B------:R-:W-:Y:S01]  /*da90*/  FMUL.FTZ R30, R13, R8 ;  /* 0x000000080d1e7220 */ /* 0x000fe20000410000 */
[----:B------:R-:W-:-:S02]  /*daa0*/  HADD2.F32 R27, -RZ, R27.H1_H1 ;  /* 0x3000001bff1b7230 */ /* 0x000fc40000004100 */
        /* <DEDUP_REMOVED lines=10> */
[----:B------:R-:W-:Y:S02]  /*db50*/  HADD2.F32 R26, -RZ, R26.H1_H1 ;  /* 0x3000001aff1a7230 */ /* 0x000fe40000004100 */
[-C--:B------:R-:W-:Y:S01]  /*db60*/  FMUL.FTZ R10, R27, R0.reuse ;  /* 0x000000001b0a7220 */ /* 0x080fe20000410000 */
[----:B------:R-:W-:Y:S02]  /*db70*/  HADD2.F32 R11, -RZ, R35.H0_H0 ;  /* 0x20000023ff0b7230 */ /* 0x000fe40000004100 */
[C---:B------:R-:W-:Y:S01]  /*db80*/  FFMA.FTZ R33, R7.reuse, R0, -R32 ;  /* 0x0000000007217223 */ /* 0x040fe20000010820 */
[----:B------:R-:W-:Y:S02]  /*db90*/  HADD2.F32 R13, -RZ, R34.H0_H0 ;  /* 0x20000022ff0d7230 */ /* 0x000fe40000004100 */
[----:B------:R-:W-:Y:S01]  /*dba0*/  FFMA.FTZ R35, R7, R8, R10 ;  /* 0x0000000807237223 */ /* 0x000fe2000001000a */
[----:B------:R-:W-:-:S02]  /*dbb0*/  HADD2.F32 R5, -RZ, R38.H0_H0 ;  /* 0x20000026ff057230 */ /* 0x000fc40000004100 */
[----:B------:R-:W-:Y:S01]  /*dbc0*/  FMUL.FTZ R7, R24, R11 ;  /* 0x0000000b18077220 */ /* 0x000fe20000410000 */
[----:B------:R-:W-:Y:S02]  /*dbd0*/  HADD2.F32 R9, -RZ, R37.H0_H0 ;  /* 0x20000025ff097230 */ /* 0x000fe40000004100 */
        /* <DEDUP_REMOVED lines=18> */
.L_x_3051:
[----:B------:R-:W-:Y:S05]  /*dd00*/  BSYNC B0 ;  /* 0x0000000000007941 */ /* 0x000fea0003800000 */
.L_x_3023:
        /* <DEDUP_REMOVED lines=8> */
.L_x_3021:
[----:B------:R-:W-:-:S04]  /*dd90*/  MOV R0, UR41 ;  /* 0x0000002900007c02 */ /* 0x000fc80008000f00 */
[----:B------:R-:W-:-:S13]  /*dda0*/  ISETP.NE.AND P0, PT, R0, 0x3, PT ;  /* 0x000000030000780c */ /* 0x000fda0003f05270 */
[----:B------:R-:W-:Y:S05]  /*ddb0*/  @!P0 BRA `(.L_x_3068) ;  /* 0x0000000000048947 */ /* 0x000fea0003800000 */
[----:B------:R-:W-:Y:S01]  /*ddc0*/  BPT.TRAP 0x1 ;  /* 0x000000040000795c */ /* 0x000fe20000300000 */
.L_x_3068:
[----:B------:R-:W-:Y:S01]  /*ddd0*/  IMAD R0, R186, 0x8, R18 ;  /* 0x00000008ba007824 */ /* 0x000fe200078e0212 */
[----:B01-3--:R-:W-:-:S04]  /*dde0*/  SHF.L.U32 R3, R189, 0x1f, RZ ;  /* 0x0000001fbd037819 */ /* 0x00bfc800000006ff */
[----:B------:R0:W1:Y:S01]  /*ddf0*/  SYNCS.PHASECHK.TRANS64.TRYWAIT P1, [R0+URZ+0x28830], R3 ;  /* 0x02883003000075a7 */ /* 0x000062000802017f */
[----:B------:R-:W-:Y:S05]  /*de00*/  @!P0 BRA `(.L_x_3069) ;  /* 0x0000000000048947 */ /* 0x000fea0003800000 */
[----:B------:R-:W-:Y:S01]  /*de10*/  BPT.TRAP 0x1 ;  /* 0x000000040000795c */ /* 0x000fe20000300000 */
.L_x_3069:
[----:B-1----:R-:W-:Y:S05]  /*de20*/  @P1 BRA `(.L_x_3070) ;  /* 0x0000000000081947 */ /* 0x002fea0003800000 */
[----:B------:R-:W1:Y:S02]  /*de30*/  SYNCS.PHASECHK.TRANS64.TRYWAIT P1, [R0+URZ+0x28830], R3 ;  /* 0x02883003000075a7 */ /* 0x000e64000802017f */
[----:B-1----:R-:W-:Y:S05]  /*de40*/  @!P1 BRA `(.L_x_3071) ;  /* 0x0000014800309947 */ /* 0x002fea0003800000 */
.L_x_3070:
[----:B------:R-:W-:Y:S05]  /*de50*/  WARPSYNC.ALL ;  /* 0x0000000000007948 */ /* 0x000fea0003800000 */
[----:B01----:R-:W-:Y:S01]  /*de60*/  VIADD R3, R18, 0x18400 ;  /* 0x0001840012037836 */ /* 0x003fe20000000000 */
[----:B------:R-:W-:Y:S01]  /*de70*/  R2UR UR4, R36 ;  /* 0x00000000240472ca */ /* 0x000fe200000e0000 */
[----:B--2-4-:R-:W-:Y:S01]  /*de80*/  IMAD.MOV.U32 R7, RZ, RZ, 0x40000040 ;  /* 0x40000040ff077424 */ /* 0x014fe200078e00ff */
        /* <DEDUP_REMOVED lines=14> */
[----:B------:R-:W-:Y:S01]  /*df70*/  R2UR UR15, R9 ;  /* 0x00000000090f72ca */ /* 0x000fe200000e0000 */
[----:B------:R-:W-:Y:S01]  /*df80*/  IMAD R6, R186, 0x800, R4 ;  /* 0x00000800ba067824 */ /* 0x000fe200078e0204 */
[----:B------:R-:W-:Y:S01]  /*df90*/  UIADD3 UR8, UR4, 0x2, URZ ;  /* 0x0000000204087890 */ /* 0x000fe2000fffe03f */
[----:B------:R-:W-:Y:S01]  /*dfa0*/  MOV R9, 0x40000040 ;  /* 0x4000004000097802 */ /* 0x000fe20000000f00 */
[----:B------:R-:W-:Y:S01]  /*dfb0*/  UIADD3 UR12, UR4, 0x4, URZ ;  /* 0x00000004040c7890 */ /* 0x000fe2000fffe03f */
[----:B------:R-:W-:Y:S01]  /*dfc0*/  R2UR UR35, R7 ;  /* 0x00000000072372ca */ /* 0x000fe200000e0000 */
[----:B------:R-:W-:Y:S01]  /*dfd0*/  UIADD3 UR16, UR4, 0x6, URZ ;  /* 0x0000000604107890 */ /* 0x000fe2000fffe03f */
[C---:B------:R-:W-:Y:S01]  /*dfe0*/  R2UR UR6, R6.reuse ;  /* 0x00000000060672ca */ /* 0x040fe200000e0000 */
[----:B------:R-:W-:Y:S01]  /*dff0*/  UIADD3 UR20, UR4, 0x400, URZ ;  /* 0x0000040004147890 */ /* 0x000fe2000fffe03f */
[----:B------:R-:W-:Y:S01]  /*e000*/  IADD3 R8, R6, 0x2, RZ ;  /* 0x0000000206087810 */ /* 0x000fe20007ffe0ff */
[----:B------:R-:W-:Y:S01]  /*e010*/  UMOV UR21, 0x40000040 ;  /* 0x4000004000157882 */ /* 0x000fe20000000000 */
[----:B------:R-:W-:Y:S01]  /*e020*/  R2UR UR19, R9 ;  /* 0x00000000091372ca */ /* 0x000fe200000e0000 */
[----:B------:R-:W-:Y:S01]  /*e030*/  IMAD.MOV.U32 R9, RZ, RZ, 0x40000040 ;  /* 0x40000040ff097424 */ /* 0x000fe200078e00ff */
[----:B------:R-:W-:Y:S01]  /*e040*/  R2UR UR10, R8 ;  /* 0x00000000080a72ca */ /* 0x000fe200000e0000 */
[----:B------:R-:W-:Y:S01]  /*e050*/  VIADD R8, R6, 0x4 ;  /* 0x0000000406087836 */ /* 0x000fe20000000000 */
[----:B------:R-:W-:-:S02]  /*e060*/  UIADD3 UR24, UR4, 0x402, URZ ;  /* 0x0000040204187890 */ /* 0x000fc4000fffe03f */
[----:B------:R-:W-:Y:S01]  /*e070*/  R2UR UR23, R9 ;  /* 0x00000000091772ca */ /* 0x000fe200000e0000 */
[----:B------:R-:W-:Y:S01]  /*e080*/  IMAD.MOV.U32 R9, RZ, RZ, 0x40000040 ;  /* 0x40000040ff097424 */ /* 0x000fe200078e00ff */
[----:B------:R-:W-:Y:S01]  /*e090*/  R2UR UR14, R8 ;  /* 0x00000000080e72ca */ /* 0x000fe200000e0000 */
[----:B------:R-:W-:Y:S01]  /*e0a0*/  HGMMA.64x128x16.F32 R24, gdesc[UR4], RZ, !UPT, gsb0 ;  /* 0x01e00000041879f0 */ /* 0x000fe2000c0008ff */
[----:B------:R-:W-:Y:S01]  /*e0b0*/  VIADD R8, R6, 0x6 ;  /* 0x0000000606087836 */ /* 0x000fe20000000000 */
[----:B------:R-:W-:Y:S01]  /*e0c0*/  UMOV UR25, 0x40000040 ;  /* 0x4000004000197882 */ /* 0x000fe20000000000 */
[----:B------:R-:W-:Y:S01]  /*e0d0*/  R2UR UR27, R9 ;  /* 0x00000000091b72ca */ /* 0x000fe200000e0000 */
[----:B------:R-:W-:Y:S01]  /*e0e0*/  IMAD.MOV.U32 R9, RZ, RZ, 0x40000040 ;  /* 0x40000040ff097424 */ /* 0x000fe200078e00ff */
[----:B------:R-:W-:Y:S01]  /*e0f0*/  UIADD3 UR28, UR4, 0x404, URZ ;  /* 0x00000404041c7890 */ /* 0x000fe2000fffe03f */
[----:B------:R-:W-:Y:S01]  /*e100*/  R2UR UR18, R8 ;  /* 0x00000000081272ca */ /* 0x000fe200000e0000 */
[----:B------:R-:W-:Y:S01]  /*e110*/  VIADD R8, R6, 0x400 ;  /* 0x0000040006087836 */ /* 0x000fe20000000000 */
[----:B------:R-:W-:Y:S01]  /*e120*/  UMOV UR29, 0x40000040 ;  /* 0x40000040001d7882 */ /* 0x000fe20000000000 */
[----:B------:R-:W-:Y:S01]  /*e130*/  R2UR UR31, R9 ;  /* 0x00000000091f72ca */ /* 0x000fe200000e0000 */
[----:B------:R-:W-:-:S02]  /*e140*/  UIADD3 UR32, UR4, 0x406, URZ ;  /* 0x0000040604207890 */ /* 0x000fc4000fffe03f */
[----:B------:R-:W-:Y:S01]  /*e150*/  R2UR UR22, R8 ;  /* 0x00000000081672ca */ /* 0x000fe200000e0000 */
[----:B------:R-:W-:Y:S01]  /*e160*/  VIADD R8, R6, 0x402 ;  /* 0x0000040206087836 */ /* 0x000fe20000000000 */
[----:B------:R-:W-:-:S04]  /*e170*/  UMOV UR33, 0x40000040 ;  /* 0x4000004000217882 */ /* 0x000fc80000000000 */
        /* <DEDUP_REMOVED lines=29> */
.L_x_3072:
[----:B------:R-:W0:Y:S01]  /*e350*/  LDC R3, c[0x0][0x448] ;  /* 0x00011200ff037b82 */ /* 0x000e220000000800 */
[----:B------:R-:W-:Y:S01]  /*e360*/  ULDC UR46, c[0x0][0x988] ;  /* 0x00026200002e7ab9 */ /* 0x000fe20000000800 */
[----:B------:R-:W-:Y:S01]  /*e370*/  VIADD R0, R0, 0x28840 ;  /* 0x0002884000007836 */ /* 0x000fe20000000000 */
[----:B------:R-:W-:Y:S01]  /*e380*/  ULDC UR44, c[0x0][0x988] ;  /* 0x00026200002c7ab9 */ /* 0x000fe20000000800 */
[----:B------:R-:W-:Y:S01]  /*e390*/  ULDC UR45, c[0x0][0x988] ;  /* 0x00026200002d7ab9 */ /* 0x000fe20000000800 */
        /* <DEDUP_REMOVED lines=19> */
[----:B0-----:R-:W-:Y:S01]  /*e4d0*/  ISETP.NE.AND P1, PT, R3, 0x1, PT ;  /* 0x000000010300780c */ /* 0x001fe20003f25270 */
[----:B------:R-:W-:Y:S01]  /*e4e0*/  IMAD.IADD R3, R206, 0x1, R192 ;  /* 0x00000001ce037824 */ /* 0x000fe200078e02c0 */
[----:B------:R-:W-:Y:S02]  /*e4f0*/  CS2R R112, SRZ ;  /* 0x0000000000707805 */ /* 0x000fe4000001ff00 */
[----:B------:R-:W-:-:S02]  /*e500*/  CS2R R110, SRZ ;  /* 0x00000000006e7805 */ /* 0x000fc4000001ff00 */
[----:B------:R-:W-:-:S07]  /*e510*/  CS2R R108, SRZ ;  /* 0x00000000006c7805 */ /* 0x000fce000001ff00 */
[----:B------:R-:W0:Y:S08]  /*e520*/  @P1 LDC R6, c[0x0][0x44c] ;  /* 0x00011300ff061b82 */ /* 0x000e300000000800 */
[----:B------:R-:W1:Y:S01]  /*e530*/  @P1 LDC R8, c[0x0][0x450] ;  /* 0x00011400ff081b82 */ /* 0x000e620000000800 */
[----:B0-----:R-:W-:Y:S01]  /*e540*/  @P1 IMAD.HI.U32 R5, R3, R6, RZ ;  /* 0x0000000603051227 */ /* 0x001fe200078e00ff */
[----:B------:R-:W-:-:S03]  /*e550*/  MOV R6, R3 ;  /* 0x0000000300067202 */ /* 0x000fc60000000f00 */
[----:B------:R-:W-:Y:S01]  /*e560*/  IMAD.MOV.U32 R3, RZ, RZ, -0x80 ;  /* 0xffffff80ff037424 */ /* 0x000fe200078e00ff */
[----:B-1----:R-:W-:-:S03]  /*e570*/  @P1 SHF.R.U32.HI R6, RZ, R8, R5 ;  /* 0x00000008ff061219 */ /* 0x002fc60000011605 */
[----:B------:R-:W-:Y:S02]  /*e580*/  IMAD R8, R88, R3, 0x80 ;  /* 0x0000008058087424 */ /* 0x000fe400078e0203 */
[----:B------:R-:W0:Y:S03]  /*e590*/  SHFL.IDX PT, R5, R6, 0x1, 0x1c1f ;  /* 0x003c1f0006057f89 */ /* 0x000e2600000e0000 */
[C-C-:B------:R-:W-:Y:S02]  /*e5a0*/  IADD3 R3, -R193.reuse, 0x1, R8.reuse ;  /* 0x00000001c1037810 */ /* 0x140fe40007ffe108 */
[----:B------:R-:W-:Y:S01]  /*e5b0*/  IADD3 R10, -R193, R195, R8 ;  /* 0x000000c3c10a7210 */ /* 0x000fe20007ffe108 */
[----:B------:R-:W1:Y:S01]  /*e5c0*/  SHFL.IDX PT, R6, R6, RZ, 0x1c1f ;  /* 0x001c1fff06067589 */ /* 0x000e6200000e0000 */
[----:B------:R-:W-:-:S04]  /*e5d0*/  IADD3 R95, -R194, R3, R195 ;  /* 0x00000003c25f7210 */ /* 0x000fc80007ffe1c3 */
        /* <DEDUP_REMOVED lines=104> */
[----:B------:R-:W-:-:S04]  /*ec60*/  ISETP.GT.AND P3, PT, R95, 0x18, PT ;  /* 0x000000185f00780c */ /* 0x000fc80003f64270 */
[----:B------:R-:W-:Y:S02]  /*ec70*/  FSEL R36, R36, -INF , P3 ;  /* 0xff80000024247808 */ /* 0x000fe40001800000 */
[----:B------:R-:W-:-:S04]  /*ec80*/  ISETP.GT.AND P3, PT, R95, 0x20, PT ;  /* 0x000000205f00780c */ /* 0x000fc80003f64270 */
[----:B------:R-:W-:Y:S02]  /*ec90*/  FSEL R40, R40, -INF , P3 ;  /* 0xff80000028287808 */ /* 0x000fe40001800000 */
[C---:B------:R-:W-:Y:S02]  /*eca0*/  ISETP.GT.AND P3, PT, R95.reuse, 0x28, PT ;  /* 0x000000285f00780c */ /* 0x040fe40003f64270 */
        /* <DEDUP_REMOVED lines=9> */
[----:B------:R-:W-:Y:S02]  /*ed40*/  ISETP.GT.AND P3, PT, R95, 0x48, PT ;  /* 0x000000485f00780c */ /* 0x000fe40003f64270 */
[----:B0-----:R-:W-:-:S04]  /*ed50*/  FMNMX.FTZ R5, R14, R5, !PT ;  /* 0x000000050e057209 */ /* 0x001fc80007810000 */
[C---:B------:R-:W-:Y:S01]  /*ed60*/  FSETP.NEU.FTZ.AND P2, PT, R5.reuse, -INF , PT ;  /* 0xff8000000500780b */ /* 0x040fe20003f5d000 */
[----:B------:R-:W-:-:S05]  /*ed70*/  FMUL.FTZ R8, R5, UR46 ;  /* 0x0000002e05087c20 */ /* 0x000fca0008410000 */
[----:B------:R-:W-:Y:S02]  /*ed80*/  FSEL R8, R8, RZ, P2 ;  /* 0x000000ff08087208 */ /* 0x000fe40001000000 */
[----:B------:R-:W-:-:S03]  /*ed90*/  ISETP.GT.AND P2, PT, R95, RZ, PT ;  /* 0x000000ff5f00720c */ /* 0x000fc60003f44270 */
        /* <DEDUP_REMOVED lines=20> */
[----:B------:R-:W0:Y:S01]  /*eee0*/  @P1 LDC R31, c[0x0][0x450] ;  /* 0x00011400ff1f1b82 */ /* 0x000e220000000800 */
[----:B------:R-:W-:Y:S01]  /*eef0*/  FMNMX.FTZ R97, R33, R6, !PT ;  /* 0x0000000621617209 */ /* 0x000fe20007810000 */
[--C-:B------:R-:W-:Y:S01]  /*ef00*/  FFMA.FTZ R10, R99, UR46, -R8.reuse ;  /* 0x0000002e630a7c23 */ /* 0x100fe20008010808 */
[----:B------:R-:W-:Y:S01]  /*ef10*/  FSEL R37, R37, -INF , P2 ;  /* 0xff80000025257808 */ /* 0x000fe20001000000 */
[--C-:B------:R-:W-:Y:S01]  /*ef20*/  FFMA.FTZ R167, R9, UR46, -R8.reuse ;  /* 0x0000002e09a77c23 */ /* 0x100fe20008010808 */
[----:B------:R-:W-:Y:S01]  /*ef30*/  FMNMX.FTZ R6, R36, R97, !PT ;  /* 0x0000006124067209 */ /* 0x000fe20007810000 */
[--C-:B------:R-:W-:Y:S01]  /*ef40*/  FFMA.FTZ R183, R101, UR46, -R8.reuse ;  /* 0x0000002e65b77c23 */ /* 0x100fe20008010808 */
[----:B------:R-:W-:Y:S01]  /*ef50*/  ISETP.GT.AND P2, PT, R95, 0x21, PT ;  /* 0x000000215f00780c */ /* 0x000fe20003f44270 */
[----:B------:R-:W-:Y:S01]  /*ef60*/  MUFU.EX2 R181, R181 ;  /* 0x000000b500b57308 */ /* 0x000fe20000000800 */
[----:B------:R-:W-:Y:S01]  /*ef70*/  FMNMX.FTZ R97, R37, R6, !PT ;  /* 0x0000000625617209 */ /* 0x000fe20007810000 */
[--C-:B------:R-:W-:Y:S01]  /*ef80*/  FFMA.FTZ R12, R103, UR46, -R8.reuse ;  /* 0x0000002e670c7c23 */ /* 0x100fe20008010808 */
[----:B------:R-:W-:Y:S01]  /*ef90*/  FSEL R41, R41, -INF , P2 ;  /* 0xff80000029297808 */ /* 0x000fe20001000000 */
[--C-:B------:R-:W-:Y:S01]  /*efa0*/  FFMA.FTZ R161, R11, UR46, -R8.reuse ;  /* 0x0000002e0ba17c23 */ /* 0x100fe20008010808 */
[----:B------:R-:W-:Y:S01]  /*efb0*/  FMNMX.FTZ R6, R40, R97, !PT ;  /* 0x0000006128067209 */ /* 0x000fe20007810000 */
[--C-:B------:R-:W-:Y:S01]  /*efc0*/  FFMA.FTZ R177, R105, UR46, -R8.reuse ;  /* 0x0000002e69b17c23 */ /* 0x100fe20008010808 */
[----:B------:R-:W-:Y:S01]  /*efd0*/  ISETP.GT.AND P2, PT, R95, 0x29, PT ;  /* 0x000000295f00780c */ /* 0x000fe20003f44270 */
[----:B------:R-:W1:Y:S01]  /*efe0*/  MUFU.EX2 R10, R10 ;  /* 0x0000000a000a7308 */ /* 0x000e620000000800 */
        /* <DEDUP_REMOVED lines=35> */
[--C-:B------:R-:W-:Y:S01]  /*f220*/  FFMA.FTZ R60, R83, UR46, -R8.reuse ;  /* 0x0000002e533c7c23 */ /* 0x100fe20008010808 */
[----:B------:R-:W-:Y:S01]  /*f230*/  ISETP.GT.AND P3, PT, R95, 0x50, PT ;  /* 0x000000505f00780c */ /* 0x000fe20003f64270 */
[--C-:B------:R-:W-:Y:S01]  /*f240*/  FFMA.FTZ R155, R35, UR46, -R8.reuse ;  /* 0x0000002e239b7c23 */ /* 0x100fe20008010808 */
[----:B------:R-:W-:Y:S01]  /*f250*/  FSEL R61, R61, -INF , P2 ;  /* 0xff8000003d3d7808 */ /* 0x000fe20001000000 */
[----:B------:R-:W-:Y:S01]  /*f260*/  MUFU.EX2 R179, R179 ;  /* 0x000000b300b37308 */ /* 0x000fe20000000800 */
[----:B------:R-:W-:Y:S01]  /*f270*/  FMNMX.FTZ R6, R43, R6, !PT ;  /* 0x000000062b067209 */ /* 0x000fe20007810000 */
[----:B------:R-:W-:Y:S01]  /*f280*/  FFMA.FTZ R8, R87, UR46, -R8 ;  /* 0x0000002e57087c23 */ /* 0x000fe20008010808 */
[----:B------:R-:W-:-:S02]  /*f290*/  ISETP.GT.AND P2, PT, R95, 0x51, PT ;  /* 0x000000515f00780c */ /* 0x000fc40003f44270 */
[----:B------:R-:W-:Y:S02]  /*f2a0*/  CS2R R106, SRZ ;  /* 0x00000000006a7805 */ /* 0x000fe4000001ff00 */
[----:B------:R-:W-:Y:S02]  /*f2b0*/  FSEL R64, R64, -INF , P3 ;  /* 0xff80000040407808 */ /* 0x000fe40001800000 */
[----:B------:R-:W-:Y:S02]  /*f2c0*/  CS2R R104, SRZ ;  /* 0x0000000000687805 */ /* 0x000fe4000001ff00 */
[----:B------:R-:W-:Y:S01]  /*f2d0*/  FMNMX.FTZ R39, R61, R6, !PT ;  /* 0x000000063d277209 */ /* 0x000fe20007810000 */
[----:B------:R-:W-:Y:S01]  /*f2e0*/  MUFU.EX2 R20, R20 ;  /* 0x0000001400147308 */ /* 0x000fe20000000800 */
[----:B------:R-:W-:Y:S02]  /*f2f0*/  ISETP.GT.AND P3, PT, R95, 0x58, PT ;  /* 0x000000585f00780c */ /* 0x000fe40003f64270 */
[----:B------:R-:W-:-:S02]  /*f300*/  CS2R R102, SRZ ;  /* 0x0000000000667805 */ /* 0x000fc4000001ff00 */
[----:B------:R-:W-:Y:S02]  /*f310*/  FSEL R65, R65, -INF , P2 ;  /* 0xff80000041417808 */ /* 0x000fe40001000000 */
[----:B------:R-:W-:Y:S02]  /*f320*/  CS2R R100, SRZ ;  /* 0x0000000000647805 */ /* 0x000fe4000001ff00 */
[----:B------:R-:W-:Y:S02]  /*f330*/  FMNMX.FTZ R6, R64, R39, !PT ;  /* 0x0000002740067209 */ /* 0x000fe40007810000 */
[----:B------:R-:W-:Y:S02]  /*f340*/  CS2R R98, SRZ ;  /* 0x0000000000627805 */ /* 0x000fe4000001ff00 */
[----:B------:R-:W-:Y:S01]  /*f350*/  ISETP.GT.AND P2, PT, R95, 0x59, PT ;  /* 0x000000595f00780c */ /* 0x000fe20003f44270 */
[----:B------:R-:W-:Y:S01]  /*f360*/  MUFU.EX2 R173, R173 ;  /* 0x000000ad00ad7308 */ /* 0x000fe20000000800 */
[----:B------:R-:W-:-:S02]  /*f370*/  FSEL R68, R68, -INF , P3 ;  /* 0xff80000044447808 */ /* 0x000fc40001800000 */
[----:B------:R-:W-:Y:S02]  /*f380*/  CS2R R96, SRZ ;  /* 0x0000000000607805 */ /* 0x000fe4000001ff00 */
[----:B------:R-:W-:Y:S02]  /*f390*/  FMNMX.FTZ R39, R65, R6, !PT ;  /* 0x0000000641277209 */ /* 0x000fe40007810000 */
[----:B------:R-:W-:Y:S02]  /*f3a0*/  CS2R R92, SRZ ;  /* 0x00000000005c7805 */ /* 0x000fe4000001ff00 */
[----:B------:R-:W-:Y:S02]  /*f3b0*/  ISETP.GT.AND P3, PT, R95, 0x60, PT ;  /* 0x000000605f00780c */ /* 0x000fe40003f64270 */
[----:B------:R-:W-:Y:S02]  /*f3c0*/  CS2R R90, SRZ ;  /* 0x00000000005a7805 */ /* 0x000fe4000001ff00 */
[----:B------:R-:W-:Y:S01]  /*f3d0*/  FSEL R69, R69, -INF , P2 ;  /* 0xff80000045457808 */ /* 0x000fe20001000000 */
[----:B------:R-:W-:Y:S01]  /*f3e0*/  MUFU.EX2 R26, R26 ;  /* 0x0000001a001a7308 */ /* 0x000fe20000000800 */
[----:B------:R-:W-:-:S02]  /*f3f0*/  FMNMX.FTZ R6, R68, R39, !PT ;  /* 0x0000002744067209 */ /* 0x000fc40007810000 */
[----:B------:R-:W-:Y:S02]  /*f400*/  ISETP.GT.AND P2, PT, R95, 0x61, PT ;  /* 0x000000615f00780c */ /* 0x000fe40003f44270 */
[----:B------:R-:W-:Y:S02]  /*f410*/  FSEL R72, R72, -INF , P3 ;  /* 0xff80000048487808 */ /* 0x000fe40001800000 */
[----:B------:R-:W-:Y:S01]  /*f420*/  FMNMX.FTZ R13, R69, R6, !PT ;  /* 0x00000006450d7209 */ /* 0x000fe20007810000 */
[----:B------:R-:W-:Y:S01]  /*f430*/  MUFU.EX2 R175, R175 ;  /* 0x000000af00af7308 */ /* 0x000fe20000000800 */
[----:B------:R-:W-:Y:S02]  /*f440*/  ISETP.GT.AND P3, PT, R95, 0x68, PT ;  /* 0x000000685f00780c */ /* 0x000fe40003f64270 */
[----:B------:R-:W-:Y:S02]  /*f450*/  FSEL R73, R73, -INF , P2 ;  /* 0xff80000049497808 */ /* 0x000fe40001000000 */
[----:B------:R-:W-:-:S02]  /*f460*/  FMNMX.FTZ R6, R72, R13, !PT ;  /* 0x0000000d48067209 */ /* 0x000fc40007810000 */
        /* <DEDUP_REMOVED lines=18> */
[----:B------:R-:W-:Y:S02]  /*f590*/  CS2R R94, SRZ ;  /* 0x00000000005e7805 */ /* 0x000fe4000001ff00 */
[----:B------:R-:W-:Y:S02]  /*f5a0*/  FMNMX.FTZ R7, R81, R6, !PT ;  /* 0x0000000651077209 */ /* 0x000fe40007810000 */
[----:B------:R-:W-:Y:S02]  /*f5b0*/  FSEL R85, R85, -INF , P2 ;  /* 0xff80000055557808 */ /* 0x000fe40001000000 */
[----:B------:R-:W-:Y:S01]  /*f5c0*/  FMNMX.FTZ R6, R84, R7, !PT ;  /* 0x0000000754067209 */ /* 0x000fe20007810000 */
[----:B------:R-:W-:Y:S01]  /*f5d0*/  MUFU.EX2 R38, R38 ;  /* 0x0000002600267308 */ /* 0x000fe20000000800 */
[----:B------:R-:W2:Y:S02]  /*f5e0*/  @P1 LDC R7, c[0x0][0x44c] ;  /* 0x00011300ff071b82 */ /* 0x000ea40000000800 */
[----:B------:R-:W-:-:S05]  /*f5f0*/  FMNMX.FTZ R6, R85, R6, !PT ;  /* 0x0000000655067209 */ /* 0x000fca0007810000 */
[----:B------:R-:W3:Y:S01]  /*f600*/  SHFL.BFLY PT, R3, R6, 0x2, 0x1f ;  /* 0x0c401f0006037f89 */ /* 0x000ee200000e0000 */
[----:B------:R-:W-:Y:S08]  /*f610*/  MUFU.EX2 R165, R165 ;  /* 0x000000a500a57308 */ /* 0x000ff00000000800 */
[----:B------:R-:W-:Y:S08]  /*f620*/  MUFU.EX2 R42, R42 ;  /* 0x0000002a002a7308 */ /* 0x000ff00000000800 */
[----:B------:R-:W-:Y:S01]  /*f630*/  MUFU.EX2 R167, R167 ;  /* 0x000000a700a77308 */ /* 0x000fe20000000800 */
[----:B---3--:R-:W-:-:S07]  /*f640*/  FMNMX.FTZ R3, R6, R3, !PT ;  /* 0x0000000306037209 */ /* 0x008fce0007810000 */
[----:B------:R-:W-:Y:S01]  /*f650*/  MUFU.EX2 R50, R50 ;  /* 0x0000003200327308 */ /* 0x000fe20000000800 */
[----:B------:R-:W3:Y:S07]  /*f660*/  SHFL.BFLY PT, R6, R3, 0x1, 0x1f ;  /* 0x0c201f0003067f89 */ /* 0x000eee00000e0000 */
[----:B------:R-:W-:Y:S08]  /*f670*/  MUFU.EX2 R161, R161 ;  /* 0x000000a100a17308 */ /* 0x000ff00000000800 */
[----:B------:R-:W-:Y:S08]  /*f680*/  MUFU.EX2 R46, R46 ;  /* 0x0000002e002e7308 */ /* 0x000ff00000000800 */
[----:B------:R-:W-:Y:S01]  /*f690*/  MUFU.EX2 R163, R163 ;  /* 0x000000a300a37308 */ /* 0x000fe20000000800 */
[----:B---3--:R-:W-:-:S04]  /*f6a0*/  FMNMX.FTZ R6, R3, R6, !PT ;  /* 0x0000000603067209 */ /* 0x008fc80007810000 */
[C---:B------:R-:W-:Y:S01]  /*f6b0*/  FSETP.NEU.FTZ.AND P2, PT, R6.reuse, -INF , PT ;  /* 0xff8000000600780b */ /* 0x040fe20003f5d000 */
[----:B------:R-:W-:Y:S02]  /*f6c0*/  FMUL.FTZ R3, R6, UR46 ;  /* 0x0000002e06037c20 */ /* 0x000fe40008410000 */
[----:B------:R-:W-:Y:S03]  /*f6d0*/  MUFU.EX2 R54, R54 ;  /* 0x0000003600367308 */ /* 0x000fe60000000800 */
[----:B------:R-:W-:-:S05]  /*f6e0*/  FSEL R66, R3, RZ, P2 ;  /* 0x000000ff03427208 */ /* 0x000fca0001000000 */
[----:B------:R-:W-:Y:S01]  /*f6f0*/  MUFU.EX2 R157, R157 ;  /* 0x0000009d009d7308 */ /* 0x000fe20000000800 */
[--C-:B------:R-:W-:Y:S01]  /*f700*/  FFMA.FTZ R180, R24, UR46, -R66.reuse ;  /* 0x0000002e18b47c23 */ /* 0x100fe20008010842 */
[--C-:B------:R-:W-:Y:S01]  /*f710*/  FFMA.FTZ R3, R25, UR46, -R66.reuse ;  /* 0x0000002e19037c23 */ /* 0x100fe20008010842 */
[--C-:B------:R-:W-:Y:S01]  /*f720*/  FFMA.FTZ R182, R28, UR46, -R66.reuse ;  /* 0x0000002e1cb67c23 */ /* 0x100fe20008010842 */
[--C-:B------:R-:W-:Y:S01]  /*f730*/  FFMA.FTZ R9, R29, UR46, -R66.reuse ;  /* 0x0000002e1d097c23 */ /* 0x100fe20008010842 */
[--C-:B------:R-:W-:Y:S01]  /*f740*/  FFMA.FTZ R176, R32, UR46, -R66.reuse ;  /* 0x0000002e20b07c23 */ /* 0x100fe20008010842 */
[--C-:B------:R-:W-:Y:S01]  /*f750*/  FFMA.FTZ R11, R33, UR46, -R66.reuse ;  /* 0x0000002e210b7c23 */ /* 0x100fe20008010842 */
[----:B------:R-:W-:Y:S01]  /*f760*/  IMAD.U32 R33, RZ, RZ, UR38 ;  /* 0x00000026ff217e24 */ /* 0x000fe2000f8e00ff */
[----:B------:R-:W-:Y:S01]  /*f770*/  MUFU.EX2 R180, R180 ;  /* 0x000000b400b47308 */ /* 0x000fe20000000800 */
[----:B------:R-:W-:Y:S01]  /*f780*/  FFMA.FTZ R178, R36, UR46, -R66 ;  /* 0x0000002e24b27c23 */ /* 0x000fe20008010842 */
[----:B--2---:R-:W-:-:S04]  /*f790*/  @P1 IMAD.HI.U32 R24, R192, R7, RZ ;  /* 0x00000007c0181227 */ /* 0x004fc800078e00ff */
[----:B------:R-:W-:Y:S01]  /*f7a0*/  FFMA.FTZ R13, R37, UR46, -R66 ;  /* 0x0000002e250d7c23 */ /* 0x000fe20008010842 */
[----:B------:R-:W-:Y:S01]  /*f7b0*/  PRMT R0, R33, 0x654, R0 ;  /* 0x0000065421007816 */ /* 0x000fe20000000000 */
[----:B------:R-:W-:Y:S01]  /*f7c0*/  FFMA.FTZ R172, R40, UR46, -R66 ;  /* 0x0000002e28ac7c23 */ /* 0x000fe20008010842 */
[----:B------:R-:W-:Y:S01]  /*f7d0*/  IMAD.MOV.U32 R28, RZ, RZ, R192 ;  /* 0x000000ffff1c7224 */ /* 0x000fe200078e00c0 */
[----:B0-----:R-:W-:Y:S01]  /*f7e0*/  @P1 SHF.R.U32.HI R28, RZ, R31, R24 ;  /* 0x0000001fff1c1219 */ /* 0x001fe20000011618 */
[----:B------:R-:W0:Y:S01]  /*f7f0*/  MUFU.EX2 R3, R3 ;  /* 0x0000000300037308 */ /* 0x000e220000000800 */
[----:B------:R1:W-:Y:S01]  /*f800*/  SYNCS.ARRIVE.TRANS64.RED.A1T0 RZ, [R0+URZ], RZ ;  /* 0x000000ff00ff79a7 */ /* 0x0003e2000810043f */
[--C-:B------:R-:W-:Y:S01]  /*f810*/  FFMA.FTZ R15, R41, UR46, -R66.reuse ;  /* 0x0000002e290f7c23 */ /* 0x100fe20008010842 */
[--C-:B------:R-:W-:Y:S01]  /*f820*/  FFMA.FTZ R174, R44, UR46, -R66.reuse ;  /* 0x0000002e2cae7c23 */ /* 0x100fe20008010842 */
[--C-:B------:R-:W-:Y:S01]  /*f830*/  FFMA.FTZ R21, R45, UR46, -R66.reuse ;  /* 0x0000002e2d157c23 */ /* 0x100fe20008010842 */
[--C-:B------:R-:W-:Y:S01]  /*f840*/  FFMA.FTZ R168, R48, UR46, -R66.reuse ;  /* 0x0000002e30a87c23 */ /* 0x100fe20008010842 */
[--C-:B------:R-:W-:Y:S01]  /*f850*/  FFMA.FTZ R27, R49, UR46, -R66.reuse ;  /* 0x0000002e311b7c23 */ /* 0x100fe20008010842 */
[----:B------:R-:W-:Y:S01]  /*f860*/  FFMA.FTZ R170, R52, UR46, -R66 ;  /* 0x0000002e34aa7c23 */ /* 0x000fe20008010842 */
[----:B------:R-:W2:Y:S01]  /*f870*/  MUFU.EX2 R182, R182 ;  /* 0x000000b600b67308 */ /* 0x000ea20000000800 */
[----:B-1----:R-:W-:Y:S01]  /*f880*/  FADD.FTZ R0, R181, R10 ;  /* 0x0000000ab5007221 */ /* 0x002fe20000010000 */
[--C-:B------:R-:W-:Y:S01]  /*f890*/  FFMA.FTZ R25, R53, UR46, -R66.reuse ;  /* 0x0000002e35197c23 */ /* 0x100fe20008010842 */
[----:B------:R-:W-:Y:S01]  /*f8a0*/  FFMA.FTZ R164, R62, UR46, -R66 ;  /* 0x0000002e3ea47c23 */ /* 0x000fe20008010842 */
[----:B------:R-:W-:Y:S01]  /*f8b0*/  IADD3 R28, R28, R195, -R194 ;  /* 0x000000c31c1c7210 */ /* 0x000fe20007ffe8c2 */
[--C-:B------:R-:W-:Y:S01]  /*f8c0*/  FFMA.FTZ R29, R57, UR46, -R66.reuse ;  /* 0x0000002e391d7c23 */ /* 0x100fe20008010842 */
[--C-:B------:R-:W-:Y:S01]  /*f8d0*/  FFMA.FTZ R166, R43, UR46, -R66.reuse ;  /* 0x0000002e2ba67c23 */ /* 0x100fe20008010842 */
[----:B------:R-:W-:Y:S01]  /*f8e0*/  FFMA.FTZ R61, R61, UR46, -R66 ;  /* 0x0000002e3d3d7c23 */ /* 0x000fe20008010842 */
[----:B------:R-:W1:Y:S01]  /*f8f0*/  MUFU.EX2 R9, R9 ;  /* 0x0000000900097308 */ /* 0x000e620000000800 */
[----:B0-----:R-:W-:Y:S01]  /*f900*/  FADD.FTZ R7, R180, R3 ;  /* 0x00000003b4077221 */ /* 0x001fe20000010000 */
[----:B------:R-:W-:Y:S01]  /*f910*/  SHF.R.S32.HI R33, RZ, 0x1f, R28 ;  /* 0x0000001fff217819 */ /* 0x000fe2000001141c */
[--C-:B------:R-:W-:Y:S01]  /*f920*/  FFMA.FTZ R64, R64, UR46, -R66.reuse ;  /* 0x0000002e40407c23 */ /* 0x100fe20008010842 */
[----:B------:R-:W-:Y:S01]  /*f930*/  F2FP.F16.F32.PACK_AB R181, R10, R181 ;  /* 0x000000b50ab5723e */ /* 0x000fe200000000ff */
[--C-:B------:R-:W-:Y:S01]  /*f940*/  FFMA.FTZ R65, R65, UR46, -R66.reuse ;  /* 0x0000002e41417c23 */ /* 0x100fe20008010842 */
[----:B------:R-:W-:Y:S01]  /*f950*/  FFMA.FTZ R68, R68, UR46, -R66 ;  /* 0x0000002e44447c23 */ /* 0x000fe20008010842 */
[----:B------:R-:W-:Y:S01]  /*f960*/  F2FP.F16.F32.PACK_AB R180, R3, R180 ;  /* 0x000000b403b4723e */ /* 0x000fe200000000ff */
[----:B------:R-:W0:Y:S01]  /*f970*/  MUFU.EX2 R176, R176 ;  /* 0x000000b000b07308 */ /* 0x000e220000000800 */
[----:B--2---:R-:W-:Y:S01]  /*f980*/  FADD.FTZ R24, R182, R7 ;  /* 0x00000007b6187221 */ /* 0x004fe20000010000 */
[----:B------:R-:W-:Y:S01]  /*f990*/  FADD.FTZ R7, R183, R0 ;  /* 0x00000000b7077221 */ /* 0x000fe20000010000 */
[--C-:B------:R-:W-:Y:S01]  /*f9a0*/  FFMA.FTZ R69, R69, UR46, -R66.reuse ;  /* 0x0000002e45457c23 */ /* 0x100fe20008010842 */
[--C-:B------:R-:W-:Y:S01]  /*f9b0*/  FFMA.FTZ R72, R72, UR46, -R66.reuse ;  /* 0x0000002e48487c23 */ /* 0x100fe20008010842 */
[--C-:B------:R-:W-:Y:S01]  /*f9c0*/  FFMA.FTZ R73, R73, UR46, -R66.reuse ;  /* 0x0000002e49497c23 */ /* 0x100fe20008010842 */
[----:B------:R-:W-:Y:S01]  /*f9d0*/  FADD.FTZ R0, R12, R7 ;  /* 0x000000070c007221 */ /* 0x000fe20000010000 */
[----:B------:R-:W-:Y:S01]  /*f9e0*/  FFMA.FTZ R76, R76, UR46, -R66 ;  /* 0x0000002e4c4c7c23 */ /* 0x000fe20008010842 */
[----:B------:R-:W2:Y:S01]  /*f9f0*/  MUFU.EX2 R11, R11 ;  /* 0x0000000b000b7308 */ /* 0x000ea20000000800 */
[----:B-1----:R-:W-:Y:S01]  /*fa00*/  FADD.FTZ R31, R9, R24 ;  /* 0x00000018091f7221 */ /* 0x002fe20000010000 */
[----:B------:R-:W-:Y:S01]  /*fa10*/  FADD.FTZ R7, R177, R0 ;  /* 0x00000000b1077221 */ /* 0x000fe20000010000 */
[----:B------:R-:W-:Y:S01]  /*fa20*/  F2FP.F16.F32.PACK_AB R182, R9, R182 ;  /* 0x000000b609b6723e */ /* 0x000fe200000000ff */
[--C-:B------:R-:W-:Y:S01]  /*fa30*/  FFMA.FTZ R77, R77, UR46, -R66.reuse ;  /* 0x0000002e4d4d7c23 */ /* 0x100fe20008010842 */
[--C-:B------:R-:W-:Y:S01]  /*fa40*/  FFMA.FTZ R80, R80, UR46, -R66.reuse ;  /* 0x0000002e50507c23 */ /* 0x100fe20008010842 */
[----:B------:R-:W-:Y:S01]  /*fa50*/  FADD.FTZ R0, R14, R7 ;  /* 0x000000070e007221 */ /* 0x000fe20000010000 */
[----:B------:R-:W-:Y:S01]  /*fa60*/  FFMA.FTZ R81, R81, UR46, -R66 ;  /* 0x0000002e51517c23 */ /* 0x000fe20008010842 */
[----:B------:R-:W1:Y:S01]  /*fa70*/  MUFU.EX2 R178, R178 ;  /* 0x000000b200b27308 */ /* 0x000e620000000800 */
[----:B0-----:R-:W-:Y:S01]  /*fa80*/  FADD.FTZ R24, R176, R31 ;  /* 0x0000001fb0187221 */ /* 0x001fe20000010000 */
[----:B------:R-:W-:Y:S01]  /*fa90*/  FADD.FTZ R7, R179, R0 ;  /* 0x00000000b3077221 */ /* 0x000fe20000010000 */
[--C-:B------:R-:W-:Y:S01]  /*faa0*/  FFMA.FTZ R84, R84, UR46, -R66.reuse ;  /* 0x0000002e54547c23 */ /* 0x100fe20008010842 */
[----:B------:R-:W-:Y:S01]  /*fab0*/  FFMA.FTZ R66, R85, UR46, -R66 ;  /* 0x0000002e55427c23 */ /* 0x000fe20008010842 */
[----:B------:R-:W-:Y:S01]  /*fac0*/  F2FP.F16.F32.PACK_AB R183, R12, R183 ;  /* 0x000000b70cb7723e */ /* 0x000fe200000000ff */
[----:B------:R-:W-:Y:S01]  /*fad0*/  FADD.FTZ R0, R20, R7 ;  /* 0x0000000714007221 */ /* 0x000fe20000010000 */
[----:B------:R-:W-:Y:S01]  /*fae0*/  F2FP.F16.F32.PACK_AB R177, R14, R177 ;  /* 0x000000b10eb1723e */ /* 0x000fe200000000ff */
[----:B------:R-:W0:Y:S01]  /*faf0*/  MUFU.EX2 R13, R13 ;  /* 0x0000000d000d7308 */ /* 0x000e220000000800 */
[----:B--2---:R-:W-:Y:S01]  /*fb00*/  FADD.FTZ R31, R11, R24 ;  /* 0x000000180b1f7221 */ /* 0x004fe20000010000 */
[----:B------:R-:W-:Y:S01]  /*fb10*/  FADD.FTZ R7, R173, R0 ;  /* 0x00000000ad077221 */ /* 0x000fe20000010000 */
[----:B------:R-:W-:-:S02]  /*fb20*/  F2FP.F16.F32.PACK_AB R176, R11, R176 ;  /* 0x000000b00bb0723e */ /* 0x000fc400000000ff */
[----:B------:R-:W-:Y:S01]  /*fb30*/  F2FP.F16.F32.PACK_AB R179, R20, R179 ;  /* 0x000000b314b3723e */ /* 0x000fe200000000ff */
[C---:B------:R-:W-:Y:S01]  /*fb40*/  FADD.FTZ R0, R26.reuse, R7 ;  /* 0x000000071a007221 */ /* 0x040fe20000010000 */
[----:B------:R-:W-:Y:S01]  /*fb50*/  F2FP.F16.F32.PACK_AB R173, R26, R173 ;  /* 0x000000ad1aad723e */ /* 0x000fe200000000ff */
[----:B------:R-:W2:Y:S01]  /*fb60*/  MUFU.EX2 R172, R172 ;  /* 0x000000ac00ac7308 */ /* 0x000ea20000000800 */
[----:B-1----:R-:W-:Y:S01]  /*fb70*/  FADD.FTZ R24, R178, R31 ;  /* 0x0000001fb2187221 */ /* 0x002fe20000010000 */
[----:B------:R-:W-:Y:S01]  /*fb80*/  FADD.FTZ R7, R175, R0 ;  /* 0x00000000af077221 */ /* 0x000fe20000010000 */
[----:B------:R-:W-:-:S03]  /*fb90*/  F2FP.F16.F32.PACK_AB R175, R30, R175 ;  /* 0x000000af1eaf723e */ /* 0x000fc600000000ff */
[----:B------:R-:W-:Y:S01]  /*fba0*/  FADD.FTZ R0, R30, R7 ;  /* 0x000000071e007221 */ /* 0x000fe20000010000 */
[----:B------:R-:W-:Y:S01]  /*fbb0*/  LEA.HI R7, R33, R28, RZ, 0x7 ;  /* 0x0000001c21077211 */ /* 0x000fe200078f38ff */
[----:B------:R-:W1:Y:S01]  /*fbc0*/  MUFU.EX2 R15, R15 ;  /* 0x0000000f000f7308 */ /* 0x000e620000000800 */
[C---:B0-----:R-:W-:Y:S01]  /*fbd0*/  FADD.FTZ R31, R13.reuse, R24 ;  /* 0x000000180d1f7221 */ /* 0x041fe20000010000 */
[----:B------:R-:W-:Y:S02]  /*fbe0*/  F2FP.F16.F32.PACK_AB R178, R13, R178 ;  /* 0x000000b20db2723e */ /* 0x000fe400000000ff */
[----:B------:R-:W-:Y:S02]  /*fbf0*/  IADD3 R13, R88, -0x2, RZ ;  /* 0xfffffffe580d7810 */ /* 0x000fe40007ffe0ff */
[----:B------:R-:W-:Y:S02]  /*fc00*/  CS2R R88, SRZ ;  /* 0x0000000000587805 */ /* 0x000fe4000001ff00 */
[----:B------:R-:W0:Y:S01]  /*fc10*/  MUFU.EX2 R174, R174 ;  /* 0x000000ae00ae7308 */ /* 0x000e220000000800 */
[----:B--2---:R-:W-:-:S07]  /*fc20*/  FADD.FTZ R24, R172, R31 ;  /* 0x0000001fac187221 */ /* 0x004fce0000010000 */
[----:B------:R-:W2:Y:S01]  /*fc30*/  MUFU.EX2 R21, R21 ;  /* 0x0000001500157308 */ /* 0x000ea20000000800 */
[C---:B-1----:R-:W-:Y:S01]  /*fc40*/  FADD.FTZ R31, R15.reuse, R24 ;  /* 0x000000180f1f7221 */ /* 0x042fe20000010000 */
[----:B------:R-:W-:-:S06]  /*fc50*/  F2FP.F16.F32.PACK_AB R172, R15, R172 ;  /* 0x000000ac0fac723e */ /* 0x000fcc00000000ff */
[----:B------:R-:W1:Y:S01]  /*fc60*/  MUFU.EX2 R168, R168 ;  /* 0x000000a800a87308 */ /* 0x000e620000000800 */
[----:B0-----:R-:W-:-:S07]  /*fc70*/  FADD.FTZ R24, R174, R31 ;  /* 0x0000001fae187221 */ /* 0x001fce0000010000 */
[----:B------:R-:W0:Y:S01]  /*fc80*/  MUFU.EX2 R27, R27 ;  /* 0x0000001b001b7308 */ /* 0x000e220000000800 */
[C---:B--2---:R-:W-:Y:S01]  /*fc90*/  FADD.FTZ R31, R21.reuse, R24 ;  /* 0x00000018151f7221 */ /* 0x044fe20000010000 */
[----:B------:R-:W-:-:S06]  /*fca0*/  F2FP.F16.F32.PACK_AB R174, R21, R174 ;  /* 0x000000ae15ae723e */ /* 0x000fcc00000000ff */
[----:B------:R-:W2:Y:S01]  /*fcb0*/  MUFU.EX2 R170, R170 ;  /* 0x000000aa00aa7308 */ /* 0x000ea20000000800 */
[----:B-1----:R-:W-:Y:S01]  /*fcc0*/  FADD.FTZ R24, R168, R31 ;  /* 0x0000001fa8187221 */ /* 0x002fe20000010000 */
[----:B------:R-:W-:Y:S01]  /*fcd0*/  FADD.FTZ R31, R169, R0 ;  /* 0x00000000a91f7221 */ /* 0x000fe20000010000 */
[----:B------:R-:W-:-:S03]  /*fce0*/  F2FP.F16.F32.PACK_AB R169, R34, R169 ;  /* 0x000000a922a9723e */ /* 0x000fc600000000ff */
[----:B------:R-:W-:Y:S02]  /*fcf0*/  FADD.FTZ R0, R34, R31 ;  /* 0x0000001f22007221 */ /* 0x000fe40000010000 */
[----:B------:R-:W1:Y:S01]  /*fd00*/  MUFU.EX2 R25, R25 ;  /* 0x0000001900197308 */ /* 0x000e620000000800 */
[----:B0-----:R-:W-:Y:S01]  /*fd10*/  FADD.FTZ R33, R27, R24 ;  /* 0x000000181b217221 */ /* 0x001fe20000010000 */
[----:B------:R-:W-:Y:S01]  /*fd20*/  FADD.FTZ R31, R171, R0 ;  /* 0x00000000ab1f7221 */ /* 0x000fe20000010000 */
[----:B------:R-:W-:Y:S02]  /*fd30*/  F2FP.F16.F32.PACK_AB R168, R27, R168 ;  /* 0x000000a81ba8723e */ /* 0x000fe400000000ff */
[C---:B------:R-:W-:Y:S01]  /*fd40*/  F2FP.F16.F32.PACK_AB R171, R38.reuse, R171 ;  /* 0x000000ab26ab723e */ /* 0x040fe200000000ff */
[----:B------:R-:W-:Y:S02]  /*fd50*/  FADD.FTZ R0, R38, R31 ;  /* 0x0000001f26007221 */ /* 0x000fe40000010000 */
[----:B------:R-:W0:Y:S01]  /*fd60*/  MUFU.EX2 R164, R164 ;  /* 0x000000a400a47308 */ /* 0x000e220000000800 */
[----:B--2---:R-:W-:Y:S01]  /*fd70*/  FADD.FTZ R10, R170, R33 ;  /* 0x00000021aa0a7221 */ /* 0x004fe20000010000 */
[----:B------:R-:W-:Y:S01]  /*fd80*/  FADD.FTZ R31, R165, R0 ;  /* 0x00000000a51f7221 */ /* 0x000fe20000010000 */
[----:B------:R-:W-:-:S03]  /*fd90*/  F2FP.F16.F32.PACK_AB R165, R42, R165 ;  /* 0x000000a52aa5723e */ /* 0x000fc600000000ff */
[----:B------:R-:W-:Y:S02]  /*fda0*/  FADD.FTZ R0, R42, R31 ;  /* 0x0000001f2a007221 */ /* 0x000fe40000010000 */
        /* <DEDUP_REMOVED lines=25> */
[----:B-1----:R-:W-:Y:S01]  /*ff40*/  FADD.FTZ R9, R65, R10 ;  /* 0x0000000a41097221 */ /* 0x002fe20000010000 */
[----:B------:R-:W-:Y:S01]  /*ff50*/  FADD.FTZ R3, R157, R0 ;  /* 0x000000009d037221 */ /* 0x000fe20000010000 */
[----:B------:R-:W-:-:S05]  /*ff60*/  F2FP.F16.F32.PACK_AB R160, R65, R64 ;  /* 0x0000004041a0723e */ /* 0x000fca00000000ff */
[----:B------:R-:W1:Y:S01]  /*ff70*/  MUFU.EX2 R72, R72 ;  /* 0x0000004800487308 */ /* 0x000e620000000800 */
[----:B0-----:R-:W-:-:S07]  /*ff80*/  FADD.FTZ R10, R68, R9 ;  /* 0x00000009440a7221 */ /* 0x001fce0000010000 */
[----:B------:R-:W0:Y:S01]  /*ff90*/  MUFU.EX2 R73, R73 ;  /* 0x0000004900497308 */ /* 0x000e220000000800 */
[C---:B--2---:R-:W-:Y:S01]  /*ffa0*/  FADD.FTZ R9, R69.reuse, R10 ;  /* 0x0000000a45097221 */ /* 0x044fe20000010000 */
[----:B------:R-:W-:-:S06]  /*ffb0*/  F2FP.F16.F32.PACK_AB R162, R69, R68 ;  /* 0x0000004445a2723e */ /* 0x000fcc00000000ff */
[----:B------:R-:W2:Y:S01]  /*ffc0*/  MUFU.EX2 R76, R76 ;  /* 0x0000004c004c7308 */ /* 0x000ea20000000800 */
[----:B-1----:R-:W-:-:S07]  /*ffd0*/  FADD.FTZ R10, R72, R9 ;  /* 0x00000009480a7221 */ /* 0x002fce0000010000 */
[----:B------:R-:W1:Y:S01]  /*ffe0*/  MUFU.EX2 R56, R56 ;  /* 0x0000003800387308 */ /* 0x000e620000000800 */
[C---:B0-----:R-:W-:Y:S01]  /*fff0*/  FADD.FTZ R11, R73.reuse, R10 ;  /* 0x0000000a490b7221 */ /* 0x041fe20000010000 */
[----:B------:R-:W-:-:S06]  /*10000*/  F2FP.F16.F32.PACK_AB R156, R73, R72 ;  /* 0x00000048499c723e */ /* 0x000fcc00000000ff */
[----:B------:R-:W0:Y:S01]  /*10010*/  MUFU.EX2 R77, R77 ;  /* 0x0000004d004d7308 */ /* 0x000e220000000800 */
[----:B--2---:R-:W-:-:S07]  /*10020*/  FADD.FTZ R10, R76, R11 ;  /* 0x0000000b4c0a7221 */ /* 0x004fce0000010000 */
[----:B------:R-:W2:Y:S01]  /*10030*/  MUFU.EX2 R159, R159 ;  /* 0x0000009f009f7308 */ /* 0x000ea20000000800 */
[C---:B-1----:R-:W-:Y:S01]  /*10040*/  FADD.FTZ R0, R56.reuse, R3 ;  /* 0x0000000338007221 */ /* 0x042fe20000010000 */
[----:B------:R-:W-:-:S06]  /*10050*/  F2FP.F16.F32.PACK_AB R157, R56, R157 ;  /* 0x0000009d389d723e */ /* 0x000fcc00000000ff */
[----:B------:R-:W1:Y:S01]  /*10060*/  MUFU.EX2 R80, R80 ;  /* 0x0000005000507308 */ /* 0x000e620000000800 */
[C---:B0-----:R-:W-:Y:S01]  /*10070*/  FADD.FTZ R11, R77.reuse, R10 ;  /* 0x0000000a4d0b7221 */ /* 0x041fe20000010000 */
[----:B------:R-:W-:-:S06]  /*10080*/  F2FP.F16.F32.PACK_AB R158, R77, R76 ;  /* 0x0000004c4d9e723e */ /* 0x000fcc00000000ff */
[----:B------:R-:W0:Y:S01]  /*10090*/  MUFU.EX2 R58, R58 ;  /* 0x0000003a003a7308 */ /* 0x000e220000000800 */
[----:B--2---:R-:W-:-:S07]  /*100a0*/  FADD.FTZ R3, R159, R0 ;  /* 0x000000009f037221 */ /* 0x004fce0000010000 */
[----:B------:R-:W2:Y:S01]  /*100b0*/  MUFU.EX2 R81, R81 ;  /* 0x0000005100517308 */ /* 0x000ea20000000800 */
[----:B-1----:R-:W-:-:S07]  /*100c0*/  FADD.FTZ R10, R80, R11 ;  /* 0x0000000b500a7221 */ /* 0x002fce0000010000 */
[----:B------:R-:W1:Y:S01]  /*100d0*/  MUFU.EX2 R153, R153 ;  /* 0x0000009900997308 */ /* 0x000e620000000800 */
[C---:B0-----:R-:W-:Y:S01]  /*100e0*/  FADD.FTZ R0, R58.reuse, R3 ;  /* 0x000000033a007221 */ /* 0x041fe20000010000 */
[----:B------:R-:W-:-:S06]  /*100f0*/  F2FP.F16.F32.PACK_AB R159, R58, R159 ;  /* 0x0000009f3a9f723e */ /* 0x000fcc00000000ff */
[----:B------:R-:W0:Y:S01]  /*10100*/  MUFU.EX2 R84, R84 ;  /* 0x0000005400547308 */ /* 0x000e220000000800 */
[C---:B--2---:R-:W-:Y:S01]  /*10110*/  FADD.FTZ R11, R81.reuse, R10 ;  /* 0x0000000a510b7221 */ /* 0x044fe20000010000 */
[----:B------:R-:W-:-:S06]  /*10120*/  F2FP.F16.F32.PACK_AB R152, R81, R80 ;  /* 0x000000505198723e */ /* 0x000fcc00000000ff */
[----:B------:R-:W2:Y:S01]  /*10130*/  MUFU.EX2 R60, R60 ;  /* 0x0000003c003c7308 */ /* 0x000ea20000000800 */
[----:B-1----:R-:W-:-:S07]  /*10140*/  FADD.FTZ R3, R153, R0 ;  /* 0x0000000099037221 */ /* 0x002fce0000010000 */
[----:B------:R-:W1:Y:S01]  /*10150*/  MUFU.EX2 R9, R66 ;  /* 0x0000004200097308 */ /* 0x000e620000000800 */
[----:B0-----:R-:W-:-:S07]  /*10160*/  FADD.FTZ R10, R84, R11 ;  /* 0x0000000b540a7221 */ /* 0x001fce0000010000 */
[----:B------:R-:W0:Y:S01]  /*10170*/  MUFU.EX2 R155, R155 ;  /* 0x0000009b009b7308 */ /* 0x000e220000000800 */
[C---:B--2---:R-:W-:Y:S01]  /*10180*/  FADD.FTZ R0, R60.reuse, R3 ;  /* 0x000000033c007221 */ /* 0x044fe20000010000 */
[----:B------:R-:W-:-:S06]  /*10190*/  F2FP.F16.F32.PACK_AB R153, R60, R153 ;  /* 0x000000993c99723e */ /* 0x000fcc00000000ff */
[----:B------:R-:W2:Y:S01]  /*101a0*/  MUFU.EX2 R8, R8 ;  /* 0x0000000800087308 */ /* 0x000ea20000000800 */
[C---:B-1----:R-:W-:Y:S01]  /*101b0*/  FADD.FTZ R3, R9.reuse, R10 ;  /* 0x0000000a09037221 */ /* 0x042fe20000010000 */
[----:B------:R-:W-:Y:S02]  /*101c0*/  SHF.R.S32.HI R10, RZ, 0x7, R7 ;  /* 0x00000007ff0a7819 */ /* 0x000fe40000011407 */
[----:B------:R-:W-:Y:S02]  /*101d0*/  F2FP.F16.F32.PACK_AB R154, R9, R84 ;  /* 0x00000054099a723e */ /* 0x000fe400000000ff */
[----:B------:R-:W-:Y:S01]  /*101e0*/  VIMNMX R10, R199, R10, !PT ;  /* 0x0000000ac70a7248 */ /* 0x000fe20007fe0100 */
[----:B0-----:R-:W-:-:S03]  /*101f0*/  FADD.FTZ R11, R155, R0 ;  /* 0x000000009b0b7221 */ /* 0x001fc60000010000 */
[----:B------:R-:W-:Y:S01]  /*10200*/  ISETP.GE.AND P2, PT, R13, R10, PT ;  /* 0x0000000a0d00720c */ /* 0x000fe20003f46270 */
[C---:B--2---:R-:W-:Y:S01]  /*10210*/  FADD.FTZ R0, R8.reuse, R11 ;  /* 0x0000000b08007221 */ /* 0x044fe20000010000 */
[----:B------:R-:W-:-:S11]  /*10220*/  F2FP.F16.F32.PACK_AB R155, R8, R155 ;  /* 0x0000009b089b723e */ /* 0x000fd600000000ff */
[----:B------:R-:W-:Y:S05]  /*10230*/  @!P2 BRA `(.L_x_3073) ;  /* 0x0000002800eca947 */ /* 0x000fea0003800000 */
[----:B------:R-:W-:Y:S01]  /*10240*/  IMAD.MOV.U32 R11, RZ, RZ, R5 ;  /* 0x000000ffff0b7224 */ /* 0x000fe200078e0005 */
[----:B------:R-:W-:Y:S01]  /*10250*/  MOV R151, RZ ;  /* 0x000000ff00977202 */ /* 0x000fe20000000f00 */
[----:B------:R-:W-:Y:S02]  /*10260*/  IMAD.MOV.U32 R12, RZ, RZ, R6 ;  /* 0x000000ffff0c7224 */ /* 0x000fe400078e0006 */
[----:B------:R-:W-:Y:S02]  /*10270*/  IMAD.MOV.U32 R7, RZ, RZ, R189 ;  /* 0x000000ffff077224 */ /* 0x000fe400078e00bd */
[----:B------:R-:W-:-:S07]  /*10280*/  IMAD.MOV.U32 R14, RZ, RZ, R186 ;  /* 0x000000ffff0e7224 */ /* 0x000fce00078e00ba */
.L_x_3085:
        /* <DEDUP_REMOVED lines=8> */
.L_x_3075:
[----:B------:R-:W-:Y:S01]  /*10310*/  VIADD R5, R14, 0x1 ;  /* 0x000000010e057836 */ /* 0x000fe20000000000 */
[----:B------:R-:W-:-:S04]  /*10320*/  SHF.L.U32 R6, R189, 0x1f, RZ ;  /* 0x0000001fbd067819 */ /* 0x000fc800000006ff */
[----:B------:R-:W-:-:S04]  /*10330*/  ISETP.NE.AND P3, PT, R5, 0x2, PT ;  /* 0x000000020500780c */ /* 0x000fc80003f65270 */
[----:B------:R-:W-:-:S05]  /*10340*/  SEL R5, R5, RZ, P3 ;  /* 0x000000ff05057207 */ /* 0x000fca0001800000 */
[----:B------:R-:W-:-:S04]  /*10350*/  IMAD R5, R5, 0x8, R18 ;  /* 0x0000000805057824 */ /* 0x000fc800078e0212 */
[----:B------:R0:W1:Y:S01]  /*10360*/  SYNCS.PHASECHK.TRANS64.TRYWAIT P3, [R5+URZ+0x28830], R6 ;  /* 0x02883006050075a7 */ /* 0x000062000806017f */
[----:B------:R-:W-:Y:S05]  /*10370*/  @!P0 BRA `(.L_x_3076) ;  /* 0x0000000000048947 */ /* 0x000fea0003800000 */
[----:B------:R-:W-:Y:S01]  /*10380*/  BPT.TRAP 0x1 ;  /* 0x000000040000795c */ /* 0x000fe20000300000 */
.L_x_3076:
[----:B------:R-:W-:Y:S04]  /*10390*/  BSSY B0, `(.L_x_3074) ;  /* 0x0000004000007945 */ /* 0x000fe80003800000 */
[----:B-1----:R-:W-:Y:S05]  /*103a0*/  @P3 BRA `(.L_x_3077) ;  /* 0x0000000000083947 */ /* 0x002fea0003800000 */
[----:B------:R-:W1:Y:S02]  /*103b0*/  SYNCS.PHASECHK.TRANS64.TRYWAIT P3, [R5+URZ+0x28830], R6 ;  /* 0x02883006050075a7 */ /* 0x000e64000806017f */
[----:B-1----:R-:W-:Y:S05]  /*103c0*/  @!P3 BRA `(.L_x_3078) ;  /* 0x0000012000e4b947 */ /* 0x002fea0003800000 */
.L_x_3077:
[----:B------:R-:W-:Y:S05]  /*103d0*/  BSYNC B0 ;  /* 0x0000000000007941 */ /* 0x000fea0003800000 */
.L_x_3074:
[----:B01----:R-:W0:Y:S01]  /*103e0*/  S2R R5, SR_TID.X ;  /* 0x0000000000057919 */ /* 0x003e220000002100 */
[----:B------:R-:W-:Y:S01]  /*103f0*/  VIADD R186, R14, 0x1 ;  /* 0x000000010eba7836 */ /* 0x000fe20000000000 */
        /* <DEDUP_REMOVED lines=8> */
[----:B------:R-:W-:Y:S02]  /*10480*/  LEA R8, R186, R4, 0xb ;  /* 0x00000004ba087211 */ /* 0x000fe400078e58ff */
[----:B------:R-:W-:Y:S02]  /*10490*/  R2UR UR11, R25 ;  /* 0x00000000190b72ca */ /* 0x000fe400000e0000 */
[C---:B------:R-:W-:Y:S01]  /*104a0*/  R2UR UR6, R8.reuse ;  /* 0x00000000080672ca */ /* 0x040fe200000e0000 */
[C---:B------:R-:W-:Y:S01]  /*104b0*/  VIADD R24, R8.reuse, 0x2 ;  /* 0x0000000208187836 */ /* 0x040fe20000000000 */
[----:B------:R-:W-:Y:S01]  /*104c0*/  R2UR UR15, R27 ;  /* 0x000000001b0f72ca */ /* 0x000fe200000e0000 */
[C---:B------:R-:W-:Y:S01]  /*104d0*/  VIADD R26, R8.reuse, 0x4 ;  /* 0x00000004081a7836 */ /* 0x040fe20000000000 */
[----:B------:R-:W-:Y:S01]  /*104e0*/  R2UR UR23, R25 ;  /* 0x00000000191772ca */ /* 0x000fe200000e0000 */
[----:B------:R-:W-:Y:S01]  /*104f0*/  VIADD R20, R8, 0x6 ;  /* 0x0000000608147836 */ /* 0x000fe20000000000 */
[----:B------:R-:W-:Y:S01]  /*10500*/  R2UR UR10, R24 ;  /* 0x00000000180a72ca */ /* 0x000fe200000e0000 */
[----:B------:R-:W-:Y:S01]  /*10510*/  VIADD R24, R8, 0x400 ;  /* 0x0000040008187836 */ /* 0x000fe20000000000 */
[----:B------:R-:W-:-:S02]  /*10520*/  R2UR UR14, R26 ;  /* 0x000000001a0e72ca */ /* 0x000fc400000e0000 */
[----:B------:R-:W-:Y:S02]  /*10530*/  IADD3 R26, R8, 0x404, RZ ;  /* 0x00000404081a7810 */ /* 0x000fe40007ffe0ff */
[----:B------:R-:W-:Y:S02]  /*10540*/  R2UR UR22, R24 ;  /* 0x00000000181672ca */ /* 0x000fe400000e0000 */
[----:B0-----:R-:W-:Y:S02]  /*10550*/  SHF.R.U32.HI R5, RZ, 0x7, R5 ;  /* 0x00000007ff057819 */ /* 0x001fe40000011605 */
[----:B------:R-:W-:Y:S02]  /*10560*/  R2UR UR30, R26 ;  /* 0x000000001a1e72ca */ /* 0x000fe400000e0000 */
[----:B------:R-:W-:Y:S01]  /*10570*/  R2UR UR31, R27 ;  /* 0x000000001b1f72ca */ /* 0x000fe200000e0000 */
[----:B------:R-:W-:Y:S01]  /*10580*/  VIADD R5, R5, 0x8 ;  /* 0x0000000805057836 */ /* 0x000fe20000000000 */
[----:B------:R-:W-:Y:S01]  /*10590*/  R2UR UR18, R20 ;  /* 0x00000000141272ca */ /* 0x000fe200000e0000 */
[C---:B------:R-:W-:Y:S01]  /*105a0*/  VIADD R20, R8.reuse, 0x402 ;  /* 0x0000040208147836 */ /* 0x040fe20000000000 */
[C---:B------:R-:W-:Y:S01]  /*105b0*/  R2UR UR19, R21.reuse ;  /* 0x00000000151372ca */ /* 0x040fe200000e0000 */
[----:B------:R-:W-:Y:S01]  /*105c0*/  VIADD R8, R8, 0x406 ;  /* 0x0000040608087836 */ /* 0x000fe20000000000 */
[----:B------:R0:W-:Y:S01]  /*105d0*/  BAR.SYNC.DEFER_BLOCKING R5, 0x100 ;  /* 0x000400050000751d */ /* 0x0001e20000010000 */
[----:B------:R-:W-:-:S02]  /*105e0*/  R2UR UR27, R21 ;  /* 0x00000000151b72ca */ /* 0x000fc400000e0000 */
        /* <DEDUP_REMOVED lines=30> */
.L_x_3080:
[----:B------:R-:W-:Y:S01]  /*107d0*/  SHF.L.U32 R5, R7, 0x1f, RZ ;  /* 0x0000001f07057819 */ /* 0x000fe200000006ff */
[----:B------:R-:W-:-:S04]  /*107e0*/  IMAD R6, R14, 0x8, R18 ;  /* 0x000000080e067824 */ /* 0x000fc800078e0212 */
[----:B------:R0:W1:Y:S01]  /*107f0*/  SYNCS.PHASECHK.TRANS64.TRYWAIT P2, [R6+URZ+0x28850], R5 ;  /* 0x02885005060075a7 */ /* 0x000062000804017f */
[----:B------:R-:W-:Y:S05]  /*10800*/  @!P0 BRA `(.L_x_3081) ;  /* 0x0000000000048947 */ /* 0x000fea0003800000 */
[----:B------:R-:W-:Y:S01]  /*10810*/  BPT.TRAP 0x1 ;  /* 0x000000040000795c */ /* 0x000fe20000300000 */
.L_x_3081:
[----:B-1----:R-:W-:Y:S05]  /*10820*/  @P2 BRA `(.L_x_3079) ;  /* 0x0000000000082947 */ /* 0x002fea0003800000 */
[----:B------:R-:W1:Y:S02]  /*10830*/  SYNCS.PHASECHK.TRANS64.TRYWAIT P2, [R6+URZ+0x28850], R5 ;  /* 0x02885005060075a7 */ /* 0x000e64000804017f */
[----:B-1----:R-:W-:Y:S05]  /*10840*/  @!P2 BRA `(.L_x_3082) ;  /* 0x0000011c00d8a947 */ /* 0x002fea0003800000 */
.L_x_3079:
[----:B01----:R-:W-:Y:S01]  /*10850*/  VIADD R5, R18, 0x400 ;  /* 0x0000040012057836 */ /* 0x003fe20000000000 */
[----:B------:R-:W-:Y:S01]  /*10860*/  MOV R7, 0x40000040 ;  /* 0x4000004000077802 */ /* 0x000fe20000000f00 */
[----:B------:R-:W-:Y:S05]  /*10870*/  WARPSYNC.ALL ;  /* 0x0000000000007948 */ /* 0x000fea0003800000 */
[----:B------:R-:W-:Y:S01]  /*10880*/  SHF.R.U32.HI R5, RZ, 0x4, R5 ;  /* 0x00000004ff057819 */ /* 0x000fe20000011605 */
[----:B------:R-:W-:Y:S01]  /*10890*/  WARPGROUP.ARRIVE ;  /* 0x00000000000079c5 */ /* 0x000fe20000000000 */
[----:B------:R-:W-:Y:S01]  /*108a0*/  R2UR UR7, R7 ;  /* 0x00000000070772ca */ /* 0x000fe200000e0000 */
[----:B------:R-:W-:Y:S01]  /*108b0*/  IMAD.MOV.U32 R9, RZ, RZ, 0x40000040 ;  /* 0x40000040ff097424 */ /* 0x000fe200078e00ff */
[----:B------:R-:W-:Y:S01]  /*108c0*/  LOP3.LUT R5, R5, 0x3fff, RZ, 0xc0, !PT ;  /* 0x00003fff05057812 */ /* 0x000fe200078ec0ff */
[----:B------:R-:W-:-:S02]  /*108d0*/  IMAD.MOV.U32 R7, RZ, RZ, 0x40000040 ;  /* 0x40000040ff077424 */ /* 0x000fc400078e00ff */
[----:B------:R-:W0:Y:S01]  /*108e0*/  S2R R15, SR_TID.X ;  /* 0x00000000000f7919 */ /* 0x000e220000002100 */
[----:B------:R-:W-:-:S05]  /*108f0*/  LOP3.LUT R5, R5, 0x4000000, RZ, 0xfc, !PT ;  /* 0x0400000005057812 */ /* 0x000fca00078efcff */
[----:B------:R-:W-:-:S04]  /*10900*/  IMAD R6, R14, 0x800, R5 ;  /* 0x000008000e067824 */ /* 0x000fc800078e0205 */
[C---:B------:R-:W-:Y:S01]  /*10910*/  VIADD R8, R6.reuse, 0x80 ;  /* 0x0000008006087836 */ /* 0x040fe20000000000 */
[----:B------:R-:W-:-:S13]  /*10920*/  R2UR UR6, R6 ;  /* 0x00000000060672ca */ /* 0x000fda00000e0000 */
[----:B------:R-:W-:Y:S01]  /*10930*/  HGMMA.64x128x16.F32 R88, R180, gdesc[UR4].tnspB, R88, gsb0 ;  /* 0x41e00004b4587df0 */ /* 0x000fe20008000858 */
[----:B------:R-:W-:Y:S01]  /*10940*/  R2UR UR6, R8 ;  /* 0x00000000080672ca */ /* 0x000fe200000e0000 */
[----:B------:R-:W-:Y:S01]  /*10950*/  VIADD R8, R6, 0x100 ;  /* 0x0000010006087836 */ /* 0x000fe20000000000 */
[----:B------:R-:W-:Y:S01]  /*10960*/  R2UR UR7, R9 ;  /* 0x00000000090772ca */ /* 0x000fe200000e0000 */
[----:B------:R-:W-:Y:S01]  /*10970*/  IMAD.MOV.U32 R9, RZ, RZ, 0x40000040 ;  /* 0x40000040ff097424 */ /* 0x000fe200078e00ff */
[----:B0-----:R-:W-:-:S04]  /*10980*/  SHF.R.U32.HI R15, RZ, 0x7, R15 ;  /* 0x00000007ff0f7819 */ /* 0x001fc8000001160f */
[----:B------:R-:W-:Y:S01]  /*10990*/  IADD3 R5, -R15, 0xb, RZ ;  /* 0x0000000b0f057810 */ /* 0x000fe20007ffe1ff */
[----:B------:R-:W-:Y:S02]  /*109a0*/  WARPGROUP.DEPBAR.LE gsb0, 0x0 ;  /* 0x00008000000079c5 */ /* 0x000fe40000010000 */
[----:B------:R-:W-:-:S06]  /*109b0*/  WARPGROUP.ARRIVE ;  /* 0x00000000000079c5 */ /* 0x000fcc0000000000 */
        /* <DEDUP_REMOVED lines=44> */
.L_x_3083:
[----:B0-----:R-:W0:Y:S01]  /*10c80*/  @P1 LDC R5, c[0x0][0x44c] ;  /* 0x00011300ff051b82 */ /* 0x001e220000000800 */
[----:B------:R-:W-:Y:S01]  /*10c90*/  IADD3 R6, R206, R192, RZ ;  /* 0x000000c0ce067210 */ /* 0x000fe20007ffe0ff */
[----:B------:R-:W-:-:S06]  /*10ca0*/  UMOV UR46, UR45 ;  /* 0x0000002d002e7c82 */ /* 0x000fcc0008000000 */
[----:B------:R-:W1:Y:S01]  /*10cb0*/  @P1 LDC R8, c[0x0][0x450] ;  /* 0x00011400ff081b82 */ /* 0x000e620000000800 */
[----:B0-----:R-:W-:-:S05]  /*10cc0*/  @P1 IMAD.HI.U32 R5, R6, R5, RZ ;  /* 0x0000000506051227 */ /* 0x001fca00078e00ff */
[----:B-1----:R-:W-:Y:S01]  /*10cd0*/  @P1 SHF.R.U32.HI R6, RZ, R8, R5 ;  /* 0x00000008ff061219 */ /* 0x002fe20000011605 */
[----:B------:R-:W-:-:S04]  /*10ce0*/  IMAD.MOV.U32 R8, RZ, RZ, -0x80 ;  /* 0xffffff80ff087424 */ /* 0x000fc800078e00ff */
[----:B------:R-:W0:Y:S01]  /*10cf0*/  SHFL.IDX PT, R20, R6, RZ, 0x1c1f ;  /* 0x001c1fff06147589 */ /* 0x000e2200000e0000 */
[----:B------:R-:W-:-:S05]  /*10d00*/  IMAD R8, R13, R8, 0x1 ;  /* 0x000000010d087424 */ /* 0x000fca00078e0208 */
[----:B------:R-:W-:-:S05]  /*10d10*/  IADD3 R5, R195, R8, -R193 ;  /* 0x00000008c3057210 */ /* 0x000fca0007ffe8c1 */
[----:B------:R-:W-:-:S04]  /*10d20*/  IMAD.IADD R5, R5, 0x1, -R194 ;  /* 0x0000000105057824 */ /* 0x000fc800078e0ac2 */
[----:B0-----:R-:W-:-:S05]  /*10d30*/  IMAD.IADD R7, R5, 0x1, R20 ;  /* 0x0000000105077824 */ /* 0x001fca00078e0214 */
        /* <DEDUP_REMOVED lines=94> */
[----:B------:R-:W-:-:S04]  /*11320*/  FMNMX.FTZ R8, R84, R7, !PT ;  /* 0x0000000754087209 */ /* 0x000fc80007810000 */
[----:B------:R-:W-:-:S05]  /*11330*/  FMNMX.FTZ R9, R85, R8, !PT ;  /* 0x0000000855097209 */ /* 0x000fca0007810000 */
[----:B------:R-:W0:Y:S02]  /*11340*/  SHFL.BFLY PT, R8, R9, 0x2, 0x1f ;  /* 0x0c401f0009087f89 */ /* 0x000e2400000e0000 */
[----:B0-----:R-:W-:Y:S02]  /*11350*/  FMNMX.FTZ R15, R9, R8, !PT ;  /* 0x00000008090f7209 */ /* 0x001fe40007810000 */
[----:B------:R-:W0:Y:S04]  /*11360*/  SHFL.IDX PT, R8, R6, 0x1, 0x1c1f ;  /* 0x003c1f0006087f89 */ /* 0x000e2800000e0000 */
[----:B------:R-:W1:Y:S01]  /*11370*/  SHFL.BFLY PT, R20, R15, 0x1, 0x1f ;  /* 0x0c201f000f147f89 */ /* 0x000e6200000e0000 */
[----:B0-----:R-:W-:Y:S01]  /*11380*/  IMAD.IADD R5, R5, 0x1, R8 ;  /* 0x0000000105057824 */ /* 0x001fe200078e0208 */
[----:B-1----:R-:W-:-:S04]  /*11390*/  FMNMX.FTZ R6, R15, R20, !PT ;  /* 0x000000140f067209 */ /* 0x002fc80007810000 */
[C---:B------:R-:W-:Y:S02]  /*113a0*/  ISETP.GT.AND P3, PT, R5.reuse, RZ, PT ;  /* 0x000000ff0500720c */ /* 0x040fe40003f64270 */
[C---:B------:R-:W-:Y:S01]  /*113b0*/  ISETP.GT.AND P4, PT, R5.reuse, 0x1, PT ;  /* 0x000000010500780c */ /* 0x040fe20003f84270 */
[----:B------:R-:W-:Y:S01]  /*113c0*/  FMUL.FTZ R7, R6, UR46 ;  /* 0x0000002e06077c20 */ /* 0x000fe20008410000 */
        /* <DEDUP_REMOVED lines=25> */
[----:B------:R-:W-:Y:S02]  /*11560*/  FSETP.NEU.FTZ.AND P2, PT, R6, -INF , PT ;  /* 0xff8000000600780b */ /* 0x000fe40003f5d000 */
[----:B------:R-:W-:Y:S02]  /*11570*/  ISETP.GT.AND P3, PT, R5, 0x28, PT ;  /* 0x000000280500780c */ /* 0x000fe40003f64270 */
[----:B------:R-:W-:-:S02]  /*11580*/  FSEL R43, R43, -INF , P4 ;  /* 0xff8000002b2b7808 */ /* 0x000fc40002000000 */
[----:B------:R-:W-:Y:S02]  /*11590*/  FMNMX.FTZ R20, R42, R21, !PT ;  /* 0x000000152a147209 */ /* 0x000fe40007810000 */
[----:B------:R-:W-:Y:S02]  /*115a0*/  FSEL R7, R7, RZ, P2 ;  /* 0x000000ff07077208 */ /* 0x000fe40001000000 */
[----:B------:R-:W-:Y:S02]  /*115b0*/  ISETP.GT.AND P4, PT, R5, 0x29, PT ;  /* 0x000000290500780c */ /* 0x000fe40003f84270 */
[----:B------:R-:W-:Y:S01]  /*115c0*/  FSEL R46, R46, -INF , P3 ;  /* 0xff8000002e2e7808 */ /* 0x000fe20001800000 */
[--C-:B------:R-:W-:Y:S01]  /*115d0*/  FFMA.FTZ R180, R24, UR46, -R7.reuse ;  /* 0x0000002e18b47c23 */ /* 0x100fe20008010807 */
[----:B------:R-:W-:Y:S01]  /*115e0*/  FMNMX.FTZ R21, R43, R20, !PT ;  /* 0x000000142b157209 */ /* 0x000fe20007810000 */
[--C-:B------:R-:W-:Y:S01]  /*115f0*/  FFMA.FTZ R25, R25, UR46, -R7.reuse ;  /* 0x0000002e19197c23 */ /* 0x100fe20008010807 */
[----:B------:R-:W-:Y:S01]  /*11600*/  ISETP.GT.AND P3, PT, R5, 0x30, PT ;  /* 0x000000300500780c */ /* 0x000fe20003f64270 */
[--C-:B------:R-:W-:Y:S01]  /*11610*/  FFMA.FTZ R182, R28, UR46, -R7.reuse ;  /* 0x0000002e1cb67c23 */ /* 0x100fe20008010807 */
[----:B------:R-:W-:Y:S01]  /*11620*/  FSEL R47, R47, -INF , P4 ;  /* 0xff8000002f2f7808 */ /* 0x000fe20002000000 */
[----:B------:R0:W-:Y:S01]  /*11630*/  MUFU.EX2 R8, R25 ;  /* 0x0000001900087308 */ /* 0x0001e20000000800 */
[----:B------:R-:W-:Y:S01]  /*11640*/  FMNMX.FTZ R24, R46, R21, !PT ;  /* 0x000000152e187209 */ /* 0x000fe20007810000 */
[--C-:B------:R-:W-:Y:S01]  /*11650*/  FFMA.FTZ R9, R29, UR46, -R7.reuse ;  /* 0x0000002e1d097c23 */ /* 0x100fe20008010807 */
[----:B------:R-:W-:Y:S01]  /*11660*/  ISETP.GT.AND P4, PT, R5, 0x31, PT ;  /* 0x000000310500780c */ /* 0x000fe20003f84270 */
        /* <DEDUP_REMOVED lines=15> */
[----:B0-----:R-:W-:Y:S01]  /*11760*/  FMNMX.FTZ R25, R51, R24, !PT ;  /* 0x0000001833197209 */ /* 0x001fe20007810000 */
[--C-:B------:R-:W-:Y:S01]  /*11770*/  FFMA.FTZ R37, R37, UR46, -R7.reuse ;  /* 0x0000002e25257c23 */ /* 0x100fe20008010807 */
[----:B------:R-:W-:Y:S01]  /*11780*/  ISETP.GT.AND P3, PT, R5, 0x40, PT ;  /* 0x000000400500780c */ /* 0x000fe20003f64270 */
[--C-:B------:R-:W-:Y:S01]  /*11790*/  FFMA.FTZ R172, R40, UR46, -R7.reuse ;  /* 0x0000002e28ac7c23 */ /* 0x100fe20008010807 */
[----:B------:R-:W-:Y:S01]  /*117a0*/  FSEL R55, R55, -INF , P4 ;  /* 0xff80000037377808 */ /* 0x000fe20002000000 */
[--C-:B------:R-:W-:Y:S01]  /*117b0*/  FFMA.FTZ R21, R41, UR46, -R7.reuse ;  /* 0x0000002e29157c23 */ /* 0x100fe20008010807 */
[----:B------:R-:W-:Y:S01]  /*117c0*/  FMNMX.FTZ R24, R54, R25, !PT ;  /* 0x0000001936187209 */ /* 0x000fe20007810000 */
[----:B------:R-:W-:Y:S01]  /*117d0*/  MUFU.EX2 R9, R9 ;  /* 0x0000000900097308 */ /* 0x000fe20000000800 */
        /* <DEDUP_REMOVED lines=41> */
[----:B------:R-:W-:Y:S01]  /*11a70*/  FFMA.FTZ R154, R84, UR46, -R7 ;  /* 0x0000002e549a7c23 */ /* 0x000fe20008010807 */
[----:B------:R-:W-:-:S02]  /*11a80*/  ISETP.GT.AND P3, PT, R5, 0x60, PT ;  /* 0x000000600500780c */ /* 0x000fc40003f64270 */
[----:B------:R-:W-:Y:S02]  /*11a90*/  FSEL R71, R71, -INF , P4 ;  /* 0xff80000047477808 */ /* 0x000fe40002000000 */
[----:B------:R-:W-:Y:S01]  /*11aa0*/  FMNMX.FTZ R28, R70, R29, !PT ;  /* 0x0000001d461c7209 */ /* 0x000fe20007810000 */
[----:B------:R-:W-:Y:S01]  /*11ab0*/  MUFU.EX2 R172, R172 ;  /* 0x000000ac00ac7308 */ /* 0x000fe20000000800 */
[----:B------:R-:W-:Y:S01]  /*11ac0*/  ISETP.GT.AND P4, PT, R5, 0x61, PT ;  /* 0x000000610500780c */ /* 0x000fe20003f84270 */
[----:B0-----:R-:W-:Y:S01]  /*11ad0*/  FFMA.FTZ R37, R65, UR46, -R7 ;  /* 0x0000002e41257c23 */ /* 0x001fe20008010807 */
        /* <DEDUP_REMOVED lines=25> */
[----:B------:R-:W-:Y:S02]  /*11c70*/  FSEL R87, R87, -INF , P4 ;  /* 0xff80000057577808 */ /* 0x000fe40002000000 */
[----:B------:R-:W-:-:S03]  /*11c80*/  FMNMX.FTZ R32, R86, R5, !PT ;  /* 0x0000000556207209 */ /* 0x000fc60007810000 */
[----:B------:R0:W-:Y:S01]  /*11c90*/  MUFU.EX2 R28, R53 ;  /* 0x00000035001c7308 */ /* 0x0001e20000000800 */
[----:B------:R-:W-:-:S05]  /*11ca0*/  FMNMX.FTZ R32, R87, R32, !PT ;  /* 0x0000002057207209 */ /* 0x000fca0007810000 */
[----:B------:R-:W1:Y:S02]  /*11cb0*/  SHFL.BFLY PT, R5, R32, 0x2, 0x1f ;  /* 0x0c401f0020057f89 */ /* 0x000e6400000e0000 */
[----:B------:R-:W-:Y:S01]  /*11cc0*/  MUFU.EX2 R164, R164 ;  /* 0x000000a400a47308 */ /* 0x000fe20000000800 */
[----:B0-----:R-:W-:-:S07]  /*11cd0*/  LEA R53, R186, R18, 0x3 ;  /* 0x00000012ba357211 */ /* 0x001fce00078e18ff */
[----:B------:R-:W-:Y:S08]  /*11ce0*/  MUFU.EX2 R41, R41 ;  /* 0x0000002900297308 */ /* 0x000ff00000000800 */
[----:B------:R-:W-:Y:S01]  /*11cf0*/  MUFU.EX2 R166, R166 ;  /* 0x000000a600a67308 */ /* 0x000fe20000000800 */
[----:B-1----:R-:W-:Y:S01]  /*11d00*/  FMNMX.FTZ R29, R32, R5, !PT ;  /* 0x00000005201d7209 */ /* 0x002fe20007810000 */
[----:B------:R-:W-:-:S06]  /*11d10*/  FFMA.FTZ R32, R77, UR46, -R7 ;  /* 0x0000002e4d207c23 */ /* 0x000fcc0008010807 */
[----:B------:R-:W-:Y:S01]  /*11d20*/  MUFU.EX2 R40, R40 ;  /* 0x0000002800287308 */ /* 0x000fe20000000800 */
[----:B------:R-:W-:Y:S01]  /*11d30*/  FFMA.FTZ R7, R85, UR46, -R7 ;  /* 0x0000002e55077c23 */ /* 0x000fe20008010807 */
[----:B------:R-:W0:Y:S06]  /*11d40*/  SHFL.BFLY PT, R44, R29, 0x1, 0x1f ;  /* 0x0c201f001d2c7f89 */ /* 0x000e2c00000e0000 */
        /* <DEDUP_REMOVED lines=11> */
[----:B------:R-:W-:Y:S01]  /*11e00*/  FSEL R35, R6, RZ, P2 ;  /* 0x000000ff06237208 */ /* 0x000fe20001000000 */
[--C-:B------:R-:W-:Y:S01]  /*11e10*/  FFMA.FTZ R181, R26, UR46, -R44.reuse ;  /* 0x0000002e1ab57c23 */ /* 0x100fe2000801082c */
[--C-:B------:R-:W-:Y:S01]  /*11e20*/  FFMA.FTZ R48, R27, UR46, -R44.reuse ;  /* 0x0000002e1b307c23 */ /* 0x100fe2000801082c */
[--C-:B------:R-:W-:Y:S01]  /*11e30*/  FFMA.FTZ R183, R30, UR46, -R44.reuse ;  /* 0x0000002e1eb77c23 */ /* 0x100fe2000801082c */
[----:B------:R-:W-:Y:S01]  /*11e40*/  FFMA.FTZ R45, R31, UR46, -R44 ;  /* 0x0000002e1f2d7c23 */ /* 0x000fe2000801082c */
[----:B------:R-:W-:Y:S01]  /*11e50*/  FADD.FTZ R35, -R35, R12 ;  /* 0x0000000c23237221 */ /* 0x000fe20000010100 */
[----:B------:R-:W-:Y:S01]  /*11e60*/  FSEL R12, R5, RZ, P3 ;  /* 0x000000ff050c7208 */ /* 0x000fe20001800000 */
[----:B------:R-:W-:Y:S01]  /*11e70*/  MUFU.EX2 R181, R181 ;  /* 0x000000b500b57308 */ /* 0x000fe20000000800 */
[--C-:B------:R-:W-:Y:S01]  /*11e80*/  FFMA.FTZ R179, R38, UR46, -R44.reuse ;  /* 0x0000002e26b37c23 */ /* 0x100fe2000801082c */
[----:B------:R-:W-:Y:S01]  /*11e90*/  FMUL.FTZ R35, R35, UR46 ;  /* 0x0000002e23237c20 */ /* 0x000fe20008410000 */
[--C-:B------:R-:W-:Y:S01]  /*11ea0*/  FFMA.FTZ R31, R39, UR46, -R44.reuse ;  /* 0x0000002e271f7c23 */ /* 0x100fe2000801082c */
[----:B------:R-:W-:Y:S01]  /*11eb0*/  FADD.FTZ R12, -R12, R11 ;  /* 0x0000000b0c0c7221 */ /* 0x000fe20000010100 */
[--C-:B------:R-:W-:Y:S01]  /*11ec0*/  FFMA.FTZ R173, R42, UR46, -R44.reuse ;  /* 0x0000002e2aad7c23 */ /* 0x100fe2000801082c */
[--C-:B------:R-:W-:Y:S01]  /*11ed0*/  FFMA.FTZ R30, R43, UR46, -R44.reuse ;  /* 0x0000002e2b1e7c23 */ /* 0x100fe2000801082c */
[--C-:B------:R-:W-:Y:S01]  /*11ee0*/  FFMA.FTZ R175, R46, UR46, -R44.reuse ;  /* 0x0000002e2eaf7c23 */ /* 0x100fe2000801082c */
[----:B------:R-:W-:Y:S01]  /*11ef0*/  FMUL.FTZ R12, R12, UR46 ;  /* 0x0000002e0c0c7c20 */ /* 0x000fe20008410000 */
        /* <DEDUP_REMOVED lines=17> */
[----:B0-----:R-:W-:Y:S01]  /*12010*/  FFMA.FTZ R3, R11, R3, R180 ;  /* 0x000000030b037223 */ /* 0x001fe200000100b4 */
[--C-:B------:R-:W-:Y:S01]  /*12020*/  FFMA.FTZ R39, R75, UR46, -R44.reuse ;  /* 0x0000002e4b277c23 */ /* 0x100fe2000801082c */
[--C-:B------:R-:W-:Y:S01]  /*12030*/  FFMA.FTZ R159, R78, UR46, -R44.reuse ;  /* 0x0000002e4e9f7c23 */ /* 0x100fe2000801082c */
[--C-:B------:R-:W-:Y:S01]  /*12040*/  FFMA.FTZ R153, R82, UR46, -R44.reuse ;  /* 0x0000002e52997c23 */ /* 0x100fe2000801082c */
[----:B------:R-:W-:Y:S01]  /*12050*/  FADD.FTZ R3, R8, R3 ;  /* 0x0000000308037221 */ /* 0x000fe20000010000 */
[----:B------:R-:W-:-:S02]  /*12060*/  FFMA.FTZ R155, R86, UR46, -R44 ;  /* 0x0000002e569b7c23 */ /* 0x000fc4000801082c */
[----:B------:R-:W0:Y:S01]  /*12070*/  MUFU.EX2 R183, R183 ;  /* 0x000000b700b77308 */ /* 0x000e220000000800 */
[----:B-1----:R-:W-:Y:S01]  /*12080*/  FFMA.FTZ R35, R12, R0, R181 ;  /* 0x000000000c237223 */ /* 0x002fe200000100b5 */
        /* <DEDUP_REMOVED lines=41> */
[----:B------:R-:W-:Y:S01]  /*12320*/  FADD.FTZ R3, R41, R38 ;  /* 0x0000002629037221 */ /* 0x000fe20000010000 */
[----:B------:R-:W-:-:S03]  /*12330*/  FFMA.FTZ R38, R79, UR46, -R44 ;  /* 0x0000002e4f267c23 */ /* 0x000fc6000801082c */
        /* <DEDUP_REMOVED lines=29> */
[----:B------:R-:W-:-:S06]  /*12510*/  IMAD.U32 R51, RZ, RZ, UR38 ;  /* 0x00000026ff337e24 */ /* 0x000fcc000f8e00ff */
[----:B------:R-:W0:Y:S01]  /*12520*/  MUFU.EX2 R39, R39 ;  /* 0x0000002700277308 */ /* 0x000e220000000800 */
[----:B-1----:R-:W-:Y:S01]  /*12530*/  FADD.FTZ R52, R157, R0 ;  /* 0x000000009d347221 */ /* 0x002fe20000010000 */
[----:B------:R-:W-:-:S05]  /*12540*/  VIADD R0, R53, 0x28840 ;  /* 0x0002884035007836 */ /* 0x000fca0000000000 */
[----:B------:R-:W-:Y:S01]  /*12550*/  PRMT R0, R51, 0x654, R0 ;  /* 0x0000065433007816 */ /* 0x000fe20000000000 */
[----:B------:R-:W1:Y:S01]  /*12560*/  MUFU.EX2 R158, R158 ;  /* 0x0000009e009e7308 */ /* 0x000e620000000800 */
[----:B--2---:R-:W-:Y:S02]  /*12570*/  FADD.FTZ R3, R33, R50 ;  /* 0x0000003221037221 */ /* 0x004fe40000010000 */
[----:B------:R2:W-:Y:S05]  /*12580*/  SYNCS.ARRIVE.TRANS64.RED.A1T0 RZ, [R0+URZ], RZ ;  /* 0x000000ff00ff79a7 */ /* 0x0005ea000810043f */
[----:B------:R-:W3:Y:S01]  /*12590*/  MUFU.EX2 R159, R159 ;  /* 0x0000009f009f7308 */ /* 0x000ee20000000800 */
[----:B0-----:R-:W-:-:S07]  /*125a0*/  FADD.FTZ R52, R39, R52 ;  /* 0x0000003427347221 */ /* 0x001fce0000010000 */
[----:B------:R-:W0:Y:S01]  /*125b0*/  MUFU.EX2 R32, R32 ;  /* 0x0000002000207308 */ /* 0x000e220000000800 */
[----:B-1----:R-:W-:-:S07]  /*125c0*/  FADD.FTZ R3, R158, R3 ;  /* 0x000000039e037221 */ /* 0x002fce0000010000 */
[----:B------:R-:W2:Y:S01]  /*125d0*/  MUFU.EX2 R38, R38 ;  /* 0x0000002600267308 */ /* 0x000ea20000000800 */
[----:B---3--:R-:W-:-:S07]  /*125e0*/  FADD.FTZ R51, R159, R52 ;  /* 0x000000349f337221 */ /* 0x008fce0000010000 */
        /* <DEDUP_REMOVED lines=20> */
.L_x_3084:
[----:B------:R-:W-:Y:S01]  /*12730*/  IMAD R14, R14, 0x8, R18 ;  /* 0x000000080e0e7824 */ /* 0x000fe200078e0212 */
[----:B------:R-:W-:Y:S01]  /*12740*/  ISETP.GT.AND P2, PT, R13, R10, PT ;  /* 0x0000000a0d00720c */ /* 0x000fe20003f44270 */
[----:B------:R-:W-:Y:S01]  /*12750*/  IMAD.U32 R51, RZ, RZ, UR38 ;  /* 0x00000026ff337e24 */ /* 0x000fe2000f8e00ff */
[----:B------:R-:W-:Y:S01]  /*12760*/  F2FP.F16.F32.PACK_AB R154, R7, R154 ;  /* 0x0000009a079a723e */ /* 0x000fe200000000ff */
[-C--:B------:R-:W-:Y:S01]  /*12770*/  FMUL.FTZ R88, R88, R11.reuse ;  /* 0x0000000b58587220 */ /* 0x080fe20000410000 */
[----:B------:R-:W-:Y:S01]  /*12780*/  IADD3 R14, R14, 0x28860, RZ ;  /* 0x000288600e0e7810 */ /* 0x000fe20007ffe0ff */
[-C--:B------:R-:W-:Y:S01]  /*12790*/  FMUL.FTZ R89, R89, R11.reuse ;  /* 0x0000000b59597220 */ /* 0x080fe20000410000 */
[-C--:B------:R-:W-:Y:S01]  /*127a0*/  FMUL.FTZ R92, R92, R11.reuse ;  /* 0x0000000b5c5c7220 */ /* 0x080fe20000410000 */
        /* <DEDUP_REMOVED lines=98> */
[----:B0-----:R-:W-:Y:S01]  /*12dd0*/  MOV R14, R186 ;  /* 0x000000ba000e7202 */ /* 0x001fe20000000f00 */
[----:B------:R-:W-:Y:S06]  /*12de0*/  @P2 BRA `(.L_x_3085) ;  /* 0xffffffd400282947 */ /* 0x000fec000383ffff */
.L_x_3073:
[----:B------:R-:W-:-:S13]  /*12df0*/  ISETP.GE.AND P1, PT, R13, R199, PT ;  /* 0x000000c70d00720c */ /* 0x000fda0003f26270 */
[----:B------:R-:W-:Y:S05]  /*12e00*/  @!P1 BRA `(.L_x_3086) ;  /* 0x00000020008c9947 */ /* 0x000fea0003800000 */
[----:B------:R-:W-:Y:S02]  /*12e10*/  IMAD.MOV.U32 R10, RZ, RZ, R5 ;  /* 0x000000ffff0a7224 */ /* 0x000fe400078e0005 */
[----:B------:R-:W-:Y:S02]  /*12e20*/  IMAD.MOV.U32 R11, RZ, RZ, R6 ;  /* 0x000000ffff0b7224 */ /* 0x000fe400078e0006 */
[----:B------:R-:W-:Y:S02]  /*12e30*/  IMAD.MOV.U32 R7, RZ, RZ, R189 ;  /* 0x000000ffff077224 */ /* 0x000fe400078e00bd */
[----:B------:R-:W-:-:S07]  /*12e40*/  IMAD.MOV.U32 R12, RZ, RZ, R186 ;  /* 0x000000ffff0c7224 */ /* 0x000fce00078e00ba */
.L_x_3098:
[----:B------:R-:W-:Y:S01]  /*12e50*/  ISETP.NE.AND P2, PT, R191, RZ, PT ;  /* 0x000000ffbf00720c */ /* 0x000fe20003f45270 */
[----:B------:R-:W-:Y:S05]  /*12e60*/  YIELD ;  /* 0x0000000000007946 */ /* 0x000fea0003800000 */
[----:B------:R-:W-:-:S04]  /*12e70*/  IADD3 R186, R12, 0x1, RZ ;  /* 0x000000010cba7810 */ /* 0x000fc80007ffe0ff */
[----:B------:R-:W-:-:S04]  /*12e80*/  ISETP.NE.AND P1, PT, R186, 0x2, PT ;  /* 0x00000002ba00780c */ /* 0x000fc80003f25270 */
[----:B------:R-:W-:Y:S02]  /*12e90*/  SEL R6, RZ, 0x1, P1 ;  /* 0x00000001ff067807 */ /* 0x000fe40000800000 */
[----:B------:R-:W-:Y:S02]  /*12ea0*/  SEL R186, R186, RZ, P1 ;  /* 0x000000ffbaba7207 */ /* 0x000fe40000800000 */
[----:B------:R-:W-:Y:S01]  /*12eb0*/  LOP3.LUT R189, R7, R6, RZ, 0x3c, !PT ;  /* 0x0000000607bd7212 */ /* 0x000fe200078e3cff */
[----:B------:R-:W-:Y:S06]  /*12ec0*/  @P2 BRA `(.L_x_3087) ;  /* 0x0000000000302947 */ /* 0x000fec0003800000 */
[----:B------:R-:W-:Y:S05]  /*12ed0*/  @!P0 BRA `(.L_x_3088) ;  /* 0x0000000000048947 */ /* 0x000fea0003800000 */
[----:B------:R-:W-:Y:S01]  /*12ee0*/  BPT.TRAP 0x1 ;  /* 0x000000040000795c */ /* 0x000fe20000300000 */
.L_x_3088:
[----:B------:R-:W-:Y:S01]  /*12ef0*/  IMAD R5, R186, 0x8, R18 ;  /* 0x00000008ba057824 */ /* 0x000fe200078e0212 */
[----:B------:R-:W-:-:S04]  /*12f00*/  SHF.L.U32 R6, R189, 0x1f, RZ ;  /* 0x0000001fbd067819 */ /* 0x000fc800000006ff */
[----:B------:R0:W1:Y:S01]  /*12f10*/  SYNCS.PHASECHK.TRANS64.TRYWAIT P1, [R5+URZ+0x28830], R6 ;  /* 0x02883006050075a7 */ /* 0x000062000802017f */
[----:B------:R-:W-:Y:S05]  /*12f20*/  @!P0 BRA `(.L_x_3089) ;  /* 0x0000000000048947 */ /* 0x000fea0003800000 */
[----:B------:R-:W-:Y:S01]  /*12f30*/  BPT.TRAP 0x1 ;  /* 0x000000040000795c */ /* 0x000fe20000300000 */
.L_x_3089:
[----:B------:R-:W-:Y:S04]  /*12f40*/  BSSY B0, `(.L_x_3087) ;  /* 0x0000004000007945 */ /* 0x000fe80003800000 */
[----:B-1----:R-:W-:Y:S05]  /*12f50*/  @P1 BRA `(.L_x_3090) ;  /* 0x0000000000081947 */ /* 0x002fea0003800000 */
[----:B------:R-:W1:Y:S02]  /*12f60*/  SYNCS.PHASECHK.TRANS64.TRYWAIT P1, [R5+URZ+0x28830], R6 ;  /* 0x02883006050075a7 */ /* 0x000e64000802017f */
[----:B-1----:R-:W-:Y:S05]  /*12f70*/  @!P1 BRA `(.L_x_3091) ;  /* 0x000000f800209947 */ /* 0x002fea0003800000 */
.L_x_3090:
[----:B------:R-:W-:Y:S05]  /*12f80*/  BSYNC B0 ;  /* 0x0000000000007941 */ /* 0x000fea0003800000 */
.L_x_3087:
[----:B01----:R-:W0:Y:S01]  /*12f90*/  S2R R5, SR_TID.X ;  /* 0x0000000000057919 */ /* 0x003e220000002100 */
[----:B------:R-:W-:Y:S05]  /*12fa0*/  WARPSYNC.ALL ;  /* 0x0000000000007948 */ /* 0x000fea0003800000 */
[----:B------:R-:W-:Y:S02]  /*12fb0*/  IMAD R8, R186, 0x800, R4 ;  /* 0x00000800ba087824 */ /* 0x000fe400078e0204 */
[----:B------:R-:W-:Y:S02]  /*12fc0*/  IMAD.MOV.U32 R9, RZ, RZ, 0x40000040 ;  /* 0x40000040ff097424 */ /* 0x000fe400078e00ff */
[----:B------:R-:W-:Y:S01]  /*12fd0*/  IMAD.MOV.U32 R25, RZ, RZ, 0x40000040 ;  /* 0x40000040ff197424 */ /* 0x000fe200078e00ff */
[C---:B------:R-:W-:Y:S01]  /*12fe0*/  IADD3 R24, R8.reuse, 0x4, RZ ;  /* 0x0000000408187810 */ /* 0x040fe20007ffe0ff */
[C---:B------:R-:W-:Y:S01]  /*12ff0*/  VIADD R20, R8.reuse, 0x2 ;  /* 0x0000000208147836 */ /* 0x040fe20000000000 */
[C---:B------:R-:W-:Y:S01]  /*13000*/  R2UR UR6, R8.reuse ;  /* 0x00000000080672ca */ /* 0x040fe200000e0000 */
[----:B------:R-:W-:Y:S01]  /*13010*/  IMAD.MOV.U32 R21, RZ, RZ, 0x40000040 ;  /* 0x40000040ff157424 */ /* 0x000fe200078e00ff */
[----:B------:R-:W-:Y:S01]  /*13020*/  R2UR UR7, R9 ;  /* 0x00000000090772ca */ /* 0x000fe200000e0000 */
[----:B------:R-:W-:Y:S01]  /*13030*/  VIADD R14, R8, 0x6 ;  /* 0x00000006080e7836 */ /* 0x000fe20000000000 */
[----:B------:R-:W-:Y:S01]  /*13040*/  R2UR UR14, R24 ;  /* 0x00000000180e72ca */ /* 0x000fe200000e0000 */
[----:B------:R-:W-:Y:S01]  /*13050*/  VIADD R24, R8, 0x404 ;  /* 0x0000040408187836 */ /* 0x000fe20000000000 */
[C---:B------:R-:W-:Y:S01]  /*13060*/  R2UR UR15, R25.reuse ;  /* 0x00000000190f72ca */ /* 0x040fe200000e0000 */
[----:B------:R-:W-:Y:S01]  /*13070*/  IMAD.MOV.U32 R15, RZ, RZ, 0x40000040 ;  /* 0x40000040ff0f7424 */ /* 0x000fe200078e00ff */
[----:B------:R-:W-:-:S02]  /*13080*/  R2UR UR31, R25 ;  /* 0x00000000191f72ca */ /* 0x000fc400000e0000 */
[----:B------:R-:W-:Y:S02]  /*13090*/  R2UR UR30, R24 ;  /* 0x00000000181e72ca */ /* 0x000fe400000e0000 */
[----:B------:R-:W-:Y:S02]  /*130a0*/  R2UR UR10, R20 ;  /* 0x00000000140a72ca */ /* 0x000fe400000e0000 */
[----:B------:R-:W-:Y:S02]  /*130b0*/  R2UR UR11, R21 ;  /* 0x00000000150b72ca */ /* 0x000fe400000e0000 */
[----:B------:R-:W-:Y:S01]  /*130c0*/  R2UR UR18, R14 ;  /* 0x000000000e1272ca */ /* 0x000fe200000e0000 */
[----:B------:R-:W-:Y:S01]  /*130d0*/  VIADD R14, R8, 0x402 ;  /* 0x00000402080e7836 */ /* 0x000fe20000000000 */
[----:B------:R-:W-:Y:S02]  /*130e0*/  R2UR UR19, R15 ;  /* 0x000000000f1372ca */ /* 0x000fe400000e0000 */
[----:B0-----:R-:W-:-:S02]  /*130f0*/  SHF.R.U32.HI R5, RZ, 0x7, R5 ;  /* 0x00000007ff057819 */ /* 0x001fc40000011605 */
[C---:B------:R-:W-:Y:S01]  /*13100*/  IADD3 R20, R8.reuse, 0x400, RZ ;  /* 0x0000040008147810 */ /* 0x040fe20007ffe0ff */
[----:B------:R-:W-:Y:S01]  /*13110*/  VIADD R8, R8, 0x406 ;  /* 0x0000040608087836 */ /* 0x000fe20000000000 */
[----:B------:R-:W-:Y:S01]  /*13120*/  R2UR UR23, R21 ;  /* 0x00000000151772ca */ /* 0x000fe200000e0000 */
[----:B------:R-:W-:Y:S01]  /*13130*/  VIADD R5, R5, 0x8 ;  /* 0x0000000805057836 */ /* 0x000fe20000000000 */
[----:B------:R-:W-:Y:S02]  /*13140*/  R2UR UR22, R20 ;  /* 0x00000000141672ca */ /* 0x000fe400000e0000 */
[----:B------:R-:W-:Y:S02]  /*13150*/  R2UR UR26, R14 ;  /* 0x000000000e1a72ca */ /* 0x000fe400000e0000 */
[----:B------:R0:W-:Y:S01]  /*13160*/  BAR.SYNC.DEFER_BLOCKING R5, 0x100 ;  /* 0x000400050000751d */ /* 0x0001e20000010000 */
[----:B------:R-:W-:Y:S02]  /*13170*/  R2UR UR27, R15 ;  /* 0x000000000f1b72ca */ /* 0x000fe400000e0000 */
[----:B------:R-:W-:-:S02]  /*13180*/  R2UR UR34, R8 ;  /* 0x00000000082272ca */ /* 0x000fc400000e0000 */
        /* <DEDUP_REMOVED lines=28> */
.L_x_3093:
[----:B------:R-:W-:Y:S02]  /*13350*/  SHF.L.U32 R5, R7, 0x1f, RZ ;  /* 0x0000001f07057819 */ /* 0x000fe400000006ff */
[----:B------:R-:W-:-:S04]  /*13360*/  LEA R6, R12, R18, 0x3 ;  /* 0x000000120c067211 */ /* 0x000fc800078e18ff */
[----:B------:R0:W1:Y:S01]  /*13370*/  SYNCS.PHASECHK.TRANS64.TRYWAIT P1, [R6+URZ+0x28850], R5 ;  /* 0x02885005060075a7 */ /* 0x000062000802017f */
[----:B------:R-:W-:Y:S05]  /*13380*/  @!P0 BRA `(.L_x_3094) ;  /* 0x0000000000048947 */ /* 0x000fea0003800000 */
[----:B------:R-:W-:Y:S01]  /*13390*/  BPT.TRAP 0x1 ;  /* 0x000000040000795c */ /* 0x000fe20000300000 */
.L_x_3094:
[----:B-1----:R-:W-:Y:S05]  /*133a0*/  @P1 BRA `(.L_x_3092) ;  /* 0x0000000000081947 */ /* 0x002fea0003800000 */
[----:B------:R-:W1:Y:S02]  /*133b0*/  SYNCS.PHASECHK.TRANS64.TRYWAIT P1, [R6+URZ+0x28850], R5 ;  /* 0x02885005060075a7 */ /* 0x000e64000802017f */
[----:B-1----:R-:W-:Y:S05]  /*133c0*/  @!P1 BRA `(.L_x_3095) ;  /* 0x000000f400209947 */ /* 0x002fea0003800000 */
.L_x_3092:
[----:B01----:R-:W-:Y:S01]  /*133d0*/  VIADD R5, R18, 0x400 ;  /* 0x0000040012057836 */ /* 0x003fe20000000000 */
[----:B------:R-:W-:Y:S05]  /*133e0*/  WARPSYNC.ALL ;  /* 0x0000000000007948 */ /* 0x000fea0003800000 */
[----:B------:R-:W-:Y:S01]  /*133f0*/  SHF.R.U32.HI R5, RZ, 0x4, R5 ;  /* 0x00000004ff057819 */ /* 0x000fe20000011605 */
[----:B------:R-:W-:Y:S01]  /*13400*/  IMAD.MOV.U32 R7, RZ, RZ, 0x40000040 ;  /* 0x40000040ff077424 */ /* 0x000fe200078e00ff */
[----:B------:R-:W-:Y:S01]  /*13410*/  WARPGROUP.ARRIVE ;  /* 0x00000000000079c5 */ /* 0x000fe20000000000 */
[----:B------:R-:W-:-:S05]  /*13420*/  MOV R9, 0x40000040 ;  /* 0x4000004000097802 */ /* 0x000fca0000000f00 */
[----:B------:R-:W0:Y:S01]  /*13430*/  S2R R14, SR_TID.X ;  /* 0x00000000000e7919 */ /* 0x000e220000002100 */
[----:B------:R-:W-:Y:S02]  /*13440*/  LOP3.LUT R5, R5, 0x3fff, RZ, 0xc0, !PT ;  /* 0x00003fff05057812 */ /* 0x000fe400078ec0ff */
[----:B------:R-:W-:Y:S01]  /*13450*/  R2UR UR7, R7 ;  /* 0x00000000070772ca */ /* 0x000fe200000e0000 */
[----:B------:R-:W-:Y:S01]  /*13460*/  IMAD.MOV.U32 R7, RZ, RZ, 0x40000040 ;  /* 0x40000040ff077424 */ /* 0x000fe200078e00ff */
        /* <DEDUP_REMOVED lines=36> */
[C---:B------:R-:W-:Y:S01]  /*136b0*/  VIADD R8, R6.reuse, 0x300 ;  /* 0x0000030006087836 */ /* 0x040fe20000000000 */
[----:B------:R-:W-:Y:S01]  /*136c0*/  R2UR UR7, R9 ;  /* 0x00000000090772ca */ /* 0x000fe200000e0000 */
[----:B------:R-:W-:Y:S01]  /*136d0*/  VIADD R6, R6, 0x380 ;  /* 0x0000038006067836 */ /* 0x000fe20000000000 */
[----:B------:R-:W-:Y:S01]  /*136e0*/  MOV R9, 0x40000040 ;  /* 0x4000004000097802 */ /* 0x000fe20000000f00 */
[----:B------:R-:W-:Y:S02]  /*136f0*/  WARPGROUP.DEPBAR.LE gsb0, 0x0 ;  /* 0x00008000000079c5 */ /* 0x000fe40000010000 */
[----:B------:R-:W-:-:S08]  /*13700*/  WARPGROUP.ARRIVE ;  /* 0x00000000000079c5 */ /* 0x000fd00000000000 */
        /* <DEDUP_REMOVED lines=15> */
.L_x_3096:
[----:B------:R-:W-:Y:S01]  /*13800*/  FMNMX.FTZ R6, R24, R11, !PT ;  /* 0x0000000b18067209 */ /* 0x000fe20007810000 */
[----:B------:R-:W-:Y:S01]  /*13810*/  UMOV UR46, UR44 ;  /* 0x0000002c002e7c82 */ /* 0x000fe20008000000 */
[----:B------:R-:W-:Y:S02]  /*13820*/  FMNMX.FTZ R8, R26, R10, !PT ;  /* 0x0000000a1a087209 */ /* 0x000fe40007810000 */
[----:B0-----:R-:W-:Y:S02]  /*13830*/  FMNMX.FTZ R5, R25, R6, !PT ;  /* 0x0000000619057209 */ /* 0x001fe40007810000 */
        /* <DEDUP_REMOVED lines=71> */
[----:B------:R-:W-:-:S03]  /*13cb0*/  FADD.FTZ R9, -R5, R10 ;  /* 0x0000000a05097221 */ /* 0x000fc60000010100 */
[----:B------:R-:W-:Y:S01]  /*13cc0*/  MUFU.EX2 R7, R11 ;  /* 0x0000000b00077308 */ /* 0x000fe20000000800 */
[----:B------:R-:W-:Y:S01]  /*13cd0*/  FMUL.FTZ R8, R9, UR46 ;  /* 0x0000002e09087c20 */ /* 0x000fe20008410000 */
[----:B------:R-:W-:-:S04]  /*13ce0*/  FMUL.FTZ R9, R6, UR46 ;  /* 0x0000002e06097c20 */ /* 0x000fc80008410000 */
[--C-:B------:R-:W-:Y:S01]  /*13cf0*/  FFMA.FTZ R178, R36, UR46, -R9.reuse ;  /* 0x0000002e24b27c23 */ /* 0x100fe20008010809 */
[----:B------:R-:W-:Y:S01]  /*13d00*/  FMUL.FTZ R36, R5, UR46 ;  /* 0x0000002e05247c20 */ /* 0x000fe20008410000 */
        /* <DEDUP_REMOVED lines=41> */
[--C-:B------:R-:W-:Y:S01]  /*13fa0*/  FFMA.FTZ R40, R59, UR46, -R36.reuse ;  /* 0x0000002e3b287c23 */ /* 0x100fe20008010824 */
[--C-:B------:R-:W-:Y:S01]  /*13fb0*/  FFMA.FTZ R166, R60, UR46, -R9.reuse ;  /* 0x0000002e3ca67c23 */ /* 0x100fe20008010809 */
[----:B------:R-:W-:Y:S01]  /*13fc0*/  FFMA.FTZ R167, R62, UR46, -R36 ;  /* 0x0000002e3ea77c23 */ /* 0x000fe20008010824 */
[--C-:B------:R-:W-:Y:S01]  /*13fd0*/  FFMA.FTZ R21, R61, UR46, -R9.reuse ;  /* 0x0000002e3d157c23 */ /* 0x100fe20008010809 */
[----:B------:R-:W1:Y:S01]  /*13fe0*/  MUFU.EX2 R182, R182 ;  /* 0x000000b600b67308 */ /* 0x000e620000000800 */
[----:B--2---:R-:W-:Y:S01]  /*13ff0*/  FADD.FTZ R27, R157, R26 ;  /* 0x0000001a9d1b7221 */ /* 0x004fe20000010000 */
        /* <DEDUP_REMOVED lines=8> */
[--C-:B------:R-:W-:Y:S01]  /*14080*/  FFMA.FTZ R163, R70, UR46, -R36.reuse ;  /* 0x0000002e46a37c23 */ /* 0x100fe20008010824 */
[--C-:B------:R-:W-:Y:S01]  /*14090*/  FFMA.FTZ R15, R69, UR46, -R9.reuse ;  /* 0x0000002e450f7c23 */ /* 0x100fe20008010809 */
[--C-:B------:R-:W-:Y:S01]  /*140a0*/  FFMA.FTZ R37, R71, UR46, -R36.reuse ;  /* 0x0000002e47257c23 */ /* 0x100fe20008010824 */
[--C-:B------:R-:W-:Y:S01]  /*140b0*/  FFMA.FTZ R156, R72, UR46, -R9.reuse ;  /* 0x0000002e489c7c23 */ /* 0x100fe20008010809 */
[----:B------:R-:W-:Y:S01]  /*140c0*/  FFMA.FTZ R14, R73, UR46, -R9 ;  /* 0x0000002e490e7c23 */ /* 0x000fe20008010809 */
[--C-:B------:R-:W-:Y:S01]  /*140d0*/  FFMA.FTZ R35, R75, UR46, -R36.reuse ;  /* 0x0000002e4b237c23 */ /* 0x100fe20008010824 */
[----:B------:R-:W0:Y:S01]  /*140e0*/  MUFU.EX2 R155, R155 ;  /* 0x0000009b009b7308 */ /* 0x000e220000000800 */
[----:B-1----:R-:W-:Y:S01]  /*140f0*/  FADD.FTZ R26, R182, R27 ;  /* 0x0000001bb61a7221 */ /* 0x002fe20000010000 */
[--C-:B------:R-:W-:Y:S01]  /*14100*/  FFMA.FTZ R158, R76, UR46, -R9.reuse ;  /* 0x0000002e4c9e7c23 */ /* 0x100fe20008010809 */
[--C-:B------:R-:W-:Y:S01]  /*14110*/  FFMA.FTZ R159, R78, UR46, -R36.reuse ;  /* 0x0000002e4e9f7c23 */ /* 0x100fe20008010824 */
[--C-:B------:R-:W-:Y:S01]  /*14120*/  FFMA.FTZ R11, R77, UR46, -R9.reuse ;  /* 0x0000002e4d0b7c23 */ /* 0x100fe20008010809 */
[----:B------:R-:W-:Y:S01]  /*14130*/  FFMA.FTZ R34, R79, UR46, -R36 ;  /* 0x0000002e4f227c23 */ /* 0x000fe20008010824 */
[--C-:B------:R-:W-:Y:S01]  /*14140*/  FFMA.FTZ R152, R80, UR46, -R9.reuse ;  /* 0x0000002e50987c23 */ /* 0x100fe20008010809 */
[----:B------:R-:W-:Y:S01]  /*14150*/  FFMA.FTZ R10, R81, UR46, -R9 ;  /* 0x0000002e510a7c23 */ /* 0x000fe20008010809 */
[----:B------:R-:W1:Y:S01]  /*14160*/  MUFU.EX2 R49, R49 ;  /* 0x0000003100317308 */ /* 0x000e620000000800 */
[----:B--2---:R-:W-:Y:S01]  /*14170*/  FADD.FTZ R0, R183, R0 ;  /* 0x00000000b7007221 */ /* 0x004fe20000010000 */
[----:B------:R-:W-:-:S02]  /*14180*/  IMAD R46, R186, 0x8, R18 ;  /* 0x00000008ba2e7824 */ /* 0x000fc400078e0212 */
[--C-:B------:R-:W-:Y:S01]  /*14190*/  FFMA.FTZ R154, R84, UR46, -R9.reuse ;  /* 0x0000002e549a7c23 */ /* 0x100fe20008010809 */
[----:B------:R-:W-:Y:S02]  /*141a0*/  IMAD.U32 R51, RZ, RZ, UR38 ;  /* 0x00000026ff337e24 */ /* 0x000fe4000f8e00ff */
[----:B------:R-:W-:Y:S01]  /*141b0*/  FFMA.FTZ R9, R85, UR46, -R9 ;  /* 0x0000002e55097c23 */ /* 0x000fe20008010809 */
[----:B------:R-:W-:Y:S01]  /*141c0*/  IADD3 R46, R46, 0x28840, RZ ;  /* 0x000288402e2e7810 */ /* 0x000fe20007ffe0ff */
        /* <DEDUP_REMOVED lines=92> */
[----:B-1----:R-:W-:Y:S01]  /*14790*/  FADD.FTZ R0, R26, R47 ;  /* 0x0000002f1a007221 */ /* 0x002fe20000010000 */
[----:B------:R-:W-:-:S04]  /*147a0*/  PRMT R47, R51, 0x654, R46 ;  /* 0x00000654332f7816 */ /* 0x000fc8000000002e */
[----:B------:R1:W-:Y:S02]  /*147b0*/  SYNCS.ARRIVE.TRANS64.RED.A1T0 RZ, [R47+URZ], RZ ;  /* 0x000000ff2fff79a7 */ /* 0x0003e4000810043f */
[----:B------:R-:W3:Y:S01]  /*147c0*/  MUFU.EX2 R158, R158 ;  /* 0x0000009e009e7308 */ /* 0x000ee20000000800 */
[----:B--2---:R-:W-:-:S07]  /*147d0*/  FADD.FTZ R3, R14, R3 ;  /* 0x000000030e037221 */ /* 0x004fce0000010000 */
[----:B------:R-:W2:Y:S01]  /*147e0*/  MUFU.EX2 R159, R159 ;  /* 0x0000009f009f7308 */ /* 0x000ea20000000800 */
[----:B0-----:R-:W-:-:S07]  /*147f0*/  FADD.FTZ R0, R35, R0 ;  /* 0x0000000023007221 */ /* 0x001fce0000010000 */
[----:B------:R-:W1:Y:S01]  /*14800*/  MUFU.EX2 R11, R11 ;  /* 0x0000000b000b7308 */ /* 0x000e620000000800 */
[----:B---3--:R-:W-:-:S07]  /*14810*/  FADD.FTZ R46, R158, R3 ;  /* 0x000000039e2e7221 */ /* 0x008fce0000010000 */
        /* <DEDUP_REMOVED lines=22> */
.L_x_3097:
[----:B------:R-:W-:Y:S01]  /*14980*/  IMAD R12, R12, 0x8, R18 ;  /* 0x000000080c0c7824 */ /* 0x000fe200078e0212 */
[----:B------:R-:W-:Y:S01]  /*14990*/  ISETP.GT.AND P1, PT, R13, R199, PT ;  /* 0x000000c70d00720c */ /* 0x000fe20003f24270 */
[----:B------:R-:W-:Y:S01]  /*149a0*/  IMAD.U32 R47, RZ, RZ, UR38 ;  /* 0x00000026ff2f7e24 */ /* 0x000fe2000f8e00ff */
[----:B------:R-:W-:Y:S01]  /*149b0*/  F2FP.F16.F32.PACK_AB R180, R157, R180 ;  /* 0x000000b49db4723e */ /* 0x000fe200000000ff */
        /* <DEDUP_REMOVED lines=104> */
.L_x_3086:
[----:B------:R-:W-:Y:S05]  /*15040*/  WARPSYNC.ALL ;  /* 0x0000000000007948 */ /* 0x000fea0003800000 */
[----:B------:R-:W-:Y:S06]  /*15050*/  BAR.ARV 0x8, 0x180 ;  /* 0x0206000000007b1d */ /* 0x000fec0000002000 */
[----:B------:R-:W-:Y:S05]  /*15060*/  @!P0 BRA `(.L_x_3099) ;  /* 0x0000000000048947 */ /* 0x000fea0003800000 */
[----:B------:R-:W-:Y:S01]  /*15070*/  BPT.TRAP 0x1 ;  /* 0x000000040000795c */ /* 0x000fe20000300000 */
.L_x_3099:
[----:B------:R-:W-:Y:S01]  /*15080*/  IMAD R13, R186, 0x8, R18 ;  /* 0x00000008ba0d7824 */ /* 0x000fe200078e0212 */
[----:B------:R-:W-:-:S04]  /*15090*/  SHF.L.U32 R4, R189, 0x1f, RZ ;  /* 0x0000001fbd047819 */ /* 0x000fc800000006ff */
[----:B------:R0:W1:Y:S01]  /*150a0*/  SYNCS.PHASECHK.TRANS64.TRYWAIT P1, [R13+URZ+0x28850], R4 ;  /* 0x028850040d0075a7 */ /* 0x000062000802017f */
[----:B------:R-:W-:Y:S05]  /*150b0*/  @!P0 BRA `(.L_x_3100) ;  /* 0x0000000000048947 */ /* 0x000fea0003800000 */
[----:B------:R-:W-:Y:S01]  /*150c0*/  BPT.TRAP 0x1 ;  /* 0x000000040000795c */ /* 0x000fe20000300000 */
.L_x_3100:
[----:B------:R-:W-:-:S04]  /*150d0*/  IADD3 R18, R18, 0x400, RZ ;  /* 0x0000040012127810 */ /* 0x000fc80007ffe0ff */
[----:B------:R-:W-:-:S04]  /*150e0*/  SHF.R.U32.HI R18, RZ, 0x4, R18 ;  /* 0x00000004ff127819 */ /* 0x000fc80000011612 */
[----:B------:R-:W-:-:S04]  /*150f0*/  LOP3.LUT R18, R18, 0x3fff, RZ, 0xc0, !PT ;  /* 0x00003fff12127812 */ /* 0x000fc800078ec0ff */
[----:B------:R-:W-:Y:S01]  /*15100*/  LOP3.LUT R9, R18, 0x4000000, RZ, 0xfc, !PT ;  /* 0x0400000012097812 */ /* 0x000fe200078efcff */
[----:B-1----:R-:W-:Y:S06]  /*15110*/  @P1 BRA `(.L_x_3101) ;  /* 0x0000000000081947 */ /* 0x002fec0003800000 */
[----:B------:R-:W1:Y:S02]  /*15120*/  SYNCS.PHASECHK.TRANS64.TRYWAIT P1, [R13+URZ+0x28850], R4 ;  /* 0x028850040d0075a7 */ /* 0x000e64000802017f */
[----:B-1----:R-:W-:Y:S05]  /*15130*/  @!P1 BRA `(.L_x_3102) ;  /* 0x000000d400d89947 */ /* 0x002fea0003800000 */
.L_x_3101:
[----:B------:R-:W-:Y:S01]  /*15140*/  IMAD R8, R186, 0x800, R9 ;  /* 0x00000800ba087824 */ /* 0x000fe200078e0209 */
[----:B------:R-:W-:Y:S05]  /*15150*/  WARPSYNC.ALL ;  /* 0x0000000000007948 */ /* 0x000fea0003800000 */
[----:B------:R-:W-:Y:S01]  /*15160*/  IMAD.MOV.U32 R9, RZ, RZ, 0x40000040 ;  /* 0x40000040ff097424 */ /* 0x000fe200078e00ff */
[C---:B------:R-:W-:Y:S01]  /*15170*/  R2UR UR6, R8.reuse ;  /* 0x00000000080672ca */ /* 0x040fe200000e0000 */
[----:B------:R-:W-:Y:S01]  /*15180*/  WARPGROUP.ARRIVE ;  /* 0x00000000000079c5 */ /* 0x000fe20000000000 */
[----:B------:R-:W-:Y:S01]  /*15190*/  VIADD R10, R8, 0x80 ;  /* 0x00000080080a7836 */ /* 0x000fe20000000000 */
[----:B01----:R-:W0:Y:S01]  /*151a0*/  SHFL.BFLY PT, R4, R3, 0x2, 0x1f ;  /* 0x0c401f0003047f89 */ /* 0x003e2200000e0000 */
[----:B------:R-:W-:Y:S01]  /*151b0*/  R2UR UR7, R9 ;  /* 0x00000000090772ca */ /* 0x000fe200000e0000 */
[----:B------:R-:W-:Y:S01]  /*151c0*/  IMAD.MOV.U32 R11, RZ, RZ, 0x40000040 ;  /* 0x40000040ff0b7424 */ /* 0x000fe200078e00ff */
[----:B------:R-:W-:Y:S01]  /*151d0*/  MOV R21, UR46 ;  /* 0x0000002e00157c02 */ /* 0x000fe20008000f00 */
[----:B------:R-:W-:Y:S01]  /*151e0*/  IMAD.MOV.U32 R9, RZ, RZ, 0x40000040 ;  /* 0x40000040ff097424 */ /* 0x000fe200078e00ff */
[----:B------:R-:W1:Y:S09]  /*151f0*/  SHFL.BFLY PT, R7, R0, 0x2, 0x1f ;  /* 0x0c401f0000077f89 */ /* 0x000e7200000e0000 */
[----:B------:R-:W-:Y:S01]  /*15200*/  HGMMA.64x128x16.F32 R88, R180, gdesc[UR4].tnspB, R88, gsb0 ;  /* 0x41e00004b4587df0 */ /* 0x000fe20008000858 */
[----:B------:R-:W-:-:S02]  /*15210*/  R2UR UR6, R10 ;  /* 0x000000000a0672ca */ /* 0x000fc400000e0000 */
[----:B------:R-:W-:Y:S01]  /*15220*/  R2UR UR7, R11 ;  /* 0x000000000b0772ca */ /* 0x000fe200000e0000 */
[----:B------:R-:W-:Y:S01]  /*15230*/  IMAD.MOV.U32 R11, RZ, RZ, 0x40000040 ;  /* 0x40000040ff0b7424 */ /* 0x000fe200078e00ff */
[----:B------:R-:W-:Y:S01]  /*15240*/  IADD3 R10, R8, 0x100, RZ ;  /* 0x00000100080a7810 */ /* 0x000fe20007ffe0ff */
[----:B0-----:R-:W-:Y:S01]  /*15250*/  FADD.FTZ R4, R4, R3 ;  /* 0x0000000304047221 */ /* 0x001fe20000010000 */
[----:B------:R-:W-:Y:S01]  /*15260*/  IMAD.MOV.U32 R3, RZ, RZ, -0x800000 ;  /* 0xff800000ff037424 */ /* 0x000fe200078e00ff */
        /* <DEDUP_REMOVED lines=27> */
[----:B------:R-:W-:Y:S01]  /*15420*/  IMAD.MOV.U32 R11, RZ, RZ, 0x40000040 ;  /* 0x40000040ff0b7424 */ /* 0x000fe200078e00ff */
[----:B------:R-:W-:Y:S01]  /*15430*/  IADD3 R8, R8, 0x380, RZ ;  /* 0x0000038008087810 */ /* 0x000fe20007ffe0ff */
[----:B------:R-:W-:Y:S02]  /*15440*/  WARPGROUP.DEPBAR.LE gsb0, 0x0 ;  /* 0x00008000000079c5 */ /* 0x000fe40000010000 */
[----:B------:R-:W-:-:S08]  /*15450*/  WARPGROUP.ARRIVE ;  /* 0x00000000000079c5 */ /* 0x000fd00000000000 */
[----:B------:R-:W-:Y:S01]  /*15460*/  HGMMA.64x128x16.F32 R88, R160, gdesc[UR4].tnspB, R88, gsb0 ;  /* 0x41e00004a0587df0 */ /* 0x000fe20008000858 */
[----:B------:R-:W-:Y:S02]  /*15470*/  R2UR UR6, R10 ;  /* 0x000000000a0672ca */ /* 0x000fe400000e0000 */
[----:B------:R-:W-:Y:S01]  /*15480*/  R2UR UR7, R11 ;  /* 0x000000000b0772ca */ /* 0x000fe200000e0000 */
[----:B------:R-:W-:Y:S01]  /*15490*/  IMAD.MOV.U32 R11, RZ, RZ, RZ ;  /* 0x000000ffff0b7224 */ /* 0x000fe200078e00ff */
[----:B------:R-:W-:Y:S02]  /*154a0*/  WARPGROUP.DEPBAR.LE gsb0, 0x0 ;  /* 0x00008000000079c5 */ /* 0x000fe40000010000 */
[----:B------:R-:W-:-:S09]  /*154b0*/  WARPGROUP.ARRIVE ;  /* 0x00000000000079c5 */ /* 0x000fd20000000000 */
[----:B------:R-:W-:Y:S01]  /*154c0*/  HGMMA.64x128x16.F32 R88, R156, gdesc[UR4].tnspB, R88, gsb0 ;  /* 0x41e000049c587df0 */ /* 0x000fe20008000858 */
[----:B------:R-:W-:Y:S01]  /*154d0*/  R2UR UR6, R8 ;  /* 0x00000000080672ca */ /* 0x000fe200000e0000 */
[----:B-1----:R-:W-:Y:S01]  /*154e0*/  FADD.FTZ R8, R7, R0 ;  /* 0x0000000007087221 */ /* 0x002fe20000010000 */
[----:B------:R-:W-:Y:S01]  /*154f0*/  R2UR UR7, R9 ;  /* 0x00000000090772ca */ /* 0x000fe200000e0000 */
[----:B------:R-:W0:Y:S01]  /*15500*/  SHFL.BFLY PT, R7, R4, 0x1, 0x1f ;  /* 0x0c201f0004077f89 */ /* 0x000e2200000e0000 */
[----:B------:R-:W-:-:S03]  /*15510*/  IMAD.MOV.U32 R0, RZ, RZ, -0x800000 ;  /* 0xff800000ff007424 */ /* 0x000fc600078e00ff */
[----:B------:R-:W1:Y:S01]  /*15520*/  SHFL.BFLY PT, R9, R8, 0x1, 0x1f ;  /* 0x0c201f0008097f89 */ /* 0x000e6200000e0000 */
[----:B0-----:R-:W-:Y:S01]  /*15530*/  FADD.FTZ R14, R4, R7 ;  /* 0x00000007040e7221 */ /* 0x001fe20000010000 */
[----:B------:R-:W-:Y:S02]  /*15540*/  IMAD.MOV.U32 R7, RZ, RZ, RZ ;  /* 0x000000ffff077224 */ /* 0x000fe400078e00ff */
[----:B-1----:R-:W-:Y:S02]  /*15550*/  FADD.FTZ R15, R8, R9 ;  /* 0x00000009080f7221 */ /* 0x002fe40000010000 */
[----:B------:R-:W-:Y:S01]  /*15560*/  FSETP.NE.FTZ.AND P1, PT, R14, RZ, PT ;  /* 0x000000ff0e00720b */ /* 0x000fe20003f35000 */
[----:B------:R-:W-:Y:S02]  /*15570*/  IMAD.U32 R9, RZ, RZ, UR46 ;  /* 0x0000002eff097e24 */ /* 0x000fe4000f8e00ff */
[----:B------:R-:W-:-:S10]  /*15580*/  FSETP.NE.FTZ.AND P2, PT, R15, RZ, PT ;  /* 0x000000ff0f00720b */ /* 0x000fd40003f55000 */
[----:B------:R-:W0:Y:S01]  /*15590*/  @P1 MUFU.LG2 R10, R14 ;  /* 0x0000000e000a1308 */ /* 0x000e220000000c00 */
[----:B------:R-:W-:Y:S02]  /*155a0*/  @P1 FMUL.FTZ R9, R9, 0.69314718246459960938 ;  /* 0x3f31721809091820 */ /* 0x000fe40000410000 */
[----:B------:R-:W-:-:S05]  /*155b0*/  @P2 FMUL.FTZ R21, R21, 0.69314718246459960938 ;  /* 0x3f31721815152820 */ /* 0x000fca0000410000 */
        /* <DEDUP_REMOVED lines=9> */
[----:B------:R-:W-:Y:S03]  /*15650*/  HGMMA.64x128x16.F32 R88, R152, gdesc[UR4].tnspB, R88, gsb0 ;  /* 0x41e0000498587df0 */ /* 0x000fe60008000858 */
[----:B------:R-:W-:Y:S02]  /*15660*/  WARPGROUP.DEPBAR.LE gsb0, 0x0 ;  /* 0x00008000000079c5 */ /* 0x000fe40000010000 */
[----:B--23--:R-:W-:Y:S05]  /*15670*/  @!P0 BRA `(.L_x_3103) ;  /* 0x0000000000048947 */ /* 0x00cfea0003800000 */
[----:B------:R-:W-:Y:S01]  /*15680*/  BPT.TRAP 0x1 ;  /* 0x000000040000795c */ /* 0x000fe20000300000 */
.L_x_3103:
[----:B------:R-:W-:Y:S01]  /*15690*/  VIADD R4, R13, 0x28860 ;  /* 0x000288600d047836 */ /* 0x000fe20000000000 */
[----:B------:R-:W-:Y:S01]  /*156a0*/  IADD3 R186, R186, 0x1, RZ ;  /* 0x00000001baba7810 */ /* 0x000fe20007ffe0ff */
[----:B------:R-:W-:Y:S02]  /*156b0*/  IMAD.U32 R5, RZ, RZ, UR38 ;  /* 0x00000026ff057e24 */ /* 0x000fe4000f8e00ff */
[-C--:B------:R-:W-:Y:S01]  /*156c0*/  FMUL.FTZ R20, R88, R7.reuse ;  /* 0x0000000758147220 */ /* 0x080fe20000410000 */
[-C--:B------:R-:W-:Y:S01]  /*156d0*/  FMUL.FTZ R21, R89, R7.reuse ;  /* 0x0000000759157220 */ /* 0x080fe20000410000 */
[----:B------:R-:W-:Y:S01]  /*156e0*/  ISETP.NE.AND P1, PT, R186, 0x2, PT ;  /* 0x00000002ba00780c */ /* 0x000fe20003f25270 */
        /* <DEDUP_REMOVED lines=13> */
[----:B-1----:R-:W-:Y:S01]  /*157c0*/  SEL R4, RZ, 0x1, P1 ;  /* 0x00000001ff047807 */ /* 0x002fe20000800000 */
        /* <DEDUP_REMOVED lines=20> */
[-C--:B0-----:R-:W-:Y:S01]  /*15910*/  FMUL.FTZ R90, R90, R11.reuse ;  /* 0x0000000b5a5a7220 */ /* 0x081fe20000410000 */
        /* <DEDUP_REMOVED lines=34> */
.L_x_3014:
        /* <DEDUP_REMOVED lines=13> */
[----:B------:R-:W4:Y:S01]  /*15c10*/  S2R R9, SR_SWINHI ;  /* 0x0000000000097919 */ /* 0x000f220000002f00 */
[----:B------:R-:W-:Y:S02]  /*15c20*/  F2FP.F16.F32.PACK_AB R36, R137, R136 ;  /* 0x000000888924723e */ /* 0x000fe400000000ff */
[----:B------:R-:W-:Y:S02]  /*15c30*/  MOV R40, R18 ;  /* 0x0000001200287202 */ /* 0x000fe40000000f00 */
[----:B----4-:R-:W-:-:S03]  /*15c40*/  MOV R41, R9 ;  /* 0x0000000900297202 */ /* 0x010fc60000000f00 */
[----:B--2---:R-:W-:-:S03]  /*15c50*/  IMAD.WIDE R12, R8, 0x2, R40 ;  /* 0x00000002080c7825 */ /* 0x004fc600078e0228 */
[C---:B------:R-:W-:Y:S02]  /*15c60*/  IADD3 R37, P0, R12.reuse, 0x40, RZ ;  /* 0x000000400c257810 */ /* 0x040fe40007f1e0ff */
[----:B------:R-:W-:Y:S02]  /*15c70*/  IADD3 R35, P5, R12, 0x20, RZ ;  /* 0x000000200c237810 */ /* 0x000fe40007fbe0ff */
[----:B------:R-:W-:Y:S01]  /*15c80*/  LOP3.LUT R8, R37, 0x380, RZ, 0xc0, !PT ;  /* 0x0000038025087812 */ /* 0x000fe200078ec0ff */
[--C-:B------:R-:W-:Y:S01]  /*15c90*/  IMAD.X R31, RZ, RZ, R13.reuse, P0 ;  /* 0x000000ffff1f7224 */ /* 0x100fe200000e060d */
[C---:B------:R-:W-:Y:S01]  /*15ca0*/  ISETP.NE.AND P0, PT, R208.reuse, RZ, PT ;  /* 0x000000ffd000720c */ /* 0x040fe20003f05270 */
[----:B------:R-:W-:Y:S01]  /*15cb0*/  IMAD.X R29, RZ, RZ, R13, P5 ;  /* 0x000000ffff1d7224 */ /* 0x000fe200028e060d */
[----:B---3--:R-:W-:Y:S02]  /*15cc0*/  LOP3.LUT R4, R35, 0x380, RZ, 0xc0, !PT ;  /* 0x0000038023047812 */ /* 0x008fe400078ec0ff */
[----:B------:R-:W-:Y:S01]  /*15cd0*/  SEL R208, R208, UR4, P0 ;  /* 0x00000004d0d07c07 */ /* 0x000fe20008000000 */
[----:B------:R-:W-:Y:S05]  /*15ce0*/  WARPSYNC.ALL ;  /* 0x0000000000007948 */ /* 0x000fea0003800000 */
[C---:B------:R-:W-:Y:S01]  /*15cf0*/  LOP3.LUT R15, R12.reuse, 0x380, RZ, 0xc0, !PT ;  /* 0x000003800c0f7812 */ /* 0x040fe200078ec0ff */
[----:B------:R-:W-:Y:S01]  /*15d00*/  ULDC.64 UR6, c[0x0][0xc08] ;  /* 0x0003020000067ab9 */ /* 0x000fe20000000a00 */
[----:B------:R-:W-:Y:S01]  /*15d10*/  IADD3 R39, P1, R12, 0x60, RZ ;  /* 0x000000600c277810 */ /* 0x000fe20007f3e0ff */
[----:B------:R-:W-:Y:S01]  /*15d20*/  ULDC.64 UR4, c[0x0][0xc00] ;  /* 0x0003000000047ab9 */ /* 0x000fe20000000a00 */
[----:B------:R-:W-:-:S02]  /*15d30*/  SHF.R.U64 R4, R4, 0x3, RZ ;  /* 0x0000000304047819 */ /* 0x000fc400000012ff */
[----:B------:R-:W-:Y:S01]  /*15d40*/  SHF.R.U64 R8, R8, 0x3, RZ ;  /* 0x0000000308087819 */ /* 0x000fe200000012ff */
[--C-:B------:R-:W-:Y:S01]  /*15d50*/  IMAD.X R27, RZ, RZ, R13.reuse, P1 ;  /* 0x000000ffff1b7224 */ /* 0x100fe200008e060d */
[C---:B-1----:R-:W-:Y:S02]  /*15d60*/  IADD3 R43, P2, R12.reuse, 0x4000, RZ ;  /* 0x000040000c2b7810 */ /* 0x042fe40007f5e0ff */
[C---:B------:R-:W-:Y:S02]  /*15d70*/  IADD3 R45, P3, R12.reuse, 0x4020, RZ ;  /* 0x000040200c2d7810 */ /* 0x040fe40007f7e0ff */
[----:B------:R-:W-:Y:S02]  /*15d80*/  SHF.R.U64 R15, R15, 0x3, RZ ;  /* 0x000000030f0f7819 */ /* 0x000fe400000012ff */
[C---:B------:R-:W-:Y:S01]  /*15d90*/  IADD3 R47, P4, R12.reuse, 0x4040, RZ ;  /* 0x000040400c2f7810 */ /* 0x040fe20007f9e0ff */
[----:B------:R-:W-:Y:S01]  /*15da0*/  IMAD.X R11, RZ, RZ, R13, P3 ;  /* 0x000000ffff0b7224 */ /* 0x000fe200018e060d */
[----:B------:R-:W-:-:S02]  /*15db0*/  IADD3 R32, P5, R12, 0x4060, RZ ;  /* 0x000040600c207810 */ /* 0x000fc40007fbe0ff */
[----:B------:R-:W-:Y:S01]  /*15dc0*/  LOP3.LUT R10, R39, 0x380, RZ, 0xc0, !PT ;  /* 0x00000380270a7812 */ /* 0x000fe200078ec0ff */
[--C-:B------:R-:W-:Y:S01]  /*15dd0*/  IMAD.X R9, RZ, RZ, R13.reuse, P4 ;  /* 0x000000ffff097224 */ /* 0x100fe200020e060d */
[----:B------:R-:W-:Y:S01]  /*15de0*/  LOP3.LUT R28, R4, R35, RZ, 0x3c, !PT ;  /* 0x00000023041c7212 */ /* 0x000fe200078e3cff */
[----:B------:R-:W-:Y:S01]  /*15df0*/  IMAD.X R33, RZ, RZ, R13, P5 ;  /* 0x000000ffff217224 */ /* 0x000fe200028e060d */
[----:B------:R-:W-:Y:S02]  /*15e00*/  LOP3.LUT R30, R8, R37, RZ, 0x3c, !PT ;  /* 0x00000025081e7212 */ /* 0x000fe400078e3cff */
[----:B------:R-:W-:Y:S02]  /*15e10*/  LOP3.LUT R12, R15, R12, RZ, 0x3c, !PT ;  /* 0x0000000c0f0c7212 */ /* 0x000fe400078e3cff */
[----:B------:R-:W-:Y:S02]  /*15e20*/  LOP3.LUT R4, R43, 0x380, RZ, 0xc0, !PT ;  /* 0x000003802b047812 */ /* 0x000fe400078ec0ff */
[----:B------:R-:W-:-:S02]  /*15e30*/  LOP3.LUT R8, R45, 0x380, RZ, 0xc0, !PT ;  /* 0x000003802d087812 */ /* 0x000fc400078ec0ff */
[----:B------:R-:W-:Y:S02]  /*15e40*/  LOP3.LUT R14, R47, 0x380, RZ, 0xc0, !PT ;  /* 0x000003802f0e7812 */ /* 0x000fe400078ec0ff */
[----:B------:R-:W-:Y:S02]  /*15e50*/  LOP3.LUT R15, R32, 0x380, RZ, 0xc0, !PT ;  /* 0x00000380200f7812 */ /* 0x000fe400078ec0ff */
[----:B------:R-:W-:Y:S02]  /*15e60*/  SHF.R.U64 R10, R10, 0x3, RZ ;  /* 0x000000030a0a7819 */ /* 0x000fe400000012ff */
[----:B------:R-:W-:Y:S02]  /*15e70*/  SHF.R.U64 R4, R4, 0x3, RZ ;  /* 0x0000000304047819 */ /* 0x000fe400000012ff */
[----:B------:R-:W-:Y:S02]  /*15e80*/  SHF.R.U64 R8, R8, 0x3, RZ ;  /* 0x0000000308087819 */ /* 0x000fe400000012ff */
[----:B------:R-:W-:-:S02]  /*15e90*/  SHF.R.U64 R14, R14, 0x3, RZ ;  /* 0x000000030e0e7819 */ /* 0x000fc400000012ff */
[----:B------:R-:W-:Y:S02]  /*15ea0*/  SHF.R.U64 R15, R15, 0x3, RZ ;  /* 0x000000030f0f7819 */ /* 0x000fe400000012ff */
[----:B------:R-:W-:Y:S02]  /*15eb0*/  LOP3.LUT R26, R10, R39, RZ, 0x3c, !PT ;  /* 0x000000270a1a7212 */ /* 0x000fe400078e3cff */
[----:B-----5:R-:W-:Y:S02]  /*15ec0*/  LOP3.LUT R24, R4, R43, RZ, 0x3c, !PT ;  /* 0x0000002b04187212 */ /* 0x020fe400078e3cff */
[----:B------:R-:W-:Y:S02]  /*15ed0*/  LOP3.LUT R10, R8, R45, RZ, 0x3c, !PT ;  /* 0x0000002d080a7212 */ /* 0x000fe400078e3cff */
[----:B------:R-:W-:Y:S02]  /*15ee0*/  IADD3.X R25, RZ, R13, RZ, P2, !PT ;  /* 0x0000000dff197210 */ /* 0x000fe400017fe4ff */
[----:B------:R-:W-:-:S02]  /*15ef0*/  LOP3.LUT R8, R14, R47, RZ, 0x3c, !PT ;  /* 0x0000002f0e087212 */ /* 0x000fc400078e3cff */
[----:B------:R-:W-:Y:S02]  /*15f00*/  LOP3.LUT R32, R15, R32, RZ, 0x3c, !PT ;  /* 0x000000200f207212 */ /* 0x000fe400078e3cff */
[----:B------:R-:W-:Y:S02]  /*15f10*/  MOV R4, R12 ;  /* 0x0000000c00047202 */ /* 0x000fe40000000f00 */
[----:B------:R-:W-:Y:S02]  /*15f20*/  F2FP.F16.F32.PACK_AB R12, R21, R20 ;  /* 0x00000014150c723e */ /* 0x000fe400000000ff */
[----:B------:R-:W-:Y:S02]  /*15f30*/  F2FP.F16.F32.PACK_AB R13, R91, R90 ;  /* 0x0000005a5b0d723e */ /* 0x000fe400000000ff */
[----:B------:R-:W-:Y:S02]  /*15f40*/  F2FP.F16.F32.PACK_AB R14, R93, R92 ;  /* 0x0000005c5d0e723e */ /* 0x000fe400000000ff */
[----:B------:R-:W-:Y:S01]  /*15f50*/  F2FP.F16.F32.PACK_AB R15, R95, R94 ;  /* 0x0000005e5f0f723e */ /* 0x000fe200000000ff */
[----:B------:R-:W-:Y:S01]  /*15f60*/  BAR.SYNC.DEFER_BLOCKING 0x1, 0x100 ;  /* 0x0044000000007b1d */ /* 0x000fe20000010000 */
[----:B------:R-:W-:-:S02]  /*15f70*/  MOV R43, R10 ;  /* 0x0000000a002b7202 */ /* 0x000fc40000000f00 */
[----:B------:R-:W-:Y:S02]  /*15f80*/  MOV R42, R8 ;  /* 0x00000008002a7202 */ /* 0x000fe40000000f00 */
[----:B------:R-:W-:Y:S02]  /*15f90*/  MOV R37, R28 ;  /* 0x0000001c00257202 */ /* 0x000fe40000000f00 */
[----:B------:R-:W-:Y:S02]  /*15fa0*/  F2FP.F16.F32.PACK_AB R8, R97, R96 ;  /* 0x000000606108723e */ /* 0x000fe400000000ff */
[----:B------:R-:W-:Y:S02]  /*15fb0*/  F2FP.F16.F32.PACK_AB R9, R99, R98 ;  /* 0x000000626309723e */ /* 0x000fe400000000ff */
[----:B------:R-:W-:Y:S02]  /*15fc0*/  F2FP.F16.F32.PACK_AB R10, R101, R100 ;  /* 0x00000064650a723e */ /* 0x000fe400000000ff */
[----:B------:R-:W-:-:S02]  /*15fd0*/  F2FP.F16.F32.PACK_AB R11, R103, R102 ;  /* 0x00000066670b723e */ /* 0x000fc400000000ff */
[----:B------:R-:W-:Y:S02]  /*15fe0*/  MOV R38, R30 ;  /* 0x0000001e00267202 */ /* 0x000fe40000000f00 */
[----:B------:R-:W-:Y:S02]  /*15ff0*/  MOV R39, R26 ;  /* 0x0000001a00277202 */ /* 0x000fe40000000f00 */
[----:B------:R-:W-:Y:S02]  /*16000*/  MOV R44, R24 ;  /* 0x00000018002c7202 */ /* 0x000fe40000000f00 */
[----:B------:R-:W-:Y:S02]  /*16010*/  F2FP.F16.F32.PACK_AB R24, R113, R112 ;  /* 0x000000707118723e */ /* 0x000fe400000000ff */
[----:B------:R-:W-:Y:S01]  /*16020*/  F2FP.F16.F32.PACK_AB R25, R115, R114 ;  /* 0x000000727319723e */ /* 0x000fe200000000ff */
[----:B------:R1:W-:Y:S01]  /*16030*/  STSM.16.M88.4 [R4], R12 ;  /* 0x0000000c04007844 */ /* 0x0003e20000000200 */
[----:B------:R-:W-:-:S02]  /*16040*/  F2FP.F16.F32.PACK_AB R26, R117, R116 ;  /* 0x00000074751a723e */ /* 0x000fc400000000ff */
[----:B------:R-:W-:Y:S01]  /*16050*/  F2FP.F16.F32.PACK_AB R27, R119, R118 ;  /* 0x00000076771b723e */ /* 0x000fe200000000ff */
[----:B------:R2:W-:Y:S01]  /*16060*/  STSM.16.M88.4 [R37], R8 ;  /* 0x0000000825007844 */ /* 0x0005e20000000200 */
[----:B------:R-:W-:Y:S02]  /*16070*/  F2FP.F16.F32.PACK_AB R28, R121, R120 ;  /* 0x00000078791c723e */ /* 0x000fe400000000ff */
[----:B------:R-:W-:Y:S02]  /*16080*/  F2FP.F16.F32.PACK_AB R29, R123, R122 ;  /* 0x0000007a7b1d723e */ /* 0x000fe400000000ff */
[----:B------:R-:W-:Y:S02]  /*16090*/  F2FP.F16.F32.PACK_AB R30, R125, R124 ;  /* 0x0000007c7d1e723e */ /* 0x000fe400000000ff */
[----:B------:R-:W-:Y:S02]  /*160a0*/  F2FP.F16.F32.PACK_AB R31, R127, R126 ;  /* 0x0000007e7f1f723e */ /* 0x000fe400000000ff */
[----:B------:R-:W-:-:S02]  /*160b0*/  F2FP.F16.F32.PACK_AB R35, R135, R134 ;  /* 0x000000868723723e */ /* 0x000fc400000000ff */
[----:B------:R-:W-:Y:S02]  /*160c0*/  ISETP.NE.U32.AND P0, PT, RZ, UR4, PT ;  /* 0x00000004ff007c0c */ /* 0x000fe4000bf05070 */
[----:B-1----:R-:W-:Y:S02]  /*160d0*/  F2FP.F16.F32.PACK_AB R12, R105, R104 ;  /* 0x00000068690c723e */ /* 0x002fe400000000ff */
[----:B------:R-:W-:Y:S02]  /*160e0*/  F2FP.F16.F32.PACK_AB R13, R107, R106 ;  /* 0x0000006a6b0d723e */ /* 0x000fe400000000ff */
[----:B------:R-:W-:Y:S02]  /*160f0*/  F2FP.F16.F32.PACK_AB R14, R109, R108 ;  /* 0x0000006c6d0e723e */ /* 0x000fe400000000ff */
[----:B------:R-:W-:Y:S02]  /*16100*/  F2FP.F16.F32.PACK_AB R15, R111, R110 ;  /* 0x0000006e6f0f723e */ /* 0x000fe400000000ff */
[----:B------:R-:W-:-:S02]  /*16110*/  MOV R4, R32 ;  /* 0x0000002000047202 */ /* 0x000fc40000000f00 */
[----:B------:R-:W-:Y:S01]  /*16120*/  F2FP.F16.F32.PACK_AB R32, R129, R128 ;  /* 0x000000808120723e */ /* 0x000fe200000000ff */
[----:B------:R1:W-:Y:S01]  /*16130*/  STSM.16.M88.4 [R38], R12 ;  /* 0x0000000c26007844 */ /* 0x0003e20000000200 */
[----:B------:R-:W-:Y:S02]  /*16140*/  F2FP.F16.F32.PACK_AB R33, R131, R130 ;  /* 0x000000828321723e */ /* 0x000fe400000000ff */
[----:B--2---:R-:W-:Y:S01]  /*16150*/  F2FP.F16.F32.PACK_AB R37, R139, R138 ;  /* 0x0000008a8b25723e */ /* 0x004fe200000000ff */
[----:B------:R2:W-:Y:S01]  /*16160*/  STSM.16.M88.4 [R39], R24 ;  /* 0x0000001827007844 */ /* 0x0005e20000000200 */
[----:B------:R-:W-:Y:S02]  /*16170*/  F2FP.F16.F32.PACK_AB R8, R145, R144 ;  /* 0x000000909108723e */ /* 0x000fe400000000ff */
[----:B------:R-:W-:Y:S01]  /*16180*/  F2FP.F16.F32.PACK_AB R9, R147, R146 ;  /* 0x000000929309723e */ /* 0x000fe200000000ff */
[----:B------:R3:W-:Y:S01]  /*16190*/  STSM.16.M88.4 [R44], R28 ;  /* 0x0000001c2c007844 */ /* 0x0007e20000000200 */
[----:B------:R-:W-:-:S02]  /*161a0*/  F2FP.F16.F32.PACK_AB R10, R149, R148 ;  /* 0x00000094950a723e */ /* 0x000fc400000000ff */
[----:B------:R-:W-:Y:S01]  /*161b0*/  F2FP.F16.F32.PACK_AB R11, R151, R150 ;  /* 0x00000096970b723e */ /* 0x000fe200000000ff */
[----:B------:R-:W-:Y:S01]  /*161c0*/  STSM.16.M88.4 [R43], R32 ;  /* 0x000000202b007844 */ /* 0x000fe20000000200 */
[----:B------:R-:W-:Y:S02]  /*161d0*/  ISETP.NE.U32.AND P3, PT, RZ, UR6, PT ;  /* 0x00000006ff007c0c */ /* 0x000fe4000bf65070 */
[----:B------:R-:W-:Y:S01]  /*161e0*/  ISETP.NE.AND.EX P0, PT, RZ, UR5, PT, P0 ;  /* 0x00000005ff007c0c */ /* 0x000fe2000bf05300 */
[----:B-1----:R-:W-:Y:S01]  /*161f0*/  IMAD.MOV.U32 R12, RZ, RZ, RZ ;  /* 0x000000ffff0c7224 */ /* 0x002fe200078e00ff */
[----:B------:R-:W-:Y:S02]  /*16200*/  F2FP.F16.F32.PACK_AB R38, R141, R140 ;  /* 0x0000008c8d26723e */ /* 0x000fe400000000ff */
[----:B------:R-:W-:Y:S02]  /*16210*/  IADD3 R14, P1, R210, UR4, RZ ;  /* 0x00000004d20e7c10 */ /* 0x000fe4000ff3e0ff */
[----:B--2---:R-:W-:-:S02]  /*16220*/  F2FP.F16.F32.PACK_AB R39, R143, R142 ;  /* 0x0000008e8f27723e */ /* 0x004fc400000000ff */
[----:B------:R-:W-:Y:S02]  /*16230*/  ISETP.NE.AND.EX P3, PT, RZ, UR7, PT, P3 ;  /* 0x00000007ff007c0c */ /* 0x000fe4000bf65330 */
[----:B------:R-:W-:Y:S01]  /*16240*/  IADD3.X R15, R211, UR5, RZ, P1, !PT ;  /* 0x00000005d30f7c10 */ /* 0x000fe20008ffe4ff */
[----:B------:R-:W-:Y:S04]  /*16250*/  STSM.16.M88.4 [R42], R36 ;  /* 0x000000242a007844 */ /* 0x000fe80000000200 */
[----:B------:R1:W-:Y:S01]  /*16260*/  STSM.16.M88.4 [R4], R8 ;  /* 0x0000000804007844 */ /* 0x0003e20000000200 */
[----:B------:R-:W-:Y:S05]  /*16270*/  BAR.SYNC.DEFER_BLOCKING 0x1, 0x100 ;  /* 0x0044000000007b1d */ /* 0x000fea0000010000 */
[----:B------:R-:W-:Y:S01]  /*16280*/  @P3 IADD3 R210, P1, R210, UR6, RZ ;  /* 0x00000006d2d23c10 */ /* 0x000fe2000ff3e0ff */
[----:B------:R-:W-:-:S03]  /*16290*/  ULDC UR6, c[0x0][0xa88] ;  /* 0x0002a20000067ab9 */ /* 0x000fc60000000800 */
[----:B------:R-:W-:Y:S02]  /*162a0*/  @P3 IADD3.X R211, R211, UR7, RZ, P1, !PT ;  /* 0x00000007d3d33c10 */ /* 0x000fe40008ffe4ff */
[----:B------:R-:W-:Y:S01]  /*162b0*/  MOV R13, UR6 ;  /* 0x00000006000d7c02 */ /* 0x000fe20008000f00 */
[----:B---3--:R-:W-:Y:S01]  /*162c0*/  IMAD.MOV.U32 R30, RZ, RZ, 0x9b8 ;  /* 0x000009b8ff1e7424 */ /* 0x008fe200078e00ff */
[----:B------:R-:W-:Y:S01]  /*162d0*/  ISETP.GT.AND P2, PT, R208, 0x1, PT ;  /* 0x00000001d000780c */ /* 0x000fe20003f44270 */
[----:B-1----:R-:W1:Y:S01]  /*162e0*/  LDC R4, c[0x0][0xbe8] ;  /* 0x0002fa00ff047b82 */ /* 0x002e620000000800 */
[----:B------:R2:W5:Y:S04]  /*162f0*/  @P0 LDG.E R12, desc[UR42][R14.64] ;  /* 0x0000002a0e0c0981 */ /* 0x000568000c1e1900 */
[----:B------:R2:W5:Y:S01]  /*16300*/  @P3 LDG.E R13, desc[UR42][R210.64] ;  /* 0x0000002ad20d3981 */ /* 0x000562000c1e1900 */
[----:B------:R-:W-:-:S04]  /*16310*/  SEL R30, R30, 0x978, P2 ;  /* 0x000009781e1e7807 */ /* 0x000fc80001000000 */
[----:B------:R2:W3:Y:S01]  /*16320*/  LDC.64 R26, c[0x0][R30+0x220] ;  /* 0x000088001e1a7b82 */ /* 0x0004e20000000a00 */
[----:B-1----:R-:W-:-:S07]  /*16330*/  ISETP.NE.AND P1, PT, R4, 0x1, PT ;  /* 0x000000010400780c */ /* 0x002fce0003f25270 */
[----:B------:R2:W1:Y:S08]  /*16340*/  LDC.64 R24, c[0x0][R30+0x218] ;  /* 0x000086001e187b82 */ /* 0x0004700000000a00 */
[----:B------:R2:W4:Y:S01]  /*16350*/  LDC.64 R8, c[0x0][R30+0x228] ;  /* 0x00008a001e087b82 */ /* 0x0005220000000a00 */
[----:B---3--:R-:W-:Y:S05]  /*16360*/  @P3 BRA `(.L_x_3106) ;  /* 0x0000000000103947 */ /* 0x008fea0003800000 */
[----:B------:R-:W-:Y:S05]  /*16370*/  @!P0 BRA `(.L_x_3106) ;  /* 0x00000000000c8947 */ /* 0x000fea0003800000 */
[----:B------:R-:W3:Y:S04]  /*16380*/  LDG.E R10, desc[UR42][R14.64] ;  /* 0x0000002a0e0a7981 */ /* 0x000ee8000c1e1900 */
[----:B-----5:R-:W3:Y:S02]  /*16390*/  LDG.E R13, desc[UR42][R14.64+0x4] ;  /* 0x0000042a0e0d7981 */ /* 0x020ee4000c1e1900 */
[----:B---3--:R-:W-:-:S07]  /*163a0*/  IMAD.IADD R13, R13, 0x1, -R10 ;  /* 0x000000010d0d7824 */ /* 0x008fce00078e0a0a */
.L_x_3106:
[----:B------:R-:W3:Y:S01]  /*163b0*/  LDL R36, [R1+0x14] ;  /* 0x0000140001247983 */ /* 0x000ee20000100800 */
[----:B--2---:R-:W2:Y:S01]  /*163c0*/  LDC.64 R14, c[0x0][R30+0x210] ;  /* 0x000084001e0e7b82 */ /* 0x004ea20000000a00 */
[----:B------:R-:W-:Y:S01]  /*163d0*/  ISETP.NE.U32.AND P0, PT, RZ, UR4, PT ;  /* 0x00000004ff007c0c */ /* 0x000fe2000bf05070 */
[-C--:B-1----:R-:W-:Y:S01]  /*163e0*/  IMAD R31, R25, R188.reuse, RZ ;  /* 0x000000bc191f7224 */ /* 0x082fe200078e02ff */
[----:B------:R-:W-:Y:S01]  /*163f0*/  SEL R29, R212, RZ, P2 ;  /* 0x000000ffd41d7207 */ /* 0x000fe20001000000 */
[----:B------:R-:W-:Y:S01]  /*16400*/  IMAD.WIDE.U32 R24, R24, R188, RZ ;  /* 0x000000bc18187225 */ /* 0x000fe200078e00ff */
[----:B------:R-:W-:-:S03]  /*16410*/  ISETP.NE.AND.EX P0, PT, RZ, UR5, PT, P0 ;  /* 0x00000005ff007c0c */ /* 0x000fc6000bf05300 */
[----:B------:R-:W1:Y:S01]  /*16420*/  @P1 LDC R32, c[0x0][0xbec] ;  /* 0x0002fb00ff201b82 */ /* 0x000e620000000800 */
[----:B------:R-:W-:Y:S01]  /*16430*/  SEL R209, R209, RZ, !P0 ;  /* 0x000000ffd1d17207 */ /* 0x000fe20004000000 */
[----:B------:R-:W-:Y:S01]  /*16440*/  IMAD.IADD R35, R206, 0x1, R192 ;  /* 0x00000001ce237824 */ /* 0x000fe200078e02c0 */
[----:B------:R-:W-:Y:S01]  /*16450*/  SEL R219, R219, RZ, !P0 ;  /* 0x000000ffdbdb7207 */ /* 0x000fe20004000000 */
[----:B------:R-:W-:Y:S02]  /*16460*/  IMAD.IADD R34, R25, 0x1, R31 ;  /* 0x0000000119227824 */ /* 0x000fe400078e021f */
[----:B------:R-:W-:Y:S02]  /*16470*/  IMAD R27, R27, R209, RZ ;  /* 0x000000d11b1b7224 */ /* 0x000fe400078e02ff */
[----:B------:R-:W0:Y:S01]  /*16480*/  @P1 LDC R33, c[0x0][0xbf0] ;  /* 0x0002fc00ff211b82 */ /* 0x000e220000000800 */
[----:B----4-:R-:W-:Y:S01]  /*16490*/  IMAD R31, R9, R29, RZ ;  /* 0x0000001d091f7224 */ /* 0x010fe200078e02ff */
[----:B-----5:R-:W-:Y:S01]  /*164a0*/  SHF.R.S32.HI R9, RZ, 0x1f, R12 ;  /* 0x0000001fff097819 */ /* 0x020fe2000001140c */
[----:B------:R-:W-:-:S02]  /*164b0*/  IMAD R219, R26, R219, R27 ;  /* 0x000000db1adb7224 */ /* 0x000fc400078e021b */
[----:B------:R-:W-:-:S03]  /*164c0*/  IMAD.WIDE.U32 R26, R26, R209, RZ ;  /* 0x000000d11a1a7225 */ /* 0x000fc600078e00ff */
[----:B------:R-:W4:Y:S01]  /*164d0*/  LDC.64 R10, c[0x0][0xba8] ;  /* 0x0002ea00ff0a7b82 */ /* 0x000f220000000a00 */
[----:B------:R-:W-:Y:S01]  /*164e0*/  IADD3 R28, P0, P3, R26, R24, R12 ;  /* 0x000000181a1c7210 */ /* 0x000fe20007b1e00c */
[----:B------:R-:W-:Y:S01]  /*164f0*/  IMAD.WIDE.U32 R24, R8, R29, RZ ;  /* 0x0000001d08187225 */ /* 0x000fe200078e00ff */
[----:B------:R-:W-:-:S03]  /*16500*/  IADD3 R219, R27, R219, RZ ;  /* 0x000000db1bdb7210 */ /* 0x000fc60007ffe0ff */
[----:B------:R-:W-:Y:S01]  /*16510*/  IMAD.MOV.U32 R27, RZ, RZ, R35 ;  /* 0x000000ffff1b7224 */ /* 0x000fe200078e0023 */
[----:B------:R-:W-:Y:S01]  /*16520*/  IADD3.X R29, R219, R34, R9, P0, P3 ;  /* 0x00000022db1d7210 */ /* 0x000fe200007e6409 */
[----:B-1----:R-:W-:-:S04]  /*16530*/  @P1 IMAD.HI.U32 R26, R35, R32, RZ ;  /* 0x00000020231a1227 */ /* 0x002fc800078e00ff */
[----:B------:R-:W-:Y:S01]  /*16540*/  IMAD.IADD R31, R25, 0x1, R31 ;  /* 0x00000001191f7824 */ /* 0x000fe200078e021f */
[----:B0-----:R-:W-:-:S04]  /*16550*/  @P1 SHF.R.U32.HI R27, RZ, R33, R26 ;  /* 0x00000021ff1b1219 */ /* 0x001fc8000001161a */
[----:B------:R-:W-:Y:S01]  /*16560*/  IADD3 R24, P0, P3, R27, R28, R24 ;  /* 0x0000001c1b187210 */ /* 0x000fe20007b1e018 */
[--C-:B------:R-:W-:Y:S01]  /*16570*/  IMAD.MOV R33, RZ, RZ, -R27.reuse ;  /* 0x000000ffff217224 */ /* 0x100fe200078e0a1b */
[----:B------:R-:W-:Y:S01]  /*16580*/  SHF.R.S32.HI R8, RZ, 0x1f, R27 ;  /* 0x0000001fff087819 */ /* 0x000fe2000001141b */
[----:B----4-:R-:W0:Y:S02]  /*16590*/  @!P2 LDC R10, c[0x0][0xb50] ;  /* 0x0002d400ff0aab82 */ /* 0x010e240000000800 */
[----:B------:R-:W-:Y:S01]  /*165a0*/  IMAD R27, R4, R33, R35 ;  /* 0x00000021041b7224 */ /* 0x000fe200078e0223 */
[----:B------:R-:W-:-:S03]  /*165b0*/  IADD3.X R25, R8, R29, R31, P0, P3 ;  /* 0x0000001d08197210 */ /* 0x000fc600007e641f */
[----:B--2---:R-:W-:Y:S01]  /*165c0*/  IMAD R8, R15, R27, RZ ;  /* 0x0000001b0f087224 */ /* 0x004fe200078e02ff */
[----:B------:R-:W-:Y:S01]  /*165d0*/  SHF.R.S32.HI R29, RZ, 0x1f, R27 ;  /* 0x0000001fff1d7819 */ /* 0x000fe2000001141b */
[----:B------:R-:W1:Y:S04]  /*165e0*/  @!P2 LDC R11, c[0x0][0xb54] ;  /* 0x0002d500ff0bab82 */ /* 0x000e680000000800 */
[C---:B------:R-:W-:Y:S02]  /*165f0*/  IMAD R29, R14.reuse, R29, R8 ;  /* 0x0000001d0e1d7224 */ /* 0x040fe400078e0208 */
[----:B------:R-:W-:-:S04]  /*16600*/  IMAD.WIDE.U32 R14, R14, R27, R24 ;  /* 0x0000001b0e0e7225 */ /* 0x000fc800078e0018 */
[----:B------:R-:W-:Y:S01]  /*16610*/  IMAD.IADD R8, R15, 0x1, R29 ;  /* 0x000000010f087824 */ /* 0x000fe200078e021d */
[----:B0-----:R-:W-:-:S05]  /*16620*/  LEA R24, P0, R14, R10, 0x2 ;  /* 0x0000000a0e187211 */ /* 0x001fca00078010ff */
[----:B------:R-:W-:Y:S01]  /*16630*/  SHFL.IDX PT, R10, R24, RZ, 0x1c1f ;  /* 0x001c1fff180a7589 */ /* 0x000fe200000e0000 */
[----:B-1----:R-:W-:Y:S01]  /*16640*/  LEA.HI.X R26, R14, R11, R8, 0x2, P0 ;  /* 0x0000000b0e1a7211 */ /* 0x002fe200000f1408 */
[----:B------:R-:W-:Y:S02]  /*16650*/  IMAD R8, R13, R4, RZ ;  /* 0x000000040d087224 */ /* 0x000fe400078e02ff */
[----:B------:R-:W-:Y:S01]  /*16660*/  SHFL.IDX PT, R14, R24, 0x1, 0x1c1f ;  /* 0x003c1f00180e7f89 */ /* 0x000fe200000e0000 */
[----:B------:R-:W-:-:S03]  /*16670*/  LOP3.LUT P0, RZ, R220, 0x3, RZ, 0xc0, !PT ;  /* 0x00000003dcff7812 */ /* 0x000fc6000780c0ff */
[----:B------:R-:W0:Y:S04]  /*16680*/  SHFL.IDX PT, R11, R26, RZ, 0x1c1f ;  /* 0x001c1fff1a0b7589 */ /* 0x000e2800000e0000 */
[----:B------:R-:W1:Y:S01]  /*16690*/  SHFL.IDX PT, R15, R26, 0x1, 0x1c1f ;  /* 0x003c1f001a0f7f89 */ /* 0x000e6200000e0000 */
[----:B---3--:R-:W-:-:S04]  /*166a0*/  IADD3 R27, R36, R192, RZ ;  /* 0x000000c0241b7210 */ /* 0x008fc80007ffe0ff */
[C---:B------:R-:W-:Y:S01]  /*166b0*/  ISETP.GE.OR P3, PT, R27.reuse, R8, P0 ;  /* 0x000000081b00720c */ /* 0x040fe20000766670 */
[----:B------:R-:W-:-:S05]  /*166c0*/  VIADD R25, R27, 0x8 ;  /* 0x000000081b197836 */ /* 0x000fca0000000000 */
[----:B------:R-:W-:-:S07]  /*166d0*/  ISETP.GE.OR P0, PT, R25, R8, P0 ;  /* 0x000000081900720c */ /* 0x000fce0000706670 */
[----:B0-----:R0:W-:Y:S06]  /*166e0*/  @!P3 ST.E desc[UR42][R10.64], R3 ;  /* 0x000000030a00b985 */ /* 0x0011ec000c10192a */
[----:B-1----:R0:W-:Y:S01]  /*166f0*/  @!P0 ST.E desc[UR42][R14.64], R0 ;  /* 0x000000000e008985 */ /* 0x0021e2000c10192a */
[----:B------:R-:W-:Y:S05]  /*16700*/  @P2 BRA `(.L_x_3107) ;  /* 0x0000000800a42947 */ /* 0x000fea0003800000 */
[----:B------:R-:W-:Y:S01]  /*16710*/  IMAD.SHL.U32 R36, R187, 0x40, RZ ;  /* 0x00000040bb247824 */ /* 0x000fe200078e00ff */
[----:B------:R-:W1:Y:S01]  /*16720*/  @P1 LDC R13, c[0x0][0xbec] ;  /* 0x0002fb00ff0d1b82 */ /* 0x000e620000000800 */
[----:B------:R-:W-:Y:S02]  /*16730*/  ULDC.64 UR4, c[0x0][0xaa0] ;  /* 0x0002a80000047ab9 */ /* 0x000fe40000000a00 */
[----:B0-----:R-:W-:-:S04]  /*16740*/  IMAD.IADD R3, R16, 0x1, R36 ;  /* 0x0000000110037824 */ /* 0x001fc800078e0224 */
[----:B------:R-:W-:Y:S01]  /*16750*/  IMAD.WIDE R40, R3, 0x2, R40 ;  /* 0x0000000203287825 */ /* 0x000fe200078e0228 */
[----:B------:R-:W0:Y:S02]  /*16760*/  @P1 LDC R15, c[0x0][0xbf0] ;  /* 0x0002fc00ff0f1b82 */ /* 0x000e240000000800 */
[C---:B------:R-:W-:Y:S02]  /*16770*/  IADD3 R29, P5, R40.reuse, 0x1000, RZ ;  /* 0x00001000281d7810 */ /* 0x040fe40007fbe0ff */
[----:B------:R-:W-:Y:S02]  /*16780*/  IADD3 R33, P0, R40, 0x2000, RZ ;  /* 0x0000200028217810 */ /* 0x000fe40007f1e0ff */
[----:B------:R-:W-:Y:S02]  /*16790*/  LOP3.LUT R28, R29, 0x380, RZ, 0xc0, !PT ;  /* 0x000003801d1c7812 */ /* 0x000fe400078ec0ff */
[----:B------:R-:W-:Y:S02]  /*167a0*/  LOP3.LUT R32, R33, 0x380, RZ, 0xc0, !PT ;  /* 0x0000038021207812 */ /* 0x000fe400078ec0ff */
[----:B------:R-:W-:-:S02]  /*167b0*/  SHF.R.U64 R28, R28, 0x3, RZ ;  /* 0x000000031c1c7819 */ /* 0x000fc400000012ff */
[----:B------:R-:W-:Y:S02]  /*167c0*/  SHF.R.U64 R32, R32, 0x3, RZ ;  /* 0x0000000320207819 */ /* 0x000fe400000012ff */
[----:B------:R-:W-:Y:S01]  /*167d0*/  LOP3.LUT R28, R28, R29, RZ, 0x3c, !PT ;  /* 0x0000001d1c1c7212 */ /* 0x000fe200078e3cff */
[----:B------:R-:W-:Y:S01]  /*167e0*/  IMAD.X R29, RZ, RZ, R41, P5 ;  /* 0x000000ffff1d7224 */ /* 0x000fe200028e0629 */
[----:B------:R-:W-:Y:S02]  /*167f0*/  LOP3.LUT R32, R32, R33, RZ, 0x3c, !PT ;  /* 0x0000002120207212 */ /* 0x000fe400078e3cff */
[C---:B------:R-:W-:Y:S02]  /*16800*/  IADD3 R37, P2, R40.reuse, 0x3000, RZ ;  /* 0x0000300028257810 */ /* 0x040fe40007f5e0ff */
[C---:B------:R-:W-:Y:S01]  /*16810*/  IADD3 R43, P3, R40.reuse, 0x4000, RZ ;  /* 0x00004000282b7810 */ /* 0x040fe20007f7e0ff */
[----:B------:R-:W-:Y:S01]  /*16820*/  IMAD R9, R9, UR4, RZ ;  /* 0x0000000409097c24 */ /* 0x000fe2000f8e02ff */
[----:B------:R-:W-:Y:S01]  /*16830*/  IADD3 R45, P4, R40, 0x5000, RZ ;  /* 0x00005000282d7810 */ /* 0x000fe20007f9e0ff */
[----:B------:R-:W-:Y:S01]  /*16840*/  IMAD.WIDE.U32 R10, R12, UR4, RZ ;  /* 0x000000040c0a7c25 */ /* 0x000fe2000f8e00ff */
[----:B------:R-:W-:Y:S01]  /*16850*/  IADD3 R49, P5, R40, 0x6000, RZ ;  /* 0x0000600028317810 */ /* 0x000fe20007fbe0ff */
[----:B------:R-:W5:Y:S01]  /*16860*/  LD.E.128 R28, desc[UR42][R28.64] ;  /* 0x0000002a1c1c7980 */ /* 0x000f62000c101d00 */
[----:B------:R-:W-:-:S02]  /*16870*/  IADD3.X R33, RZ, R41, RZ, P0, !PT ;  /* 0x00000029ff217210 */ /* 0x000fc400007fe4ff */
[C---:B------:R-:W-:Y:S02]  /*16880*/  IADD3 R3, P0, R40.reuse, 0x7000, RZ ;  /* 0x0000700028037810 */ /* 0x040fe40007f1e0ff */
[----:B------:R-:W-:Y:S02]  /*16890*/  LOP3.LUT R36, R37, 0x380, RZ, 0xc0, !PT ;  /* 0x0000038025247812 */ /* 0x000fe400078ec0ff */
[----:B------:R-:W-:Y:S02]  /*168a0*/  LOP3.LUT R42, R43, 0x380, RZ, 0xc0, !PT ;  /* 0x000003802b2a7812 */ /* 0x000fe400078ec0ff */
[----:B------:R-:W-:Y:S01]  /*168b0*/  LOP3.LUT R25, R40, 0x380, RZ, 0xc0, !PT ;  /* 0x0000038028197812 */ /* 0x000fe200078ec0ff */
[----:B------:R-:W-:Y:S01]  /*168c0*/  IMAD R9, R12, UR5, R9 ;  /* 0x000000050c097c24 */ /* 0x000fe2000f8e0209 */
[----:B------:R-:W-:Y:S01]  /*168d0*/  LOP3.LUT R44, R45, 0x380, RZ, 0xc0, !PT ;  /* 0x000003802d2c7812 */ /* 0x000fe200078ec0ff */
[----:B------:R-:W-:Y:S01]  /*168e0*/  ULDC.64 UR4, c[0x0][0xae8] ;  /* 0x0002ba0000047ab9 */ /* 0x000fe20000000a00 */
[----:B------:R-:W-:Y:S01]  /*168f0*/  LOP3.LUT R48, R49, 0x380, RZ, 0xc0, !PT ;  /* 0x0000038031307812 */ /* 0x000fe200078ec0ff */
[----:B------:R-:W5:Y:S01]  /*16900*/  LD.E.128 R32, desc[UR42][R32.64] ;  /* 0x0000002a20207980 */ /* 0x000f62000c101d00 */
[----:B------:R-:W-:-:S02]  /*16910*/  LOP3.LUT R0, R3, 0x380, RZ, 0xc0, !PT ;  /* 0x0000038003007812 */ /* 0x000fc400078ec0ff */
[----:B------:R-:W-:Y:S02]  /*16920*/  SHF.R.U64 R36, R36, 0x3, RZ ;  /* 0x0000000324247819 */ /* 0x000fe400000012ff */
[----:B------:R-:W-:Y:S02]  /*16930*/  SHF.R.U64 R42, R42, 0x3, RZ ;  /* 0x000000032a2a7819 */ /* 0x000fe400000012ff */
[----:B------:R-:W-:Y:S02]  /*16940*/  SHF.R.U64 R44, R44, 0x3, RZ ;  /* 0x000000032c2c7819 */ /* 0x000fe400000012ff */
[----:B------:R-:W-:Y:S02]  /*16950*/  SHF.R.U64 R48, R48, 0x3, RZ ;  /* 0x0000000330307819 */ /* 0x000fe400000012ff */
[----:B------:R-:W-:Y:S02]  /*16960*/  SHF.R.U64 R25, R25, 0x3, RZ ;  /* 0x0000000319197819 */ /* 0x000fe400000012ff */
[----:B------:R-:W-:-:S02]  /*16970*/  SHF.R.U64 R0, R0, 0x3, RZ ;  /* 0x0000000300007819 */ /* 0x000fc400000012ff */
        /* <DEDUP_REMOVED lines=10> */
[----:B------:R-:W-:Y:S01]  /*16a20*/  IADD3.X R53, RZ, R41, RZ, P0, !PT ;  /* 0x00000029ff357210 */ /* 0x000fe200007fe4ff */
[----:B------:R-:W-:Y:S01]  /*16a30*/  IMAD.IADD R11, R11, 0x1, R9 ;  /* 0x000000010b0b7824 */ /* 0x000fe200078e0209 */
[----:B------:R-:W-:Y:S01]  /*16a40*/  LOP3.LUT R52, R0, R3, RZ, 0x3c, !PT ;  /* 0x0000000300347212 */ /* 0x000fe200078e3cff */
[----:B------:R-:W-:Y:S01]  /*16a50*/  IMAD R3, R207, 0x20, R187 ;  /* 0x00000020cf037824 */ /* 0x000fe200078e02bb */
[----:B------:R-:W5:Y:S01]  /*16a60*/  LD.E.128 R36, desc[UR42][R36.64] ;  /* 0x0000002a24247980 */ /* 0x000f62000c101d00 */
[----:B------:R-:W-:-:S03]  /*16a70*/  IMAD.WIDE.U32 R10, R188, UR4, R10 ;  /* 0x00000004bc0a7c25 */ /* 0x000fc6000f8e000a */
[----:B------:R-:W5:Y:S01]  /*16a80*/  LD.E.128 R24, desc[UR42][R24.64] ;  /* 0x0000002a18187980 */ /* 0x000f62000c101d00 */
[----:B------:R-:W-:-:S03]  /*16a90*/  IMAD.IADD R14, R192, 0x1, R3 ;  /* 0x00000001c00e7824 */ /* 0x000fc600078e0203 */
[----:B------:R-:W5:Y:S01]  /*16aa0*/  LD.E.128 R40, desc[UR42][R42.64] ;  /* 0x0000002a2a287980 */ /* 0x000f62000c101d00 */
[----:B------:R-:W-:-:S03]  /*16ab0*/  SHF.R.S32.HI R12, RZ, 0x1f, R209 ;  /* 0x0000001fff0c7819 */ /* 0x000fc600000114d1 */
[----:B------:R-:W5:Y:S04]  /*16ac0*/  LD.E.128 R44, desc[UR42][R44.64] ;  /* 0x0000002a2c2c7980 */ /* 0x000f68000c101d00 */
[----:B------:R-:W5:Y:S04]  /*16ad0*/  LD.E.128 R48, desc[UR42][R48.64] ;  /* 0x0000002a30307980 */ /* 0x000f68000c101d00 */
[----:B------:R-:W5:Y:S01]  /*16ae0*/  LD.E.128 R52, desc[UR42][R52.64] ;  /* 0x0000002a34347980 */ /* 0x000f62000c101d00 */
[----:B------:R-:W-:Y:S01]  /*16af0*/  @!PT LDS RZ, [RZ] ;  /* 0x00000000fffff984 */ /* 0x000fe20000000800 */
[----:B------:R-:W-:Y:S01]  /*16b00*/  @!PT LDS RZ, [RZ] ;  /* 0x00000000fffff984 */ /* 0x000fe20000000800 */
[----:B------:R-:W-:Y:S01]  /*16b10*/  @!PT LDS RZ, [RZ] ;  /* 0x00000000fffff984 */ /* 0x000fe20000000800 */
[----:B------:R-:W-:Y:S01]  /*16b20*/  @!PT LDS RZ, [RZ] ;  /* 0x00000000fffff984 */ /* 0x000fe20000000800 */
[----:B------:R2:W-:Y:S06]  /*16b30*/  MEMBAR.ALL.CTA ;  /* 0x0000000000007992 */ /* 0x0005ec0000008000 */
[----:B--2---:R-:W2:Y:S01]  /*16b40*/  FENCE.VIEW.ASYNC.S ;  /* 0x00000000000073c6 */ /* 0x004ea20000000000 */
[----:B------:R-:W-:Y:S01]  /*16b50*/  IMAD R11, R188, UR5, R11 ;  /* 0x00000005bc0b7c24 */ /* 0x000fe2000f8e020b */
[----:B------:R-:W-:Y:S01]  /*16b60*/  ULDC.64 UR4, c[0x0][0xaf0] ;  /* 0x0002bc0000047ab9 */ /* 0x000fe20000000a00 */
[----:B-1----:R-:W-:Y:S01]  /*16b70*/  @P1 IMAD.HI.U32 R0, R14, R13, RZ ;  /* 0x0000000d0e001227 */ /* 0x002fe200078e00ff */
[----:B------:R-:W-:-:S03]  /*16b80*/  MOV R3, R14 ;  /* 0x0000000e00037202 */ /* 0x000fc60000000f00 */
[----:B------:R-:W-:Y:S01]  /*16b90*/  IMAD R12, R12, UR4, RZ ;  /* 0x000000040c0c7c24 */ /* 0x000fe2000f8e02ff */
[----:B0-----:R-:W-:Y:S01]  /*16ba0*/  @P1 SHF.R.U32.HI R3, RZ, R15, R0 ;  /* 0x0000000fff031219 */ /* 0x001fe20000011600 */
[----:B------:R-:W-:-:S04]  /*16bb0*/  IMAD.WIDE.U32 R10, R209, UR4, R10 ;  /* 0x00000004d10a7c25 */ /* 0x000fc8000f8e000a */
[----:B------:R-:W-:Y:S01]  /*16bc0*/  IMAD R13, R209, UR5, R12 ;  /* 0x00000005d10d7c24 */ /* 0x000fe2000f8e020c */
[----:B------:R-:W-:Y:S01]  /*16bd0*/  SHF.R.S32.HI R9, RZ, 0x1f, R3 ;  /* 0x0000001fff097819 */ /* 0x000fe20000011403 */
[----:B------:R-:W-:Y:S01]  /*16be0*/  VIADD R0, R18, 0x28820 ;  /* 0x0002882012007836 */ /* 0x000fe20000000000 */
[----:B------:R-:W-:Y:S01]  /*16bf0*/  ULDC.64 UR4, c[0x0][0xae0] ;  /* 0x0002b80000047ab9 */ /* 0x000fe20000000a00 */
[----:B------:R-:W-:Y:S02]  /*16c00*/  IMAD.IADD R11, R11, 0x1, R13 ;  /* 0x000000010b0b7824 */ /* 0x000fe400078e020d */
[----:B------:R-:W-:Y:S01]  /*16c10*/  IMAD.MOV R13, RZ, RZ, -R3 ;  /* 0x000000ffff0d7224 */ /* 0x000fe200078e0a03 */
[----:B------:R-:W-:Y:S01]  /*16c20*/  PRMT R0, RZ, 0x654, R0 ;  /* 0x00000654ff007816 */ /* 0x000fe20000000000 */
[----:B------:R-:W-:Y:S02]  /*16c30*/  IMAD R12, R9, UR4, RZ ;  /* 0x00000004090c7c24 */ /* 0x000fe4000f8e02ff */
[----:B------:R-:W-:Y:S01]  /*16c40*/  IMAD R9, R4, R13, R14 ;  /* 0x0000000d04097224 */ /* 0x000fe200078e020e */
[----:B--2---:R0:W-:Y:S01]  /*16c50*/  SYNCS.ARRIVE.TRANS64.RED.A1T0 RZ, [R0+URZ], RZ ;  /* 0x000000ff00ff79a7 */ /* 0x0041e2000810043f */
[----:B------:R-:W-:-:S02]  /*16c60*/  IMAD R13, R3, UR5, R12 ;  /* 0x00000005030d7c24 */ /* 0x000fc4000f8e020c */
        /* <DEDUP_REMOVED lines=12> */
[----:B------:R-:W-:Y:S01]  /*16d30*/  IMAD.IADD R21, R187, 0x1, R192 ;  /* 0x00000001bb157824 */ /* 0x000fe200078e02c0 */
[----:B------:R-:W-:Y:S06]  /*16d40*/  BRA.DIV UR4, `(.L_x_3108) ;  /* 0x000000ba04e87947 */ /* 0x000fec000b800000 */
[----:B------:R0:W1:Y:S04]  /*16d50*/  SHFL.IDX PT, R3, R4, RZ, 0x181f ;  /* 0x00181fff04037589 */ /* 0x00006800000e0000 */
[----:B------:R0:W2:Y:S02]  /*16d60*/  SHFL.IDX PT, R14, R0, RZ, 0x181f ;  /* 0x00181fff000e7589 */ /* 0x0000a400000e0000 */
.L_x_3364:
        /* <DEDUP_REMOVED lines=12> */
.L_x_3110:
[----:B------:R-:W-:Y:S05]  /*16e30*/  BSYNC B1 ;  /* 0x0000000000017941 */ /* 0x000fea0003800000 */
.L_x_3109:
[----:B------:R-:W-:-:S03]  /*16e40*/  UMOV UR4, 0xffffffff ;  /* 0xffffffff00047882 */ /* 0x000fc60000000000 */
[----:B------:R-:W-:Y:S05]  /*16e50*/  BRA.DIV UR4, `(.L_x_3111) ;  /* 0x000000ba04d87947 */ /* 0x000fea000b800000 */
[----:B-1----:R1:W4:Y:S04]  /*16e60*/  SHFL.IDX PT, R3, R4, 0x1, 0x181f ;  /* 0x00381f0004037f89 */ /* 0x00232800000e0000 */
[----:B--23--:R1:W2:Y:S02]  /*16e70*/  SHFL.IDX PT, R14, R0, 0x1, 0x181f ;  /* 0x00381f00000e7f89 */ /* 0x00c2a400000e0000 */
.L_x_3368:
        /* <DEDUP_REMOVED lines=11> */
[----:B-----5:R3:W-:Y:S04]  /*16f30*/  @!P2 ST.E.128 desc[UR42][R10.64], R28 ;  /* 0x0000001c0a00a985 */ /* 0x0207e8000c101d2a */
[----:B------:R3:W-:Y:S02]  /*16f40*/  @!P3 ST.E.128 desc[UR42][R14.64], R44 ;  /* 0x0000002c0e00b985 */ /* 0x0007e4000c101d2a */
.L_x_3113:
[----:B------:R-:W-:Y:S05]  /*16f50*/  BSYNC B1 ;  /* 0x0000000000017941 */ /* 0x000fea0003800000 */
.L_x_3112:
[----:B------:R-:W-:-:S03]  /*16f60*/  UMOV UR4, 0xffffffff ;  /* 0xffffffff00047882 */ /* 0x000fc60000000000 */
[----:B------:R-:W-:Y:S05]  /*16f70*/  BRA.DIV UR4, `(.L_x_3114) ;  /* 0x000000ba04d87947 */ /* 0x000fea000b800000 */
[----:B----4-:R4:W0:Y:S04]  /*16f80*/  SHFL.IDX PT, R3, R4, 0x2, 0x181f ;  /* 0x00581f0004037f89 */ /* 0x01082800000e0000 */
[----:B--23--:R4:W2:Y:S02]  /*16f90*/  SHFL.IDX PT, R14, R0, 0x2, 0x181f ;  /* 0x00581f00000e7f89 */ /* 0x00c8a400000e0000 */
.L_x_3372:
        /* <DEDUP_REMOVED lines=11> */
[----:B-----5:R3:W-:Y:S04]  /*17050*/  @!P2 ST.E.128 desc[UR42][R10.64], R32 ;  /* 0x000000200a00a985 */ /* 0x0207e8000c101d2a */
[----:B------:R3:W-:Y:S02]  /*17060*/  @!P3 ST.E.128 desc[UR42][R14.64], R48 ;  /* 0x000000300e00b985 */ /* 0x0007e4000c101d2a */
.L_x_3116:
[----:B------:R-:W-:Y:S05]  /*17070*/  BSYNC B1 ;  /* 0x0000000000017941 */ /* 0x000fea0003800000 */
.L_x_3115:
[----:B------:R-:W-:-:S03]  /*17080*/  UMOV UR4, 0xffffffff ;  /* 0xffffffff00047882 */ /* 0x000fc60000000000 */
[----:B------:R-:W-:Y:S05]  /*17090*/  BRA.DIV UR4, `(.L_x_3117) ;  /* 0x000000ba04d87947 */ /* 0x000fea000b800000 */
[----:B0-----:R0:W0:Y:S04]  /*170a0*/  SHFL.IDX PT, R3, R4, 0x3, 0x181f ;  /* 0x00781f0004037f89 */ /* 0x00102800000e0000 */
[----:B--23--:R2:W3:Y:S02]  /*170b0*/  SHFL.IDX PT, R14, R0, 0x3, 0x181f ;  /* 0x00781f00000e7f89 */ /* 0x00c4e400000e0000 */
.L_x_3376:
[----:B------:R-:W-:-:S05]  /*170c0*/  VIADD R9, R21, 0x60 ;  /* 0x0000006015097836 */ /* 0x000fca0000000000 */
[----:B------:R-:W-:-:S13]  /*170d0*/  ISETP.GE.AND P0, PT, R9, R8, PT ;  /* 0x000000080900720c */ /* 0x000fda0003f06270 */
[----:B------:R-:W-:Y:S05]  /*170e0*/  @P0 BRA `(.L_x_3118) ;  /* 0x0000001800640947 */ /* 0x000fea0003800000 */
[----:B------:R-:W-:Y:S02]  /*170f0*/  ULDC UR4, c[0x0][0xac8] ;  /* 0x0002b20000047ab9 */ /* 0x000fe40000000800 */
[----:B------:R-:W-:-:S13]  /*17100*/  ISETP.GE.AND P1, PT, R16, UR4, PT ;  /* 0x0000000410007c0c */ /* 0x000fda000bf26270 */
[----:B---3--:R-:W-:-:S04]  /*17110*/  @!P1 LEA R8, P0, R16, R14, 0x1 ;  /* 0x0000000e10089211 */ /* 0x008fc800078008ff */
[----:B0-----:R-:W-:Y:S02]  /*17120*/  @!P1 LEA.HI.X R9, R16, R3, R17, 0x1, P0 ;  /* 0x0000000310099211 */ /* 0x001fe400000f0c11 */
[----:B------:R-:W-:-:S03]  /*17130*/  ISETP.GE.AND P0, PT, R2, UR4, PT ;  /* 0x0000000402007c0c */ /* 0x000fc6000bf06270 */
[----:B-----5:R0:W-:Y:S10]  /*17140*/  @!P1 ST.E.128 desc[UR42][R8.64], R36 ;  /* 0x0000002408009985 */ /* 0x0201f4000c101d2a */
[----:B------:R-:W-:Y:S05]  /*17150*/  @P0 BRA `(.L_x_3118) ;  /* 0x0000001800480947 */ /* 0x000fea0003800000 */
[----:B------:R-:W-:-:S04]  /*17160*/  LEA R14, P0, R2, R14, 0x1 ;  /* 0x0000000e020e7211 */ /* 0x000fc800078008ff */
[----:B------:R-:W-:-:S05]  /*17170*/  LEA.HI.X R15, R2, R3, R184, 0x1, P0 ;  /* 0x00000003020f7211 */ /* 0x000fca00000f0cb8 */
[----:B------:R3:W-:Y:S01]  /*17180*/  ST.E.128 desc[UR42][R14.64], R52 ;  /* 0x000000340e007985 */ /* 0x0007e2000c101d2a */
[----:B------:R-:W-:Y:S05]  /*17190*/  BRA `(.L_x_3118) ;  /* 0x0000001800387947 */ /* 0x000fea0003800000 */
.L_x_3107:
[----:B0-----:R-:W0:Y:S01]  /*171a0*/  @P1 LDC R14, c[0x0][0xbec] ;  /* 0x0002fb00ff0e1b82 */ /* 0x001e220000000800 */
[----:B------:R-:W-:Y:S01]  /*171b0*/  ULDC.64 UR4, c[0x0][0xb08] ;  /* 0x0002c20000047ab9 */ /* 0x000fe20000000a00 */
[----:B------:R-:W-:Y:S01]  /*171c0*/  SHF.R.S32.HI R0, RZ, 0x1f, R209 ;  /* 0x0000001fff007819 */ /* 0x000fe200000114d1 */
[----:B------:R-:W-:Y:S01]  /*171d0*/  IMAD R9, R9, UR4, RZ ;  /* 0x0000000409097c24 */ /* 0x000fe2000f8e02ff */
[----:B------:R-:W-:Y:S01]  /*171e0*/  ULDC.64 UR6, c[0x0][0xb30] ;  /* 0x0002cc0000067ab9 */ /* 0x000fe20000000a00 */
[C---:B------:R-:W-:Y:S01]  /*171f0*/  IMAD.WIDE.U32 R10, R12.reuse, UR4, RZ ;  /* 0x000000040c0a7c25 */ /* 0x040fe2000f8e00ff */
[C---:B------:R-:W-:Y:S02]  /*17200*/  IADD3 R37, R193.reuse, 0x20, RZ ;  /* 0x00000020c1257810 */ /* 0x040fe40007ffe0ff */
[----:B------:R-:W1:Y:S01]  /*17210*/  @P1 LDC R13, c[0x0][0xbf0] ;  /* 0x0002fc00ff0d1b82 */ /* 0x000e620000000800 */
[----:B------:R-:W-:Y:S01]  /*17220*/  IMAD R9, R12, UR5, R9 ;  /* 0x000000050c097c24 */ /* 0x000fe2000f8e0209 */
[----:B------:R-:W-:Y:S01]  /*17230*/  ULDC.64 UR4, c[0x0][0xb38] ;  /* 0x0002ce0000047ab9 */ /* 0x000fe20000000a00 */
[----:B------:R-:W-:Y:S01]  /*17240*/  IMAD.MOV.U32 R3, RZ, RZ, R35 ;  /* 0x000000ffff037224 */ /* 0x000fe200078e0023 */
[C---:B------:R-:W-:Y:S01]  /*17250*/  IADD3 R47, R193.reuse, 0x48, RZ ;  /* 0x00000048c12f7810 */ /* 0x040fe20007ffe0ff */
[----:B------:R-:W-:Y:S01]  /*17260*/  VIADD R24, R193, 0x8 ;  /* 0x00000008c1187836 */ /* 0x000fe20000000000 */
[----:B------:R-:W-:Y:S01]  /*17270*/  IADD3 R11, R11, R9, RZ ;  /* 0x000000090b0b7210 */ /* 0x000fe20007ffe0ff */
[C---:B------:R-:W-:Y:S01]  /*17280*/  VIADD R33, R193.reuse, 0x10 ;  /* 0x00000010c1217836 */ /* 0x040fe20000000000 */
[----:B------:R-:W-:Y:S01]  /*17290*/  SHF.R.S32.HI R38, RZ, 0x1f, R37 ;  /* 0x0000001fff267819 */ /* 0x000fe20000011425 */
[----:B------:R-:W-:Y:S01]  /*172a0*/  VIADD R39, R193, 0x28 ;  /* 0x00000028c1277836 */ /* 0x000fe20000000000 */
[----:B------:R-:W-:Y:S01]  /*172b0*/  SHF.R.S32.HI R32, RZ, 0x1f, R24 ;  /* 0x0000001fff207819 */ /* 0x000fe20000011418 */
[----:B------:R-:W-:Y:S01]  /*172c0*/  IMAD.WIDE.U32 R10, R188, UR4, R10 ;  /* 0x00000004bc0a7c25 */ /* 0x000fe2000f8e000a */
[----:B------:R-:W-:-:S02]  /*172d0*/  SHF.R.S32.HI R34, RZ, 0x1f, R33 ;  /* 0x0000001fff227819 */ /* 0x000fc40000011421 */
[----:B------:R-:W-:Y:S01]  /*172e0*/  SHF.R.S32.HI R40, RZ, 0x1f, R39 ;  /* 0x0000001fff287819 */ /* 0x000fe20000011427 */
[----:B------:R-:W-:Y:S01]  /*172f0*/  IMAD R11, R188, UR5, R11 ;  /* 0x00000005bc0b7c24 */ /* 0x000fe2000f8e020b */
[----:B------:R-:W-:Y:S01]  /*17300*/  ULDC.64 UR4, c[0x0][0xb40] ;  /* 0x0002d00000047ab9 */ /* 0x000fe20000000a00 */
[----:B0-----:R-:W-:Y:S01]  /*17310*/  @P1 IMAD.HI.U32 R14, R35, R14, RZ ;  /* 0x0000000e230e1227 */ /* 0x001fe200078e00ff */
[----:B------:R-:W-:-:S03]  /*17320*/  SHF.R.S32.HI R48, RZ, 0x1f, R47 ;  /* 0x0000001fff307819 */ /* 0x000fc6000001142f */
[----:B------:R-:W-:Y:S02]  /*17330*/  IMAD R0, R0, UR4, RZ ;  /* 0x0000000400007c24 */ /* 0x000fe4000f8e02ff */
[----:B------:R-:W-:Y:S01]  /*17340*/  IMAD.WIDE.U32 R10, R209, UR4, R10 ;  /* 0x00000004d10a7c25 */ /* 0x000fe2000f8e000a */
[----:B-1----:R-:W-:-:S03]  /*17350*/  @P1 SHF.R.U32.HI R3, RZ, R13, R14 ;  /* 0x0000000dff031219 */ /* 0x002fc6000001160e */
[----:B------:R-:W-:Y:S01]  /*17360*/  IMAD R9, R209, UR5, R0 ;  /* 0x00000005d1097c24 */ /* 0x000fe2000f8e0200 */
[----:B------:R-:W-:Y:S01]  /*17370*/  SHF.R.S32.HI R0, RZ, 0x1f, R3 ;  /* 0x0000001fff007819 */ /* 0x000fe20000011403 */
[----:B------:R-:W-:Y:S01]  /*17380*/  ULDC.64 UR4, c[0x0][0xb48] ;  /* 0x0002d20000047ab9 */ /* 0x000fe20000000a00 */
[----:B------:R-:W-:Y:S02]  /*17390*/  VIADD R41, R193, 0x30 ;  /* 0x00000030c1297836 */ /* 0x000fe40000000000 */
[----:B------:R-:W-:Y:S02]  /*173a0*/  IMAD.IADD R11, R11, 0x1, R9 ;  /* 0x000000010b0b7824 */ /* 0x000fe400078e0209 */
[----:B------:R-:W-:Y:S01]  /*173b0*/  IMAD.MOV R9, RZ, RZ, -R3 ;  /* 0x000000ffff097224 */ /* 0x000fe200078e0a03 */
[----:B------:R-:W-:Y:S01]  /*173c0*/  SHF.R.S32.HI R42, RZ, 0x1f, R41 ;  /* 0x0000001fff2a7819 */ /* 0x000fe20000011429 */
[----:B------:R-:W-:-:S04]  /*173d0*/  IMAD.WIDE.U32 R10, R212, UR4, R10 ;  /* 0x00000004d40a7c25 */ /* 0x000fc8000f8e000a */
[----:B------:R-:W-:Y:S01]  /*173e0*/  IMAD R9, R4, R9, R35 ;  /* 0x0000000904097224 */ /* 0x000fe200078e0223 */
[----:B------:R-:W-:Y:S01]  /*173f0*/  IADD3 R4, R18, 0x28820, RZ ;  /* 0x0002882012047810 */ /* 0x000fe20007ffe0ff */
[----:B------:R-:W-:Y:S02]  /*17400*/  IMAD R0, R0, UR6, RZ ;  /* 0x0000000600007c24 */ /* 0x000fe4000f8e02ff */
[----:B------:R-:W-:Y:S01]  /*17410*/  IMAD R11, R212, UR5, R11 ;  /* 0x00000005d40b7c24 */ /* 0x000fe2000f8e020b */
[----:B------:R-:W-:Y:S01]  /*17420*/  ULDC.64 UR4, c[0x0][0xb28] ;  /* 0x0002ca0000047ab9 */ /* 0x000fe20000000a00 */
[C---:B------:R-:W-:Y:S01]  /*17430*/  IMAD R13, R3.reuse, UR7, R0 ;  /* 0x00000007030d7c24 */ /* 0x040fe2000f8e0200 */
[----:B------:R-:W-:Y:S01]  /*17440*/  SHF.R.S32.HI R0, RZ, 0x1f, R9 ;  /* 0x0000001fff007819 */ /* 0x000fe20000011409 */
[----:B------:R-:W-:Y:S01]  /*17450*/  IMAD.WIDE.U32 R10, R3, UR6, R10 ;  /* 0x00000006030a7c25 */ /* 0x000fe2000f8e000a */
[----:B------:R-:W-:-:S03]  /*17460*/  PRMT R4, RZ, 0x654, R4 ;  /* 0x00000654ff047816 */ /* 0x000fc60000000004 */
[----:B------:R-:W-:Y:S01]  /*17470*/  IMAD R0, R0, UR4, RZ ;  /* 0x0000000400007c24 */ /* 0x000fe2000f8e02ff */
[----:B------:R0:W-:Y:S01]  /*17480*/  SYNCS.ARRIVE.TRANS64.RED.A1T0 RZ, [R4+URZ], RZ ;  /* 0x000000ff04ff79a7 */ /* 0x0001e2000810043f */
[----:B------:R-:W-:Y:S02]  /*17490*/  IMAD.IADD R11, R11, 0x1, R13 ;  /* 0x000000010b0b7824 */ /* 0x000fe400078e020d */
[C---:B------:R-:W-:Y:S02]  /*174a0*/  IMAD R3, R9.reuse, UR5, R0 ;  /* 0x0000000509037c24 */ /* 0x040fe4000f8e0200 */
[----:B------:R-:W-:Y:S01]  /*174b0*/  IMAD.WIDE.U32 R10, R9, UR4, R10 ;  /* 0x00000004090a7c25 */ /* 0x000fe2000f8e000a */
[----:B------:R-:W-:-:S03]  /*174c0*/  ULDC.64 UR4, c[0x0][0xb00] ;  /* 0x0002c00000047ab9 */ /* 0x000fc60000000a00 */
[----:B------:R-:W-:Y:S01]  /*174d0*/  IMAD.IADD R3, R11, 0x1, R3 ;  /* 0x000000010b037824 */ /* 0x000fe200078e0203 */
[C---:B------:R-:W-:Y:S01]  /*174e0*/  LEA R0, P0, R10.reuse, UR4, 0x2 ;  /* 0x000000040a007c11 */ /* 0x040fe2000f8010ff */
[C---:B------:R-:W-:Y:S01]  /*174f0*/  VIADD R35, R193.reuse, 0x18 ;  /* 0x00000018c1237836 */ /* 0x040fe20000000000 */
[----:B------:R-:W-:Y:S01]  /*17500*/  UMOV UR4, 0xffffffff ;  /* 0xffffffff00047882 */ /* 0x000fe20000000000 */
[C---:B------:R-:W-:Y:S01]  /*17510*/  VIADD R43, R193.reuse, 0x38 ;  /* 0x00000038c12b7836 */ /* 0x040fe20000000000 */
[----:B0-----:R-:W-:Y:S01]  /*17520*/  LEA.HI.X R4, R10, UR5, R3, 0x2, P0 ;  /* 0x000000050a047c11 */ /* 0x001fe200080f1403 */
[----:B------:R-:W-:Y:S01]  /*17530*/  VIADD R45, R193, 0x40 ;  /* 0x00000040c12d7836 */ /* 0x000fe20000000000 */
[----:B------:R-:W-:Y:S02]  /*17540*/  SHF.R.S32.HI R36, RZ, 0x1f, R35 ;  /* 0x0000001fff247819 */ /* 0x000fe40000011423 */
[----:B------:R-:W-:Y:S02]  /*17550*/  SHF.R.S32.HI R44, RZ, 0x1f, R43 ;  /* 0x0000001fff2c7819 */ /* 0x000fe4000001142b */
[----:B------:R-:W-:Y:S01]  /*17560*/  SHF.R.S32.HI R46, RZ, 0x1f, R45 ;  /* 0x0000001fff2e7819 */ /* 0x000fe2000001142d */
[----:B------:R-:W-:Y:S06]  /*17570*/  BRA.DIV UR4, `(.L_x_3119) ;  /* 0x000000b604e87947 */ /* 0x000fec000b800000 */
[----:B------:R0:W1:Y:S04]  /*17580*/  SHFL.IDX PT, R3, R4, RZ, 0x1c1f ;  /* 0x001c1fff04037589 */ /* 0x00006800000e0000 */
[----:B------:R0:W2:Y:S02]  /*17590*/  SHFL.IDX PT, R14, R0, RZ, 0x1c1f ;  /* 0x001c1fff000e7589 */ /* 0x0000a400000e0000 */
.L_x_3379:
        /* <DEDUP_REMOVED lines=8> */
[----:B-1----:R-:W-:Y:S02]  /*17620*/  @!P0 IMAD.MOV.U32 R15, RZ, RZ, R3 ;  /* 0x000000ffff0f8224 */ /* 0x002fe400078e0003 */
[----:B--2---:R-:W-:Y:S01]  /*17630*/  @!P2 LEA R12, P4, R24, R14, 0x2 ;  /* 0x0000000e180ca211 */ /* 0x004fe200078810ff */
[----:B------:R-:W-:-:S03]  /*17640*/  @!P0 IMAD.WIDE R10, R193, 0x4, R14 ;  /* 0x00000004c10a8825 */ /* 0x000fc600078e020e */
[-C--:B------:R-:W-:Y:S02]  /*17650*/  @!P2 LEA.HI.X R13, R24, R3.reuse, R32, 0x2, P4 ;  /* 0x00000003180da211 */ /* 0x080fe400020f1420 */
[-C--:B------:R-:W-:Y:S01]  /*17660*/  @!P3 LEA R26, P4, R33, R14.reuse, 0x2 ;  /* 0x0000000e211ab211 */ /* 0x080fe200078810ff */
        /* <DEDUP_REMOVED lines=19> */
[-C--:B------:R-:W-:Y:S02]  /*177a0*/  @!P1 LEA R20, P5, R43, R14.reuse, 0x2 ;  /* 0x0000000e2b149211 */ /* 0x080fe400078a10ff */
        /* <DEDUP_REMOVED lines=9> */
[CC--:B----4-:R-:W-:Y:S02]  /*17840*/  @!P2 LEA R28, P4, R47.reuse, R14.reuse, 0x2 ;  /* 0x0000000e2f1ca211 */ /* 0x0d0fe400078810ff */
        /* <DEDUP_REMOVED lines=25> */
.L_x_3121:
[----:B------:R-:W-:Y:S05]  /*179e0*/  BSYNC B1 ;  /* 0x0000000000017941 */ /* 0x000fea0003800000 */
.L_x_3120:
[----:B------:R-:W-:-:S03]  /*179f0*/  UMOV UR4, 0xffffffff ;  /* 0xffffffff00047882 */ /* 0x000fc60000000000 */
[----:B------:R-:W-:Y:S05]  /*17a00*/  BRA.DIV UR4, `(.L_x_3122) ;  /* 0x000000b204f87947 */ /* 0x000fea000b800000 */
[----:B-1----:R1:W3:Y:S04]  /*17a10*/  SHFL.IDX PT, R3, R4, 0x1, 0x1c1f ;  /* 0x003c1f0004037f89 */ /* 0x0022e800000e0000 */
[----:B--2---:R1:W2:Y:S02]  /*17a20*/  SHFL.IDX PT, R14, R0, 0x1, 0x1c1f ;  /* 0x003c1f00000e7f89 */ /* 0x0042a400000e0000 */
.L_x_3383:
        /* <DEDUP_REMOVED lines=8> */
[----:B---3--:R-:W-:Y:S02]  /*17ab0*/  @!P4 IMAD.MOV.U32 R15, RZ, RZ, R3 ;  /* 0x000000ffff0fc224 */ /* 0x008fe400078e0003 */
[----:B------:R-:W-:Y:S02]  /*17ac0*/  @!P2 LEA.HI.X R11, R24, R3, R32, 0x2, P3 ;  /* 0x00000003180ba211 */ /* 0x000fe400018f1420 */
[----:B------:R-:W-:Y:S01]  /*17ad0*/  ISETP.GE.AND P3, PT, R37, UR4, PT ;  /* 0x0000000425007c0c */ /* 0x000fe2000bf66270 */
[----:B------:R-:W-:Y:S01]  /*17ae0*/  @!P4 IMAD.WIDE R8, R193, 0x4, R14 ;  /* 0x00000004c108c825 */ /* 0x000fe200078e020e */
[----:B------:R-:W-:-:S04]  /*17af0*/  @!P1 LEA R12, P5, R33, R14, 0x2 ;  /* 0x0000000e210c9211 */ /* 0x000fc800078a10ff */
[----:B------:R2:W-:Y:S01]  /*17b00*/  @!P4 ST.E.64 desc[UR42][R8.64], R90 ;  /* 0x0000005a0800c985 */ /* 0x0005e2000c101b2a */
[-C--:B------:R-:W-:Y:S02]  /*17b10*/  @!P1 LEA.HI.X R13, R33, R3.reuse, R34, 0x2, P5 ;  /* 0x00000003210d9211 */ /* 0x080fe400028f1422 */
[----:B------:R-:W-:Y:S01]  /*17b20*/  ISETP.GE.AND P4, PT, R39, UR4, PT ;  /* 0x0000000427007c0c */ /* 0x000fe2000bf86270 */
[----:B------:R3:W-:Y:S01]  /*17b30*/  @!P2 ST.E.64 desc[UR42][R10.64], R94 ;  /* 0x0000005e0a00a985 */ /* 0x0007e2000c101b2a */
[----:B------:R-:W-:Y:S02]  /*17b40*/  ISETP.GE.AND P2, PT, R41, UR4, PT ;  /* 0x0000000429007c0c */ /* 0x000fe4000bf46270 */
[-C--:B------:R-:W-:Y:S01]  /*17b50*/  @!P0 LEA R20, P5, R35, R14.reuse, 0x2 ;  /* 0x0000000e23148211 */ /* 0x080fe200078a10ff */
[----:B------:R4:W-:Y:S01]  /*17b60*/  @!P1 ST.E.64 desc[UR42][R12.64], R98 ;  /* 0x000000620c009985 */ /* 0x0009e2000c101b2a */
[----:B------:R-:W-:Y:S02]  /*17b70*/  @!P3 LEA R24, P1, R37, R14, 0x2 ;  /* 0x0000000e2518b211 */ /* 0x000fe400078210ff */
[----:B------:R-:W-:-:S02]  /*17b80*/  @!P0 LEA.HI.X R21, R35, R3, R36, 0x2, P5 ;  /* 0x0000000323158211 */ /* 0x000fc400028f1424 */
[-C--:B------:R-:W-:Y:S02]  /*17b90*/  @!P3 LEA.HI.X R25, R37, R3.reuse, R38, 0x2, P1 ;  /* 0x000000032519b211 */ /* 0x080fe400008f1426 */
[----:B------:R-:W-:Y:S01]  /*17ba0*/  ISETP.GE.AND P1, PT, R43, UR4, PT ;  /* 0x000000042b007c0c */ /* 0x000fe2000bf26270 */
[----:B------:R5:W-:Y:S01]  /*17bb0*/  @!P0 ST.E.64 desc[UR42][R20.64], R102 ;  /* 0x0000006614008985 */ /* 0x000be2000c101b2a */
[-C--:B--2---:R-:W-:Y:S02]  /*17bc0*/  @!P4 LEA R8, P5, R39, R14.reuse, 0x2 ;  /* 0x0000000e2708c211 */ /* 0x084fe400078a10ff */
[----:B------:R-:W-:Y:S01]  /*17bd0*/  ISETP.GE.AND P0, PT, R45, UR4, PT ;  /* 0x000000042d007c0c */ /* 0x000fe2000bf06270 */
[----:B------:R2:W-:Y:S01]  /*17be0*/  @!P3 ST.E.64 desc[UR42][R24.64], R106 ;  /* 0x0000006a1800b985 */ /* 0x0005e2000c101b2a */
[----:B------:R-:W-:Y:S02]  /*17bf0*/  @!P4 LEA.HI.X R9, R39, R3, R40, 0x2, P5 ;  /* 0x000000032709c211 */ /* 0x000fe400028f1428 */
[----:B---3--:R-:W-:-:S02]  /*17c00*/  @!P2 LEA R10, P5, R41, R14, 0x2 ;  /* 0x0000000e290aa211 */ /* 0x008fc400078a10ff */
[----:B------:R-:W-:Y:S01]  /*17c10*/  ISETP.GE.AND P3, PT, R47, UR4, PT ;  /* 0x000000042f007c0c */ /* 0x000fe2000bf66270 */
[----:B------:R3:W-:Y:S01]  /*17c20*/  @!P4 ST.E.64 desc[UR42][R8.64], R110 ;  /* 0x0000006e0800c985 */ /* 0x0007e2000c101b2a */
[-C--:B------:R-:W-:Y:S02]  /*17c30*/  @!P2 LEA.HI.X R11, R41, R3.reuse, R42, 0x2, P5 ;  /* 0x00000003290ba211 */ /* 0x080fe400028f142a */
[CC--:B----4-:R-:W-:Y:S02]  /*17c40*/  @!P1 LEA R12, P5, R43.reuse, R14.reuse, 0x2 ;  /* 0x0000000e2b0c9211 */ /* 0x0d0fe400078a10ff */
[----:B------:R-:W-:Y:S01]  /*17c50*/  ISETP.GE.AND P4, PT, R218, UR4, PT ;  /* 0x00000004da007c0c */ /* 0x000fe2000bf86270 */
[----:B------:R4:W-:Y:S01]  /*17c60*/  @!P2 ST.E.64 desc[UR42][R10.64], R114 ;  /* 0x000000720a00a985 */ /* 0x0009e2000c101b2a */
[----:B------:R-:W-:Y:S02]  /*17c70*/  @!P1 LEA.HI.X R13, R43, R3, R44, 0x2, P5 ;  /* 0x000000032b0d9211 */ /* 0x000fe400028f142c */
[----:B------:R-:W-:-:S02]  /*17c80*/  @!P0 LEA R26, P5, R45, R14, 0x2 ;  /* 0x0000000e2d1a8211 */ /* 0x000fc400078a10ff */
[----:B------:R-:W-:Y:S01]  /*17c90*/  ISETP.GE.AND P2, PT, R216, UR4, PT ;  /* 0x00000004d8007c0c */ /* 0x000fe2000bf46270 */
[----:B------:R0:W-:Y:S01]  /*17ca0*/  @!P1 ST.E.64 desc[UR42][R12.64], R118 ;  /* 0x000000760c009985 */ /* 0x0001e2000c101b2a */
[-C--:B------:R-:W-:Y:S02]  /*17cb0*/  @!P0 LEA.HI.X R27, R45, R3.reuse, R46, 0x2, P5 ;  /* 0x000000032d1b8211 */ /* 0x080fe400028f142e */
[-C--:B-----5:R-:W-:Y:S02]  /*17cc0*/  @!P3 LEA R20, P5, R47, R14.reuse, 0x2 ;  /* 0x0000000e2f14b211 */ /* 0x0a0fe400078a10ff */
[----:B------:R-:W-:Y:S01]  /*17cd0*/  ISETP.GE.AND P1, PT, R217, UR4, PT ;  /* 0x00000004d9007c0c */ /* 0x000fe2000bf26270 */
[----:B------:R5:W-:Y:S01]  /*17ce0*/  @!P0 ST.E.64 desc[UR42][R26.64], R122 ;  /* 0x0000007a1a008985 */ /* 0x000be2000c101b2a */
[----:B------:R-:W-:Y:S02]  /*17cf0*/  @!P3 LEA.HI.X R21, R47, R3, R48, 0x2, P5 ;  /* 0x000000032f15b211 */ /* 0x000fe400028f1430 */
[----:B--2---:R-:W-:-:S02]  /*17d00*/  @!P4 LEA R24, P5, R218, R14, 0x2 ;  /* 0x0000000eda18c211 */ /* 0x004fc400078a10ff */
[----:B------:R-:W-:Y:S01]  /*17d10*/  ISETP.GE.AND P0, PT, R215, UR4, PT ;  /* 0x00000004d7007c0c */ /* 0x000fe2000bf06270 */
[----:B------:R2:W-:Y:S01]  /*17d20*/  @!P3 ST.E.64 desc[UR42][R20.64], R126 ;  /* 0x0000007e1400b985 */ /* 0x0005e2000c101b2a */
[----:B------:R-:W-:Y:S02]  /*17d30*/  ISETP.GE.AND P3, PT, R214, UR4, PT ;  /* 0x00000004d6007c0c */ /* 0x000fe4000bf66270 */
[----:B------:R-:W-:-:S03]  /*17d40*/  @!P4 LEA.HI.X R25, R218, R3, R226, 0x2, P5 ;  /* 0x00000003da19c211 */ /* 0x000fc600028f14e2 */
[CC--:B---3--:R-:W-:Y:S02]  /*17d50*/  @!P1 LEA R8, P5, R217.reuse, R14.reuse, 0x2 ;  /* 0x0000000ed9089211 */ /* 0x0c8fe400078a10ff */
[----:B------:R2:W-:Y:S01]  /*17d60*/  @!P4 ST.E.64 desc[UR42][R24.64], R130 ;  /* 0x000000821800c985 */ /* 0x0005e2000c101b2a */
[CC--:B----4-:R-:W-:Y:S02]  /*17d70*/  @!P2 LEA R10, P4, R216.reuse, R14.reuse, 0x2 ;  /* 0x0000000ed80aa211 */ /* 0x0d0fe400078810ff */
[-C--:B------:R-:W-:Y:S02]  /*17d80*/  @!P1 LEA.HI.X R9, R217, R3.reuse, R225, 0x2, P5 ;  /* 0x00000003d9099211 */ /* 0x080fe400028f14e1 */
[-C--:B0-----:R-:W-:Y:S02]  /*17d90*/  @!P0 LEA R12, P5, R215, R14.reuse, 0x2 ;  /* 0x0000000ed70c8211 */ /* 0x081fe400078a10ff */
[----:B------:R-:W-:Y:S01]  /*17da0*/  @!P2 LEA.HI.X R11, R216, R3, R224, 0x2, P4 ;  /* 0x00000003d80ba211 */ /* 0x000fe200020f14e0 */
[----:B------:R2:W-:Y:S01]  /*17db0*/  @!P1 ST.E.64 desc[UR42][R8.64], R134 ;  /* 0x0000008608009985 */ /* 0x0005e2000c101b2a */
[----:B-----5:R-:W-:-:S02]  /*17dc0*/  @!P3 LEA R26, P4, R214, R14, 0x2 ;  /* 0x0000000ed61ab211 */ /* 0x020fc400078810ff */
[-C--:B------:R-:W-:Y:S01]  /*17dd0*/  @!P0 LEA.HI.X R13, R215, R3.reuse, R223, 0x2, P5 ;  /* 0x00000003d70d8211 */ /* 0x080fe200028f14df */
[----:B------:R2:W-:Y:S01]  /*17de0*/  @!P2 ST.E.64 desc[UR42][R10.64], R138 ;  /* 0x0000008a0a00a985 */ /* 0x0005e2000c101b2a */
[----:B------:R-:W-:-:S03]  /*17df0*/  @!P3 LEA.HI.X R27, R214, R3, R222, 0x2, P4 ;  /* 0x00000003d61bb211 */ /* 0x000fc600020f14de */
[----:B------:R2:W-:Y:S01]  /*17e00*/  @!P0 ST.E.64 desc[UR42][R12.64], R142 ;  /* 0x0000008e0c008985 */ /* 0x0005e2000c101b2a */
[----:B------:R-:W-:-:S03]  /*17e10*/  ISETP.GE.AND P0, PT, R213, UR4, PT ;  /* 0x00000004d5007c0c */ /* 0x000fc6000bf06270 */
[----:B------:R2:W-:Y:S10]  /*17e20*/  @!P3 ST.E.64 desc[UR42][R26.64], R146 ;  /* 0x000000921a00b985 */ /* 0x0005f4000c101b2a */
[----:B------:R-:W-:Y:S05]  /*17e30*/  @P0 BRA `(.L_x_3118) ;  /* 0x0000000c00100947 */ /* 0x000fea0003800000 */
[----:B------:R-:W-:-:S04]  /*17e40*/  LEA R14, P0, R213, R14, 0x2 ;  /* 0x0000000ed50e7211 */ /* 0x000fc800078010ff */
[----:B------:R-:W-:-:S05]  /*17e50*/  LEA.HI.X R15, R213, R3, R221, 0x2, P0 ;  /* 0x00000003d50f7211 */ /* 0x000fca00000f14dd */
[----:B------:R0:W-:Y:S01]  /*17e60*/  ST.E.64 desc[UR42][R14.64], R150 ;  /* 0x000000960e007985 */ /* 0x0001e2000c101b2a */
[----:B------:R-:W-:Y:S05]  /*17e70*/  BRA `(.L_x_3118) ;  /* 0x0000000c00007947 */ /* 0x000fea0003800000 */
.L_x_3105:
        /* <DEDUP_REMOVED lines=10> */
[----:B-----5:R-:W-:-:S04]  /*17f20*/  IMAD.U32 R24, RZ, RZ, UR4 ;  /* 0x00000004ff187e24 */ /* 0x020fc8000f8e00ff */
[----:B------:R-:W-:-:S04]  /*17f30*/  @P1 IADD3 R210, P2, R210, UR6, RZ ;  /* 0x00000006d2d21c10 */ /* 0x000fc8000ff5e0ff */
[----:B------:R-:W-:Y:S01]  /*17f40*/  @P1 IADD3.X R211, R211, UR7, RZ, P2, !PT ;  /* 0x00000007d3d31c10 */ /* 0x000fe200097fe4ff */
[----:B------:R4:W5:Y:S04]  /*17f50*/  @P0 LDG.E R3, desc[UR42][R8.64] ;  /* 0x0000002a08030981 */ /* 0x000968000c1e1900 */
[----:B------:R4:W5:Y:S01]  /*17f60*/  @P1 LDG.E R24, desc[UR42][R210.64] ;  /* 0x0000002ad2181981 */ /* 0x000962000c1e1900 */
[----:B------:R-:W-:Y:S01]  /*17f70*/  ISETP.NE.AND P2, PT, R208, RZ, PT ;  /* 0x000000ffd000720c */ /* 0x000fe20003f45270 */
[----:B------:R-:W1:-:S12]  /*17f80*/  S2R R0, SR_TID.X ;  /* 0x0000000000007919 */ /* 0x000e580000002100 */
[----:B------:R-:W2:Y:S01]  /*17f90*/  @!P2 LDC R208, c[0x0][0xad4] ;  /* 0x0002b500ffd0ab82 */ /* 0x000ea20000000800 */
[----:B-1----:R-:W-:Y:S02]  /*17fa0*/  IADD3 R0, R0, -0x80, RZ ;  /* 0xffffff8000007810 */ /* 0x002fe40007ffe0ff */
[----:B--2---:R-:W-:Y:S02]  /*17fb0*/  ISETP.GT.AND P2, PT, R208, 0x1, PT ;  /* 0x00000001d000780c */ /* 0x004fe40003f44270 */
[----:B------:R-:W-:Y:S01]  /*17fc0*/  ISETP.GT.AND P3, PT, R0, 0x7f, PT ;  /* 0x0000007f0000780c */ /* 0x000fe20003f64270 */
[----:B----4-:R-:W-:-:S12]  /*17fd0*/  @P1 BRA `(.L_x_3123) ;  /* 0x0000000000101947 */ /* 0x010fd80003800000 */
[----:B------:R-:W-:Y:S05]  /*17fe0*/  @!P0 BRA `(.L_x_3123) ;  /* 0x00000000000c8947 */ /* 0x000fea0003800000 */
[----:B------:R-:W2:Y:S04]  /*17ff0*/  LDG.E R11, desc[UR42][R8.64] ;  /* 0x0000002a080b7981 */ /* 0x000ea8000c1e1900 */
[----:B-----5:R-:W2:Y:S02]  /*18000*/  LDG.E R24, desc[UR42][R8.64+0x4] ;  /* 0x0000042a08187981 */ /* 0x020ea4000c1e1900 */
[----:B--2---:R-:W-:-:S07]  /*18010*/  IMAD.IADD R24, R24, 0x1, -R11 ;  /* 0x0000000118187824 */ /* 0x004fce00078e0a0b */
.L_x_3123:
[----:B------:R-:W-:Y:S01]  /*18020*/  BSSY B1, `(.L_x_3124) ;  /* 0x0000036000017945 */ /* 0x000fe20003800000 */
[----:B------:R-:W-:Y:S02]  /*18030*/  SEL R209, R209, RZ, !P0 ;  /* 0x000000ffd1d17207 */ /* 0x000fe40004000000 */
[----:B------:R-:W-:Y:S02]  /*18040*/  SEL R219, R219, RZ, !P0 ;  /* 0x000000ffdbdb7207 */ /* 0x000fe40004000000 */
[----:B-----5:R-:W-:Y:S01]  /*18050*/  SHF.R.S32.HI R28, RZ, 0x1f, R3 ;  /* 0x0000001fff1c7819 */ /* 0x020fe20000011403 */
[----:B------:R-:W-:Y:S06]  /*18060*/  @P3 BRA `(.L_x_3125) ;  /* 0x0000000000c43947 */ /* 0x000fec0003800000 */
[----:B------:R-:W1:Y:S01]  /*18070*/  S2R R31, SR_TID.X ;  /* 0x00000000001f7919 */ /* 0x000e620000002100 */
[----:B------:R-:W2:Y:S02]  /*18080*/  LDC R35, c[0x0][0xbe8] ;  /* 0x0002fa00ff237b82 */ /* 0x000ea40000000800 */
[----:B--2---:R-:W-:Y:S01]  /*18090*/  IMAD R0, R24, R35, RZ ;  /* 0x0000002318007224 */ /* 0x004fe200078e02ff */
[----:B-1----:R-:W-:-:S04]  /*180a0*/  IADD3 R31, R192, -0x80, R31 ;  /* 0xffffff80c01f7810 */ /* 0x002fc80007ffe01f */
[----:B------:R-:W-:-:S13]  /*180b0*/  ISETP.GE.AND P0, PT, R31, R0, PT ;  /* 0x000000001f00720c */ /* 0x000fda0003f06270 */
[----:B------:R-:W-:Y:S05]  /*180c0*/  @P0 BRA `(.L_x_3125) ;  /* 0x0000000000ac0947 */ /* 0x000fea0003800000 */
[----:B------:R-:W-:Y:S01]  /*180d0*/  IMAD.MOV.U32 R26, RZ, RZ, 0x9b8 ;  /* 0x000009b8ff1a7424 */ /* 0x000fe200078e00ff */
[----:B------:R-:W-:Y:S01]  /*180e0*/  ISETP.GT.AND P0, PT, R208, 0x1, PT ;  /* 0x00000001d000780c */ /* 0x000fe20003f04270 */
[----:B------:R-:W1:Y:S01]  /*180f0*/  LDC.64 R32, c[0x0][0xba8] ;  /* 0x0002ea00ff207b82 */ /* 0x000e620000000a00 */
[----:B------:R-:W-:Y:S01]  /*18100*/  ISETP.NE.AND P1, PT, R35, 0x1, PT ;  /* 0x000000012300780c */ /* 0x000fe20003f25270 */
[----:B------:R-:W-:Y:S01]  /*18110*/  IMAD.MOV.U32 R25, RZ, RZ, R31 ;  /* 0x000000ffff197224 */ /* 0x000fe200078e001f */
[----:B------:R-:W-:-:S05]  /*18120*/  SEL R26, R26, 0x978, P0 ;  /* 0x000009781a1a7807 */ /* 0x000fca0000000000 */
[----:B------:R-:W2:Y:S08]  /*18130*/  LDC.64 R10, c[0x0][R26+0x220] ;  /* 0x000088001a0a7b82 */ /* 0x000eb00000000a00 */
[----:B------:R-:W4:Y:S08]  /*18140*/  LDC.64 R8, c[0x0][R26+0x218] ;  /* 0x000086001a087b82 */ /* 0x000f300000000a00 */
[----:B------:R-:W5:Y:S08]  /*18150*/  LDC.64 R12, c[0x0][R26+0x228] ;  /* 0x00008a001a0c7b82 */ /* 0x000f700000000a00 */
[----:B------:R-:W0:Y:S08]  /*18160*/  @P1 LDC R0, c[0x0][0xbec] ;  /* 0x0002fb00ff001b82 */ /* 0x000e300000000800 */
[----:B------:R-:W5:Y:S08]  /*18170*/  LDC.64 R14, c[0x0][R26+0x210] ;  /* 0x000084001a0e7b82 */ /* 0x000f700000000a00 */
[----:B------:R-:W3:Y:S01]  /*18180*/  @P1 LDC R29, c[0x0][0xbf0] ;  /* 0x0002fc00ff1d1b82 */ /* 0x000ee20000000800 */
[----:B0-----:R-:W-:-:S07]  /*18190*/  @P1 IMAD.HI.U32 R0, R31, R0, RZ ;  /* 0x000000001f001227 */ /* 0x001fce00078e00ff */
[----:B-1----:R-:W0:Y:S01]  /*181a0*/  @!P0 LDC R32, c[0x0][0xb50] ;  /* 0x0002d400ff208b82 */ /* 0x002e220000000800 */
[-C--:B--2---:R-:W-:Y:S02]  /*181b0*/  IMAD R11, R11, R209.reuse, RZ ;  /* 0x000000d10b0b7224 */ /* 0x084fe400078e02ff */
[----:B------:R-:W-:-:S05]  /*181c0*/  IMAD.WIDE.U32 R20, R10, R209, RZ ;  /* 0x000000d10a147225 */ /* 0x000fca00078e00ff */
[----:B------:R-:W1:Y:S01]  /*181d0*/  @!P0 LDC R33, c[0x0][0xb54] ;  /* 0x0002d500ff218b82 */ /* 0x000e620000000800 */
[-C--:B----4-:R-:W-:Y:S02]  /*181e0*/  IMAD R27, R9, R188.reuse, RZ ;  /* 0x000000bc091b7224 */ /* 0x090fe400078e02ff */
[----:B------:R-:W-:Y:S01]  /*181f0*/  IMAD.WIDE.U32 R8, R8, R188, RZ ;  /* 0x000000bc08087225 */ /* 0x000fe200078e00ff */
[----:B---3--:R-:W-:-:S03]  /*18200*/  @P1 SHF.R.U32.HI R25, RZ, R29, R0 ;  /* 0x0000001dff191219 */ /* 0x008fc60000011600 */
[----:B------:R-:W-:Y:S01]  /*18210*/  IMAD R29, R10, R219, R11 ;  /* 0x000000db0a1d7224 */ /* 0x000fe200078e020b */
[----:B------:R-:W-:Y:S01]  /*18220*/  SEL R11, R212, RZ, P0 ;  /* 0x000000ffd40b7207 */ /* 0x000fe20000000000 */
[----:B------:R-:W-:Y:S01]  /*18230*/  IMAD.IADD R27, R9, 0x1, R27 ;  /* 0x00000001091b7824 */ /* 0x000fe200078e021b */
[----:B------:R-:W-:Y:S01]  /*18240*/  IADD3 R4, -R25, RZ, RZ ;  /* 0x000000ff19047210 */ /* 0x000fe20007ffe1ff */
[----:B------:R-:W-:Y:S01]  /*18250*/  IMAD.IADD R29, R21, 0x1, R29 ;  /* 0x00000001151d7824 */ /* 0x000fe200078e021d */
[----:B------:R-:W-:Y:S01]  /*18260*/  IADD3 R0, P1, P3, R20, R8, R3 ;  /* 0x0000000814007210 */ /* 0x000fe20007b3e003 */
[----:B-----5:R-:W-:-:S04]  /*18270*/  IMAD.WIDE.U32 R8, R12, R11, RZ ;  /* 0x0000000b0c087225 */ /* 0x020fc800078e00ff */
[----:B------:R-:W-:Y:S02]  /*18280*/  IMAD R13, R13, R11, RZ ;  /* 0x0000000b0d0d7224 */ /* 0x000fe400078e02ff */
[----:B------:R-:W-:Y:S01]  /*18290*/  IMAD R11, R35, R4, R31 ;  /* 0x00000004230b7224 */ /* 0x000fe200078e021f */
[----:B------:R-:W-:Y:S01]  /*182a0*/  IADD3.X R4, R29, R27, R28, P1, P3 ;  /* 0x0000001b1d047210 */ /* 0x000fe20000fe641c */
[----:B------:R-:W-:Y:S01]  /*182b0*/  IMAD.IADD R13, R9, 0x1, R13 ;  /* 0x00000001090d7824 */ /* 0x000fe200078e020d */
[----:B------:R-:W-:Y:S01]  /*182c0*/  IADD3 R8, P0, P1, R25, R0, R8 ;  /* 0x0000000019087210 */ /* 0x000fe2000791e008 */
[----:B------:R-:W-:Y:S01]  /*182d0*/  IMAD R0, R15, R11, RZ ;  /* 0x0000000b0f007224 */ /* 0x000fe200078e02ff */
        /* <DEDUP_REMOVED lines=10> */
.L_x_3125:
[----:B------:R-:W-:Y:S05]  /*18380*/  BSYNC B1 ;  /* 0x0000000000017941 */ /* 0x000fea0003800000 */
.L_x_3124:
[----:B------:R-:W-:Y:S05]  /*18390*/  @P2 BRA `(.L_x_3118) ;  /* 0x0000000400b82947 */ /* 0x000fea0003800000 */
[----:B------:R-:W2:Y:S01]  /*183a0*/  LDC R21, c[0x0][0xbe8] ;  /* 0x0002fa00ff157b82 */ /* 0x000ea20000000800 */
[----:B------:R-:W-:Y:S01]  /*183b0*/  ULDC.64 UR4, c[0x0][0xaa0] ;  /* 0x0002a80000047ab9 */ /* 0x000fe20000000a00 */
[----:B------:R-:W-:Y:S01]  /*183c0*/  ULDC.64 UR6, c[0x0][0xaf0] ;  /* 0x0002bc0000067ab9 */ /* 0x000fe20000000a00 */
[----:B------:R-:W-:Y:S02]  /*183d0*/  IMAD R0, R28, UR4, RZ ;  /* 0x000000041c007c24 */ /* 0x000fe4000f8e02ff */
[----:B-1----:R-:W-:-:S04]  /*183e0*/  IMAD.WIDE.U32 R8, R3, UR4, RZ ;  /* 0x0000000403087c25 */ /* 0x002fc8000f8e00ff */
[----:B------:R-:W-:Y:S01]  /*183f0*/  IMAD R11, R3, UR5, R0 ;  /* 0x00000005030b7c24 */ /* 0x000fe2000f8e0200 */
[----:B------:R-:W-:Y:S01]  /*18400*/  LEA R3, R207, R187, 0x5 ;  /* 0x000000bbcf037211 */ /* 0x000fe200078e28ff */
[----:B------:R-:W-:Y:S02]  /*18410*/  ULDC.64 UR4, c[0x0][0xae8] ;  /* 0x0002ba0000047ab9 */ /* 0x000fe40000000a00 */
        /* <DEDUP_REMOVED lines=9> */
[----:B---3--:R-:W1:Y:S08]  /*184b0*/  @P0 LDC R4, c[0x0][0xbec] ;  /* 0x0002fb00ff040b82 */ /* 0x008e700000000800 */
[----:B------:R-:W2:Y:S01]  /*184c0*/  @P0 LDC R15, c[0x0][0xbf0] ;  /* 0x0002fc00ff0f0b82 */ /* 0x000ea20000000800 */
[----:B-1----:R-:W-:-:S04]  /*184d0*/  @P0 IMAD.HI.U32 R0, R13, R4, RZ ;  /* 0x000000040d000227 */ /* 0x002fc800078e00ff */
[----:B------:R-:W-:Y:S01]  /*184e0*/  IMAD R4, R219, UR6, RZ ;  /* 0x00000006db047c24 */ /* 0x000fe2000f8e02ff */
[----:B--2---:R-:W-:-:S03]  /*184f0*/  @P0 SHF.R.U32.HI R3, RZ, R15, R0 ;  /* 0x0000000fff030219 */ /* 0x004fc60000011600 */
[----:B------:R-:W-:Y:S01]  /*18500*/  IMAD R11, R209, UR7, R4 ;  /* 0x00000007d10b7c24 */ /* 0x000fe2000f8e0204 */
[--C-:B------:R-:W-:Y:S01]  /*18510*/  SHF.R.S32.HI R0, RZ, 0x1f, R3.reuse ;  /* 0x0000001fff007819 */ /* 0x100fe20000011403 */
[----:B------:R-:W-:-:S03]  /*18520*/  IMAD.MOV R4, RZ, RZ, -R3 ;  /* 0x000000ffff047224 */ /* 0x000fc600078e0a03 */
[----:B------:R-:W-:Y:S01]  /*18530*/  IADD3 R9, R9, R11, RZ ;  /* 0x0000000b09097210 */ /* 0x000fe20007ffe0ff */
[----:B------:R-:W-:Y:S02]  /*18540*/  IMAD R0, R0, UR4, RZ ;  /* 0x0000000400007c24 */ /* 0x000fe4000f8e02ff */
[----:B------:R-:W-:Y:S02]  /*18550*/  IMAD R11, R21, R4, R13 ;  /* 0x00000004150b7224 */ /* 0x000fe400078e020d */
[C---:B------:R-:W-:Y:S02]  /*18560*/  IMAD R13, R3.reuse, UR5, R0 ;  /* 0x00000005030d7c24 */ /* 0x040fe4000f8e0200 */
[----:B------:R-:W-:Y:S01]  /*18570*/  IMAD.WIDE.U32 R8, R3, UR4, R8 ;  /* 0x0000000403087c25 */ /* 0x000fe2000f8e0008 */
[----:B------:R-:W-:Y:S01]  /*18580*/  SHF.R.S32.HI R0, RZ, 0x1f, R11 ;  /* 0x0000001fff007819 */ /* 0x000fe2000001140b */
[----:B------:R-:W-:Y:S02]  /*18590*/  ULDC.64 UR4, c[0x0][0xad8] ;  /* 0x0002b60000047ab9 */ /* 0x000fe40000000a00 */
[----:B------:R-:W-:-:S02]  /*185a0*/  IMAD.IADD R9, R9, 0x1, R13 ;  /* 0x0000000109097824 */ /* 0x000fc400078e020d */
        /* <DEDUP_REMOVED lines=10> */
[----:B------:R1:W3:Y:S02]  /*18650*/  SHFL.IDX PT, R14, R0, RZ, 0x181f ;  /* 0x00181fff000e7589 */ /* 0x0002e400000e0000 */
.L_x_3386:
[----:B------:R-:W-:Y:S01]  /*18660*/  IMAD R21, R24, R21, RZ ;  /* 0x0000001518157224 */ /* 0x000fe200078e02ff */
[----:B------:R-:W-:Y:S04]  /*18670*/  BSSY B1, `(.L_x_3127) ;  /* 0x000000c000017945 */ /* 0x000fe80003800000 */
[----:B------:R-:W-:-:S13]  /*18680*/  ISETP.GE.AND P0, PT, R192, R21, PT ;  /* 0x00000015c000720c */ /* 0x000fda0003f06270 */
[----:B------:R-:W-:Y:S05]  /*18690*/  @P0 BRA `(.L_x_3128) ;  /* 0x0000000000240947 */ /* 0x000fea0003800000 */
[----:B------:R-:W-:Y:S02]  /*186a0*/  ULDC UR4, c[0x0][0xac8] ;  /* 0x0002b20000047ab9 */ /* 0x000fe40000000800 */
[----:B------:R-:W-:Y:S02]  /*186b0*/  ISETP.GE.AND P2, PT, R16, UR4, PT ;  /* 0x0000000410007c0c */ /* 0x000fe4000bf46270 */
[----:B------:R-:W-:-:S11]  /*186c0*/  ISETP.GE.AND P3, PT, R2, UR4, PT ;  /* 0x0000000402007c0c */ /* 0x000fd6000bf66270 */
[-C--:B---3--:R-:W-:Y:S02]  /*186d0*/  @!P2 LEA R8, P0, R16, R14.reuse, 0x1 ;  /* 0x0000000e1008a211 */ /* 0x088fe400078008ff */
[----:B------:R-:W-:Y:S02]  /*186e0*/  @!P3 LEA R14, P1, R2, R14, 0x1 ;  /* 0x0000000e020eb211 */ /* 0x000fe400078208ff */
[-C--:B--2---:R-:W-:Y:S02]  /*186f0*/  @!P2 LEA.HI.X R9, R16, R3.reuse, R17, 0x1, P0 ;  /* 0x000000031009a211 */ /* 0x084fe400000f0c11 */
[----:B------:R-:W-:-:S03]  /*18700*/  @!P3 LEA.HI.X R15, R2, R3, R184, 0x1, P1 ;  /* 0x00000003020fb211 */ /* 0x000fc600008f0cb8 */
[----:B------:R4:W-:Y:S04]  /*18710*/  @!P2 ST.E.128 desc[UR42][R8.64], RZ ;  /* 0x000000ff0800a985 */ /* 0x0009e8000c101d2a */
[----:B------:R4:W-:Y:S02]  /*18720*/  @!P3 ST.E.128 desc[UR42][R14.64], RZ ;  /* 0x000000ff0e00b985 */ /* 0x0009e4000c101d2a */
.L_x_3128:
[----:B------:R-:W-:Y:S05]  /*18730*/  BSYNC B1 ;  /* 0x0000000000017941 */ /* 0x000fea0003800000 */
.L_x_3127:
[----:B------:R-:W-:-:S03]  /*18740*/  UMOV UR4, 0xffffffff ;  /* 0xffffffff00047882 */ /* 0x000fc60000000000 */
[----:B------:R-:W-:Y:S05]  /*18750*/  BRA.DIV UR4, `(.L_x_3129) ;  /* 0x000000aa04207947 */ /* 0x000fea000b800000 */
[----:B--2---:R2:W0:Y:S04]  /*18760*/  SHFL.IDX PT, R3, R4, 0x1, 0x181f ;  /* 0x00381f0004037f89 */ /* 0x00442800000e0000 */
[----:B---34-:R2:W3:Y:S02]  /*18770*/  SHFL.IDX PT, R14, R0, 0x1, 0x181f ;  /* 0x00381f00000e7f89 */ /* 0x0184e400000e0000 */
.L_x_3390:
[----:B------:R-:W-:Y:S01]  /*18780*/  VIADD R8, R192, 0x20 ;  /* 0x00000020c0087836 */ /* 0x000fe20000000000 */
        /* <DEDUP_REMOVED lines=10> */
[----:B------:R4:W-:Y:S04]  /*18830*/  @!P2 ST.E.128 desc[UR42][R8.64], RZ ;  /* 0x000000ff0800a985 */ /* 0x0009e8000c101d2a */
[----:B------:R4:W-:Y:S02]  /*18840*/  @!P3 ST.E.128 desc[UR42][R14.64], RZ ;  /* 0x000000ff0e00b985 */ /* 0x0009e4000c101d2a */
.L_x_3131:
[----:B------:R-:W-:Y:S05]  /*18850*/  BSYNC B1 ;  /* 0x0000000000017941 */ /* 0x000fea0003800000 */
.L_x_3130:
[----:B------:R-:W-:-:S03]  /*18860*/  UMOV UR4, 0xffffffff ;  /* 0xffffffff00047882 */ /* 0x000fc60000000000 */
[----:B------:R-:W-:Y:S05]  /*18870*/  BRA.DIV UR4, `(.L_x_3132) ;  /* 0x000000aa04207947 */ /* 0x000fea000b800000 */
[----:B0-----:R0:W0:Y:S04]  /*18880*/  SHFL.IDX PT, R3, R4, 0x2, 0x181f ;  /* 0x00581f0004037f89 */ /* 0x00102800000e0000 */
[----:B---34-:R3:W4:Y:S02]  /*18890*/  SHFL.IDX PT, R14, R0, 0x2, 0x181f ;  /* 0x00581f00000e7f89 */ /* 0x01872400000e0000 */
.L_x_3394:
[----:B------:R-:W-:Y:S01]  /*188a0*/  IADD3 R8, R192, 0x40, RZ ;  /* 0x00000040c0087810 */ /* 0x000fe20007ffe0ff */
[----:B------:R-:W-:Y:S03]  /*188b0*/  BSSY B1, `(.L_x_3133) ;  /* 0x000000c000017945 */ /* 0x000fe60003800000 */
        /* <DEDUP_REMOVED lines=11> */
.L_x_3134:
[----:B------:R-:W-:Y:S05]  /*18970*/  BSYNC B1 ;  /* 0x0000000000017941 */ /* 0x000fea0003800000 */
.L_x_3133:
[----:B------:R-:W-:-:S03]  /*18980*/  UMOV UR4, 0xffffffff ;  /* 0xffffffff00047882 */ /* 0x000fc60000000000 */
[----:B------:R-:W-:Y:S05]  /*18990*/  BRA.DIV UR4, `(.L_x_3135) ;  /* 0x000000aa04207947 */ /* 0x000fea000b800000 */
[----:B0-----:R0:W0:Y:S04]  /*189a0*/  SHFL.IDX PT, R3, R4, 0x3, 0x181f ;  /* 0x00781f0004037f89 */ /* 0x00102800000e0000 */
[----:B----4-:R4:W0:Y:S02]  /*189b0*/  SHFL.IDX PT, R14, R0, 0x3, 0x181f ;  /* 0x00781f00000e7f89 */ /* 0x01082400000e0000 */
.L_x_3398:
[----:B-1234-:R-:W-:-:S05]  /*189c0*/  VIADD R0, R192, 0x60 ;  /* 0x00000060c0007836 */ /* 0x01efca0000000000 */
        /* <DEDUP_REMOVED lines=11> */
.L_x_3118:
[----:B------:R-:W-:Y:S05]  /*18a80*/  BSYNC B0 ;  /* 0x0000000000007941 */ /* 0x000fea0003800000 */
.L_x_3104:
[----:B------:R-:W-:Y:S02]  /*18a90*/  ULDC UR4, c[0x0][0xc3c] ;  /* 0x00030f0000047ab9 */ /* 0x000fe40000000800 */
[----:B---3--:R-:W-:-:S13]  /*18aa0*/  ISETP.GE.AND P0, PT, R7, UR4, PT ;  /* 0x0000000407007c0c */ /* 0x008fda000bf06270 */
[----:B------:R-:W-:Y:S05]  /*18ab0*/  @!P0 BRA `(.L_x_3136) ;  /* 0xfffffe8400d48947 */ /* 0x000fea000383ffff */
[----:B------:R-:W-:Y:S05]  /*18ac0*/  BRA `(.L_x_2902) ;  /* 0x0000007800487947 */ /* 0x000fea0003800000 */
.L_x_2900:
        /* <DEDUP_REMOVED lines=16> */
.L_x_3137:
        /* <DEDUP_REMOVED lines=43> */
.L_x_3141:
        /* <DEDUP_REMOVED lines=34> */
[----:B------:R-:W-:-:S04]  /*190a0*/  IADD3 R8, R3, R8, RZ ;  /* 0x0000000803087210 */ /* 0x000fc80007ffe0ff */
[----:B------:R-:W-:-:S13]  /*190b0*/  ISETP.GT.AND P6, PT, R8, UR6, PT ;  /* 0x0000000608007c0c */ /* 0x000fda000bfc4270 */
[----:B------:R-:W-:Y:S05]  /*190c0*/  @!P6 BRA `(.L_x_3141) ;  /* 0xfffffffc006ce947 */ /* 0x000fea000383ffff */
.L_x_3139:
        /* <DEDUP_REMOVED lines=13> */
.L_x_3142:
        /* <DEDUP_REMOVED lines=11> */
[----:B0-----:R-:W-:-:S02]  /*19250*/  IADD3 R2, R8, 0xffffffe, RZ ;  /* 0x0ffffffe08027810 */ /* 0x001fc40007ffe0ff */
[----:B------:R-:W-:-:S05]  /*19260*/  IABS R8, R5 ;  /* 0x0000000500087213 */ /* 0x000fca0000000000 */
        /* <DEDUP_REMOVED lines=8> */
[----:B------:R-:W-:Y:S02]  /*192f0*/  IADD3 R11, R10, 0xffffffe, RZ ;  /* 0x0ffffffe0a0b7810 */ /* 0x000fe40007ffe0ff */
[----:B------:R-:W-:Y:S02]  /*19300*/  LOP3.LUT R8, R5, R6, RZ, 0x3c, !PT ;  /* 0x0000000605087212 */ /* 0x000fe400078e3cff */
        /* <DEDUP_REMOVED lines=10> */
[----:B0-----:R-:W-:-:S03]  /*193b0*/  IMAD.MOV R13, RZ, RZ, -R3 ;  /* 0x000000ffff0d7224 */ /* 0x001fc600078e0a03 */
[----:B------:R-:W-:Y:S01]  /*193c0*/  @!P2 IADD3 R10, -R10, RZ, RZ ;  /* 0x000000ff0a0aa210 */ /* 0x000fe20007ffe1ff */
[----:B------:R-:W-:Y:S01]  /*193d0*/  IMAD.MOV R12, RZ, RZ, -R2 ;  /* 0x000000ffff0c7224 */ /* 0x000fe200078e0a02 */
[----:B------:R-:W-:Y:S01]  /*193e0*/  @!P1 LOP3.LUT R10, RZ, R6, RZ, 0x33, !PT ;  /* 0x00000006ff0a9212 */ /* 0x000fe200078e33ff */
[----:B------:R-:W-:Y:S02]  /*193f0*/  IMAD R11, R13, R4, RZ ;  /* 0x000000040d0b7224 */ /* 0x000fe400078e02ff */
        /* <DEDUP_REMOVED lines=8> */
[-C--:B------:R-:W-:Y:S01]  /*19480*/  @!P1 IADD3 R3, R3, -R4.reuse, RZ ;  /* 0x8000000403039210 */ /* 0x080fe20007ffe0ff */
[----:B------:R-:W-:Y:S01]  /*19490*/  @!P1 VIADD R2, R2, 0x1 ;  /* 0x0000000102029836 */ /* 0x000fe20000000000 */
[----:B------:R-:W-:Y:S02]  /*194a0*/  ISETP.NE.AND P1, PT, R9, RZ, PT ;  /* 0x000000ff0900720c */ /* 0x000fe40003f25270 */
[----:B------:R-:W-:Y:S02]  /*194b0*/  ISETP.GE.U32.AND P0, PT, R3, R4, PT ;  /* 0x000000040300720c */ /* 0x000fe40003f06070 */
[----:B------:R-:W-:-:S04]  /*194c0*/  LOP3.LUT R3, R10, R9, RZ, 0x3c, !PT ;  /* 0x000000090a037212 */ /* 0x000fc800078e3cff */
[----:B------:R-:W-:Y:S02]  /*194d0*/  ISETP.GE.AND P2, PT, R3, RZ, PT ;  /* 0x000000ff0300720c */ /* 0x000fe40003f46270 */
[----:B------:R-:W-:-:S05]  /*194e0*/  IADD3 R3, -R10, RZ, RZ ;  /* 0x000000ff0a037210 */ /* 0x000fca0007ffe1ff */
        /* <DEDUP_REMOVED lines=9> */
.L_x_3143:
        /* <DEDUP_REMOVED lines=41> */
[----:B0-----:R-:W-:-:S05]  /*19810*/  IMAD.MOV R9, RZ, RZ, -R3 ;  /* 0x000000ffff097224 */ /* 0x001fca00078e0a03 */
[----:B------:R-:W-:Y:S02]  /*19820*/  MOV R5, R9 ;  /* 0x0000000900057202 */ /* 0x000fe40000000f00 */
        /* <DEDUP_REMOVED lines=14> */
[----:B------:R-:W-:-:S06]  /*19910*/  @P0 IADD3 R2, R2, 0x1, RZ ;  /* 0x0000000102020810 */ /* 0x000fcc0007ffe0ff */
[----:B------:R-:W-:Y:S01]  /*19920*/  @!P2 IMAD.MOV R2, RZ, RZ, -R2 ;  /* 0x000000ffff02a224 */ /* 0x000fe200078e0a02 */
[----:B------:R-:W-:-:S05]  /*19930*/  @!P1 LOP3.LUT R2, RZ, R13, RZ, 0x33, !PT ;  /* 0x0000000dff029212 */ /* 0x000fca00078e33ff */
[----:B------:R-:W-:-:S07]  /*19940*/  IMAD R18, R2, R18, R3 ;  /* 0x0000001202127224 */ /* 0x000fce00078e0203 */
.L_x_3144:
[----:B------:R-:W-:-:S05]  /*19950*/  LOP3.LUT R17, RZ, R2, RZ, 0x33, !PT ;  /* 0x00000002ff117212 */ /* 0x000fca00078e33ff */
[----:B------:R-:W-:Y:S01]  /*19960*/  IMAD.IADD R17, R6, 0x1, R17 ;  /* 0x0000000106117824 */ /* 0x000fe200078e0211 */
[----:B------:R-:W-:Y:S06]  /*19970*/  BRA `(.L_x_3145) ;  /* 0x00000000000c7947 */ /* 0x000fec0003800000 */
.L_x_3140:
[----:B------:R-:W-:Y:S01]  /*19980*/  IMAD.MOV.U32 R17, RZ, RZ, RZ ;  /* 0x000000ffff117224 */ /* 0x000fe200078e00ff */
[----:B------:R-:W-:Y:S01]  /*19990*/  MOV R16, UR6 ;  /* 0x0000000600107c02 */ /* 0x000fe20008000f00 */
[----:B------:R-:W-:-:S07]  /*199a0*/  IMAD.MOV.U32 R18, RZ, RZ, RZ ;  /* 0x000000ffff127224 */ /* 0x000fce00078e00ff */
.L_x_3145:
[----:B------:R-:W-:-:S13]  /*199b0*/  ISETP.NE.AND P0, PT, R7, RZ, PT ;  /* 0x000000ff0700720c */ /* 0x000fda0003f05270 */
[----:B------:R-:W0:Y:S01]  /*199c0*/  @!P0 S2R R3, SR_CgaCtaId ;  /* 0x0000000000038919 */ /* 0x000e220000008800 */
[----:B------:R-:W-:-:S04]  /*199d0*/  @!P0 MOV R2, 0x400 ;  /* 0x0000040000028802 */ /* 0x000fc80000000f00 */
[----:B0-----:R-:W-:-:S05]  /*199e0*/  @!P0 LEA R2, R3, R2, 0x18 ;  /* 0x0000000203028211 */ /* 0x001fca00078ec0ff */
[----:B------:R1:W-:Y:S01]  /*199f0*/  @!P0 STS.128 [R2+0x288d0], R16 ;  /* 0x0288d01002008388 */ /* 0x0003e20000000c00 */
[----:B------:R-:W-:Y:S06]  /*19a00*/  BAR.ARV 0x5, 0x180 ;  /* 0x0146000000007b1d */ /* 0x000fec0000002000 */
.L_x_3138:
        /* <DEDUP_REMOVED lines=12> */
[----:B------:R-:W-:Y:S01]  /*19ad0*/  LOP3.LUT R3, R31, 0x1f8, RZ, 0xc0, !PT ;  /* 0x000001f81f037812 */ /* 0x000fe200078ec0ff */
[----:B------:R-:W-:Y:S01]  /*19ae0*/  IMAD.MOV.U32 R29, RZ, RZ, 0x1 ;  /* 0x00000001ff1d7424 */ /* 0x000fe200078e00ff */
[----:B------:R-:W-:Y:S01]  /*19af0*/  SHF.L.U32 R35, R4, 0x3, RZ ;  /* 0x0000000304237819 */ /* 0x000fe200000006ff */
[----:B------:R-:W-:Y:S01]  /*19b00*/  IMAD.MOV.U32 R27, RZ, RZ, RZ ;  /* 0x000000ffff1b7224 */ /* 0x000fe200078e00ff */
[----:B-1----:R-:W-:Y:S01]  /*19b10*/  LOP3.LUT R2, R3, 0x38, R0, 0x78, !PT ;  /* 0x0000003803027812 */ /* 0x002fe200078e7800 */
[----:B------:R-:W-:Y:S01]  /*19b20*/  IMAD.SHL.U32 R0, R0, 0x10, RZ ;  /* 0x0000001000007824 */ /* 0x000fe200078e00ff */
[----:B------:R-:W-:Y:S01]  /*19b30*/  LOP3.LUT R31, R31, 0x38, RZ, 0xc0, !PT ;  /* 0x000000381f1f7812 */ /* 0x000fe200078ec0ff */
        /* <DEDUP_REMOVED lines=11> */
[----:B------:R-:W-:-:S05]  /*19bf0*/  MOV R22, UR4 ;  /* 0x0000000400167c02 */ /* 0x000fca0008000f00 */
[----:B------:R-:W-:-:S05]  /*19c00*/  IMAD R0, R35, 0x2, R22 ;  /* 0x0000000223007824 */ /* 0x000fca00078e0216 */
[----:B------:R2:W-:Y:S02]  /*19c10*/  STL [R1+0x8], R0 ;  /* 0x0000080001007387 */ /* 0x0005e40000100800 */
.L_x_3249:
[----:B0-----:R-:W0:Y:S02]  /*19c20*/  LDC.64 R2, c[0x0][0xc88] ;  /* 0x00032200ff027b82 */ /* 0x001e240000000a00 */
[----:B0-----:R-:W-:-:S05]  /*19c30*/  IMAD.WIDE R2, R19, 0x4, R2 ;  /* 0x0000000413027825 */ /* 0x001fca00078e0202 */
[----:B--2---:R-:W2:Y:S01]  /*19c40*/  LDG.E R33, desc[UR42][R2.64] ;  /* 0x0000002a02217981 */ /* 0x004ea2000c1e1900 */
        /* <DEDUP_REMOVED lines=8> */
[----:B--2---:R-:W-:-:S11]  /*19cd0*/  SHF.R.S32.HI R0, RZ, 0x1f, R33 ;  /* 0x0000001fff007819 */ /* 0x004fd60000011421 */
[C---:B------:R-:W-:Y:S01]  /*19ce0*/  @P0 LEA R2, P1, R33.reuse, UR4, 0x2 ;  /* 0x0000000421020c11 */ /* 0x040fe2000f8210ff */
[C---:B------:R-:W-:Y:S01]  /*19cf0*/  IMAD.SHL.U32 R23, R33.reuse, 0x4, RZ ;  /* 0x0000000421177824 */ /* 0x040fe200078e00ff */
[C-C-:B------:R-:W-:Y:S01]  /*19d00*/  SHF.L.U64.HI R24, R33.reuse, 0x2, R0.reuse ;  /* 0x0000000221187819 */ /* 0x140fe20000010200 */
[----:B------:R0:W-:Y:S01]  /*19d10*/  STL [R1+0x14], R0 ;  /* 0x0000140001007387 */ /* 0x0001e20000100800 */
[----:B------:R-:W-:Y:S01]  /*19d20*/  @P0 LEA.HI.X R3, R33, UR5, R0, 0x2, P1 ;  /* 0x0000000521030c11 */ /* 0x000fe200088f1400 */
[----:B------:R-:W-:-:S04]  /*19d30*/  ULDC.64 UR4, c[0x0][0xa00] ;  /* 0x0002800000047ab9 */ /* 0x000fc80000000a00 */
[----:B-1----:R1:W2:Y:S01]  /*19d40*/  @P0 LDG.E R13, desc[UR42][R2.64] ;  /* 0x0000002a020d0981 */ /* 0x0022a2000c1e1900 */
        /* <DEDUP_REMOVED lines=25> */
[----:B------:R-:W-:-:S03]  /*19ee0*/  UIMAD UR4, UR4, UR5, URZ ;  /* 0x00000005040472a4 */ /* 0x000fc6000f8e023f */
[----:B------:R-:W-:Y:S02]  /*19ef0*/  ULDC UR5, c[0x0][0x348] ;  /* 0x0000d20000057ab9 */ /* 0x000fe40000000800 */
[----:B0-----:R-:W-:Y:S01]  /*19f00*/  IMAD.U32 R6, RZ, RZ, UR5 ;  /* 0x00000005ff067e24 */ /* 0x001fe2000f8e00ff */
[----:B------:R-:W-:Y:S01]  /*19f10*/  MOV R9, UR4 ;  /* 0x0000000400097c02 */ /* 0x000fe20008000f00 */
[----:B---3--:R0:W-:Y:S04]  /*19f20*/  STL [R1+0x10], R8 ;  /* 0x0000100801007387 */ /* 0x0081e80000100800 */
[----:B--2---:R0:W-:Y:S01]  /*19f30*/  STL [R1], R13 ;  /* 0x0000000d01007387 */ /* 0x0041e20000100800 */
[----:B------:R-:W-:Y:S01]  /*19f40*/  IMAD.MOV.U32 R12, RZ, RZ, R8 ;  /* 0x000000ffff0c7224 */ /* 0x000fe200078e0008 */
[----:B------:R-:W-:Y:S06]  /*19f50*/  @P2 BRA `(.L_x_3147) ;  /* 0x0000000000142947 */ /* 0x000fec0003800000 */
[----:B------:R-:W-:Y:S05]  /*19f60*/  @!P0 BRA `(.L_x_3147) ;  /* 0x0000000000108947 */ /* 0x000fea0003800000 */
[----:B0-----:R-:W2:Y:S04]  /*19f70*/  LDG.E R8, desc[UR42][R2.64] ;  /* 0x0000002a02087981 */ /* 0x001ea8000c1e1900 */
[----:B------:R-:W2:Y:S02]  /*19f80*/  LDG.E R7, desc[UR42][R2.64+0x4] ;  /* 0x0000042a02077981 */ /* 0x000ea4000c1e1900 */
[----:B--2---:R-:W-:-:S05]  /*19f90*/  IMAD.IADD R12, R7, 0x1, -R8 ;  /* 0x00000001070c7824 */ /* 0x004fca00078e0a08 */
[----:B------:R1:W-:Y:S02]  /*19fa0*/  STL [R1+0x10], R12 ;  /* 0x0000100c01007387 */ /* 0x0003e40000100800 */
.L_x_3147:
[----:B------:R-:W-:Y:S01]  /*19fb0*/  ULDC.64 UR4, c[0x0][0xa20] ;  /* 0x0002880000047ab9 */ /* 0x000fe20000000a00 */
[C---:B------:R-:W-:Y:S01]  /*19fc0*/  LOP3.LUT R2, R18.reuse, 0xff000000, RZ, 0xc0, !PT ;  /* 0xff00000012027812 */ /* 0x040fe200078ec0ff */
[----:B------:R-:W-:Y:S01]  /*19fd0*/  IMAD.MOV.U32 R34, RZ, RZ, R33 ;  /* 0x000000ffff227224 */ /* 0x000fe200078e0021 */
[----:B------:R-:W-:Y:S02]  /*19fe0*/  ISETP.NE.U32.AND P0, PT, RZ, UR4, PT ;  /* 0x00000004ff007c0c */ /* 0x000fe4000bf05070 */
[----:B------:R-:W-:Y:S02]  /*19ff0*/  SHF.R.U32.HI R3, RZ, 0x8, R2 ;  /* 0x00000008ff037819 */ /* 0x000fe40000011602 */
[----:B------:R-:W-:Y:S02]  /*1a000*/  ISETP.NE.AND.EX P0, PT, RZ, UR5, PT, P0 ;  /* 0x00000005ff007c0c */ /* 0x000fe4000bf05300 */
[C---:B0-----:R-:W-:Y:S02]  /*1a010*/  LOP3.LUT R8, R18.reuse, 0xff0000, RZ, 0xc0, !PT ;  /* 0x00ff000012087812 */ /* 0x041fe400078ec0ff */
[----:B------:R-:W-:-:S02]  /*1a020*/  LOP3.LUT R18, R18, 0xffff, RZ, 0xc0, !PT ;  /* 0x0000ffff12127812 */ /* 0x000fc400078ec0ff */
[----:B------:R-:W-:-:S07]  /*1a030*/  LEA.HI R8, R8, R3, RZ, 0x10 ;  /* 0x0000000308087211 */ /* 0x000fce00078f80ff */
[----:B------:R-:W-:Y:S05]  /*1a040*/  @!P0 BRA `(.L_x_3148) ;  /* 0x0000000000108947 */ /* 0x000fea0003800000 */
[----:B------:R-:W-:-:S04]  /*1a050*/  IADD3 R2, P0, R23, UR4, RZ ;  /* 0x0000000417027c10 */ /* 0x000fc8000ff1e0ff */
[----:B------:R-:W-:-:S05]  /*1a060*/  IADD3.X R3, R24, UR5, RZ, P0, !PT ;  /* 0x0000000518037c10 */ /* 0x000fca00087fe4ff */
[----:B------:R0:W5:Y:S01]  /*1a070*/  LDG.E R9, desc[UR42][R2.64] ;  /* 0x0000002a02097981 */ /* 0x000162000c1e1900 */
[----:B------:R-:W-:Y:S05]  /*1a080*/  BRA `(.L_x_3149) ;  /* 0x0000000000247947 */ /* 0x000fea0003800000 */
.L_x_3148:
        /* <DEDUP_REMOVED lines=9> */
.L_x_3149:
[----:B0-----:R-:W2:Y:S01]  /*1a120*/  @P1 LDG.E R2, desc[UR42][R4.64] ;  /* 0x0000002a04021981 */ /* 0x001ea2000c1e1900 */
[----:B------:R-:W0:Y:S03]  /*1a130*/  LDC R3, c[0x0][0x448] ;  /* 0x00011200ff037b82 */ /* 0x000e260000000800 */
[----:B------:R-:W2:Y:S01]  /*1a140*/  @P1 LDG.E R11, desc[UR42][R4.64+0x4] ;  /* 0x0000042a040b1981 */ /* 0x000ea2000c1e1900 */
[----:B-----5:R-:W-:Y:S01]  /*1a150*/  IMAD.IADD R9, R9, 0x1, -R13 ;  /* 0x0000000109097824 */ /* 0x020fe200078e0a0d */
[----:B------:R-:W-:Y:S01]  /*1a160*/  BSSY B0, `(.L_x_3150) ;  /* 0x0000035000007945 */ /* 0x000fe20003800000 */
[----:B------:R-:W-:Y:S01]  /*1a170*/  LOP3.LUT R37, R8, 0xff, RZ, 0xc0, !PT ;  /* 0x000000ff08257812 */ /* 0x000fe200078ec0ff */
[----:B------:R-:W-:Y:S01]  /*1a180*/  IMAD.MOV.U32 R13, RZ, RZ, RZ ;  /* 0x000000ffff0d7224 */ /* 0x000fe200078e00ff */
[----:B0-----:R-:W-:-:S13]  /*1a190*/  ISETP.NE.AND P0, PT, R3, 0x1, PT ;  /* 0x000000010300780c */ /* 0x001fda0003f05270 */
[----:B------:R-:W0:Y:S08]  /*1a1a0*/  @P0 LDC R7, c[0x0][0x44c] ;  /* 0x00011300ff070b82 */ /* 0x000e300000000800 */
[----:B------:R-:W3:Y:S01]  /*1a1b0*/  @P0 LDC R3, c[0x0][0x450] ;  /* 0x00011400ff030b82 */ /* 0x000ee20000000800 */
[----:B--2---:R-:W-:Y:S01]  /*1a1c0*/  @P1 IMAD.IADD R6, R11, 0x1, -R2 ;  /* 0x000000010b061824 */ /* 0x004fe200078e0a02 */
[----:B------:R-:W-:-:S03]  /*1a1d0*/  SHF.L.U32 R2, R17, 0x7, RZ ;  /* 0x0000000711027819 */ /* 0x000fc600000006ff */
[----:B------:R-:W-:Y:S02]  /*1a1e0*/  IMAD.IADD R36, R9, 0x1, R6 ;  /* 0x0000000109247824 */ /* 0x000fe400078e0206 */
[----:B------:R-:W-:-:S04]  /*1a1f0*/  VIADD R2, R2, 0x7f ;  /* 0x0000007f02027836 */ /* 0x000fc80000000000 */
[----:B0-----:R-:W-:Y:S01]  /*1a200*/  @P0 IMAD.HI.U32 R10, R2, R7, RZ ;  /* 0x00000007020a0227 */ /* 0x001fe200078e00ff */
[----:B------:R-:W-:-:S04]  /*1a210*/  IADD3 R7, R36, 0x80, -R12 ;  /* 0x0000008024077810 */ /* 0x000fc80007ffe80c */
[----:B---3--:R-:W-:Y:S01]  /*1a220*/  @P0 SHF.R.U32.HI R2, RZ, R3, R10 ;  /* 0x00000003ff020219 */ /* 0x008fe2000001160a */
[----:B------:R-:W-:-:S03]  /*1a230*/  VIADD R3, R36, 0x7f ;  /* 0x0000007f24037836 */ /* 0x000fc60000000000 */
[----:B------:R-:W-:Y:S02]  /*1a240*/  IADD3 R2, R7, R2, RZ ;  /* 0x0000000207027210 */ /* 0x000fe40007ffe0ff */
[----:B------:R-:W-:-:S04]  /*1a250*/  SHF.R.S32.HI R4, RZ, 0x1f, R3 ;  /* 0x0000001fff047819 */ /* 0x000fc80000011403 */
[----:B------:R-:W-:Y:S02]  /*1a260*/  LEA.HI R4, R4, R3, RZ, 0x7 ;  /* 0x0000000304047211 */ /* 0x000fe400078f38ff */
[----:B------:R-:W-:Y:S02]  /*1a270*/  SHF.R.S32.HI R3, RZ, 0x1f, R2 ;  /* 0x0000001fff037819 */ /* 0x000fe40000011402 */
[----:B------:R-:W-:Y:S02]  /*1a280*/  SHF.R.S32.HI R5, RZ, 0x7, R4 ;  /* 0x00000007ff057819 */ /* 0x000fe40000011404 */
[----:B------:R-:W-:Y:S02]  /*1a290*/  LEA.HI R3, R3, R2, RZ, 0x7 ;  /* 0x0000000203037211 */ /* 0x000fe400078f38ff */
[----:B------:R-:W-:Y:S02]  /*1a2a0*/  SHF.R.U32.HI R4, RZ, 0x10, R8 ;  /* 0x00000010ff047819 */ /* 0x000fe40000011608 */
[----:B------:R-:W-:-:S04]  /*1a2b0*/  SHF.R.S32.HI R10, RZ, 0x7, R3 ;  /* 0x00000007ff0a7819 */ /* 0x000fc80000011403 */
[----:B------:R-:W-:-:S04]  /*1a2c0*/  VIMNMX R10, R5, R10, PT ;  /* 0x0000000a050a7248 */ /* 0x000fc80003fe0100 */
[----:B------:R-:W-:-:S13]  /*1a2d0*/  ISETP.GE.AND P0, PT, R10, 0x1, PT ;  /* 0x000000010a00780c */ /* 0x000fda0003f06270 */
[----:B------:R-:W-:Y:S05]  /*1a2e0*/  @!P0 BRA `(.L_x_3151) ;  /* 0x0000000000708947 */ /* 0x000fea0003800000 */
[----:B------:R-:W-:Y:S01]  /*1a2f0*/  ISETP.NE.AND P0, PT, R4, RZ, PT ;  /* 0x000000ff0400720c */ /* 0x000fe20003f05270 */
[----:B------:R-:W-:-:S03]  /*1a300*/  ULDC UR4, c[0x0][0x9f0] ;  /* 0x00027c0000047ab9 */ /* 0x000fc60000000800 */
[----:B------:R-:W-:-:S04]  /*1a310*/  SEL R8, R4, UR4, P0 ;  /* 0x0000000404087c07 */ /* 0x000fc80008000000 */
[----:B-1----:R-:W-:Y:S02]  /*1a320*/  IABS R12, R8 ;  /* 0x00000008000c7213 */ /* 0x002fe40000000000 */
        /* <DEDUP_REMOVED lines=24> */
.L_x_3151:
[----:B------:R-:W-:Y:S05]  /*1a4b0*/  BSYNC B0 ;  /* 0x0000000000007941 */ /* 0x000fea0003800000 */
.L_x_3150:
[-C--:B------:R-:W-:Y:S01]  /*1a4c0*/  IMAD R2, R37, R13.reuse, RZ ;  /* 0x0000000d25027224 */ /* 0x080fe200078e02ff */
[----:B------:R-:W-:Y:S04]  /*1a4d0*/  BSSY B0, `(.L_x_3152) ;  /* 0x0000114000007945 */ /* 0x000fe80003800000 */
[C---:B------:R-:W-:Y:S01]  /*1a4e0*/  VIADDMNMX R10, R2.reuse, R13, R10, PT ;  /* 0x0000000d020a7246 */ /* 0x040fe2000380010a */
[----:B------:R-:W-:-:S03]  /*1a4f0*/  IMAD R2, R2, 0x80, -R9 ;  /* 0x0000008002027824 */ /* 0x000fc600078e0a09 */
[----:B------:R-:W-:-:S04]  /*1a500*/  LEA R10, R10, -R9, 0x7 ;  /* 0x800000090a0a7211 */ /* 0x000fc800078e38ff */
[----:B------:R-:W-:Y:S02]  /*1a510*/  VIMNMX R10, R10, R6, PT ;  /* 0x000000060a0a7248 */ /* 0x000fe40003fe0100 */
[----:B------:R-:W-:-:S04]  /*1a520*/  VIMNMX R6, RZ, R2, !PT ;  /* 0x00000002ff067248 */ /* 0x000fc80007fe0100 */
[----:B------:R-:W-:Y:S02]  /*1a530*/  ISETP.GT.AND P0, PT, R10, R6, PT ;  /* 0x000000060a00720c */ /* 0x000fe40003f04270 */
[----:B------:R-:W-:-:S11]  /*1a540*/  SHF.R.U32.HI R6, RZ, 0x7, R6 ;  /* 0x00000007ff067819 */ /* 0x000fd60000011606 */
        /* <DEDUP_REMOVED lines=14> */
[----:B------:R0:W2:Y:S02]  /*1a630*/  SHFL.IDX PT, R14, R8, RZ, 0x1f ;  /* 0x00001fff080e7589 */ /* 0x0000a400000e0000 */
.L_x_3401:
[----:B--2---:R-:W-:Y:S02]  /*1a640*/  ISETP.NE.AND P0, PT, R14, RZ, PT ;  /* 0x000000ff0e00720c */ /* 0x004fe40003f05270 */
[----:B------:R-:W-:-:S11]  /*1a650*/  PLOP3.LUT P6, PT, PT, PT, PT, 0x8, 0x0 ;  /* 0x000000000000781c */ /* 0x000fd60003fce170 */
[----:B------:R-:W-:Y:S05]  /*1a660*/  @P0 BRA `(.L_x_3155) ;  /* 0x00000000000c0947 */ /* 0x000fea0003800000 */
[----:B------:R-:W-:-:S03]  /*1a670*/  UMOV UR4, 0xffffffff ;  /* 0xffffffff00047882 */ /* 0x000fc60000000000 */
[----:B------:R-:W-:Y:S05]  /*1a680*/  BRA.DIV UR4, `(.L_x_3156) ;  /* 0x0000008e04607947 */ /* 0x000fea000b800000 */
[----:B------:R-:W-:-:S13]  /*1a690*/  ELECT P6, URZ, PT ;  /* 0x00000000003f782f */ /* 0x000fda00038c0000 */
.L_x_3155:
        /* <DEDUP_REMOVED lines=9> */
.L_x_3404:
[----:B------:R-:W-:Y:S05]  /*1a730*/  BSYNC B1 ;  /* 0x0000000000017941 */ /* 0x000fea0003800000 */
.L_x_3157:
[----:B------:R-:W-:Y:S04]  /*1a740*/  BSSY B1, `(.L_x_3159) ;  /* 0x000006e000017945 */ /* 0x000fe80003800000 */
[----:B------:R-:W-:Y:S05]  /*1a750*/  @!P6 BRA `(.L_x_3160) ;  /* 0x0000000400b0e947 */ /* 0x000fea0003800000 */
[----:B0-----:R-:W-:Y:S01]  /*1a760*/  IMAD R8, R27, 0x8, R22 ;  /* 0x000000081b087824 */ /* 0x001fe200078e0216 */
[----:B------:R-:W-:Y:S01]  /*1a770*/  SHF.L.U32 R9, R29, 0x1f, RZ ;  /* 0x0000001f1d097819 */ /* 0x000fe200000006ff */
[----:B------:R-:W0:Y:S01]  /*1a780*/  S2R R10, SR_TID.X ;  /* 0x00000000000a7919 */ /* 0x000e220000002100 */
[----:B------:R-:W-:Y:S02]  /*1a790*/  BSSY B2, `(.L_x_3161) ;  /* 0x0000005000027945 */ /* 0x000fe40003800000 */
[----:B------:R-:W2:Y:S01]  /*1a7a0*/  SYNCS.PHASECHK.TRANS64.TRYWAIT P0, [R8+URZ+0x288a0], R9 ;  /* 0x0288a009080075a7 */ /* 0x000ea2000800017f */
[----:B0-----:R-:W-:-:S04]  /*1a7b0*/  LOP3.LUT R10, R10, 0x7f, RZ, 0xc0, !PT ;  /* 0x0000007f0a0a7812 */ /* 0x001fc800078ec0ff */
[----:B------:R-:W-:Y:S01]  /*1a7c0*/  ISETP.NE.AND P1, PT, R10, RZ, PT ;  /* 0x000000ff0a00720c */ /* 0x000fe20003f25270 */
[----:B--2---:R-:W-:-:S12]  /*1a7d0*/  @!P0 BRA `(.L_x_3162) ;  /* 0x0000008c00408947 */ /* 0x004fd80003800000 */
.L_x_3405:
[----:B------:R-:W-:Y:S05]  /*1a7e0*/  BSYNC B2 ;  /* 0x0000000000027941 */ /* 0x000fea0003800000 */
.L_x_3161:
[----:B------:R-:W-:Y:S04]  /*1a7f0*/  BSSY B2, `(.L_x_3163) ;  /* 0x0000009000027945 */ /* 0x000fe80003800000 */
        /* <DEDUP_REMOVED lines=8> */
.L_x_3164:
[----:B------:R-:W-:Y:S05]  /*1a880*/  BSYNC B2 ;  /* 0x0000000000027941 */ /* 0x000fea0003800000 */
.L_x_3163:
[----:B------:R-:W-:Y:S01]  /*1a890*/  IMAD.MOV.U32 R15, RZ, RZ, RZ ;  /* 0x000000ffff0f7224 */ /* 0x000fe200078e00ff */
[----:B------:R-:W-:Y:S01]  /*1a8a0*/  UIADD3 UR4, UP0, UR40, 0x570, URZ ;  /* 0x0000057028047890 */ /* 0x000fe2000ff1e03f */
[----:B------:R-:W-:Y:S01]  /*1a8b0*/  IMAD R10, R3, 0x80, R0 ;  /* 0x00000080030a7824 */ /* 0x000fe200078e0200 */
[----:B------:R-:W-:Y:S01]  /*1a8c0*/  PLOP3.LUT P0, PT, PT, PT, PT, 0x80, 0x0 ;  /* 0x000000000000781c */ /* 0x000fe20003f0f070 */
[----:B------:R-:W-:Y:S01]  /*1a8d0*/  IMAD R11, R27, 0x8000, R22 ;  /* 0x000080001b0b7824 */ /* 0x000fe200078e0216 */
[----:B------:R-:W-:Y:S01]  /*1a8e0*/  R2UR UR10, R15 ;  /* 0x000000000f0a72ca */ /* 0x000fe200000e0000 */
[----:B------:R-:W-:Y:S01]  /*1a8f0*/  IMAD.SHL.U32 R14, R27, 0x4000, RZ ;  /* 0x000040001b0e7824 */ /* 0x000fe200078e00ff */
[----:B------:R-:W-:Y:S01]  /*1a900*/  IADD3 R10, R10, -0x80, RZ ;  /* 0xffffff800a0a7810 */ /* 0x000fe20007ffe0ff */
[----:B-1----:R-:W-:Y:S01]  /*1a910*/  VIADD R12, R8, 0x28890 ;  /* 0x00028890080c7836 */ /* 0x002fe20000000000 */
[----:B------:R-:W-:Y:S01]  /*1a920*/  UIADD3.X UR5, URZ, UR41, URZ, UP0, !UPT ;  /* 0x000000293f057290 */ /* 0x000fe200087fe43f */
[----:B------:R-:W-:Y:S01]  /*1a930*/  VIADD R13, R11, 0x18400 ;  /* 0x000184000b0d7836 */ /* 0x000fe20000000000 */
[----:B------:R-:W-:Y:S01]  /*1a940*/  UMOV UR6, 0x0 ;  /* 0x0000000000067882 */ /* 0x000fe20000000000 */
[----:B------:R-:W-:-:S09]  /*1a950*/  UMOV UR7, 0x12f00000 ;  /* 0x12f0000000077882 */ /* 0x000fd20000000000 */
.L_x_3165:
        /* <DEDUP_REMOVED lines=10> */
[----:B------:R-:W-:Y:S01]  /*1aa00*/  MOV R20, 0x40 ;  /* 0x0000004000147802 */ /* 0x000fe20000000f00 */
[----:B------:R-:W-:Y:S01]  /*1aa10*/  VIADD R11, R11, 0x1c400 ;  /* 0x0001c4000b0b7836 */ /* 0x000fe20000000000 */
[----:B------:R-:W-:Y:S01]  /*1aa20*/  PLOP3.LUT P0, PT, PT, PT, PT, 0x80, 0x0 ;  /* 0x000000000000781c */ /* 0x000fe20003f0f070 */
[----:B------:R-:W-:Y:S01]  /*1aa30*/  UMOV UR6, 0x0 ;  /* 0x0000000000067882 */ /* 0x000fe20000000000 */
[----:B------:R-:W-:Y:S01]  /*1aa40*/  R2UR UR10, R20 ;  /* 0x00000000140a72ca */ /* 0x000fe200000e0000 */
[----:B------:R-:W-:-:S14]  /*1aa50*/  UMOV UR7, 0x12f00000 ;  /* 0x12f0000000077882 */ /* 0x000fdc0000000000 */
.L_x_3166:
        /* <DEDUP_REMOVED lines=13> */
.L_x_3406:
[----:B------:R-:W-:Y:S05]  /*1ab30*/  BSYNC B2 ;  /* 0x0000000000027941 */ /* 0x000fea0003800000 */
.L_x_3167:
        /* <DEDUP_REMOVED lines=11> */
.L_x_3170:
[----:B------:R-:W-:Y:S05]  /*1abf0*/  BSYNC B2 ;  /* 0x0000000000027941 */ /* 0x000fea0003800000 */
.L_x_3169:
[----:B------:R-:W-:Y:S01]  /*1ac00*/  R2UR UR10, R15 ;  /* 0x000000000f0a72ca */ /* 0x000fe200000e0000 */
[----:B------:R-:W-:Y:S01]  /*1ac10*/  UIADD3 UR4, UP0, UR40, 0x670, URZ ;  /* 0x0000067028047890 */ /* 0x000fe2000ff1e03f */
[----:B------:R-:W-:Y:S01]  /*1ac20*/  R2UR UR6, R12 ;  /* 0x000000000c0672ca */ /* 0x000fe200000e0000 */
[----:B01----:R-:W-:Y:S01]  /*1ac30*/  VIADD R8, R8, 0x288b0 ;  /* 0x000288b008087836 */ /* 0x003fe20000000000 */
[----:B------:R-:W-:Y:S01]  /*1ac40*/  R2UR UR7, R13 ;  /* 0x000000000d0772ca */ /* 0x000fe200000e0000 */
[----:B------:R-:W-:Y:S01]  /*1ac50*/  UIADD3.X UR5, URZ, UR41, URZ, UP0, !UPT ;  /* 0x000000293f057290 */ /* 0x000fe200087fe43f */
[----:B------:R-:W-:Y:S02]  /*1ac60*/  LEA R14, R14, R22, 0x1 ;  /* 0x000000160e0e7211 */ /* 0x000fe400078e08ff */
[----:B------:R-:W-:-:S03]  /*1ac70*/  PLOP3.LUT P0, PT, PT, PT, PT, 0x80, 0x0 ;  /* 0x000000000000781c */ /* 0x000fc60003f0f070 */
[----:B------:R-:W-:-:S10]  /*1ac80*/  VIADD R9, R14, 0x400 ;  /* 0x000004000e097836 */ /* 0x000fd40000000000 */
.L_x_3171:
        /* <DEDUP_REMOVED lines=15> */
.L_x_3172:
        /* <DEDUP_REMOVED lines=9> */
[----:B--2---:R-:W-:Y:S05]  /*1ae10*/  @P0 BRA.U.ANY `(.L_x_3172) ;  /* 0xfffffffd00d80947 */ /* 0x004fea000393ffff */
.L_x_3160:
[----:B------:R-:W-:Y:S05]  /*1ae20*/  BSYNC B1 ;  /* 0x0000000000017941 */ /* 0x000fea0003800000 */
.L_x_3159:
[----:B-1----:R-:W-:Y:S01]  /*1ae30*/  IADD3 R12, R3, -0x2, RZ ;  /* 0xfffffffe030c7810 */ /* 0x002fe20007ffe0ff */
[----:B------:R-:W-:Y:S01]  /*1ae40*/  VIADD R27, R27, 0x1 ;  /* 0x000000011b1b7836 */ /* 0x000fe20000000000 */
[----:B------:R-:W-:Y:S02]  /*1ae50*/  PLOP3.LUT P0, PT, PT, PT, PT, 0x8, 0x0 ;  /* 0x000000000000781c */ /* 0x000fe40003f0e170 */
[----:B------:R-:W-:Y:S02]  /*1ae60*/  ISETP.GE.AND P2, PT, R12, R6, PT ;  /* 0x000000060c00720c */ /* 0x000fe40003f46270 */
[----:B------:R-:W-:-:S04]  /*1ae70*/  ISETP.NE.AND P1, PT, R27, 0x2, PT ;  /* 0x000000021b00780c */ /* 0x000fc80003f25270 */
[----:B------:R-:W-:Y:S02]  /*1ae80*/  SEL R3, RZ, 0x1, P1 ;  /* 0x00000001ff037807 */ /* 0x000fe40000800000 */
[----:B------:R-:W-:Y:S02]  /*1ae90*/  SEL R27, R27, RZ, P1 ;  /* 0x000000ff1b1b7207 */ /* 0x000fe40000800000 */
[----:B------:R-:W-:-:S03]  /*1aea0*/  LOP3.LUT R29, R29, R3, RZ, 0x3c, !PT ;  /* 0x000000031d1d7212 */ /* 0x000fc600078e3cff */
[----:B------:R-:W-:Y:S05]  /*1aeb0*/  @!P2 BRA `(.L_x_3153) ;  /* 0x0000000400d4a947 */ /* 0x000fea0003800000 */
.L_x_3187:
[----:B------:R-:W-:Y:S05]  /*1aec0*/  YIELD ;  /* 0x0000000000007946 */ /* 0x000fea0003800000 */
[----:B------:R-:W-:Y:S04]  /*1aed0*/  BSSY B1, `(.L_x_3173) ;  /* 0x000006b000017945 */ /* 0x000fe80003800000 */
[----:B------:R-:W-:Y:S05]  /*1aee0*/  @!P6 BRA `(.L_x_3174) ;  /* 0x0000000400a4e947 */ /* 0x000fea0003800000 */
[----:B------:R-:W-:Y:S01]  /*1aef0*/  IMAD R11, R27, 0x8, R22 ;  /* 0x000000081b0b7824 */ /* 0x000fe200078e0216 */
[----:B------:R-:W-:Y:S01]  /*1af00*/  SHF.L.U32 R10, R29, 0x1f, RZ ;  /* 0x0000001f1d0a7819 */ /* 0x000fe200000006ff */
[----:B------:R-:W1:Y:S01]  /*1af10*/  S2R R3, SR_TID.X ;  /* 0x0000000000037919 */ /* 0x000e620000002100 */
[----:B------:R-:W-:Y:S02]  /*1af20*/  BSSY B2, `(.L_x_3175) ;  /* 0x0000005000027945 */ /* 0x000fe40003800000 */
[----:B------:R-:W2:Y:S01]  /*1af30*/  SYNCS.PHASECHK.TRANS64.TRYWAIT P1, [R11+URZ+0x288a0], R10 ;  /* 0x0288a00a0b0075a7 */ /* 0x000ea2000802017f */
[----:B-1----:R-:W-:-:S04]  /*1af40*/  LOP3.LUT R3, R3, 0x7f, RZ, 0xc0, !PT ;  /* 0x0000007f03037812 */ /* 0x002fc800078ec0ff */
[----:B------:R-:W-:Y:S01]  /*1af50*/  ISETP.NE.AND P2, PT, R3, RZ, PT ;  /* 0x000000ff0300720c */ /* 0x000fe20003f45270 */
[----:B--2---:R-:W-:-:S12]  /*1af60*/  @!P1 BRA `(.L_x_3176) ;  /* 0x0000008400849947 */ /* 0x004fd80003800000 */
.L_x_3407:
[----:B------:R-:W-:Y:S05]  /*1af70*/  BSYNC B2 ;  /* 0x0000000000027941 */ /* 0x000fea0003800000 */
.L_x_3175:
        /* <DEDUP_REMOVED lines=9> */
.L_x_3178:
[----:B------:R-:W-:Y:S05]  /*1b010*/  BSYNC B2 ;  /* 0x0000000000027941 */ /* 0x000fea0003800000 */
.L_x_3177:
        /* <DEDUP_REMOVED lines=11> */
.L_x_3179:
        /* <DEDUP_REMOVED lines=16> */
.L_x_3180:
        /* <DEDUP_REMOVED lines=13> */
.L_x_3408:
[----:B------:R-:W-:Y:S05]  /*1b2a0*/  BSYNC B2 ;  /* 0x0000000000027941 */ /* 0x000fea0003800000 */
.L_x_3181:
[----:B------:R-:W-:Y:S01]  /*1b2b0*/  BSSY B2, `(.L_x_3183) ;  /* 0x000000b000027945 */ /* 0x000fe20003800000 */
[----:B------:R-:W-:Y:S01]  /*1b2c0*/  MOV R14, 0x0 ;  /* 0x00000000000e7802 */ /* 0x000fe20000000f00 */
[----:B------:R-:W-:Y:S02]  /*1b2d0*/  IMAD.MOV.U32 R15, RZ, RZ, 0x12f00000 ;  /* 0x12f00000ff0f7424 */ /* 0x000fe400078e00ff */
        /* <DEDUP_REMOVED lines=8> */
.L_x_3184:
[----:B------:R-:W-:Y:S05]  /*1b360*/  BSYNC B2 ;  /* 0x0000000000027941 */ /* 0x000fea0003800000 */
.L_x_3183:
[----:B------:R-:W-:Y:S01]  /*1b370*/  R2UR UR10, R20 ;  /* 0x00000000140a72ca */ /* 0x000fe200000e0000 */
[----:B------:R-:W-:Y:S01]  /*1b380*/  UIADD3 UR4, UP0, UR40, 0x670, URZ ;  /* 0x0000067028047890 */ /* 0x000fe2000ff1e03f */
[----:B------:R-:W-:Y:S01]  /*1b390*/  R2UR UR6, R14 ;  /* 0x000000000e0672ca */ /* 0x000fe200000e0000 */
[----:B01----:R-:W-:Y:S01]  /*1b3a0*/  VIADD R11, R11, 0x288b0 ;  /* 0x000288b00b0b7836 */ /* 0x003fe20000000000 */
[----:B------:R-:W-:Y:S01]  /*1b3b0*/  R2UR UR7, R15 ;  /* 0x000000000f0772ca */ /* 0x000fe200000e0000 */
[----:B------:R-:W-:Y:S01]  /*1b3c0*/  VIADD R3, R9, 0x400 ;  /* 0x0000040009037836 */ /* 0x000fe20000000000 */
[----:B------:R-:W-:Y:S01]  /*1b3d0*/  PLOP3.LUT P1, PT, PT, PT, PT, 0x80, 0x0 ;  /* 0x000000000000781c */ /* 0x000fe20003f2f070 */
[----:B------:R-:W-:-:S12]  /*1b3e0*/  UIADD3.X UR5, URZ, UR41, URZ, UP0, !UPT ;  /* 0x000000293f057290 */ /* 0x000fd800087fe43f */
.L_x_3185:
        /* <DEDUP_REMOVED lines=15> */
.L_x_3186:
        /* <DEDUP_REMOVED lines=10> */
.L_x_3174:
[----:B------:R-:W-:Y:S05]  /*1b580*/  BSYNC B1 ;  /* 0x0000000000017941 */ /* 0x000fea0003800000 */
.L_x_3173:
[C---:B------:R-:W-:Y:S01]  /*1b590*/  ISETP.GT.AND P2, PT, R12.reuse, R6, PT ;  /* 0x000000060c00720c */ /* 0x040fe20003f44270 */
[----:B------:R-:W-:Y:S02]  /*1b5a0*/  VIADD R27, R27, 0x1 ;  /* 0x000000011b1b7836 */ /* 0x000fe40000000000 */
[----:B------:R-:W-:-:S03]  /*1b5b0*/  VIADD R12, R12, 0xffffffff ;  /* 0xffffffff0c0c7836 */ /* 0x000fc60000000000 */
[----:B------:R-:W-:-:S04]  /*1b5c0*/  ISETP.NE.AND P1, PT, R27, 0x2, PT ;  /* 0x000000021b00780c */ /* 0x000fc80003f25270 */
[----:B------:R-:W-:Y:S02]  /*1b5d0*/  SEL R3, RZ, 0x1, P1 ;  /* 0x00000001ff037807 */ /* 0x000fe40000800000 */
[----:B------:R-:W-:Y:S02]  /*1b5e0*/  SEL R27, R27, RZ, P1 ;  /* 0x000000ff1b1b7207 */ /* 0x000fe40000800000 */
[----:B------:R-:W-:Y:S01]  /*1b5f0*/  LOP3.LUT R29, R29, R3, RZ, 0x3c, !PT ;  /* 0x000000031d1d7212 */ /* 0x000fe200078e3cff */
[----:B------:R-:W-:Y:S06]  /*1b600*/  @P2 BRA `(.L_x_3187) ;  /* 0xfffffff8002c2947 */ /* 0x000fec000383ffff */
.L_x_3153:
[----:B------:R-:W-:Y:S05]  /*1b610*/  BSYNC B0 ;  /* 0x0000000000007941 */ /* 0x000fea0003800000 */
.L_x_3152:
[----:B------:R-:W2:Y:S01]  /*1b620*/  LDC R0, c[0x0][0x448] ;  /* 0x00011200ff007b82 */ /* 0x000ea20000000800 */
[----:B------:R-:W-:Y:S01]  /*1b630*/  LEA R2, R17, 0x7f, 0x7 ;  /* 0x0000007f11027811 */ /* 0x000fe200078e38ff */
[----:B------:R-:W-:Y:S06]  /*1b640*/  @!P0 WARPSYNC.ALL ;  /* 0x0000000000008948 */ /* 0x000fec0003800000 */
[----:B------:R-:W-:Y:S01]  /*1b650*/  @!P0 BAR.SYNC.DEFER_BLOCKING 0xc, 0x180 ;  /* 0x0306000000008b1d */ /* 0x000fe20000010000 */
[----:B------:R-:W-:-:S05]  /*1b660*/  ISETP.NE.AND P2, PT, R4, RZ, PT ;  /* 0x000000ff0400720c */ /* 0x000fca0003f45270 */
[----:B------:R-:W-:Y:S08]  /*1b670*/  BSSY B0, `(.L_x_3188) ;  /* 0x0000029000007945 */ /* 0x000ff00003800000 */
[----:B------:R-:W3:Y:S01]  /*1b680*/  @!P2 LDC R4, c[0x0][0x9f0] ;  /* 0x00027c00ff04ab82 */ /* 0x000ee20000000800 */
[----:B--2---:R-:W-:-:S13]  /*1b690*/  ISETP.NE.AND P1, PT, R0, 0x1, PT ;  /* 0x000000010000780c */ /* 0x004fda0003f25270 */
[----:B------:R-:W2:Y:S08]  /*1b6a0*/  @P1 LDC R9, c[0x0][0x44c] ;  /* 0x00011300ff091b82 */ /* 0x000eb00000000800 */
[----:B------:R-:W4:Y:S01]  /*1b6b0*/  @P1 LDC R3, c[0x0][0x450] ;  /* 0x00011400ff031b82 */ /* 0x000f220000000800 */
[----:B--2---:R-:W-:-:S05]  /*1b6c0*/  @P1 IMAD.HI.U32 R0, R2, R9, RZ ;  /* 0x0000000902001227 */ /* 0x004fca00078e00ff */
[----:B----4-:R-:W-:-:S05]  /*1b6d0*/  @P1 SHF.R.U32.HI R2, RZ, R3, R0 ;  /* 0x00000003ff021219 */ /* 0x010fca0000011600 */
[----:B------:R-:W-:-:S05]  /*1b6e0*/  IMAD.IADD R2, R7, 0x1, R2 ;  /* 0x0000000107027824 */ /* 0x000fca00078e0202 */
[----:B------:R-:W-:-:S04]  /*1b6f0*/  SHF.R.S32.HI R3, RZ, 0x1f, R2 ;  /* 0x0000001fff037819 */ /* 0x000fc80000011402 */
[----:B------:R-:W-:-:S04]  /*1b700*/  LEA.HI R3, R3, R2, RZ, 0x7 ;  /* 0x0000000203037211 */ /* 0x000fc800078f38ff */
[----:B------:R-:W-:-:S04]  /*1b710*/  SHF.R.S32.HI R0, RZ, 0x7, R3 ;  /* 0x00000007ff007819 */ /* 0x000fc80000011403 */
[----:B------:R-:W-:Y:S01]  /*1b720*/  VIMNMX R5, R5, R0, PT ;  /* 0x0000000005057248 */ /* 0x000fe20003fe0100 */
[----:B------:R-:W-:-:S03]  /*1b730*/  IMAD.MOV.U32 R0, RZ, RZ, RZ ;  /* 0x000000ffff007224 */ /* 0x000fc600078e00ff */
[----:B------:R-:W-:-:S13]  /*1b740*/  ISETP.GE.AND P1, PT, R5, 0x1, PT ;  /* 0x000000010500780c */ /* 0x000fda0003f26270 */
[----:B---3--:R-:W-:Y:S05]  /*1b750*/  @!P1 BRA `(.L_x_3189) ;  /* 0x0000000000689947 */ /* 0x008fea0003800000 */
[----:B------:R-:W-:Y:S01]  /*1b760*/  IABS R0, R4 ;  /* 0x0000000400007213 */ /* 0x000fe20000000000 */
[----:B------:R-:W-:-:S03]  /*1b770*/  IMAD.MOV.U32 R2, RZ, RZ, RZ ;  /* 0x000000ffff027224 */ /* 0x000fc600078e00ff */
[----:B0-----:R-:W0:Y:S08]  /*1b780*/  I2F.RP R8, R0 ;  /* 0x0000000000087306 */ /* 0x001e300000209400 */
[----:B0-----:R-:W0:Y:S02]  /*1b790*/  MUFU.RCP R8, R8 ;  /* 0x0000000800087308 */ /* 0x001e240000001000 */
[----:B0-----:R-:W-:-:S06]  /*1b7a0*/  IADD3 R9, R8, 0xffffffe, RZ ;  /* 0x0ffffffe08097810 */ /* 0x001fcc0007ffe0ff */
        /* <DEDUP_REMOVED lines=21> */
.L_x_3189:
[----:B------:R-:W-:Y:S05]  /*1b900*/  BSYNC B0 ;  /* 0x0000000000007941 */ /* 0x000fea0003800000 */
.L_x_3188:
[-C--:B------:R-:W-:Y:S01]  /*1b910*/  IMAD R37, R37, R0.reuse, RZ ;  /* 0x0000000025257224 */ /* 0x080fe200078e02ff */
[----:B------:R-:W-:Y:S04]  /*1b920*/  BSSY B7, `(.L_x_3190) ;  /* 0x0000371000077945 */ /* 0x000fe80003800000 */
[----:B------:R-:W-:-:S04]  /*1b930*/  VIADDMNMX R2, R37, R0, R5, PT ;  /* 0x0000000025027246 */ /* 0x000fc80003800105 */
[----:B------:R-:W-:Y:S01]  /*1b940*/  ISETP.GT.AND P0, PT, R2, R37, PT ;  /* 0x000000250200720c */ /* 0x000fe20003f04270 */
[----:B------:R2:W-:-:S12]  /*1b950*/  STL [R1+0x20], R2 ;  /* 0x0000200201007387 */ /* 0x0005d80000100800 */
[----:B--2---:R-:W-:Y:S05]  /*1b960*/  @P0 BRA `(.L_x_3191) ;  /* 0x0000000000440947 */ /* 0x004fea0003800000 */
[----:B------:R-:W2:Y:S02]  /*1b970*/  S2R R2, SR_TID.X ;  /* 0x0000000000027919 */ /* 0x000ea40000002100 */
[----:B--2---:R-:W-:-:S04]  /*1b980*/  LOP3.LUT R2, R2, 0x7f, RZ, 0xc0, !PT ;  /* 0x0000007f02027812 */ /* 0x004fc800078ec0ff */
[----:B------:R-:W-:-:S13]  /*1b990*/  ISETP.NE.AND P0, PT, R2, RZ, PT ;  /* 0x000000ff0200720c */ /* 0x000fda0003f05270 */
[----:B------:R-:W-:Y:S05]  /*1b9a0*/  @P0 BRA `(.L_x_3192) ;  /* 0x0000003400a00947 */ /* 0x000fea0003800000 */
[----:B------:R-:W2:Y:S01]  /*1b9b0*/  S2R R5, SR_LANEID ;  /* 0x0000000000057919 */ /* 0x000ea20000000000 */
[----:B------:R-:W-:Y:S01]  /*1b9c0*/  VOTEU.ANY UR4, UPT, PT ;  /* 0x0000000000047886 */ /* 0x000fe200038e0100 */
[----:B------:R-:W3:Y:S01]  /*1b9d0*/  LDC.64 R2, c[0x0][0xc60] ;  /* 0x00031800ff027b82 */ /* 0x000ee20000000a00 */
[----:B------:R-:W2:Y:S02]  /*1b9e0*/  FLO.U32 R0, UR4 ;  /* 0x0000000400007d00 */ /* 0x000ea400080e0000 */
[----:B--2---:R-:W-:-:S06]  /*1b9f0*/  ISETP.EQ.U32.AND P0, PT, R0, R5, PT ;  /* 0x000000050000720c */ /* 0x004fcc0003f02070 */
[----:B------:R-:W3:Y:S07]  /*1ba00*/  POPC R5, UR4 ;  /* 0x0000000400057d09 */ /* 0x000eee0008000000 */
[----:B---3--:R-:W2:Y:S01]  /*1ba10*/  @P0 ATOMG.E.ADD.STRONG.GPU PT, R3, desc[UR42][R2.64], R5 ;  /* 0x00000005020309a8 */ /* 0x008ea200081ee1ea */
[----:B------:R-:W3:Y:S02]  /*1ba20*/  S2R R4, SR_LTMASK ;  /* 0x0000000000047919 */ /* 0x000ee40000003900 */
[----:B---3--:R-:W-:-:S04]  /*1ba30*/  LOP3.LUT R4, R4, UR4, RZ, 0xc0, !PT ;  /* 0x0000000404047c12 */ /* 0x008fc8000f8ec0ff */
[----:B------:R-:W3:Y:S01]  /*1ba40*/  POPC R7, R4 ;  /* 0x0000000400077309 */ /* 0x000ee20000000000 */
[----:B--2---:R-:W3:Y:S02]  /*1ba50*/  SHFL.IDX PT, R0, R3, R0, 0x1f ;  /* 0x00001f0003007589 */ /* 0x004ee400000e0000 */
[----:B---3--:R-:W-:Y:S01]  /*1ba60*/  IADD3 R16, R0, UR37, R7 ;  /* 0x0000002500107c10 */ /* 0x008fe2000fffe007 */
[----:B------:R-:W-:Y:S06]  /*1ba70*/  BRA `(.L_x_3192) ;  /* 0x00000034006c7947 */ /* 0x000fec0003800000 */
.L_x_3191:
        /* <DEDUP_REMOVED lines=10> */
[----:B------:R-:W2:Y:S01]  /*1bb20*/  LDC.64 R2, c[0x4][R2] ;  /* 0x0100000002027b82 */ /* 0x000ea20000000a00 */
[----:B------:R-:W-:Y:S01]  /*1bb30*/  IMAD.U32 R6, RZ, RZ, UR8 ;  /* 0x00000008ff067e24 */ /* 0x000fe2000f8e00ff */
[----:B------:R-:W-:Y:S01]  /*1bb40*/  MOV R11, UR5 ;  /* 0x00000005000b7c02 */ /* 0x000fe20008000f00 */
[----:B------:R-:W-:Y:S02]  /*1bb50*/  IMAD.U32 R7, RZ, RZ, UR9 ;  /* 0x00000009ff077e24 */ /* 0x000fe4000f8e00ff */
[----:B------:R-:W-:-:S02]  /*1bb60*/  IMAD.U32 R10, RZ, RZ, UR4 ;  /* 0x00000004ff0a7e24 */ /* 0x000fc4000f8e00ff */
[----:B0-----:R-:W-:Y:S02]  /*1bb70*/  IMAD.MOV.U32 R8, RZ, RZ, 0x70 ;  /* 0x00000070ff087424 */ /* 0x001fe400078e00ff */
[----:B-1----:R-:W-:Y:S02]  /*1bb80*/  IMAD.MOV.U32 R12, RZ, RZ, 0x1 ;  /* 0x00000001ff0c7424 */ /* 0x002fe400078e00ff */
[----:B------:R-:W-:-:S07]  /*1bb90*/  IMAD.MOV.U32 R13, RZ, RZ, RZ ;  /* 0x000000ffff0d7224 */ /* 0x000fce00078e00ff */
[----:B------:R-:W-:-:S07]  /*1bba0*/  LEPC R20, `(.L_x_3194) ;  /* 0x000000001014794e */ /* 0x000fce0000000000 */
[----:B--2---:R-:W-:Y:S05]  /*1bbb0*/  CALL.ABS.NOINC R2 ;  /* 0x0000000002007343 */ /* 0x004fea0003c00000 */
.L_x_3194:
[----:B------:R-:W-:Y:S05]  /*1bbc0*/  BSYNC B6 ;  /* 0x0000000000067941 */ /* 0x000fea0003800000 */
.L_x_3193:
        /* <DEDUP_REMOVED lines=8> */
[----:B------:R2:W3:Y:S01]  /*1bc50*/  LDC.64 R2, c[0x4][R26] ;  /* 0x010000001a027b82 */ /* 0x0004e20000000a00 */
[----:B------:R-:W-:Y:S01]  /*1bc60*/  MOV R4, UR6 ;  /* 0x0000000600047c02 */ /* 0x000fe20008000f00 */
[----:B------:R-:W-:Y:S01]  /*1bc70*/  IMAD.U32 R5, RZ, RZ, UR7 ;  /* 0x00000007ff057e24 */ /* 0x000fe2000f8e00ff */
[----:B------:R-:W-:Y:S01]  /*1bc80*/  MOV R11, UR5 ;  /* 0x00000005000b7c02 */ /* 0x000fe20008000f00 */
[----:B------:R-:W-:Y:S02]  /*1bc90*/  IMAD.U32 R6, RZ, RZ, UR8 ;  /* 0x00000008ff067e24 */ /* 0x000fe4000f8e00ff */
[----:B------:R-:W-:-:S02]  /*1bca0*/  IMAD.U32 R7, RZ, RZ, UR9 ;  /* 0x00000009ff077e24 */ /* 0x000fc4000f8e00ff */
[----:B------:R-:W-:Y:S02]  /*1bcb0*/  IMAD.U32 R10, RZ, RZ, UR4 ;  /* 0x00000004ff0a7e24 */ /* 0x000fe4000f8e00ff */
[----:B0-----:R-:W-:Y:S02]  /*1bcc0*/  IMAD.MOV.U32 R8, RZ, RZ, 0x70 ;  /* 0x00000070ff087424 */ /* 0x001fe400078e00ff */
[----:B-1----:R-:W-:Y:S02]  /*1bcd0*/  IMAD.MOV.U32 R12, RZ, RZ, 0x1 ;  /* 0x00000001ff0c7424 */ /* 0x002fe400078e00ff */
[----:B--2---:R-:W-:-:S07]  /*1bce0*/  IMAD.MOV.U32 R13, RZ, RZ, RZ ;  /* 0x000000ffff0d7224 */ /* 0x004fce00078e00ff */
[----:B------:R-:W-:-:S07]  /*1bcf0*/  LEPC R20, `(.L_x_3197) ;  /* 0x000000001014794e */ /* 0x000fce0000000000 */
[----:B---3--:R-:W-:Y:S05]  /*1bd00*/  CALL.ABS.NOINC R2 ;  /* 0x0000000002007343 */ /* 0x008fea0003c00000 */
.L_x_3197:
[----:B------:R0:W1:Y:S01]  /*1bd10*/  LDC.64 R2, c[0x4][R26] ;  /* 0x010000001a027b82 */ /* 0x0000620000000a00 */
[----:B------:R-:W-:Y:S01]  /*1bd20*/  ULDC.64 UR4, c[0x4][0x80] ;  /* 0x0100200000047ab9 */ /* 0x000fe20000000a00 */
[----:B------:R-:W-:Y:S01]  /*1bd30*/  ULDC.64 UR6, c[0x4][0x88] ;  /* 0x0100220000067ab9 */ /* 0x000fe20000000a00 */
[----:B------:R-:W-:Y:S01]  /*1bd40*/  ULDC.64 UR8, c[0x4][0x18] ;  /* 0x0100060000087ab9 */ /* 0x000fe20000000a00 */
[----:B------:R-:W-:Y:S01]  /*1bd50*/  IMAD.U32 R4, RZ, RZ, UR4 ;  /* 0x00000004ff047e24 */ /* 0x000fe2000f8e00ff */
[----:B------:R-:W-:Y:S01]  /*1bd60*/  MOV R5, UR5 ;  /* 0x0000000500057c02 */ /* 0x000fe20008000f00 */
        /* <DEDUP_REMOVED lines=9> */
.L_x_3196:
[----:B------:R-:W-:Y:S05]  /*1be00*/  BSYNC B6 ;  /* 0x0000000000067941 */ /* 0x000fea0003800000 */
.L_x_3195:
[----:B------:R-:W2:Y:S01]  /*1be10*/  LDL R26, [R1+0x20] ;  /* 0x00002000011a7983 */ /* 0x000ea20000100800 */
[----:B------:R-:W-:Y:S01]  /*1be20*/  ULDC.64 UR4, c[0x0][0x9f8] ;  /* 0x00027e0000047ab9 */ /* 0x000fe20000000a00 */
[----:B------:R-:W3:Y:S01]  /*1be30*/  LDC R0, c[0x0][0x430] ;  /* 0x00010c00ff007b82 */ /* 0x000ee20000000800 */
[----:B------:R-:W-:Y:S01]  /*1be40*/  ISETP.NE.U32.AND P0, PT, RZ, UR4, PT ;  /* 0x00000004ff007c0c */ /* 0x000fe2000bf05070 */
[----:B------:R-:W4:Y:S03]  /*1be50*/  LDL R20, [R1] ;  /* 0x0000000001147983 */ /* 0x000f260000100800 */
[----:B------:R-:W-:-:S13]  /*1be60*/  ISETP.NE.AND.EX P0, PT, RZ, UR5, PT, P0 ;  /* 0x00000005ff007c0c */ /* 0x000fda000bf05300 */
[----:B------:R-:W-:Y:S01]  /*1be70*/  @P0 IADD3 R2, P1, R23, UR4, RZ ;  /* 0x0000000417020c10 */ /* 0x000fe2000ff3e0ff */
[----:B------:R-:W0:Y:S01]  /*1be80*/  S2R R5, SR_TID.X ;  /* 0x0000000000057919 */ /* 0x000e220000002100 */
[----:B------:R-:W-:Y:S02]  /*1be90*/  ULDC UR4, c[0x0][0x2f4] ;  /* 0x0000bd0000047ab9 */ /* 0x000fe40000000800 */
[----:B------:R-:W-:-:S05]  /*1bea0*/  @P0 IADD3.X R3, R24, UR5, RZ, P1, !PT ;  /* 0x0000000518030c10 */ /* 0x000fca0008ffe4ff */
[----:B------:R1:W4:Y:S01]  /*1beb0*/  @P0 LDG.E R34, desc[UR42][R2.64] ;  /* 0x0000002a02220981 */ /* 0x000322000c1e1900 */
[----:B---3--:R-:W-:Y:S01]  /*1bec0*/  ISETP.NE.AND P1, PT, R0, 0x1, PT ;  /* 0x000000010000780c */ /* 0x008fe20003f25270 */
[----:B------:R-:W3:-:S12]  /*1bed0*/  S2R R21, SR_TID.X ;  /* 0x0000000000157919 */ /* 0x000ed80000002100 */
[----:B------:R-:W1:Y:S08]  /*1bee0*/  @P1 LDC R4, c[0x0][0x434] ;  /* 0x00010d00ff041b82 */ /* 0x000e700000000800 */
[----:B------:R-:W1:Y:S01]  /*1bef0*/  @P1 LDC R6, c[0x0][0x438] ;  /* 0x00010e00ff061b82 */ /* 0x000e620000000800 */
[----:B0-----:R-:W-:-:S05]  /*1bf00*/  IMAD.SHL.U32 R5, R5, 0x10, RZ ;  /* 0x0000001005057824 */ /* 0x001fca00078e00ff */
[----:B------:R-:W-:Y:S02]  /*1bf10*/  LOP3.LUT R5, R5, 0x70, RZ, 0xc0, !PT ;  /* 0x0000007005057812 */ /* 0x000fe400078ec0ff */
[----:B---3--:R-:W-:-:S04]  /*1bf20*/  LOP3.LUT R21, R21, 0x7f, RZ, 0xc0, !PT ;  /* 0x0000007f15157812 */ /* 0x008fc800078ec0ff */
[----:B------:R-:W-:Y:S02]  /*1bf30*/  SHF.R.U32.HI R21, RZ, 0x3, R21 ;  /* 0x00000003ff157819 */ /* 0x000fe40000011615 */
[----:B------:R-:W-:Y:S01]  /*1bf40*/  LOP3.LUT R32, R32, 0xfffffffb, RZ, 0xc0, !PT ;  /* 0xfffffffb20207812 */ /* 0x000fe200078ec0ff */
[----:B------:R-:W-:Y:S01]  /*1bf50*/  UMOV UR5, 0xffffffff ;  /* 0xffffffff00057882 */ /* 0x000fe20000000000 */
[----:B--2---:R-:W-:-:S05]  /*1bf60*/  VIADD R26, R26, 0xffffffff ;  /* 0xffffffff1a1a7836 */ /* 0x004fca0000000000 */
[----:B------:R-:W-:-:S04]  /*1bf70*/  SHF.L.U32 R8, R26, 0x7, RZ ;  /* 0x000000071a087819 */ /* 0x000fc800000006ff */
[----:B------:R-:W-:-:S04]  /*1bf80*/  LOP3.LUT R5, R8, R21, R5, 0xfe, !PT ;  /* 0x0000001508057212 */ /* 0x000fc800078efe05 */
[C---:B------:R-:W-:Y:S01]  /*1bf90*/  ISETP.GE.AND P0, PT, R5.reuse, R36, PT ;  /* 0x000000240500720c */ /* 0x040fe20003f06270 */
[----:B----4-:R-:W-:-:S04]  /*1bfa0*/  IMAD.IADD R5, R5, 0x1, R20 ;  /* 0x0000000105057824 */ /* 0x010fc800078e0214 */
[----:B-1----:R-:W-:-:S04]  /*1bfb0*/  @P1 IMAD.HI.U32 R7, R5, R4, RZ ;  /* 0x0000000405071227 */ /* 0x002fc800078e00ff */
[----:B------:R-:W-:Y:S01]  /*1bfc0*/  IMAD.MOV.U32 R4, RZ, RZ, R5 ;  /* 0x000000ffff047224 */ /* 0x000fe200078e0005 */
[----:B------:R-:W-:-:S03]  /*1bfd0*/  @P1 SHF.R.U32.HI R4, RZ, R6, R7 ;  /* 0x00000006ff041219 */ /* 0x000fc60000011607 */
[----:B------:R-:W0:Y:S02]  /*1bfe0*/  @!P0 LDC.64 R2, c[0x0][0x428] ;  /* 0x00010a00ff028b82 */ /* 0x000e240000000a00 */
[----:B------:R-:W-:Y:S01]  /*1bff0*/  IMAD.MOV R6, RZ, RZ, -R4 ;  /* 0x000000ffff067224 */ /* 0x000fe200078e0a04 */
[----:B------:R-:W-:-:S03]  /*1c000*/  SHF.R.S32.HI R9, RZ, 0x1f, R34 ;  /* 0x0000001fff097819 */ /* 0x000fc60000011422 */
[----:B------:R-:W-:Y:S01]  /*1c010*/  IMAD R0, R0, R6, R5 ;  /* 0x0000000600007224 */ /* 0x000fe200078e0205 */
[--C-:B------:R-:W-:Y:S01]  /*1c020*/  @!P0 SHF.R.S32.HI R5, RZ, 0x1f, R4.reuse ;  /* 0x0000001fff058819 */ /* 0x100fe20000011404 */
[----:B------:R-:W-:Y:S01]  /*1c030*/  IMAD.U32 R7, RZ, RZ, UR38 ;  /* 0x00000026ff077e24 */ /* 0x000fe2000f8e00ff */
[----:B------:R1:W-:Y:S01]  /*1c040*/  STL [R1+0x4], R9 ;  /* 0x0000040901007387 */ /* 0x0003e20000100800 */
[-C--:B0-----:R-:W-:Y:S02]  /*1c050*/  @!P0 IMAD R6, R9, R2.reuse, RZ ;  /* 0x0000000209068224 */ /* 0x081fe400078e02ff */
[----:B------:R-:W-:-:S04]  /*1c060*/  @!P0 IMAD.WIDE.U32 R4, R34, R2, R4 ;  /* 0x0000000222048225 */ /* 0x000fc800078e0004 */
[----:B------:R-:W-:Y:S02]  /*1c070*/  @!P0 IMAD R6, R34, R3, R6 ;  /* 0x0000000322068224 */ /* 0x000fe400078e0206 */
[----:B------:R-:W0:Y:S02]  /*1c080*/  @!P0 LDC.64 R2, c[0x0][0x418] ;  /* 0x00010600ff028b82 */ /* 0x000e240000000a00 */
[----:B------:R-:W-:Y:S01]  /*1c090*/  @!P0 IMAD.IADD R6, R5, 0x1, R6 ;  /* 0x0000000105068824 */ /* 0x000fe200078e0206 */
[----:B------:R-:W-:Y:S02]  /*1c0a0*/  ISETP.NE.AND P2, PT, R7, 0x3, PT ;  /* 0x000000030700780c */ /* 0x000fe40003f45270 */
[----:B0-----:R-:W-:-:S04]  /*1c0b0*/  @!P0 LEA R2, P1, R4, R2, 0x2 ;  /* 0x0000000204028211 */ /* 0x001fc800078210ff */
[----:B------:R-:W-:Y:S02]  /*1c0c0*/  @!P0 LEA.HI.X R3, R4, R3, R6, 0x2, P1 ;  /* 0x0000000304038211 */ /* 0x000fe400008f1406 */
[----:B------:R-:W-:-:S06]  /*1c0d0*/  MOV R4, RZ ;  /* 0x000000ff00047202 */ /* 0x000fcc0000000f00 */
        /* <DEDUP_REMOVED lines=9> */
.L_x_3411:
[----:B------:R-:W-:Y:S05]  /*1c170*/  @!P2 BRA `(.L_x_3199) ;  /* 0x000000000004a947 */ /* 0x000fea0003800000 */
[----:B------:R-:W-:Y:S01]  /*1c180*/  BPT.TRAP 0x1 ;  /* 0x000000040000795c */ /* 0x000fe20000300000 */
.L_x_3199:
        /* <DEDUP_REMOVED lines=23> */
.L_x_3412:
[----:B------:R-:W-:Y:S05]  /*1c300*/  BSYNC B0 ;  /* 0x0000000000007941 */ /* 0x000fea0003800000 */
.L_x_3200:
        /* <DEDUP_REMOVED lines=97> */
[----:B0-----:R-:W-:-:S04]  /*1c920*/  @P0 LEA R3, P1, R31, R3, 0x1 ;  /* 0x000000031f030211 */ /* 0x001fc800078208ff */
[----:B-1----:R-:W-:-:S04]  /*1c930*/  @P0 IADD3.X R2, RZ, R2, RZ, P1, !PT ;  /* 0x00000002ff020210 */ /* 0x002fc80000ffe4ff */
[----:B------:R-:W-:-:S04]  /*1c940*/  @P0 LOP3.LUT R3, R3, R2, RZ, 0x3c, !PT ;  /* 0x0000000203030212 */ /* 0x000fc800078e3cff */
[----:B------:R-:W-:-:S04]  /*1c950*/  @P0 LOP3.LUT R2, R3, R2, RZ, 0x3c, !PT ;  /* 0x0000000203020212 */ /* 0x000fc800078e3cff */
[----:B------:R-:W-:-:S05]  /*1c960*/  @P0 LOP3.LUT R3, R3, R2, RZ, 0x3c, !PT ;  /* 0x0000000203030212 */ /* 0x000fca00078e3cff */
[----:B------:R-:W-:Y:S04]  /*1c970*/  @P0 LDGSTS.E.BYPASS.LTC128B.128 [R8+0x1b400], desc[UR42][R2.64], !P3 ;  /* 0x1b40000002080fae */ /* 0x000fe8000d901d6a */
[----:B------:R0:W-:Y:S04]  /*1c980*/  @P0 LDGSTS.E.BYPASS.LTC128B.128 [R8+0x1f400], desc[UR42][R2.64+0x80], !P2 ;  /* 0x1f40008002080fae */ /* 0x0001e8000d101d6a */
[----:B0-2---:R0:W1:Y:S02]  /*1c990*/  SHFL.IDX PT, R2, R4, 0x7, 0x181f ;  /* 0x00f81f0004027f89 */ /* 0x00506400000e0000 */
.L_x_3430:
        /* <DEDUP_REMOVED lines=11> */
.L_x_3203:
        /* <DEDUP_REMOVED lines=11> */
.L_x_3204:
        /* <DEDUP_REMOVED lines=28> */
[----:B-1----:R-:W-:Y:S01]  /*1ccc0*/  MOV R7, UR7 ;  /* 0x0000000700077c02 */ /* 0x002fe20008000f00 */
[----:B------:R-:W0:Y:S01]  /*1ccd0*/  LDC.64 R2, c[0x4][R2] ;  /* 0x0100000002027b82 */ /* 0x000e220000000a00 */
[----:B------:R-:W-:Y:S01]  /*1cce0*/  IMAD.U32 R5, RZ, RZ, UR5 ;  /* 0x00000005ff057e24 */ /* 0x000fe2000f8e00ff */
[----:B------:R-:W-:Y:S01]  /*1ccf0*/  MOV R13, RZ ;  /* 0x000000ff000d7202 */ /* 0x000fe20000000f00 */
[----:B------:R-:W-:Y:S02]  /*1cd00*/  IMAD.U32 R6, RZ, RZ, UR6 ;  /* 0x00000006ff067e24 */ /* 0x000fe4000f8e00ff */
[----:B------:R-:W-:-:S02]  /*1cd10*/  IMAD.U32 R10, RZ, RZ, UR8 ;  /* 0x00000008ff0a7e24 */ /* 0x000fc4000f8e00ff */
[----:B------:R-:W-:Y:S02]  /*1cd20*/  IMAD.U32 R11, RZ, RZ, UR9 ;  /* 0x00000009ff0b7e24 */ /* 0x000fe4000f8e00ff */
[----:B------:R-:W-:Y:S02]  /*1cd30*/  IMAD.MOV.U32 R8, RZ, RZ, 0x70 ;  /* 0x00000070ff087424 */ /* 0x000fe400078e00ff */
[----:B------:R-:W-:-:S07]  /*1cd40*/  IMAD.MOV.U32 R12, RZ, RZ, 0x1 ;  /* 0x00000001ff0c7424 */ /* 0x000fce00078e00ff */
[----:B------:R-:W-:-:S07]  /*1cd50*/  LEPC R20, `(.L_x_3206) ;  /* 0x000000001014794e */ /* 0x000fce0000000000 */
[----:B0-----:R-:W-:Y:S05]  /*1cd60*/  CALL.ABS.NOINC R2 ;  /* 0x0000000002007343 */ /* 0x001fea0003c00000 */
.L_x_3206:
[----:B------:R-:W-:Y:S05]  /*1cd70*/  BSYNC B6 ;  /* 0x0000000000067941 */ /* 0x000fea0003800000 */
.L_x_3205:
[----:B------:R-:W2:Y:S01]  /*1cd80*/  LDL.LU R20, [R1+0x14] ;  /* 0x0000140001147983 */ /* 0x000ea20000300800 */
[----:B------:R-:W3:Y:S01]  /*1cd90*/  LDC R6, c[0x0][0x448] ;  /* 0x00011200ff067b82 */ /* 0x000ee20000000800 */
[----:B------:R-:W-:Y:S01]  /*1cda0*/  ULDC.64 UR4, c[0x0][0x2d8] ;  /* 0x0000b60000047ab9 */ /* 0x000fe20000000a00 */
[----:B------:R-:W-:Y:S01]  /*1cdb0*/  ULDC.64 UR6, c[0x0][0x280] ;  /* 0x0000a00000067ab9 */ /* 0x000fe20000000a00 */
[----:B------:R-:W4:Y:S04]  /*1cdc0*/  LDL.LU R21, [R1+0xc] ;  /* 0x00000c0001157983 */ /* 0x000f280000300800 */
[----:B0-----:R-:W4:Y:S04]  /*1cdd0*/  LDL.LU.64 R2, [R1+0x18] ;  /* 0x0000180001027983 */ /* 0x001f280000300a00 */
[----:B------:R0:W5:Y:S04]  /*1cde0*/  LDL R10, [R1+0x10] ;  /* 0x00001000010a7983 */ /* 0x0001680000100800 */
[----:B------:R0:W5:Y:S01]  /*1cdf0*/  LDL R8, [R1+0x8] ;  /* 0x0000080001087983 */ /* 0x0001620000100800 */
[----:B---3--:R-:W-:-:S13]  /*1ce00*/  ISETP.NE.AND P0, PT, R6, 0x1, PT ;  /* 0x000000010600780c */ /* 0x008fda0003f05270 */
[----:B-1----:R-:W1:Y:S01]  /*1ce10*/  @P0 LDC R7, c[0x0][0x44c] ;  /* 0x00011300ff070b82 */ /* 0x002e620000000800 */
[----:B----4-:R-:W-:Y:S02]  /*1ce20*/  IMAD.MOV.U32 R3, RZ, RZ, R21 ;  /* 0x000000ffff037224 */ /* 0x010fe400078e0015 */
[C---:B------:R-:W-:Y:S01]  /*1ce30*/  IMAD.WIDE.U32 R2, R18.reuse, UR4, R2 ;  /* 0x0000000412027c25 */ /* 0x040fe2000f8e0002 */
[----:B------:R-:W3:Y:S03]  /*1ce40*/  S2R R21, SR_TID.X ;  /* 0x0000000000157919 */ /* 0x000ee60000002100 */
[----:B------:R-:W-:Y:S01]  /*1ce50*/  IMAD R3, R18, UR5, R3 ;  /* 0x0000000512037c24 */ /* 0x000fe2000f8e0203 */
[----:B------:R-:W-:Y:S02]  /*1ce60*/  ULDC.64 UR4, c[0x0][0x2e0] ;  /* 0x0000b80000047ab9 */ /* 0x000fe40000000a00 */
[----:B--2---:R-:W-:-:S02]  /*1ce70*/  IMAD R0, R20, UR4, RZ ;  /* 0x0000000414007c24 */ /* 0x004fc4000f8e02ff */
[----:B------:R-:W2:Y:S01]  /*1ce80*/  S2R R20, SR_TID.X ;  /* 0x0000000000147919 */ /* 0x000ea20000002100 */
[----:B------:R-:W-:-:S04]  /*1ce90*/  IMAD.WIDE.U32 R2, R33, UR4, R2 ;  /* 0x0000000421027c25 */ /* 0x000fc8000f8e0002 */
[----:B------:R-:W-:Y:S01]  /*1cea0*/  IMAD R0, R33, UR5, R0 ;  /* 0x0000000521007c24 */ /* 0x000fe2000f8e0200 */
[----:B------:R-:W-:-:S03]  /*1ceb0*/  ULDC.64 UR4, c[0x0][0x2d0] ;  /* 0x0000b40000047ab9 */ /* 0x000fc60000000a00 */
[----:B------:R-:W-:Y:S02]  /*1cec0*/  IMAD.IADD R3, R3, 0x1, R0 ;  /* 0x0000000103037824 */ /* 0x000fe400078e0200 */
[----:B------:R-:W4:Y:S01]  /*1ced0*/  @P0 LDC R0, c[0x0][0x450] ;  /* 0x00011400ff000b82 */ /* 0x000f220000000800 */
[----:B---3--:R-:W-:Y:S01]  /*1cee0*/  IMAD.SHL.U32 R21, R21, 0x10, RZ ;  /* 0x0000001015157824 */ /* 0x008fe200078e00ff */
[----:B--2---:R-:W-:-:S04]  /*1cef0*/  LOP3.LUT R20, R20, 0x7f, RZ, 0xc0, !PT ;  /* 0x0000007f14147812 */ /* 0x004fc800078ec0ff */
[----:B------:R-:W-:Y:S02]  /*1cf00*/  LOP3.LUT R21, R21, 0x70, RZ, 0xc0, !PT ;  /* 0x0000007015157812 */ /* 0x000fe400078ec0ff */
[----:B------:R-:W-:-:S04]  /*1cf10*/  SHF.R.U32.HI R20, RZ, 0x3, R20 ;  /* 0x00000003ff147819 */ /* 0x000fc80000011614 */
[----:B------:R-:W-:-:S05]  /*1cf20*/  LOP3.LUT R20, R20, R21, RZ, 0xfc, !PT ;  /* 0x0000001514147212 */ /* 0x000fca00078efcff */
[----:B------:R-:W-:-:S04]  /*1cf30*/  IMAD R5, R17, 0x80, R20 ;  /* 0x0000008011057824 */ /* 0x000fc800078e0214 */
[----:B-1----:R-:W-:Y:S01]  /*1cf40*/  @P0 IMAD.HI.U32 R7, R5, R7, RZ ;  /* 0x0000000705070227 */ /* 0x002fe200078e00ff */
[----:B------:R-:W-:-:S04]  /*1cf50*/  MOV R4, R5 ;  /* 0x0000000500047202 */ /* 0x000fc80000000f00 */
[----:B----4-:R-:W-:Y:S01]  /*1cf60*/  @P0 SHF.R.U32.HI R4, RZ, R0, R7 ;  /* 0x00000000ff040219 */ /* 0x010fe20000011607 */
[----:B------:R-:W1:Y:S04]  /*1cf70*/  S2R R20, SR_TID.X ;  /* 0x0000000000147919 */ /* 0x000e680000002100 */
        /* <DEDUP_REMOVED lines=23> */
[----:B-----5:R-:W-:Y:S02]  /*1d0f0*/  IMAD R5, R10, R6, RZ ;  /* 0x000000060a057224 */ /* 0x020fe400078e02ff */
[----:B------:R-:W-:Y:S01]  /*1d100*/  IMAD R17, R17, 0x80, R9 ;  /* 0x0000008011117824 */ /* 0x000fe200078e0209 */
        /* <DEDUP_REMOVED lines=19> */
[----:B------:R-:W-:Y:S02]  /*1d240*/  ISETP.GE.AND P3, PT, R6, R5, PT ;  /* 0x000000050600720c */ /* 0x000fe40003f66270 */
        /* <DEDUP_REMOVED lines=22> */
[----:B0-----:R-:W-:-:S04]  /*1d3b0*/  @!P3 LEA R14, P2, R31, R14, 0x1 ;  /* 0x0000000e1f0eb211 */ /* 0x001fc800078408ff */
[----:B-1----:R-:W-:Y:S01]  /*1d3c0*/  @!P3 IADD3.X R7, RZ, R2, RZ, P2, !PT ;  /* 0x00000002ff07b210 */ /* 0x002fe200017fe4ff */
[----:B------:R-:W-:Y:S02]  /*1d3d0*/  @!P3 IMAD.MOV.U32 R2, RZ, RZ, R14 ;  /* 0x000000ffff02b224 */ /* 0x000fe400078e000e */
[----:B------:R-:W0:Y:S02]  /*1d3e0*/  SHFL.IDX PT, R14, R0, 0x5, 0x181f ;  /* 0x00b81f00000e7f89 */ /* 0x000e2400000e0000 */
[----:B------:R-:W-:-:S05]  /*1d3f0*/  @!P3 IMAD.MOV.U32 R3, RZ, RZ, R7 ;  /* 0x000000ffff03b224 */ /* 0x000fca00078e0007 */
[----:B------:R-:W-:Y:S04]  /*1d400*/  @!P3 LDGSTS.E.BYPASS.LTC128B.128 [R8+0x12400], desc[UR42][R2.64], !P0 ;  /* 0x124000000208bfae */ /* 0x000fe8000c101d6a */
[----:B------:R1:W-:Y:S01]  /*1d410*/  @!P3 LDGSTS.E.BYPASS.LTC128B.128 [R8+0x16400], desc[UR42][R2.64+0x80], !P1 ;  /* 0x164000800208bfae */ /* 0x0003e2000c901d6a */
[----:B------:R-:W-:Y:S01]  /*1d420*/  ISETP.GE.AND P3, PT, R6, R5, PT ;  /* 0x000000050600720c */ /* 0x000fe20003f66270 */
[----:B------:R-:W-:Y:S02]  /*1d430*/  VIADD R6, R17, 0x60 ;  /* 0x0000006011067836 */ /* 0x000fe40000000000 */
[----:B-1----:R-:W1:Y:S10]  /*1d440*/  SHFL.IDX PT, R2, R4, 0x5, 0x181f ;  /* 0x00b81f0004027f89 */ /* 0x002e7400000e0000 */
[----:B0-----:R-:W-:-:S05]  /*1d450*/  @!P3 LEA R14, P2, R31, R14, 0x1 ;  /* 0x0000000e1f0eb211 */ /* 0x001fca00078408ff */
[----:B-1----:R-:W-:Y:S01]  /*1d460*/  @!P3 IMAD.X R7, RZ, RZ, R2, P2 ;  /* 0x000000ffff07b224 */ /* 0x002fe200010e0602 */
[----:B------:R-:W-:Y:S02]  /*1d470*/  @!P3 MOV R2, R14 ;  /* 0x0000000e0002b202 */ /* 0x000fe40000000f00 */
[----:B------:R-:W0:Y:S01]  /*1d480*/  SHFL.IDX PT, R14, R0, 0x6, 0x181f ;  /* 0x00d81f00000e7f89 */ /* 0x000e2200000e0000 */
[----:B------:R-:W-:-:S05]  /*1d490*/  @!P3 IMAD.MOV.U32 R3, RZ, RZ, R7 ;  /* 0x000000ffff03b224 */ /* 0x000fca00078e0007 */
        /* <DEDUP_REMOVED lines=8> */
[----:B------:R1:W2:Y:S01]  /*1d520*/  SHFL.IDX PT, R14, R0, 0x7, 0x181f ;  /* 0x00f81f00000e7f89 */ /* 0x0002a200000e0000 */
[----:B------:R-:W-:-:S05]  /*1d530*/  @!P3 MOV R3, R7 ;  /* 0x000000070003b202 */ /* 0x000fca0000000f00 */
[----:B------:R1:W-:Y:S04]  /*1d540*/  @!P3 LDGSTS.E.BYPASS.LTC128B.128 [R8+0x13400], desc[UR42][R2.64], !P0 ;  /* 0x134000000208bfae */ /* 0x0003e8000c101d6a */
[----:B0-----:R1:W-:Y:S02]  /*1d550*/  @!P3 LDGSTS.E.BYPASS.LTC128B.128 [R8+0x17400], desc[UR42][R2.64+0x80], !P1 ;  /* 0x174000800208bfae */ /* 0x0013e4000c901d6a */
.L_x_3447:
        /* <DEDUP_REMOVED lines=11> */
.L_x_3209:
[----:B------:R-:W-:Y:S05]  /*1d610*/  BSYNC B0 ;  /* 0x0000000000007941 */ /* 0x000fea0003800000 */
.L_x_3208:
[----:B------:R-:W-:Y:S01]  /*1d620*/  NOP ;  /* 0x0000000000007918 */ /* 0x000fe20000000000 */
[----:B------:R-:W-:-:S13]  /*1d630*/  PLOP3.LUT P0, PT, PT, PT, PT, 0x80, 0x0 ;  /* 0x000000000000781c */ /* 0x000fda0003f0f070 */
.L_x_3210:
        /* <DEDUP_REMOVED lines=18> */
[----:B---3--:R-:W-:-:S04]  /*1d760*/  IADD3 R6, R2, -0x2, RZ ;  /* 0xfffffffe02067810 */ /* 0x008fc80007ffe0ff */
[----:B------:R-:W-:Y:S01]  /*1d770*/  ISETP.GE.AND P1, PT, R6, R37, PT ;  /* 0x000000250600720c */ /* 0x000fe20003f26270 */
[----:B01----:R-:W-:-:S12]  /*1d780*/  @!P0 BRA `(.L_x_3212) ;  /* 0x0000007400448947 */ /* 0x003fd80003800000 */
.L_x_3448:
[----:B------:R-:W-:Y:S05]  /*1d790*/  BSYNC B0 ;  /* 0x0000000000007941 */ /* 0x000fea0003800000 */
.L_x_3211:
        /* <DEDUP_REMOVED lines=8> */
.L_x_3227:
        /* <DEDUP_REMOVED lines=11> */
[----:B--2---:R-:W-:Y:S01]  /*1d8d0*/  IMAD.SHL.U32 R4, R4, 0x10, RZ ;  /* 0x0000001004047824 */ /* 0x004fe200078e00ff */
[----:B------:R-:W-:-:S04]  /*1d8e0*/  SHF.R.U32.HI R2, RZ, 0x3, R2 ;  /* 0x00000003ff027819 */ /* 0x000fc80000011602 */
[----:B------:R-:W-:Y:S02]  /*1d8f0*/  LOP3.LUT R4, R4, 0x70, RZ, 0xc0, !PT ;  /* 0x0000007004047812 */ /* 0x000fe400078ec0ff */
[----:B------:R-:W-:-:S04]  /*1d900*/  LEA R2, R6, R2, 0x7 ;  /* 0x0000000206027211 */ /* 0x000fc800078e38ff */
        /* <DEDUP_REMOVED lines=15> */
[----:B------:R-:W-:Y:S01]  /*1da00*/  MOV R7, UR38 ;  /* 0x0000002600077c02 */ /* 0x000fe20008000f00 */
[----:B------:R-:W-:Y:S02]  /*1da10*/  VIADD R25, R10, 0x1 ;  /* 0x000000010a197836 */ /* 0x000fe40000000000 */
[----:B------:R-:W-:Y:S01]  /*1da20*/  IMAD.MOV.U32 R26, RZ, RZ, R6 ;  /* 0x000000ffff1a7224 */ /* 0x000fe200078e0006 */
        /* <DEDUP_REMOVED lines=8> */
.L_x_3215:
[----:B------:R-:W-:Y:S01]  /*1dab0*/  IMAD R6, R25, 0x8, R22 ;  /* 0x0000000819067824 */ /* 0x000fe200078e0216 */
[----:B------:R-:W-:Y:S01]  /*1dac0*/  SHF.L.U32 R3, R28, 0x1f, RZ ;  /* 0x0000001f1c037819 */ /* 0x000fe200000006ff */
[----:B------:R-:W-:Y:S03]  /*1dad0*/  BSSY B1, `(.L_x_3216) ;  /* 0x0000003000017945 */ /* 0x000fe60003800000 */
[----:B------:R-:W0:Y:S02]  /*1dae0*/  SYNCS.PHASECHK.TRANS64.TRYWAIT P0, [R6+URZ+0x28840], R3 ;  /* 0x02884003060075a7 */ /* 0x000e24000800017f */
[----:B0-----:R-:W-:Y:S05]  /*1daf0*/  @!P0 BRA `(.L_x_3217) ;  /* 0x00000070007c8947 */ /* 0x001fea0003800000 */
.L_x_3449:
[----:B------:R-:W-:Y:S05]  /*1db00*/  BSYNC B1 ;  /* 0x0000000000017941 */ /* 0x000fea0003800000 */
.L_x_3216:
[----:B------:R-:W-:Y:S01]  /*1db10*/  SHF.R.S32.HI R20, RZ, 0x1f, R0 ;  /* 0x0000001fff147819 */ /* 0x000fe20000011400 */
[----:B------:R-:W-:Y:S01]  /*1db20*/  ULDC.64 UR4, c[0x0][0x300] ;  /* 0x0000c00000047ab9 */ /* 0x000fe20000000a00 */
[----:B------:R-:W-:Y:S01]  /*1db30*/  ULDC.64 UR6, c[0x0][0x2e8] ;  /* 0x0000ba0000067ab9 */ /* 0x000fe20000000a00 */
[----:B0-----:R-:W-:Y:S01]  /*1db40*/  IMAD.WIDE.U32 R2, R0, UR4, RZ ;  /* 0x0000000400027c25 */ /* 0x001fe2000f8e00ff */
[C---:B------:R-:W-:Y:S02]  /*1db50*/  LOP3.LUT P4, RZ, R32.reuse, 0x2, RZ, 0xc0, !PT ;  /* 0x0000000220ff7812 */ /* 0x040fe4000788c0ff */
[----:B------:R-:W-:Y:S01]  /*1db60*/  LOP3.LUT P3, RZ, R32, 0x1, RZ, 0xc0, !PT ;  /* 0x0000000120ff7812 */ /* 0x000fe2000786c0ff */
[----:B------:R-:W-:Y:S01]  /*1db70*/  IMAD R5, R20, UR4, RZ ;  /* 0x0000000414057c24 */ /* 0x000fe2000f8e02ff */
[----:B------:R-:W-:-:S03]  /*1db80*/  LEA R8, R25, R35, 0xe ;  /* 0x0000002319087211 */ /* 0x000fc600078e70ff */
        /* <DEDUP_REMOVED lines=61> */
.L_x_3467:
        /* <DEDUP_REMOVED lines=9> */
.L_x_3219:
        /* <DEDUP_REMOVED lines=11> */
.L_x_3220:
[----:B------:R1:W-:Y:S01]  /*1e0a0*/  SYNCS.ARRIVE.TRANS64.A1T0 RZ, [R6+URZ+0x28830], RZ ;  /* 0x028830ff06ff79a7 */ /* 0x0003e2000810003f */
[----:B------:R-:W-:Y:S05]  /*1e0b0*/  @!P4 BRA `(.L_x_3221) ;  /* 0x000000000004c947 */ /* 0x000fea0003800000 */
[----:B------:R-:W-:Y:S01]  /*1e0c0*/  BPT.TRAP 0x1 ;  /* 0x000000040000795c */ /* 0x000fe20000300000 */
.L_x_3221:
[----:B------:R-:W-:Y:S01]  /*1e0d0*/  SHF.L.U32 R2, R17, 0x1f, RZ ;  /* 0x0000001f11027819 */ /* 0x000fe200000006ff */
[----:B-1----:R-:W-:Y:S01]  /*1e0e0*/  IMAD R6, R10, 0x8, R22 ;  /* 0x000000080a067824 */ /* 0x002fe200078e0216 */
[----:B------:R-:W-:Y:S03]  /*1e0f0*/  BSSY B1, `(.L_x_3222) ;  /* 0x0000003000017945 */ /* 0x000fe60003800000 */
[----:B------:R-:W1:Y:S02]  /*1e100*/  SYNCS.PHASECHK.TRANS64.TRYWAIT P0, [R6+URZ+0x28860], R2 ;  /* 0x02886002060075a7 */ /* 0x000e64000800017f */
[----:B-1----:R-:W-:Y:S05]  /*1e110*/  @!P0 BRA `(.L_x_3223) ;  /* 0x0000007400548947 */ /* 0x002fea0003800000 */
.L_x_3468:
[----:B------:R-:W-:Y:S05]  /*1e120*/  BSYNC B1 ;  /* 0x0000000000017941 */ /* 0x000fea0003800000 */
.L_x_3222:
[----:B------:R-:W2:Y:S01]  /*1e130*/  S2R R3, SR_TID.X ;  /* 0x0000000000037919 */ /* 0x000ea20000002100 */
[----:B------:R-:W-:Y:S01]  /*1e140*/  UMOV UR4, 0xffffffff ;  /* 0xffffffff00047882 */ /* 0x000fe20000000000 */
[----:B------:R-:W-:Y:S02]  /*1e150*/  IMAD R8, R33, -0x80, R36 ;  /* 0xffffff8021087824 */ /* 0x000fe400078e0224 */
[----:B0-----:R-:W-:Y:S01]  /*1e160*/  IMAD R7, R10, 0x4000, R35 ;  /* 0x000040000a077824 */ /* 0x001fe200078e0223 */
[----:B--2---:R-:W-:-:S04]  /*1e170*/  LOP3.LUT R3, R3, 0x7f, RZ, 0xc0, !PT ;  /* 0x0000007f03037812 */ /* 0x004fc800078ec0ff */
[----:B------:R-:W-:-:S05]  /*1e180*/  SHF.R.U32.HI R3, RZ, 0x3, R3 ;  /* 0x00000003ff037819 */ /* 0x000fca0000011603 */
[----:B------:R-:W-:Y:S01]  /*1e190*/  IMAD.IADD R8, R8, 0x1, -R3 ;  /* 0x0000000108087824 */ /* 0x000fe200078e0a03 */
[----:B------:R-:W-:Y:S06]  /*1e1a0*/  BRA.DIV UR4, `(.L_x_3224) ;  /* 0x0000007604447947 */ /* 0x000fec000b800000 */
[----:B-1----:R-:W0:Y:S01]  /*1e1b0*/  SHFL.IDX PT, R2, R23, RZ, 0x181f ;  /* 0x00181fff17027589 */ /* 0x002e2200000e0000 */
[----:B------:R-:W-:-:S03]  /*1e1c0*/  IMAD R7, R7, 0x2, R22 ;  /* 0x0000000207077824 */ /* 0x000fc600078e0216 */
[----:B------:R-:W1:Y:S04]  /*1e1d0*/  SHFL.IDX PT, R3, R24, RZ, 0x181f ;  /* 0x00181fff18037589 */ /* 0x000e6800000e0000 */
[----:B------:R-:W-:Y:S01]  /*1e1e0*/  SHFL.IDX PT, R14, R23, 0x7, 0x181f ;  /* 0x00f81f00170e7f89 */ /* 0x000fe200000e0000 */
        /* <DEDUP_REMOVED lines=55> */
.L_x_3486:
        /* <DEDUP_REMOVED lines=20> */
[----:B------:R-:W-:-:S04]  /*1e6a0*/  ULDC.64 UR4, c[0x0][0x330] ;  /* 0x0000cc0000047ab9 */ /* 0x000fc80000000a00 */
[----:B------:R-:W-:-:S03]  /*1e6b0*/  IADD3 R3, R3, R21, RZ ;  /* 0x0000001503037210 */ /* 0x000fc60007ffe0ff */
[----:B------:R-:W-:-:S04]  /*1e6c0*/  IMAD.WIDE.U32 R2, R18, UR4, R2 ;  /* 0x0000000412027c25 */ /* 0x000fc8000f8e0002 */
[----:B------:R-:W-:Y:S01]  /*1e6d0*/  IMAD R3, R18, UR5, R3 ;  /* 0x0000000512037c24 */ /* 0x000fe2000f8e0203 */
[----:B------:R-:W-:-:S04]  /*1e6e0*/  LEA R23, P0, R2, UR6, 0x1 ;  /* 0x0000000602177c11 */ /* 0x000fc8000f8008ff */
[----:B------:R-:W-:Y:S02]  /*1e6f0*/  LEA.HI.X R24, R2, UR7, R3, 0x1, P0 ;  /* 0x0000000702187c11 */ /* 0x000fe400080f0c03 */
[----:B------:R-:W-:-:S13]  /*1e700*/  PLOP3.LUT P0, PT, PT, PT, PT, 0x80, 0x0 ;  /* 0x000000000000781c */ /* 0x000fda0003f0f070 */
.L_x_3225:
        /* <DEDUP_REMOVED lines=11> */
.L_x_3226:
[C---:B------:R-:W-:Y:S01]  /*1e7c0*/  ISETP.GT.AND P0, PT, R26.reuse, R37, PT ;  /* 0x000000251a00720c */ /* 0x040fe20003f04270 */
[----:B------:R0:W-:Y:S01]  /*1e7d0*/  SYNCS.ARRIVE.TRANS64.A1T0 RZ, [R6+URZ+0x28850], RZ ;  /* 0x028850ff06ff79a7 */ /* 0x0001e2000810003f */
[----:B------:R-:W-:Y:S01]  /*1e7e0*/  IMAD.MOV.U32 R10, RZ, RZ, R25 ;  /* 0x000000ffff0a7224 */ /* 0x000fe200078e0019 */
[----:B------:R-:W-:Y:S01]  /*1e7f0*/  MOV R33, R26 ;  /* 0x0000001a00217202 */ /* 0x000fe20000000f00 */
[----:B------:R-:W-:Y:S02]  /*1e800*/  IMAD.MOV.U32 R17, RZ, RZ, R28 ;  /* 0x000000ffff117224 */ /* 0x000fe400078e001c */
[----:B0-----:R-:W-:-:S07]  /*1e810*/  VIADD R6, R26, 0xffffffff ;  /* 0xffffffff1a067836 */ /* 0x001fce0000000000 */
[----:B------:R-:W-:Y:S05]  /*1e820*/  @P0 BRA `(.L_x_3227) ;  /* 0xffffffec00fc0947 */ /* 0x000fea000383ffff */
.L_x_3214:
[----:B------:R-:W-:Y:S05]  /*1e830*/  BSYNC B0 ;  /* 0x0000000000007941 */ /* 0x000fea0003800000 */
.L_x_3213:
        /* <DEDUP_REMOVED lines=17> */
.L_x_3229:
[----:B------:R-:W-:Y:S05]  /*1e950*/  BSYNC B0 ;  /* 0x0000000000007941 */ /* 0x000fea0003800000 */
.L_x_3228:
[----:B------:R-:W-:-:S05]  /*1e960*/  IMAD.U32 R0, RZ, RZ, UR38 ;  /* 0x00000026ff007e24 */ /* 0x000fca000f8e00ff */
[----:B------:R-:W-:-:S13]  /*1e970*/  ISETP.NE.AND P0, PT, R0, 0x3, PT ;  /* 0x000000030000780c */ /* 0x000fda0003f05270 */
[----:B------:R-:W-:Y:S05]  /*1e980*/  @!P0 BRA `(.L_x_3230) ;  /* 0x0000000000048947 */ /* 0x000fea0003800000 */
[----:B------:R-:W-:Y:S01]  /*1e990*/  BPT.TRAP 0x1 ;  /* 0x000000040000795c */ /* 0x000fe20000300000 */
.L_x_3230:
[----:B------:R-:W-:Y:S01]  /*1e9a0*/  IMAD R0, R25, 0x8, R22 ;  /* 0x0000000819007824 */ /* 0x000fe200078e0216 */
[----:B0-----:R-:W-:Y:S01]  /*1e9b0*/  SHF.L.U32 R3, R28, 0x1f, RZ ;  /* 0x0000001f1c037819 */ /* 0x001fe200000006ff */
[----:B------:R-:W-:Y:S01]  /*1e9c0*/  BSSY B0, `(.L_x_3231) ;  /* 0x0000004000007945 */ /* 0x000fe20003800000 */
[----:B------:R-:W-:Y:S02]  /*1e9d0*/  IMAD R6, R26, -0x80, R36 ;  /* 0xffffff801a067824 */ /* 0x000fe400078e0224 */
[----:B------:R-:W0:Y:S02]  /*1e9e0*/  SYNCS.PHASECHK.TRANS64.TRYWAIT P0, [R0+URZ+0x28860], R3 ;  /* 0x02886003000075a7 */ /* 0x000e24000800017f */
[----:B0-----:R-:W-:Y:S05]  /*1e9f0*/  @!P0 BRA `(.L_x_3232) ;  /* 0x0000007400b88947 */ /* 0x001fea0003800000 */
.L_x_3487:
[----:B------:R-:W-:Y:S05]  /*1ea00*/  BSYNC B0 ;  /* 0x0000000000007941 */ /* 0x000fea0003800000 */
.L_x_3231:
        /* <DEDUP_REMOVED lines=9> */
[----:B------:R-:W-:Y:S01]  /*1eaa0*/  SHF.L.U32 R5, R31, 0x1, RZ ;  /* 0x000000011f057819 */ /* 0x000fe200000006ff */
[----:B------:R-:W-:Y:S01]  /*1eab0*/  IMAD R4, R9, 0x2, R22 ;  /* 0x0000000209047824 */ /* 0x000fe200078e0216 */
[----:B0-----:R-:W0:Y:S01]  /*1eac0*/  SHFL.IDX PT, R3, R24, RZ, 0x181f ;  /* 0x00181fff18037589 */ /* 0x001e2200000e0000 */
[----:B------:R-:W-:Y:S02]  /*1ead0*/  ISETP.GE.AND P1, PT, R31, UR4, PT ;  /* 0x000000041f007c0c */ /* 0x000fe4000bf26270 */
[----:B------:R-:W-:Y:S01]  /*1eae0*/  ISETP.GE.AND P0, PT, R30, UR4, PT ;  /* 0x000000041e007c0c */ /* 0x000fe2000bf06270 */
[----:B------:R-:W2:Y:S01]  /*1eaf0*/  SHFL.IDX PT, R10, R23, 0x1, 0x181f ;  /* 0x00381f00170a7f89 */ /* 0x000ea200000e0000 */
[C---:B------:R-:W-:Y:S02]  /*1eb00*/  ISETP.LT.OR P2, PT, R6.reuse, 0x1, P1 ;  /* 0x000000010600780c */ /* 0x040fe40000f41670 */
[----:B------:R-:W-:Y:S01]  /*1eb10*/  ISETP.LT.OR P3, PT, R6, 0x1, P0 ;  /* 0x000000010600780c */ /* 0x000fe20000761670 */
        /* <DEDUP_REMOVED lines=26> */
[----:B------:R-:W0:Y:S02]  /*1ecc0*/  SHFL.IDX PT, R14, R23, 0x5, 0x181f ;  /* 0x00b81f00170e7f89 */ /* 0x000e2400000e0000 */
[----:B------:R-:W-:Y:S02]  /*1ecd0*/  IADD3.X R3, RZ, R7, RZ, P4, !PT ;  /* 0x00000007ff037210 */ /* 0x000fe400027fe4ff */
        /* <DEDUP_REMOVED lines=25> */
.L_x_3505:
        /* <DEDUP_REMOVED lines=11> */
.L_x_3234:
[----:B------:R-:W-:Y:S02]  /*1ef20*/  PLOP3.LUT P1, PT, P1, P0, PT, 0xa2, 0x0 ;  /* 0x000000000000781c */ /* 0x000fe40000f21472 */
[----:B------:R-:W-:-:S08]  /*1ef30*/  @P0 R2UR P1, UR4, R0 ;  /* 0x00000000000402ca */ /* 0x000fd00000020000 */
[----:B------:R-:W-:-:S05]  /*1ef40*/  @P0 PLOP3.LUT P0, PT, P1, PT, PT, 0x80, 0x0 ;  /* 0x000000000000081c */ /* 0x000fca0000f0f070 */
[----:B------:R-:W-:Y:S01]  /*1ef50*/  @!P1 SYNCS.ARRIVE.TRANS64.RED.A0T1 RZ, [UR4+0x28850], RZ ;  /* 0x028850ffffff99a7 */ /* 0x000fe20008200404 */
[----:B------:R-:W-:Y:S07]  /*1ef60*/  @!P1 ARRIVES.LDGSTSBAR.64.TRANSCNT [UR4+0x28850] ;  /* 0x02885000ff0099b0 */ /* 0x000fee0008000a84 */
[----:B------:R-:W-:Y:S05]  /*1ef70*/  @P0 BRA.U.ANY `(.L_x_3234) ;  /* 0xfffffffd00e80947 */ /* 0x000fea000393ffff */
[----:B------:R-:W-:Y:S01]  /*1ef80*/  NOP ;  /* 0x0000000000007918 */ /* 0x000fe20000000000 */
[----:B0-----:R-:W-:-:S04]  /*1ef90*/  MOV R2, UR38 ;  /* 0x0000002600027c02 */ /* 0x001fc80008000f00 */
[----:B------:R-:W-:-:S13]  /*1efa0*/  ISETP.NE.AND P2, PT, R2, 0x3, PT ;  /* 0x000000030200780c */ /* 0x000fda0003f45270 */
[----:B------:R-:W-:Y:S05]  /*1efb0*/  @!P2 BRA `(.L_x_3235) ;  /* 0x000000000004a947 */ /* 0x000fea0003800000 */
[----:B------:R-:W-:Y:S01]  /*1efc0*/  BPT.TRAP 0x1 ;  /* 0x000000040000795c */ /* 0x000fe20000300000 */
.L_x_3235:
[----:B------:R0:W-:Y:S01]  /*1efd0*/  SYNCS.ARRIVE.TRANS64.A1T0 RZ, [R0+URZ+0x28850], RZ ;  /* 0x028850ff00ff79a7 */ /* 0x0001e2000810003f */
[----:B------:R-:W-:-:S05]  /*1efe0*/  VIADD R25, R25, 0x1 ;  /* 0x0000000119197836 */ /* 0x000fca0000000000 */
[----:B------:R-:W-:-:S04]  /*1eff0*/  ISETP.NE.AND P0, PT, R25, 0x2, PT ;  /* 0x000000021900780c */ /* 0x000fc80003f05270 */
[----:B------:R-:W-:Y:S02]  /*1f000*/  SEL R3, RZ, 0x1, P0 ;  /* 0x00000001ff037807 */ /* 0x000fe40000000000 */
[----:B------:R-:W-:Y:S02]  /*1f010*/  SEL R25, R25, RZ, P0 ;  /* 0x000000ff19197207 */ /* 0x000fe40000000000 */
[----:B0-----:R-:W-:-:S07]  /*1f020*/  LOP3.LUT R28, R28, R3, RZ, 0x3c, !PT ;  /* 0x000000031c1c7212 */ /* 0x001fce00078e3cff */
.L_x_3192:
[----:B------:R-:W-:Y:S05]  /*1f030*/  BSYNC B7 ;  /* 0x0000000000077941 */ /* 0x000fea0003800000 */
.L_x_3190:
[----:B------:R-:W-:-:S13]  /*1f040*/  LOP3.LUT P0, RZ, R32, 0x8, RZ, 0xc0, !PT ;  /* 0x0000000820ff7812 */ /* 0x000fda000780c0ff */
[----:B------:R-:W-:Y:S05]  /*1f050*/  @!P0 BRA `(.L_x_3236) ;  /* 0x0000000000248947 */ /* 0x000fea0003800000 */
[----:B------:R-:W-:Y:S05]  /*1f060*/  WARPSYNC.ALL ;  /* 0x0000000000007948 */ /* 0x000fea0003800000 */
[----:B------:R-:W2:Y:S08]  /*1f070*/  S2UR UR5, SR_CgaCtaId ;  /* 0x00000000000579c3 */ /* 0x000eb00000008800 */
[----:B------:R-:W-:Y:S06]  /*1f080*/  BAR.SYNC.DEFER_BLOCKING 0x5, 0x180 ;  /* 0x0146000000007b1d */ /* 0x000fec0000010000 */
[----:B------:R-:W-:-:S02]  /*1f090*/  UMOV UR4, 0x400 ;  /* 0x0000040000047882 */ /* 0x000fc40000000000 */
[----:B--2---:R-:W-:-:S06]  /*1f0a0*/  ULEA UR4, UR5, UR4, 0x18 ;  /* 0x0000000405047291 */ /* 0x004fcc000f8ec03f */
[----:B0-----:R-:W-:-:S05]  /*1f0b0*/  IMAD.U32 R22, RZ, RZ, UR4 ;  /* 0x00000004ff167e24 */ /* 0x001fca000f8e00ff */
[----:B------:R2:W3:Y:S01]  /*1f0c0*/  LDS.128 R16, [R22+0x288d0] ;  /* 0x0288d00016107984 */ /* 0x0004e20000000c00 */
[----:B------:R-:W-:Y:S06]  /*1f0d0*/  BAR.ARV 0x4, 0x180 ;  /* 0x0106000000007b1d */ /* 0x000fec0000002000 */
[----:B------:R-:W-:Y:S05]  /*1f0e0*/  BRA `(.L_x_3237) ;  /* 0x0000000c00d47947 */ /* 0x000fea0003800000 */
.L_x_3236:
[----:B0-----:R-:W0:Y:S01]  /*1f0f0*/  S2R R8, SR_TID.X ;  /* 0x0000000000087919 */ /* 0x001e220000002100 */
        /* <DEDUP_REMOVED lines=8> */
[----:B------:R-:W2:Y:S01]  /*1f180*/  @!P1 LDC.64 R4, c[0x0][0xc78] ;  /* 0x00031e00ff049b82 */ /* 0x000ea20000000a00 */
[----:B0-----:R-:W-:-:S05]  /*1f190*/  @!P1 IMAD.WIDE R2, R7, 0x4, R2 ;  /* 0x0000000407029825 */ /* 0x001fca00078e0202 */
[----:B------:R2:W3:Y:S02]  /*1f1a0*/  @!P1 LDG.E R6, desc[UR42][R2.64] ;  /* 0x0000002a02069981 */ /* 0x0004e4000c1e1900 */
        /* <DEDUP_REMOVED lines=30> */
[----:B------:R0:W2:Y:S02]  /*1f390*/  SHFL.IDX PT, R14, R2, 0x1f, 0x1f ;  /* 0x03e01f00020e7f89 */ /* 0x0000a400000e0000 */
.L_x_3515:
[----:B------:R-:W-:Y:S02]  /*1f3a0*/  ULDC UR4, c[0x0][0xc38] ;  /* 0x00030e0000047ab9 */ /* 0x000fe40000000800 */
[----:B------:R-:W-:-:S04]  /*1f3b0*/  IMAD.U32 R5, RZ, RZ, UR4 ;  /* 0x00000004ff057e24 */ /* 0x000fc8000f8e00ff */
[----:B--2---:R-:W-:-:S05]  /*1f3c0*/  IMAD R14, R14, R5, RZ ;  /* 0x000000050e0e7224 */ /* 0x004fca00078e02ff */
[----:B------:R-:W-:-:S04]  /*1f3d0*/  IADD3 R7, R7, R14, RZ ;  /* 0x0000000e07077210 */ /* 0x000fc80007ffe0ff */
[----:B------:R-:W-:-:S13]  /*1f3e0*/  ISETP.GT.AND P6, PT, R7, R0, PT ;  /* 0x000000000700720c */ /* 0x000fda0003fc4270 */
[----:B------:R-:W-:Y:S05]  /*1f3f0*/  @P6 BRA `(.L_x_3239) ;  /* 0x0000000000a46947 */ /* 0x000fea0003800000 */
.L_x_3242:
        /* <DEDUP_REMOVED lines=10> */
[----:B------:R-:W2:Y:S01]  /*1f4a0*/  @!P6 LDC.64 R4, c[0x0][0xc78] ;  /* 0x00031e00ff04eb82 */ /* 0x000ea20000000a00 */
[----:B0-----:R-:W-:-:S05]  /*1f4b0*/  @!P6 IMAD.WIDE R2, R9, 0x4, R2 ;  /* 0x000000040902e825 */ /* 0x001fca00078e0202 */
[----:B------:R2:W3:Y:S02]  /*1f4c0*/  @!P6 LDG.E R17, desc[UR42][R2.64] ;  /* 0x0000002a0211e981 */ /* 0x0004e4000c1e1900 */
[----:B--2---:R-:W-:-:S04]  /*1f4d0*/  @!P6 IMAD.WIDE R2, R9, 0x4, R4 ;  /* 0x000000040902e825 */ /* 0x004fc800078e0204 */
[----:B------:R-:W-:-:S06]  /*1f4e0*/  IMAD.MOV.U32 R4, RZ, RZ, RZ ;  /* 0x000000ffff047224 */ /* 0x000fcc00078e00ff */
[----:B------:R-:W3:Y:S01]  /*1f4f0*/  @!P6 LDG.E R4, desc[UR42][R2.64] ;  /* 0x0000002a0204e981 */ /* 0x000ee2000c1e1900 */
[----:B------:R-:W-:Y:S01]  /*1f500*/  UMOV UR4, 0xffffffff ;  /* 0xffffffff00047882 */ /* 0x000fe20000000000 */
[----:B---3--:R-:W-:Y:S02]  /*1f510*/  IMAD R13, R4, R17, RZ ;  /* 0x00000011040d7224 */ /* 0x008fe400078e02ff */
[----:B------:R-:W-:Y:S05]  /*1f520*/  BRA.DIV UR4, `(.L_x_3241) ;  /* 0x0000007a04b87947 */ /* 0x000fea000b800000 */
        /* <DEDUP_REMOVED lines=15> */
[----:B------:R0:W2:Y:S02]  /*1f620*/  SHFL.IDX PT, R14, R2, 0x1f, 0x1f ;  /* 0x03e01f00020e7f89 */ /* 0x0000a400000e0000 */
.L_x_3523:
[----:B------:R-:W-:Y:S02]  /*1f630*/  ULDC UR4, c[0x0][0xc38] ;  /* 0x00030e0000047ab9 */ /* 0x000fe40000000800 */
[----:B------:R-:W-:-:S05]  /*1f640*/  MOV R5, UR4 ;  /* 0x0000000400057c02 */ /* 0x000fca0008000f00 */
[----:B--2---:R-:W-:-:S04]  /*1f650*/  IMAD R14, R14, R5, RZ ;  /* 0x000000050e0e7224 */ /* 0x004fc800078e02ff */
[----:B------:R-:W-:-:S05]  /*1f660*/  IMAD.IADD R7, R14, 0x1, R7 ;  /* 0x000000010e077824 */ /* 0x000fca00078e0207 */
[----:B------:R-:W-:-:S13]  /*1f670*/  ISETP.GT.AND P6, PT, R7, R0, PT ;  /* 0x000000000700720c */ /* 0x000fda0003fc4270 */
[----:B------:R-:W-:Y:S05]  /*1f680*/  @!P6 BRA `(.L_x_3242) ;  /* 0xfffffffc005ce947 */ /* 0x000fea000383ffff */
.L_x_3239:
[----:B------:R-:W-:Y:S01]  /*1f690*/  IMAD.IADD R7, R7, 0x1, -R14 ;  /* 0x0000000107077824 */ /* 0x000fe200078e0a0e */
[----:B------:R-:W-:-:S03]  /*1f6a0*/  UMOV UR4, 0xffffffff ;  /* 0xffffffff00047882 */ /* 0x000fc60000000000 */
[----:B------:R-:W-:-:S05]  /*1f6b0*/  IMAD R3, R2, R5, R7 ;  /* 0x0000000502037224 */ /* 0x000fca00078e0207 */
[----:B------:R-:W-:Y:S01]  /*1f6c0*/  ISETP.GT.AND P6, PT, R3, R0, PT ;  /* 0x000000000300720c */ /* 0x000fe20003fc4270 */
[----:B------:R-:W-:-:S12]  /*1f6d0*/  BRA.DIV UR4, `(.L_x_3243) ;  /* 0x0000007e04047947 */ /* 0x000fd8000b800000 */
[----:B------:R-:W-:-:S04]  /*1f6e0*/  VOTE.ANY R3, PT, !P6 ;  /* 0x0000000000037806 */ /* 0x000fc800070e0100 */
[----:B-1----:R-:W1:Y:S02]  /*1f6f0*/  POPC R12, R3 ;  /* 0x00000003000c7309 */ /* 0x002e640000000000 */
[----:B-1----:R1:W2:Y:S01]  /*1f700*/  SHFL.IDX PT, R17, R17, R12, 0x1f ;  /* 0x00001f0c11117589 */ /* 0x0022a200000e0000 */
[----:B------:R-:W-:-:S03]  /*1f710*/  IMAD.IADD R19, R12, 0x1, R19 ;  /* 0x000000010c137824 */ /* 0x000fc600078e0213 */
[----:B------:R1:W3:Y:S04]  /*1f720*/  SHFL.IDX PT, R4, R4, R12, 0x1f ;  /* 0x00001f0c04047589 */ /* 0x0002e800000e0000 */
.L_x_3528:
[----:B------:R-:W-:-:S13]  /*1f730*/  ISETP.NE.AND P0, PT, R3, RZ, PT ;  /* 0x000000ff0300720c */ /* 0x000fda0003f05270 */
[----:B------:R-:W-:Y:S05]  /*1f740*/  @!P0 BRA `(.L_x_3244) ;  /* 0x0000000000108947 */ /* 0x000fea0003800000 */
[----:B------:R-:W-:Y:S01]  /*1f750*/  UMOV UR4, 0xffffffff ;  /* 0xffffffff00047882 */ /* 0x000fe20000000000 */
[----:B-1----:R-:W-:Y:S02]  /*1f760*/  VIADD R12, R12, 0xffffffff ;  /* 0xffffffff0c0c7836 */ /* 0x002fe40000000000 */
[----:B------:R-:W-:Y:S05]  /*1f770*/  BRA.DIV UR4, `(.L_x_3245) ;  /* 0x0000007e04387947 */ /* 0x000fea000b800000 */
[----:B------:R4:W1:Y:S02]  /*1f780*/  SHFL.IDX PT, R6, R2, R12, 0x1f ;  /* 0x00001f0c02067589 */ /* 0x00086400000e0000 */
.L_x_3244:
[----:B---3--:R-:W-:Y:S01]  /*1f790*/  ISETP.NE.AND P0, PT, R4, 0x1, PT ;  /* 0x000000010400780c */ /* 0x008fe20003f05270 */
[----:B-1----:R-:W-:-:S05]  /*1f7a0*/  IMAD R16, R6, R5, R7 ;  /* 0x0000000506107224 */ /* 0x002fca00078e0207 */
[----:B------:R-:W-:-:S07]  /*1f7b0*/  IADD3 R0, R0, -R16, RZ ;  /* 0x8000001000007210 */ /* 0x000fce0007ffe0ff */
        /* <DEDUP_REMOVED lines=16> */
[----:B------:R-:W-:Y:S01]  /*1f8c0*/  IMAD.HI.U32 R7, R3, R2, RZ ;  /* 0x0000000203077227 */ /* 0x000fe200078e00ff */
[----:B------:R-:W-:-:S03]  /*1f8d0*/  IADD3 R3, R8, 0xffffffe, RZ ;  /* 0x0ffffffe08037810 */ /* 0x000fc60007ffe0ff */
[----:B------:R-:W-:-:S03]  /*1f8e0*/  IMAD R9, R7, R9, R2 ;  /* 0x0000000907097224 */ /* 0x000fc600078e0202 */
[----:B------:R-:W0:Y:S02]  /*1f8f0*/  F2I.FTZ.U32.TRUNC.NTZ R3, R3 ;  /* 0x0000000300037305 */ /* 0x000e24000021f000 */
        /* <DEDUP_REMOVED lines=10> */
[----:B------:R-:W-:Y:S02]  /*1f9a0*/  ISETP.GE.AND P2, PT, R2, RZ, PT ;  /* 0x000000ff0200720c */ /* 0x000fe40003f46270 */
[----:B------:R-:W-:Y:S02]  /*1f9b0*/  @P0 IADD3 R7, R7, 0x1, RZ ;  /* 0x0000000107070810 */ /* 0x000fe40007ffe0ff */
[----:B------:R-:W-:-:S05]  /*1f9c0*/  IABS R2, R4 ;  /* 0x0000000400027213 */ /* 0x000fca0000000000 */
[----:B------:R-:W-:-:S04]  /*1f9d0*/  IMAD.MOV R2, RZ, RZ, -R2 ;  /* 0x000000ffff027224 */ /* 0x000fc800078e0a02 */
[----:B------:R-:W-:Y:S01]  /*1f9e0*/  @!P2 IMAD.MOV R7, RZ, RZ, -R7 ;  /* 0x000000ffff07a224 */ /* 0x000fe200078e0a07 */
        /* <DEDUP_REMOVED lines=13> */
[----:B------:R-:W-:-:S06]  /*1fac0*/  @P0 IADD3 R6, R6, 0x1, RZ ;  /* 0x0000000106060810 */ /* 0x000fcc0007ffe0ff */
[----:B------:R-:W-:Y:S01]  /*1fad0*/  @!P2 IMAD.MOV R6, RZ, RZ, -R6 ;  /* 0x000000ffff06a224 */ /* 0x000fe200078e0a06 */
[----:B------:R-:W-:-:S05]  /*1fae0*/  @!P1 LOP3.LUT R6, RZ, R4, RZ, 0x33, !PT ;  /* 0x00000004ff069212 */ /* 0x000fca00078e33ff */
[--C-:B------:R-:W-:Y:S02]  /*1faf0*/  IMAD.MOV R5, RZ, RZ, -R6.reuse ;  /* 0x000000ffff057224 */ /* 0x100fe400078e0a06 */
[C---:B------:R-:W-:Y:S02]  /*1fb00*/  IMAD R3, R4.reuse, 0x1000000, R6 ;  /* 0x0100000004037824 */ /* 0x040fe400078e0206 */
[----:B------:R-:W-:-:S05]  /*1fb10*/  IMAD R4, R4, R5, R7 ;  /* 0x0000000504047224 */ /* 0x000fca00078e0207 */
[----:B------:R-:W-:Y:S01]  /*1fb20*/  LEA R18, R4, R3, 0x10 ;  /* 0x0000000304127211 */ /* 0x000fe200078e80ff */
[----:B------:R-:W-:Y:S06]  /*1fb30*/  BRA `(.L_x_3247) ;  /* 0x0000000000f07947 */ /* 0x000fec0003800000 */
.L_x_3246:
        /* <DEDUP_REMOVED lines=19> */
[-C--:B------:R-:W-:Y:S01]  /*1fc70*/  @!P1 IADD3 R3, R3, -R4.reuse, RZ ;  /* 0x8000000403039210 */ /* 0x080fe20007ffe0ff */
        /* <DEDUP_REMOVED lines=17> */
[----:B0-----:R-:W-:-:S02]  /*1fd90*/  IADD3 R3, R8, 0xffffffe, RZ ;  /* 0x0ffffffe08037810 */ /* 0x001fc40007ffe0ff */
[----:B------:R-:W-:-:S04]  /*1fda0*/  IABS R8, R5 ;  /* 0x0000000500087213 */ /* 0x000fc80000000000 */
        /* <DEDUP_REMOVED lines=18> */
[----:B------:R-:W-:Y:S02]  /*1fed0*/  @!P1 LOP3.LUT R2, RZ, R5, RZ, 0x33, !PT ;  /* 0x00000005ff029212 */ /* 0x000fe400078e33ff */
[----:B------:R-:W-:-:S05]  /*1fee0*/  IADD3 R5, -R5, RZ, RZ ;  /* 0x000000ff05057210 */ /* 0x000fca0007ffe1ff */
[----:B------:R-:W-:-:S07]  /*1fef0*/  IMAD R18, R2, R5, R3 ;  /* 0x0000000502127224 */ /* 0x000fce00078e0203 */
.L_x_3247:
[----:B------:R-:W-:-:S05]  /*1ff00*/  LOP3.LUT R2, RZ, R2, RZ, 0x33, !PT ;  /* 0x00000002ff027212 */ /* 0x000fca00078e33ff */
[----:B------:R-:W-:Y:S01]  /*1ff10*/  IMAD.IADD R17, R17, 0x1, R2 ;  /* 0x0000000111117824 */ /* 0x000fe200078e0202 */
[----:B------:R-:W-:Y:S06]  /*1ff20*/  BRA `(.L_x_3248) ;  /* 0x00000000001c7947 */ /* 0x000fec0003800000 */
.L_x_3240:
[----:B------:R-:W-:Y:S01]  /*1ff30*/  UMOV UR4, URZ ;  /* 0x0000003f00047c82 */ /* 0x000fe20008000000 */
[----:B------:R-:W-:Y:S01]  /*1ff40*/  UMOV UR5, URZ ;  /* 0x0000003f00057c82 */ /* 0x000fe20008000000 */
[----:B------:R-:W-:Y:S01]  /*1ff50*/  ULDC UR6, c[0x0][0xc3c] ;  /* 0x00030f0000067ab9 */ /* 0x000fe20000000800 */
[----:B------:R-:W-:Y:S01]  /*1ff60*/  IMAD.MOV.U32 R16, RZ, RZ, R0 ;  /* 0x000000ffff107224 */ /* 0x000fe200078e0000 */
[----:B------:R-:W-:Y:S01]  /*1ff70*/  MOV R18, UR5 ;  /* 0x0000000500127c02 */ /* 0x000fe20008000f00 */
[----:B------:R-:W-:Y:S02]  /*1ff80*/  IMAD.U32 R17, RZ, RZ, UR4 ;  /* 0x00000004ff117e24 */ /* 0x000fe4000f8e00ff */
[----:B------:R-:W-:-:S07]  /*1ff90*/  IMAD.U32 R19, RZ, RZ, UR6 ;  /* 0x00000006ff137e24 */ /* 0x000fce000f8e00ff */
.L_x_3248:
        /* <DEDUP_REMOVED lines=10> */
.L_x_3237:
[----:B------:R-:W-:Y:S02]  /*20040*/  ULDC UR4, c[0x0][0xc3c] ;  /* 0x00030f0000047ab9 */ /* 0x000fe40000000800 */
[----:B---3--:R-:W-:-:S13]  /*20050*/  ISETP.GE.AND P0, PT, R19, UR4, PT ;  /* 0x0000000413007c0c */ /* 0x008fda000bf06270 */
[----:B------:R-:W-:Y:S05]  /*20060*/  @!P0 BRA `(.L_x_3249) ;  /* 0xffffff9800ec8947 */ /* 0x000fea000383ffff */
[----:B------:R-:W-:Y:S05]  /*20070*/  BSYNC B8 ;  /* 0x0000000000087941 */ /* 0x000fea0003800000 */
.L_x_3146:
        /* <DEDUP_REMOVED lines=12> */
.L_x_3531:
[----:B------:R-:W-:Y:S05]  /*20140*/  BSYNC B0 ;  /* 0x0000000000007941 */ /* 0x000fea0003800000 */
.L_x_3250:
[----:B------:R-:W-:-:S03]  /*20150*/  UMOV UR4, 0xffffffff ;  /* 0xffffffff00047882 */ /* 0x000fc60000000000 */
[----:B------:R-:W-:Y:S05]  /*20160*/  BRA.DIV UR4, `(.L_x_3252) ;  /* 0x0000007204f87947 */ /* 0x000fea000b800000 */
[----:B-1----:R-:W1:Y:S02]  /*20170*/  S2R R0, SR_TID.X ;  /* 0x0000000000007919 */ /* 0x002e640000002100 */
[----:B-1----:R-:W-:-:S04]  /*20180*/  SHF.R.U32.HI R0, RZ, 0x5, R0 ;  /* 0x00000005ff007819 */ /* 0x002fc80000011600 */
[----:B------:R-:W-:-:S05]  /*20190*/  LOP3.LUT R0, R0, 0x3, RZ, 0xc0, !PT ;  /* 0x0000000300007812 */ /* 0x000fca00078ec0ff */
[----:B------:R1:W3:Y:S02]  /*201a0*/  SHFL.IDX PT, R14, R0, RZ, 0x1f ;  /* 0x00001fff000e7589 */ /* 0x0002e400000e0000 */
.L_x_3534:
[----:B---3--:R-:W-:-:S13]  /*201b0*/  ISETP.NE.AND P0, PT, R14, RZ, PT ;  /* 0x000000ff0e00720c */ /* 0x008fda0003f05270 */
[----:B------:R-:W-:Y:S05]  /*201c0*/  @P0 BRA `(.L_x_2902) ;  /* 0x0000000000880947 */ /* 0x000fea0003800000 */
[----:B------:R-:W-:-:S03]  /*201d0*/  UMOV UR4, 0xffffffff ;  /* 0xffffffff00047882 */ /* 0x000fc60000000000 */
[----:B------:R-:W-:Y:S05]  /*201e0*/  BRA.DIV UR4, `(.L_x_3253) ;  /* 0x00000076040c7947 */ /* 0x000fea000b800000 */
[----:B------:R-:W-:-:S13]  /*201f0*/  ELECT P6, URZ, PT ;  /* 0x00000000003f782f */ /* 0x000fda00038c0000 */
.L_x_3537:
[----:B------:R-:W-:Y:S05]  /*20200*/  @!P6 BRA `(.L_x_2902) ;  /* 0x000000000078e947 */ /* 0x000fea0003800000 */
[----:B------:R-:W-:-:S06]  /*20210*/  ULOP3.LUT UR4, UR36, 0x2, URZ, 0xfc, !UPT ;  /* 0x0000000224047892 */ /* 0x000fcc000f8efc3f */
[----:B-1----:R-:W-:-:S04]  /*20220*/  MOV R0, UR4 ;  /* 0x0000000400007c02 */ /* 0x002fc80008000f00 */
[----:B------:R-:W-:-:S13]  /*20230*/  ISETP.NE.AND P0, PT, R0, 0x3, PT ;  /* 0x000000030000780c */ /* 0x000fda0003f05270 */
[----:B------:R-:W-:Y:S05]  /*20240*/  @!P0 BRA `(.L_x_3254) ;  /* 0x0000000000048947 */ /* 0x000fea0003800000 */
[----:B------:R-:W-:Y:S01]  /*20250*/  BPT.TRAP 0x1 ;  /* 0x000000040000795c */ /* 0x000fe20000300000 */
.L_x_3254:
[C---:B------:R-:W-:Y:S01]  /*20260*/  IMAD R5, R25.reuse, 0x8, R4 ;  /* 0x0000000819057824 */ /* 0x040fe200078e0204 */
[----:B------:R-:W-:Y:S01]  /*20270*/  SHF.L.U32 R0, R28, 0x1f, RZ ;  /* 0x0000001f1c007819 */ /* 0x000fe200000006ff */
[----:B------:R-:W-:-:S03]  /*20280*/  VIADD R25, R25, 0x1 ;  /* 0x0000000119197836 */ /* 0x000fc60000000000 */
[----:B------:R-:W1:Y:S02]  /*20290*/  SYNCS.PHASECHK.TRANS64.TRYWAIT P1, [R5+URZ+0x28840], R0 ;  /* 0x02884000050075a7 */ /* 0x000e64000802017f */
[----:B------:R-:W-:-:S04]  /*202a0*/  ISETP.NE.AND P2, PT, R25, 0x2, PT ;  /* 0x000000021900780c */ /* 0x000fc80003f45270 */
[----:B------:R-:W-:Y:S01]  /*202b0*/  SEL R3, RZ, 0x1, P2 ;  /* 0x00000001ff037807 */ /* 0x000fe20001000000 */
[----:B-1----:R-:W-:Y:S08]  /*202c0*/  @!P1 BRA `(.L_x_3255) ;  /* 0x0000007000f49947 */ /* 0x002ff00003800000 */
.L_x_3538:
[----:B------:R-:W-:Y:S02]  /*202d0*/  SEL R25, R25, RZ, P2 ;  /* 0x000000ff19197207 */ /* 0x000fe40001000000 */
[----:B------:R-:W-:Y:S01]  /*202e0*/  LOP3.LUT R2, R28, R3, RZ, 0x3c, !PT ;  /* 0x000000031c027212 */ /* 0x000fe200078e3cff */
[----:B------:R-:W-:Y:S06]  /*202f0*/  @!P0 BRA `(.L_x_3256) ;  /* 0x0000000000048947 */ /* 0x000fec0003800000 */
[----:B------:R-:W-:Y:S01]  /*20300*/  BPT.TRAP 0x1 ;  /* 0x000000040000795c */ /* 0x000fe20000300000 */
.L_x_3256:
[----:B------:R-:W-:Y:S01]  /*20310*/  IMAD R25, R25, 0x8, R4 ;  /* 0x0000000819197824 */ /* 0x000fe200078e0204 */
[----:B------:R-:W-:-:S04]  /*20320*/  SHF.L.U32 R2, R2, 0x1f, RZ ;  /* 0x0000001f02027819 */ /* 0x000fc800000006ff */
[----:B------:R-:W3:Y:S02]  /*20330*/  SYNCS.PHASECHK.TRANS64.TRYWAIT P1, [R25+URZ+0x28840], R2 ;  /* 0x02884002190075a7 */ /* 0x000ee4000802017f */
[----:B---3--:R-:W-:Y:S05]  /*20340*/  @!P1 BRA `(.L_x_3257) ;  /* 0x0000007000e89947 */ /* 0x008fea0003800000 */
.L_x_3539:
[----:B------:R-:W-:Y:S05]  /*20350*/  @!P0 BRA `(.L_x_3258) ;  /* 0x0000000000048947 */ /* 0x000fea0003800000 */
[----:B------:R-:W-:Y:S01]  /*20360*/  BPT.TRAP 0x1 ;  /* 0x000000040000795c */ /* 0x000fe20000300000 */
.L_x_3258:
[----:B------:R-:W4:Y:S02]  /*20370*/  SYNCS.PHASECHK.TRANS64.TRYWAIT P1, [R5+URZ+0x28860], R0 ;  /* 0x02886000050075a7 */ /* 0x000f24000802017f */
[----:B----4-:R-:W-:Y:S05]  /*20380*/  @!P1 BRA `(.L_x_3259) ;  /* 0x0000007000ec9947 */ /* 0x010fea0003800000 */
.L_x_3540:
[----:B------:R-:W-:Y:S05]  /*20390*/  @!P0 BRA `(.L_x_3260) ;  /* 0x0000000000048947 */ /* 0x000fea0003800000 */
[----:B------:R-:W-:Y:S01]  /*203a0*/  BPT.TRAP 0x1 ;  /* 0x000000040000795c */ /* 0x000fe20000300000 */
.L_x_3260:
[----:B------:R0:W0:Y:S02]  /*203b0*/  SYNCS.PHASECHK.TRANS64.TRYWAIT P0, [R25+URZ+0x28860], R2 ;  /* 0x02886002190075a7 */ /* 0x000024000800017f */
[----:B0-----:R-:W-:Y:S05]  /*203c0*/  @!P0 NANOSLEEP.SYNCS 0x989680 ;  /* 0x009896800000895d */ /* 0x001fea0003900000 */
[----:B------:R-:W0:Y:S02]  /*203d0*/  @!P0 SYNCS.PHASECHK.TRANS64 P0, [R25+URZ+0x28860], R2 ;  /* 0x02886002190085a7 */ /* 0x000e24000800007f */
[----:B0-----:R-:W-:Y:S05]  /*203e0*/  @!P0 BRA `(.L_x_3260) ;  /* 0xfffffffc00f08947 */ /* 0x001fea000383ffff */
.L_x_2902:
[----:B------:R-:W-:Y:S05]  /*203f0*/  BSYNC B9 ;  /* 0x0000000000097941 */ /* 0x000fea0003800000 */
.L_x_2899:
[----:B------:R-:W-:Y:S05]  /*20400*/  EXIT ;  /* 0x000000000000794d */ /* 0x000fea0003800000 */
.L_x_2926:
[----:B0-----:R0:W1:Y:S02]  /*20410*/  SYNCS.PHASECHK.TRANS64.TRYWAIT P6, [R89+URZ+0x28890], R100 ;  /* 0x02889064590075a7 */ /* 0x00106400080c017f */
[----:B-1----:R-:W-:Y:S05]  /*20420*/  @!P6 NANOSLEEP.SYNCS 0x989680 ;  /* 0x009896800000e95d */ /* 0x002fea0003900000 */
[----:B------:R-:W1:Y:S02]  /*20430*/  @!P6 SYNCS.PHASECHK.TRANS64 P6, [R89+URZ+0x28890], R100 ;  /* 0x028890645900e5a7 */ /* 0x000e6400080c007f */
[----:B-1----:R-:W-:Y:S05]  /*20440*/  @!P6 BRA `(.L_x_2926) ;  /* 0xfffffffc00f0e947 */ /* 0x002fea000383ffff */
[----:B------:R-:W-:Y:S05]  /*20450*/  BRA `(.L_x_3261) ;  /* 0xfffffe2c00dc7947 */ /* 0x000fea000383ffff */
.L_x_2927:
        /* <DEDUP_REMOVED lines=8> */
.L_x_3263:
[----:B------:R-:W-:Y:S05]  /*204e0*/  BSYNC B1 ;  /* 0x0000000000017941 */ /* 0x000fea0003800000 */
.L_x_3262:
        /* <DEDUP_REMOVED lines=8> */
.L_x_3264:
[----:B------:R-:W-:Y:S01]  /*20570*/  IMAD.MOV.U32 R103, RZ, RZ, R14 ;  /* 0x000000ffff677224 */ /* 0x000fe200078e000e */
[----:B------:R-:W-:Y:S06]  /*20580*/  BRA `(.L_x_3265) ;  /* 0xfffffe2c00a47947 */ /* 0x000fec000383ffff */
.L_x_2936:
        /* <DEDUP_REMOVED lines=8> */
.L_x_3267:
[----:B------:R-:W-:Y:S05]  /*20610*/  BSYNC B1 ;  /* 0x0000000000017941 */ /* 0x000fea0003800000 */
.L_x_3266:
        /* <DEDUP_REMOVED lines=8> */
.L_x_3268:
[----:B------:R-:W-:Y:S01]  /*206a0*/  IMAD.MOV.U32 R69, RZ, RZ, R14 ;  /* 0x000000ffff457224 */ /* 0x000fe200078e000e */
[----:B------:R-:W-:Y:S06]  /*206b0*/  BRA `(.L_x_3269) ;  /* 0xfffffe3400087947 */ /* 0x000fec000383ffff */
.L_x_2945:
        /* <DEDUP_REMOVED lines=8> */
.L_x_3271:
[----:B------:R-:W-:Y:S05]  /*20740*/  BSYNC B1 ;  /* 0x0000000000017941 */ /* 0x000fea0003800000 */
.L_x_3270:
        /* <DEDUP_REMOVED lines=8> */
.L_x_3272:
[----:B------:R-:W-:Y:S01]  /*207d0*/  IMAD.MOV.U32 R61, RZ, RZ, R14 ;  /* 0x000000ffff3d7224 */ /* 0x000fe200078e000e */
[----:B------:R-:W-:Y:S06]  /*207e0*/  BRA `(.L_x_3273) ;  /* 0xfffffe38006c7947 */ /* 0x000fec000383ffff */
.L_x_2954:
        /* <DEDUP_REMOVED lines=8> */
.L_x_3275:
[----:B------:R-:W-:Y:S05]  /*20870*/  BSYNC B1 ;  /* 0x0000000000017941 */ /* 0x000fea0003800000 */
.L_x_3274:
        /* <DEDUP_REMOVED lines=8> */
.L_x_3276:
[----:B------:R-:W-:Y:S01]  /*20900*/  IMAD.MOV.U32 R51, RZ, RZ, R14 ;  /* 0x000000ffff337224 */ /* 0x000fe200078e000e */
[----:B------:R-:W-:Y:S06]  /*20910*/  BRA `(.L_x_3277) ;  /* 0xfffffe3c00d07947 */ /* 0x000fec000383ffff */
.L_x_2966:
[----:B-1----:R1:W2:Y:S02]  /*20920*/  SYNCS.PHASECHK.TRANS64.TRYWAIT P4, [R89+URZ+0x28890], R100 ;  /* 0x02889064590075a7 */ /* 0x0022a4000808017f */
[----:B--2---:R-:W-:Y:S05]  /*20930*/  @!P4 NANOSLEEP.SYNCS 0x989680 ;  /* 0x009896800000c95d */ /* 0x004fea0003900000 */
[----:B------:R-:W2:Y:S02]  /*20940*/  @!P4 SYNCS.PHASECHK.TRANS64 P4, [R89+URZ+0x28890], R100 ;  /* 0x028890645900c5a7 */ /* 0x000ea4000808007f */
[----:B--2---:R-:W-:Y:S05]  /*20950*/  @!P4 BRA `(.L_x_2966) ;  /* 0xfffffffc00f0c947 */ /* 0x004fea000383ffff */
[----:B------:R-:W-:Y:S05]  /*20960*/  BRA `(.L_x_3278) ;  /* 0xfffffe4c00b07947 */ /* 0x000fea000383ffff */
.L_x_2967:
        /* <DEDUP_REMOVED lines=8> */
.L_x_3280:
[----:B------:R-:W-:Y:S05]  /*209f0*/  BSYNC B1 ;  /* 0x0000000000017941 */ /* 0x000fea0003800000 */
.L_x_3279:
        /* <DEDUP_REMOVED lines=8> */
.L_x_3281:
[----:B------:R-:W-:Y:S01]  /*20a80*/  IMAD.MOV.U32 R104, RZ, RZ, R14 ;  /* 0x000000ffff687224 */ /* 0x000fe200078e000e */
[----:B------:R-:W-:Y:S06]  /*20a90*/  BRA `(.L_x_3282) ;  /* 0xfffffe4c007c7947 */ /* 0x000fec000383ffff */
.L_x_2972:
        /* <DEDUP_REMOVED lines=8> */
.L_x_3284:
[----:B------:R-:W-:Y:S05]  /*20b20*/  BSYNC B1 ;  /* 0x0000000000017941 */ /* 0x000fea0003800000 */
.L_x_3283:
        /* <DEDUP_REMOVED lines=8> */
.L_x_3285:
[----:B------:R-:W-:Y:S01]  /*20bb0*/  IMAD.MOV.U32 R46, RZ, RZ, R14 ;  /* 0x000000ffff2e7224 */ /* 0x000fe200078e000e */
[----:B------:R-:W-:Y:S06]  /*20bc0*/  BRA `(.L_x_3286) ;  /* 0xfffffe5400187947 */ /* 0x000fec000383ffff */
.L_x_2977:
        /* <DEDUP_REMOVED lines=8> */
.L_x_3288:
[----:B------:R-:W-:Y:S05]  /*20c50*/  BSYNC B1 ;  /* 0x0000000000017941 */ /* 0x000fea0003800000 */
.L_x_3287:
        /* <DEDUP_REMOVED lines=8> */
.L_x_3289:
[----:B------:R-:W-:Y:S01]  /*20ce0*/  IMAD.MOV.U32 R46, RZ, RZ, R14 ;  /* 0x000000ffff2e7224 */ /* 0x000fe200078e000e */
[----:B------:R-:W-:Y:S06]  /*20cf0*/  BRA `(.L_x_3290) ;  /* 0xfffffe5800b87947 */ /* 0x000fec000383ffff */
.L_x_2982:
        /* <DEDUP_REMOVED lines=8> */
.L_x_3292:
[----:B------:R-:W-:Y:S05]  /*20d80*/  BSYNC B1 ;  /* 0x0000000000017941 */ /* 0x000fea0003800000 */
.L_x_3291:
        /* <DEDUP_REMOVED lines=8> */
.L_x_3293:
[----:B------:R-:W-:Y:S01]  /*20e10*/  IMAD.MOV.U32 R106, RZ, RZ, R14 ;  /* 0x000000ffff6a7224 */ /* 0x000fe200078e000e */
[----:B------:R-:W-:Y:S06]  /*20e20*/  BRA `(.L_x_3294) ;  /* 0xfffffe6000607947 */ /* 0x000fec000383ffff */
.L_x_2987:
[----:B0-----:R0:W1:Y:S02]  /*20e30*/  SYNCS.PHASECHK.TRANS64.TRYWAIT P3, [R89+URZ+0x28890], R100 ;  /* 0x02889064590075a7 */ /* 0x001064000806017f */
[----:B-1----:R-:W-:Y:S05]  /*20e40*/  @!P3 NANOSLEEP.SYNCS 0x989680 ;  /* 0x009896800000b95d */ /* 0x002fea0003900000 */
[----:B------:R-:W1:Y:S02]  /*20e50*/  @!P3 SYNCS.PHASECHK.TRANS64 P3, [R89+URZ+0x28890], R100 ;  /* 0x028890645900b5a7 */ /* 0x000e64000806007f */
[----:B-1----:R-:W-:Y:S05]  /*20e60*/  @!P3 BRA `(.L_x_2987) ;  /* 0xfffffffc00f0b947 */ /* 0x002fea000383ffff */
[----:B------:R-:W-:Y:S05]  /*20e70*/  BRA `(.L_x_3295) ;  /* 0xfffffe6800547947 */ /* 0x000fea000383ffff */
.L_x_2988:
        /* <DEDUP_REMOVED lines=8> */
.L_x_3297:
[----:B------:R-:W-:Y:S05]  /*20f00*/  BSYNC B1 ;  /* 0x0000000000017941 */ /* 0x000fea0003800000 */
.L_x_3296:
        /* <DEDUP_REMOVED lines=8> */
.L_x_3298:
[----:B------:R-:W-:Y:S05]  /*20f90*/  BRA `(.L_x_3299) ;  /* 0xfffffe6800747947 */ /* 0x000fea000383ffff */
.L_x_2991:
[----:B------:R-:W-:Y:S01]  /*20fa0*/  BSSY B1, `(.L_x_3300) ;  /* 0x0000008000017945 */ /* 0x000fe20003800000 */
[----:B----4-:R-:W-:Y:S01]  /*20fb0*/  IMAD.MOV.U32 R13, RZ, RZ, R45 ;  /* 0x000000ffff0d7224 */ /* 0x010fe200078e002d */
[----:B------:R-:W-:Y:S01]  /*20fc0*/  MOV R15, 0xffffffff ;  /* 0xffffffff000f7802 */ /* 0x000fe20000000f00 */
[----:B------:R-:W-:Y:S02]  /*20fd0*/  IMAD.MOV.U32 R12, RZ, RZ, 0x1 ;  /* 0x00000001ff0c7424 */ /* 0x000fe400078e00ff */
[----:B------:R-:W-:-:S07]  /*20fe0*/  IMAD.MOV.U32 R11, RZ, RZ, 0x181f ;  /* 0x0000181fff0b7424 */ /* 0x000fce00078e00ff */
[----:B0123--:R-:W-:Y:S05]  /*20ff0*/  WARPSYNC.COLLECTIVE R15, `(.L_x_3301) ;  /* 0x000000000f087348 */ /* 0x00ffea0003c00000 */
[----:B---3--:R3:W4:Y:S02]  /*21000*/  SHFL.IDX P6, R14, R13, R12, R11 ;  /* 0x0000000c0d0e7389 */ /* 0x00872400000c000b */
[----:B01234-:R-:W-:Y:S01]  /*21010*/  ENDCOLLECTIVE ;  /* 0x000000000000791b */ /* 0x01ffe20003800000 */
.L_x_3301:
[----:B------:R-:W-:Y:S05]  /*21020*/  BSYNC B1 ;  /* 0x0000000000017941 */ /* 0x000fea0003800000 */
.L_x_3300:
        /* <DEDUP_REMOVED lines=8> */
.L_x_3302:
[----:B------:R-:W-:Y:S05]  /*210b0*/  BRA `(.L_x_3303) ;  /* 0xfffffe6800747947 */ /* 0x000fea000383ffff */
.L_x_2994:
        /* <DEDUP_REMOVED lines=8> */
.L_x_3305:
[----:B------:R-:W-:Y:S05]  /*21140*/  BSYNC B1 ;  /* 0x0000000000017941 */ /* 0x000fea0003800000 */
.L_x_3304:
        /* <DEDUP_REMOVED lines=8> */
.L_x_3306:
[----:B------:R-:W-:Y:S05]  /*211d0*/  BRA `(.L_x_3307) ;  /* 0xfffffe6800787947 */ /* 0x000fea000383ffff */
.L_x_2997:
        /* <DEDUP_REMOVED lines=8> */
.L_x_3309:
[----:B------:R-:W-:Y:S05]  /*21260*/  BSYNC B1 ;  /* 0x0000000000017941 */ /* 0x000fea0003800000 */
.L_x_3308:
        /* <DEDUP_REMOVED lines=8> */
.L_x_3310:
[----:B------:R-:W-:Y:S05]  /*212f0*/  BRA `(.L_x_3311) ;  /* 0xfffffe68007c7947 */ /* 0x000fea000383ffff */
.L_x_3001:
[----:B------:R0:W0:Y:S02]  /*21300*/  SYNCS.PHASECHK.TRANS64.TRYWAIT P4, [R89+URZ+0x288b0], R100 ;  /* 0x0288b064590075a7 */ /* 0x000024000808017f */
[----:B0-----:R-:W-:Y:S05]  /*21310*/  @!P4 NANOSLEEP.SYNCS 0x989680 ;  /* 0x009896800000c95d */ /* 0x001fea0003900000 */
[----:B------:R-:W0:Y:S02]  /*21320*/  @!P4 SYNCS.PHASECHK.TRANS64 P4, [R89+URZ+0x288b0], R100 ;  /* 0x0288b0645900c5a7 */ /* 0x000e24000808007f */
[----:B0-----:R-:W-:Y:S05]  /*21330*/  @!P4 BRA `(.L_x_3001) ;  /* 0xfffffffc00f0c947 */ /* 0x001fea000383ffff */
[----:B------:R-:W-:Y:S05]  /*21340*/  BRA `(.L_x_3312) ;  /* 0xfffffe6800f87947 */ /* 0x000fea000383ffff */
.L_x_3015:
[----:B------:R-:W0:Y:S01]  /*21350*/  S2R R5, SR_TID.X ;  /* 0x0000000000057919 */ /* 0x000e220000002100 */
[----:B------:R-:W-:Y:S01]  /*21360*/  BSSY B0, `(.L_x_3313) ;  /* 0x000000c000007945 */ /* 0x000fe20003800000 */
[----:B------:R-:W-:Y:S01]  /*21370*/  IMAD.MOV.U32 R12, RZ, RZ, RZ ;  /* 0x000000ffff0c7224 */ /* 0x000fe200078e00ff */
[----:B------:R-:W-:Y:S01]  /*21380*/  MOV R15, 0xffffffff ;  /* 0xffffffff000f7802 */ /* 0x000fe20000000f00 */
[----:B------:R-:W-:Y:S01]  /*21390*/  IMAD.MOV.U32 R11, RZ, RZ, 0x1f ;  /* 0x0000001fff0b7424 */ /* 0x000fe200078e00ff */
[----:B0-----:R-:W-:-:S04]  /*213a0*/  IADD3 R5, R5, -0x80, RZ ;  /* 0xffffff8005057810 */ /* 0x001fc80007ffe0ff */
[----:B------:R-:W-:-:S04]  /*213b0*/  SHF.R.S32.HI R4, RZ, 0x1f, R5 ;  /* 0x0000001fff047819 */ /* 0x000fc80000011405 */
[----:B------:R-:W-:-:S04]  /*213c0*/  LEA.HI R4, R4, R5, RZ, 0x7 ;  /* 0x0000000504047211 */ /* 0x000fc800078f38ff */
[----:B------:R-:W-:-:S05]  /*213d0*/  SHF.R.S32.HI R4, RZ, 0x7, R4 ;  /* 0x00000007ff047819 */ /* 0x000fca0000011404 */
[----:B--2---:R-:W-:-:S07]  /*213e0*/  IMAD.MOV.U32 R13, RZ, RZ, R4 ;  /* 0x000000ffff0d7224 */ /* 0x004fce00078e0004 */
[----:B-1---5:R-:W-:Y:S05]  /*213f0*/  WARPSYNC.COLLECTIVE R15, `(.L_x_3314) ;  /* 0x000000000f087348 */ /* 0x022fea0003c00000 */
[----:B------:R0:W2:Y:S02]  /*21400*/  SHFL.IDX P6, R14, R13, R12, R11 ;  /* 0x0000000c0d0e7389 */ /* 0x0000a400000c000b */
[----:B012--5:R-:W-:Y:S01]  /*21410*/  ENDCOLLECTIVE ;  /* 0x000000000000791b */ /* 0x027fe20003800000 */
.L_x_3314:
[----:B------:R-:W-:Y:S05]  /*21420*/  BSYNC B0 ;  /* 0x0000000000007941 */ /* 0x000fea0003800000 */
.L_x_3313:
[----:B------:R-:W-:Y:S01]  /*21430*/  IMAD.MOV.U32 R191, RZ, RZ, R14 ;  /* 0x000000ffffbf7224 */ /* 0x000fe200078e000e */
[----:B------:R-:W-:Y:S06]  /*21440*/  BRA `(.L_x_3315) ;  /* 0xfffffe7400dc7947 */ /* 0x000fec000383ffff */
.L_x_3025:
        /* <DEDUP_REMOVED lines=8> */
.L_x_3317:
[----:B------:R-:W-:Y:S05]  /*214d0*/  BSYNC B1 ;  /* 0x0000000000017941 */ /* 0x000fea0003800000 */
.L_x_3316:
        /* <DEDUP_REMOVED lines=8> */
.L_x_3318:
[----:B------:R-:W-:Y:S01]  /*21560*/  MOV R13, R8 ;  /* 0x00000008000d7202 */ /* 0x000fe20000000f00 */
[----:B------:R-:W-:-:S07]  /*21570*/  IMAD.MOV.U32 R3, RZ, RZ, R14 ;  /* 0x000000ffff037224 */ /* 0x000fce00078e000e */
[----:B------:R-:W-:Y:S05]  /*21580*/  WARPSYNC.COLLECTIVE R15, `(.L_x_3319) ;  /* 0x000000000f087348 */ /* 0x000fea0003c00000 */
[----:B------:R0:W1:Y:S02]  /*21590*/  SHFL.IDX P6, R14, R13, R12, R11 ;  /* 0x0000000c0d0e7389 */ /* 0x00006400000c000b */
[----:B01----:R-:W-:Y:S01]  /*215a0*/  ENDCOLLECTIVE ;  /* 0x000000000000791b */ /* 0x003fe20003800000 */
.L_x_3319:
[----:B------:R-:W-:Y:S02]  /*215b0*/  IMAD.MOV.U32 R13, RZ, RZ, R7 ;  /* 0x000000ffff0d7224 */ /* 0x000fe400078e0007 */
[----:B------:R-:W-:-:S07]  /*215c0*/  IMAD.MOV.U32 R4, RZ, RZ, R14 ;  /* 0x000000ffff047224 */ /* 0x000fce00078e000e */
[----:B------:R-:W-:Y:S05]  /*215d0*/  WARPSYNC.COLLECTIVE R15, `(.L_x_3320) ;  /* 0x000000000f087348 */ /* 0x000fea0003c00000 */
[----:B------:R0:W1:Y:S02]  /*215e0*/  SHFL.IDX P6, R14, R13, R12, R11 ;  /* 0x0000000c0d0e7389 */ /* 0x00006400000c000b */
[----:B01----:R-:W-:Y:S01]  /*215f0*/  ENDCOLLECTIVE ;  /* 0x000000000000791b */ /* 0x003fe20003800000 */
.L_x_3320:
[----:B------:R-:W-:Y:S05]  /*21600*/  BRA `(.L_x_3321) ;  /* 0xfffffe7c00387947 */ /* 0x000fea000383ffff */
.L_x_3028:
[----:B------:R-:W-:Y:S01]  /*21610*/  BSSY B1, `(.L_x_3322) ;  /* 0x0000008000017945 */ /* 0x000fe20003800000 */
[----:B0-----:R-:W-:Y:S01]  /*21620*/  IMAD.MOV.U32 R13, RZ, RZ, R6 ;  /* 0x000000ffff0d7224 */ /* 0x001fe200078e0006 */
[----:B------:R-:W-:Y:S01]  /*21630*/  MOV R12, 0x1 ;  /* 0x00000001000c7802 */ /* 0x000fe20000000f00 */
[----:B------:R-:W-:Y:S02]  /*21640*/  IMAD.MOV.U32 R11, RZ, RZ, 0x181f ;  /* 0x0000181fff0b7424 */ /* 0x000fe400078e00ff */
[----:B------:R-:W-:-:S07]  /*21650*/  IMAD.MOV.U32 R15, RZ, RZ, -0x1 ;  /* 0xffffffffff0f7424 */ /* 0x000fce00078e00ff */
[----:B------:R-:W-:Y:S05]  /*21660*/  WARPSYNC.COLLECTIVE R15, `(.L_x_3323) ;  /* 0x000000000f087348 */ /* 0x000fea0003c00000 */
[----:B------:R0:W1:Y:S02]  /*21670*/  SHFL.IDX P6, R14, R13, R12, R11 ;  /* 0x0000000c0d0e7389 */ /* 0x00006400000c000b */
[----:B01----:R-:W-:Y:S01]  /*21680*/  ENDCOLLECTIVE ;  /* 0x000000000000791b */ /* 0x003fe20003800000 */
.L_x_3323:
[----:B------:R-:W-:Y:S05]  /*21690*/  BSYNC B1 ;  /* 0x0000000000017941 */ /* 0x000fea0003800000 */
.L_x_3322:
        /* <DEDUP_REMOVED lines=8> */
.L_x_3324:
[----:B------:R-:W-:Y:S01]  /*21720*/  IMAD.MOV.U32 R13, RZ, RZ, R8 ;  /* 0x000000ffff0d7224 */ /* 0x000fe200078e0008 */
[----:B------:R-:W-:-:S07]  /*21730*/  MOV R3, R14 ;  /* 0x0000000e00037202 */ /* 0x000fce0000000f00 */
[----:B------:R-:W-:Y:S05]  /*21740*/  WARPSYNC.COLLECTIVE R15, `(.L_x_3325) ;  /* 0x000000000f087348 */ /* 0x000fea0003c00000 */
[----:B------:R0:W1:Y:S02]  /*21750*/  SHFL.IDX P6, R14, R13, R12, R11 ;  /* 0x0000000c0d0e7389 */ /* 0x00006400000c000b */
[----:B01----:R-:W-:Y:S01]  /*21760*/  ENDCOLLECTIVE ;  /* 0x000000000000791b */ /* 0x003fe20003800000 */
.L_x_3325:
[----:B------:R-:W-:Y:S02]  /*21770*/  IMAD.MOV.U32 R13, RZ, RZ, R7 ;  /* 0x000000ffff0d7224 */ /* 0x000fe400078e0007 */
[----:B------:R-:W-:-:S07]  /*21780*/  IMAD.MOV.U32 R4, RZ, RZ, R14 ;  /* 0x000000ffff047224 */ /* 0x000fce00078e000e */
[----:B------:R-:W-:Y:S05]  /*21790*/  WARPSYNC.COLLECTIVE R15, `(.L_x_3326) ;  /* 0x000000000f087348 */ /* 0x000fea0003c00000 */
[----:B------:R0:W1:Y:S02]  /*217a0*/  SHFL.IDX P6, R14, R13, R12, R11 ;  /* 0x0000000c0d0e7389 */ /* 0x00006400000c000b */
[----:B01----:R-:W-:Y:S01]  /*217b0*/  ENDCOLLECTIVE ;  /* 0x000000000000791b */ /* 0x003fe20003800000 */
.L_x_3326:
[----:B------:R-:W-:Y:S05]  /*217c0*/  BRA `(.L_x_3327) ;  /* 0xfffffe7c00a47947 */ /* 0x000fea000383ffff */
.L_x_3031:
[----:B------:R-:W-:Y:S01]  /*217d0*/  BSSY B1, `(.L_x_3328) ;  /* 0x0000008000017945 */ /* 0x000fe20003800000 */
[----:B0-----:R-:W-:Y:S01]  /*217e0*/  MOV R13, R6 ;  /* 0x00000006000d7202 */ /* 0x001fe20000000f00 */
[----:B------:R-:W-:Y:S02]  /*217f0*/  IMAD.MOV.U32 R12, RZ, RZ, 0x2 ;  /* 0x00000002ff0c7424 */ /* 0x000fe400078e00ff */
[----:B------:R-:W-:Y:S02]  /*21800*/  IMAD.MOV.U32 R11, RZ, RZ, 0x181f ;  /* 0x0000181fff0b7424 */ /* 0x000fe400078e00ff */
[----:B------:R-:W-:-:S07]  /*21810*/  IMAD.MOV.U32 R15, RZ, RZ, -0x1 ;  /* 0xffffffffff0f7424 */ /* 0x000fce00078e00ff */
[----:B-1----:R-:W-:Y:S05]  /*21820*/  WARPSYNC.COLLECTIVE R15, `(.L_x_3329) ;  /* 0x000000000f087348 */ /* 0x002fea0003c00000 */
[----:B------:R0:W2:Y:S02]  /*21830*/  SHFL.IDX P6, R14, R13, R12, R11 ;  /* 0x0000000c0d0e7389 */ /* 0x0000a400000c000b */
[----:B012---:R-:W-:Y:S01]  /*21840*/  ENDCOLLECTIVE ;  /* 0x000000000000791b */ /* 0x007fe20003800000 */
.L_x_3329:
[----:B------:R-:W-:Y:S05]  /*21850*/  BSYNC B1 ;  /* 0x0000000000017941 */ /* 0x000fea0003800000 */
.L_x_3328:
        /* <DEDUP_REMOVED lines=8> */
.L_x_3330:
[----:B------:R-:W-:Y:S02]  /*218e0*/  IMAD.MOV.U32 R13, RZ, RZ, R8 ;  /* 0x000000ffff0d7224 */ /* 0x000fe400078e0008 */
[----:B------:R-:W-:-:S07]  /*218f0*/  IMAD.MOV.U32 R3, RZ, RZ, R14 ;  /* 0x000000ffff037224 */ /* 0x000fce00078e000e */
[----:B------:R-:W-:Y:S05]  /*21900*/  WARPSYNC.COLLECTIVE R15, `(.L_x_3331) ;  /* 0x000000000f087348 */ /* 0x000fea0003c00000 */
[----:B------:R0:W1:Y:S02]  /*21910*/  SHFL.IDX P6, R14, R13, R12, R11 ;  /* 0x0000000c0d0e7389 */ /* 0x00006400000c000b */
[----:B01----:R-:W-:Y:S01]  /*21920*/  ENDCOLLECTIVE ;  /* 0x000000000000791b */ /* 0x003fe20003800000 */
.L_x_3331:
[----:B------:R-:W-:Y:S01]  /*21930*/  MOV R13, R7 ;  /* 0x00000007000d7202 */ /* 0x000fe20000000f00 */
[----:B------:R-:W-:-:S07]  /*21940*/  IMAD.MOV.U32 R4, RZ, RZ, R14 ;  /* 0x000000ffff047224 */ /* 0x000fce00078e000e */
[----:B------:R-:W-:Y:S05]  /*21950*/  WARPSYNC.COLLECTIVE R15, `(.L_x_3332) ;  /* 0x000000000f087348 */ /* 0x000fea0003c00000 */
[----:B------:R0:W1:Y:S02]  /*21960*/  SHFL.IDX P6, R14, R13, R12, R11 ;  /* 0x0000000c0d0e7389 */ /* 0x00006400000c000b */
[----:B01----:R-:W-:Y:S01]  /*21970*/  ENDCOLLECTIVE ;  /* 0x000000000000791b */ /* 0x003fe20003800000 */
.L_x_3332:
[----:B------:R-:W-:Y:S05]  /*21980*/  BRA `(.L_x_3333) ;  /* 0xfffffe7c00f87947 */ /* 0x000fea000383ffff */
.L_x_3034:
[----:B------:R-:W-:Y:S01]  /*21990*/  BSSY B1, `(.L_x_3334) ;  /* 0x0000008000017945 */ /* 0x000fe20003800000 */
[----:B------:R-:W-:Y:S01]  /*219a0*/  IMAD.MOV.U32 R13, RZ, RZ, R6 ;  /* 0x000000ffff0d7224 */ /* 0x000fe200078e0006 */
[----:B------:R-:W-:Y:S01]  /*219b0*/  MOV R15, 0xffffffff ;  /* 0xffffffff000f7802 */ /* 0x000fe20000000f00 */
[----:B------:R-:W-:Y:S02]  /*219c0*/  IMAD.MOV.U32 R12, RZ, RZ, 0x3 ;  /* 0x00000003ff0c7424 */ /* 0x000fe400078e00ff */
[----:B------:R-:W-:-:S07]  /*219d0*/  IMAD.MOV.U32 R11, RZ, RZ, 0x181f ;  /* 0x0000181fff0b7424 */ /* 0x000fce00078e00ff */
[----:B--2---:R-:W-:Y:S05]  /*219e0*/  WARPSYNC.COLLECTIVE R15, `(.L_x_3335) ;  /* 0x000000000f087348 */ /* 0x004fea0003c00000 */
[----:B------:R0:W1:Y:S02]  /*219f0*/  SHFL.IDX P6, R14, R13, R12, R11 ;  /* 0x0000000c0d0e7389 */ /* 0x00006400000c000b */
[----:B012---:R-:W-:Y:S01]  /*21a00*/  ENDCOLLECTIVE ;  /* 0x000000000000791b */ /* 0x007fe20003800000 */
.L_x_3335:
[----:B------:R-:W-:Y:S05]  /*21a10*/  BSYNC B1 ;  /* 0x0000000000017941 */ /* 0x000fea0003800000 */
.L_x_3334:
        /* <DEDUP_REMOVED lines=8> */
.L_x_3336:
[----:B------:R-:W-:Y:S02]  /*21aa0*/  IMAD.MOV.U32 R13, RZ, RZ, R8 ;  /* 0x000000ffff0d7224 */ /* 0x000fe400078e0008 */
[----:B------:R-:W-:-:S07]  /*21ab0*/  IMAD.MOV.U32 R3, RZ, RZ, R14 ;  /* 0x000000ffff037224 */ /* 0x000fce00078e000e */
[----:B------:R-:W-:Y:S05]  /*21ac0*/  WARPSYNC.COLLECTIVE R15, `(.L_x_3337) ;  /* 0x000000000f087348 */ /* 0x000fea0003c00000 */
[----:B------:R0:W1:Y:S02]  /*21ad0*/  SHFL.IDX P6, R14, R13, R12, R11 ;  /* 0x0000000c0d0e7389 */ /* 0x00006400000c000b */
[----:B01----:R-:W-:Y:S01]  /*21ae0*/  ENDCOLLECTIVE ;  /* 0x000000000000791b */ /* 0x003fe20003800000 */
.L_x_3337:
[----:B------:R-:W-:Y:S01]  /*21af0*/  IMAD.MOV.U32 R13, RZ, RZ, R7 ;  /* 0x000000ffff0d7224 */ /* 0x000fe200078e0007 */
[----:B------:R-:W-:-:S07]  /*21b00*/  MOV R4, R14 ;  /* 0x0000000e00047202 */ /* 0x000fce0000000f00 */
[----:B------:R-:W-:Y:S05]  /*21b10*/  WARPSYNC.COLLECTIVE R15, `(.L_x_3338) ;  /* 0x000000000f087348 */ /* 0x000fea0003c00000 */
[----:B------:R0:W1:Y:S02]  /*21b20*/  SHFL.IDX P6, R14, R13, R12, R11 ;  /* 0x0000000c0d0e7389 */ /* 0x00006400000c000b */
[----:B01----:R-:W-:Y:S01]  /*21b30*/  ENDCOLLECTIVE ;  /* 0x000000000000791b */ /* 0x003fe20003800000 */
.L_x_3338:
[----:B------:R-:W-:Y:S05]  /*21b40*/  BRA `(.L_x_3339) ;  /* 0xfffffe8000547947 */ /* 0x000fea000383ffff */
.L_x_3038:
[----:B0-----:R0:W1:Y:S02]  /*21b50*/  SYNCS.PHASECHK.TRANS64.TRYWAIT P0, [R18+URZ+0x28800], R5 ;  /* 0x02880005120075a7 */ /* 0x001064000800017f */
[----:B-1----:R-:W-:Y:S05]  /*21b60*/  @!P0 NANOSLEEP.SYNCS 0x989680 ;  /* 0x009896800000895d */ /* 0x002fea0003900000 */
[----:B------:R-:W1:Y:S02]  /*21b70*/  @!P0 SYNCS.PHASECHK.TRANS64 P0, [R18+URZ+0x28800], R5 ;  /* 0x02880005120085a7 */ /* 0x000e64000800007f */
[----:B-1----:R-:W-:Y:S05]  /*21b80*/  @!P0 BRA `(.L_x_3038) ;  /* 0xfffffffc00f08947 */ /* 0x002fea000383ffff */
[----:B------:R-:W-:Y:S05]  /*21b90*/  BRA `(.L_x_3340) ;  /* 0xfffffe8400107947 */ /* 0x000fea000383ffff */
.L_x_3054:
[----:B------:R-:W0:Y:S01]  /*21ba0*/  LDC R56, c[0x0][0x3f4] ;  /* 0x0000fd00ff387b82 */ /* 0x000e220000000800 */
[----:B------:R-:W-:Y:S01]  /*21bb0*/  BSSY B1, `(.L_x_3341) ;  /* 0x0000008000017945 */ /* 0x000fe20003800000 */
[----:B--2---:R-:W-:Y:S01]  /*21bc0*/  IMAD.MOV.U32 R13, RZ, RZ, R35 ;  /* 0x000000ffff0d7224 */ /* 0x004fe200078e0023 */
[----:B------:R-:W-:Y:S01]  /*21bd0*/  MOV R11, 0x181f ;  /* 0x0000181f000b7802 */ /* 0x000fe20000000f00 */
[----:B------:R-:W-:Y:S02]  /*21be0*/  IMAD.MOV.U32 R12, RZ, RZ, RZ ;  /* 0x000000ffff0c7224 */ /* 0x000fe400078e00ff */
[----:B------:R-:W-:-:S07]  /*21bf0*/  IMAD.MOV.U32 R15, RZ, RZ, -0x1 ;  /* 0xffffffffff0f7424 */ /* 0x000fce00078e00ff */
[----:B01----:R-:W-:Y:S05]  /*21c00*/  WARPSYNC.COLLECTIVE R15, `(.L_x_3342) ;  /* 0x000000000f087348 */ /* 0x003fea0003c00000 */
[----:B------:R2:W3:Y:S02]  /*21c10*/  SHFL.IDX P6, R14, R13, R12, R11 ;  /* 0x0000000c0d0e7389 */ /* 0x0004e400000c000b */
[----:B0123--:R-:W-:Y:S01]  /*21c20*/  ENDCOLLECTIVE ;  /* 0x000000000000791b */ /* 0x00ffe20003800000 */
.L_x_3342:
[----:B------:R-:W-:Y:S05]  /*21c30*/  BSYNC B1 ;  /* 0x0000000000017941 */ /* 0x000fea0003800000 */
.L_x_3341:
[----:B------:R-:W-:Y:S01]  /*21c40*/  IMAD.MOV.U32 R13, RZ, RZ, R32 ;  /* 0x000000ffff0d7224 */ /* 0x000fe200078e0020 */
[----:B------:R-:W-:Y:S01]  /*21c50*/  MOV R12, RZ ;  /* 0x000000ff000c7202 */ /* 0x000fe20000000f00 */
[----:B------:R-:W-:Y:S01]  /*21c60*/  IMAD.MOV.U32 R11, RZ, RZ, 0x181f ;  /* 0x0000181fff0b7424 */ /* 0x000fe200078e00ff */
[----:B------:R-:W-:Y:S01]  /*21c70*/  ISETP.GE.AND P0, PT, R16, R56, PT ;  /* 0x000000381000720c */ /* 0x000fe20003f06270 */
[----:B------:R-:W-:Y:S02]  /*21c80*/  IMAD.MOV.U32 R15, RZ, RZ, -0x1 ;  /* 0xffffffffff0f7424 */ /* 0x000fe400078e00ff */
[----:B------:R-:W-:Y:S02]  /*21c90*/  IMAD.MOV.U32 R0, RZ, RZ, R14 ;  /* 0x000000ffff007224 */ /* 0x000fe400078e000e */
[----:B------:R-:W-:-:S08]  /*21ca0*/  IMAD R3, R194, R5, RZ ;  /* 0x00000005c2037224 */ /* 0x000fd000078e02ff */
[----:B------:R-:W-:Y:S05]  /*21cb0*/  WARPSYNC.COLLECTIVE R15, `(.L_x_3343) ;  /* 0x000000000f087348 */ /* 0x000fea0003c00000 */
[----:B------:R0:W1:Y:S02]  /*21cc0*/  SHFL.IDX P6, R14, R13, R12, R11 ;  /* 0x0000000c0d0e7389 */ /* 0x00006400000c000b */
[----:B01----:R-:W-:Y:S01]  /*21cd0*/  ENDCOLLECTIVE ;  /* 0x000000000000791b */ /* 0x003fe20003800000 */
.L_x_3343:
[----:B------:R-:W-:Y:S02]  /*21ce0*/  ISETP.GE.OR P1, PT, R54, R3, P0 ;  /* 0x000000033600720c */ /* 0x000fe40000726670 */
[----:B------:R-:W-:-:S11]  /*21cf0*/  MOV R13, R33 ;  /* 0x00000021000d7202 */ /* 0x000fd60000000f00 */
[C---:B------:R-:W-:Y:S01]  /*21d00*/  @!P1 IMAD.SHL.U32 R21, R16.reuse, 0x2, RZ ;  /* 0x0000000210159824 */ /* 0x040fe200078e00ff */
[----:B------:R-:W-:Y:S01]  /*21d10*/  @!P1 SHF.L.U64.HI R6, R16, 0x1, R17 ;  /* 0x0000000110069819 */ /* 0x000fe20000010211 */
[----:B------:R-:W-:-:S07]  /*21d20*/  IMAD.MOV.U32 R4, RZ, RZ, R14 ;  /* 0x000000ffff047224 */ /* 0x000fce00078e000e */
[----:B------:R-:W-:Y:S05]  /*21d30*/  WARPSYNC.COLLECTIVE R15, `(.L_x_3344) ;  /* 0x000000000f087348 */ /* 0x000fea0003c00000 */
[----:B------:R0:W1:Y:S02]  /*21d40*/  SHFL.IDX P6, R14, R13, R12, R11 ;  /* 0x0000000c0d0e7389 */ /* 0x00006400000c000b */
[----:B01----:R-:W-:Y:S01]  /*21d50*/  ENDCOLLECTIVE ;  /* 0x000000000000791b */ /* 0x003fe20003800000 */
.L_x_3344:
[----:B------:R-:W-:-:S04]  /*21d60*/  @!P1 IADD3 R4, P2, R4, R21, RZ ;  /* 0x0000001504049210 */ /* 0x000fc80007f5e0ff */
[----:B------:R-:W-:Y:S01]  /*21d70*/  @!P1 IADD3.X R7, R0, R6, RZ, P2, !PT ;  /* 0x0000000600079210 */ /* 0x000fe200017fe4ff */
[----:B------:R-:W-:-:S04]  /*21d80*/  @!P1 IMAD.MOV.U32 R8, RZ, RZ, R4 ;  /* 0x000000ffff089224 */ /* 0x000fc800078e0004 */
[----:B------:R-:W-:Y:S02]  /*21d90*/  @!P1 IMAD.MOV.U32 R9, RZ, RZ, R7 ;  /* 0x000000ffff099224 */ /* 0x000fe400078e0007 */
[----:B------:R-:W-:Y:S02]  /*21da0*/  IMAD.MOV.U32 R13, RZ, RZ, R34 ;  /* 0x000000ffff0d7224 */ /* 0x000fe400078e0022 */
[----:B------:R-:W-:-:S07]  /*21db0*/  IMAD.MOV.U32 R5, RZ, RZ, R14 ;  /* 0x000000ffff057224 */ /* 0x000fce00078e000e */
[----:B------:R-:W-:Y:S05]  /*21dc0*/  WARPSYNC.COLLECTIVE R15, `(.L_x_3345) ;  /* 0x000000000f087348 */ /* 0x000fea0003c00000 */
[----:B------:R0:W1:Y:S02]  /*21dd0*/  SHFL.IDX P6, R14, R13, R12, R11 ;  /* 0x0000000c0d0e7389 */ /* 0x00006400000c000b */
[----:B01----:R-:W-:Y:S01]  /*21de0*/  ENDCOLLECTIVE ;  /* 0x000000000000791b */ /* 0x003fe20003800000 */
.L_x_3345:
[----:B------:R-:W2:Y:S01]  /*21df0*/  @!P1 LD.E.128 R8, desc[UR42][R8.64] ;  /* 0x0000002a08089980 */ /* 0x000ea2000c101d00 */
[----:B------:R-:W-:-:S04]  /*21e00*/  @!P1 IADD3 R14, P2, R14, R21, RZ ;  /* 0x000000150e0e9210 */ /* 0x000fc80007f5e0ff */
[----:B------:R-:W-:Y:S01]  /*21e10*/  @!P1 MOV R4, R14 ;  /* 0x0000000e00049202 */ /* 0x000fe20000000f00 */
[----:B------:R-:W-:-:S06]  /*21e20*/  @!P1 IMAD.X R5, R5, 0x1, R6, P2 ;  /* 0x0000000105059824 */ /* 0x000fcc00010e0606 */
        /* <DEDUP_REMOVED lines=13> */
[----:B------:R-:W-:Y:S01]  /*21f00*/  IMAD.MOV.U32 R0, RZ, RZ, R48 ;  /* 0x000000ffff007224 */ /* 0x000fe200078e0030 */
[----:B------:R-:W-:Y:S01]  /*21f10*/  MOV R12, 0x1 ;  /* 0x00000001000c7802 */ /* 0x000fe20000000f00 */
[----:B------:R-:W-:Y:S01]  /*21f20*/  IMAD.MOV.U32 R24, RZ, RZ, R51 ;  /* 0x000000ffff187224 */ /* 0x000fe200078e0033 */
[----:B------:R-:W-:Y:S02]  /*21f30*/  MOV R10, R50 ;  /* 0x00000032000a7202 */ /* 0x000fe40000000f00 */
[----:B------:R-:W-:-:S07]  /*21f40*/  PRMT R65, R65, 0x5410, R0 ;  /* 0x0000541041417816 */ /* 0x000fce0000000000 */
[----:B-----5:R-:W-:Y:S05]  /*21f50*/  WARPSYNC.COLLECTIVE R15, `(.L_x_3346) ;  /* 0x000000000f087348 */ /* 0x020fea0003c00000 */
[----:B------:R0:W1:Y:S02]  /*21f60*/  SHFL.IDX P6, R14, R13, R12, R11 ;  /* 0x0000000c0d0e7389 */ /* 0x00006400000c000b */
[----:B01---5:R-:W-:Y:S01]  /*21f70*/  ENDCOLLECTIVE ;  /* 0x000000000000791b */ /* 0x023fe20003800000 */
.L_x_3346:
[----:B------:R-:W-:Y:S02]  /*21f80*/  PRMT R52, R10, 0x5410, R24 ;  /* 0x000054100a347816 */ /* 0x000fe40000000018 */
[----:B------:R-:W-:Y:S01]  /*21f90*/  CS2R R24, SRZ ;  /* 0x0000000000187805 */ /* 0x000fe2000001ff00 */
[----:B------:R-:W-:Y:S01]  /*21fa0*/  @!P1 IMAD.MOV.U32 R38, RZ, RZ, R4 ;  /* 0x000000ffff269224 */ /* 0x000fe200078e0004 */
[----:B------:R-:W-:Y:S01]  /*21fb0*/  @!P1 MOV R20, R6 ;  /* 0x0000000600149202 */ /* 0x000fe20000000f00 */
[----:B------:R-:W-:Y:S02]  /*21fc0*/  @!P1 IMAD.MOV.U32 R39, RZ, RZ, R5 ;  /* 0x000000ffff279224 */ /* 0x000fe400078e0005 */
[----:B------:R-:W-:Y:S01]  /*21fd0*/  @!P1 IMAD.MOV.U32 R21, RZ, RZ, R7 ;  /* 0x000000ffff159224 */ /* 0x000fe200078e0007 */
[----:B------:R-:W-:Y:S01]  /*21fe0*/  MOV R6, R20 ;  /* 0x0000001400067202 */ /* 0x000fe20000000f00 */
[----:B------:R-:W-:Y:S02]  /*21ff0*/  IMAD.MOV.U32 R4, RZ, RZ, R38 ;  /* 0x000000ffff047224 */ /* 0x000fe400078e0026 */
[----:B------:R-:W-:-:S02]  /*22000*/  IMAD.MOV.U32 R5, RZ, RZ, R39 ;  /* 0x000000ffff057224 */ /* 0x000fc400078e0027 */
[----:B------:R-:W-:Y:S01]  /*22010*/  IMAD.MOV.U32 R13, RZ, RZ, R32 ;  /* 0x000000ffff0d7224 */ /* 0x000fe200078e0020 */
[----:B------:R-:W-:Y:S01]  /*22020*/  PRMT R66, R6, 0x5410, R4 ;  /* 0x0000541006427816 */ /* 0x000fe20000000004 */
[----:B------:R-:W-:Y:S01]  /*22030*/  IMAD.MOV.U32 R7, RZ, RZ, R21 ;  /* 0x000000ffff077224 */ /* 0x000fe200078e0015 */
[----:B------:R-:W-:-:S04]  /*22040*/  PRMT R67, R67, 0x5410, R5 ;  /* 0x0000541043437816 */ /* 0x000fc80000000005 */
[----:B------:R-:W-:Y:S01]  /*22050*/  PRMT R65, R7, 0x7610, R65 ;  /* 0x0000761007417816 */ /* 0x000fe20000000041 */
[----:B------:R-:W-:-:S07]  /*22060*/  IMAD.MOV.U32 R0, RZ, RZ, R14 ;  /* 0x000000ffff007224 */ /* 0x000fce00078e000e */
[----:B------:R-:W-:Y:S05]  /*22070*/  WARPSYNC.COLLECTIVE R15, `(.L_x_3347) ;  /* 0x000000000f087348 */ /* 0x000fea0003c00000 */
[----:B------:R0:W1:Y:S02]  /*22080*/  SHFL.IDX P6, R14, R13, R12, R11 ;  /* 0x0000000c0d0e7389 */ /* 0x00006400000c000b */
[----:B01----:R-:W-:Y:S01]  /*22090*/  ENDCOLLECTIVE ;  /* 0x000000000000791b */ /* 0x003fe20003800000 */
.L_x_3347:
[----:B------:R-:W-:Y:S01]  /*220a0*/  IMAD.MOV.U32 R13, RZ, RZ, R33 ;  /* 0x000000ffff0d7224 */ /* 0x000fe200078e0021 */
[----:B------:R-:W-:-:S07]  /*220b0*/  MOV R8, R14 ;  /* 0x0000000e00087202 */ /* 0x000fce0000000f00 */
[----:B------:R-:W-:Y:S05]  /*220c0*/  WARPSYNC.COLLECTIVE R15, `(.L_x_3348) ;  /* 0x000000000f087348 */ /* 0x000fea0003c00000 */
[----:B------:R0:W1:Y:S02]  /*220d0*/  SHFL.IDX P6, R14, R13, R12, R11 ;  /* 0x0000000c0d0e7389 */ /* 0x00006400000c000b */
[----:B01----:R-:W-:Y:S01]  /*220e0*/  ENDCOLLECTIVE ;  /* 0x000000000000791b */ /* 0x003fe20003800000 */
.L_x_3348:
[----:B------:R-:W-:Y:S02]  /*220f0*/  IMAD.MOV.U32 R13, RZ, RZ, R34 ;  /* 0x000000ffff0d7224 */ /* 0x000fe400078e0022 */
[----:B------:R-:W-:-:S07]  /*22100*/  IMAD.MOV.U32 R9, RZ, RZ, R14 ;  /* 0x000000ffff097224 */ /* 0x000fce00078e000e */
[----:B------:R-:W-:Y:S05]  /*22110*/  WARPSYNC.COLLECTIVE R15, `(.L_x_3349) ;  /* 0x000000000f087348 */ /* 0x000fea0003c00000 */
[----:B------:R0:W1:Y:S02]  /*22120*/  SHFL.IDX P6, R14, R13, R12, R11 ;  /* 0x0000000c0d0e7389 */ /* 0x00006400000c000b */
[----:B01----:R-:W-:Y:S01]  /*22130*/  ENDCOLLECTIVE ;  /* 0x000000000000791b */ /* 0x003fe20003800000 */
.L_x_3349:
[----:B------:R-:W-:Y:S05]  /*22140*/  BRA `(.L_x_3350) ;  /* 0xfffffe9800d47947 */ /* 0x000fea000383ffff */
.L_x_3057:
[----:B------:R-:W-:Y:S01]  /*22150*/  BSSY B1, `(.L_x_3351) ;  /* 0x0000008000017945 */ /* 0x000fe20003800000 */
[----:B--2---:R-:W-:Y:S01]  /*22160*/  IMAD.MOV.U32 R13, RZ, RZ, R35 ;  /* 0x000000ffff0d7224 */ /* 0x004fe200078e0023 */
[----:B------:R-:W-:Y:S01]  /*22170*/  MOV R11, 0x181f ;  /* 0x0000181f000b7802 */ /* 0x000fe20000000f00 */
[----:B------:R-:W-:Y:S02]  /*22180*/  IMAD.MOV.U32 R12, RZ, RZ, 0x2 ;  /* 0x00000002ff0c7424 */ /* 0x000fe400078e00ff */
[----:B-1----:R-:W-:-:S07]  /*22190*/  IMAD.MOV.U32 R15, RZ, RZ, -0x1 ;  /* 0xffffffffff0f7424 */ /* 0x002fce00078e00ff */
[----:B------:R-:W-:Y:S05]  /*221a0*/  WARPSYNC.COLLECTIVE R15, `(.L_x_3352) ;  /* 0x000000000f087348 */ /* 0x000fea0003c00000 */
[----:B------:R0:W1:Y:S02]  /*221b0*/  SHFL.IDX P6, R14, R13, R12, R11 ;  /* 0x0000000c0d0e7389 */ /* 0x00006400000c000b */
[----:B01----:R-:W-:Y:S01]  /*221c0*/  ENDCOLLECTIVE ;  /* 0x000000000000791b */ /* 0x003fe20003800000 */
.L_x_3352:
[----:B------:R-:W-:Y:S05]  /*221d0*/  BSYNC B1 ;  /* 0x0000000000017941 */ /* 0x000fea0003800000 */
.L_x_3351:
[----:B------:R-:W-:Y:S01]  /*221e0*/  IMAD.MOV.U32 R13, RZ, RZ, R32 ;  /* 0x000000ffff0d7224 */ /* 0x000fe200078e0020 */
[----:B------:R-:W-:Y:S01]  /*221f0*/  MOV R12, 0x2 ;  /* 0x00000002000c7802 */ /* 0x000fe20000000f00 */
[----:B------:R-:W-:Y:S01]  /*22200*/  IMAD.MOV.U32 R11, RZ, RZ, 0x181f ;  /* 0x0000181fff0b7424 */ /* 0x000fe200078e00ff */
[----:B------:R-:W-:Y:S01]  /*22210*/  IADD3 R10, R54, 0x40, RZ ;  /* 0x00000040360a7810 */ /* 0x000fe20007ffe0ff */
[----:B------:R-:W-:Y:S02]  /*22220*/  IMAD.MOV.U32 R15, RZ, RZ, -0x1 ;  /* 0xffffffffff0f7424 */ /* 0x000fe400078e00ff */
[----:B------:R-:W-:Y:S01]  /*22230*/  IMAD.MOV.U32 R0, RZ, RZ, R14 ;  /* 0x000000ffff007224 */ /* 0x000fe200078e000e */
[----:B------:R-:W-:-:S13]  /*22240*/  ISETP.GE.OR P1, PT, R10, R3, P0 ;  /* 0x000000030a00720c */ /* 0x000fda0000726670 */
[----:B------:R-:W-:Y:S05]  /*22250*/  WARPSYNC.COLLECTIVE R15, `(.L_x_3353) ;  /* 0x000000000f087348 */ /* 0x000fea0003c00000 */
[----:B------:R0:W1:Y:S02]  /*22260*/  SHFL.IDX P6, R14, R13, R12, R11 ;  /* 0x0000000c0d0e7389 */ /* 0x00006400000c000b */
[----:B01----:R-:W-:Y:S01]  /*22270*/  ENDCOLLECTIVE ;  /* 0x000000000000791b */ /* 0x003fe20003800000 */
.L_x_3353:
[C---:B------:R-:W-:Y:S02]  /*22280*/  @!P1 SHF.L.U32 R31, R16.reuse, 0x1, RZ ;  /* 0x00000001101f9819 */ /* 0x040fe400000006ff */
[----:B------:R-:W-:Y:S01]  /*22290*/  @!P1 SHF.L.U64.HI R29, R16, 0x1, R17 ;  /* 0x00000001101d9819 */ /* 0x000fe20000010211 */
[----:B------:R-:W-:Y:S02]  /*222a0*/  IMAD.MOV.U32 R13, RZ, RZ, R33 ;  /* 0x000000ffff0d7224 */ /* 0x000fe400078e0021 */
[----:B------:R-:W-:-:S07]  /*222b0*/  IMAD.MOV.U32 R8, RZ, RZ, R14 ;  /* 0x000000ffff087224 */ /* 0x000fce00078e000e */
[----:B------:R-:W-:Y:S05]  /*222c0*/  WARPSYNC.COLLECTIVE R15, `(.L_x_3354) ;  /* 0x000000000f087348 */ /* 0x000fea0003c00000 */
[----:B------:R0:W1:Y:S02]  /*222d0*/  SHFL.IDX P6, R14, R13, R12, R11 ;  /* 0x0000000c0d0e7389 */ /* 0x00006400000c000b */
[----:B01----:R-:W-:Y:S01]  /*222e0*/  ENDCOLLECTIVE ;  /* 0x000000000000791b */ /* 0x003fe20003800000 */
.L_x_3354:
[----:B------:R-:W-:-:S05]  /*222f0*/  @!P1 IADD3 R8, P2, R8, R31, RZ ;  /* 0x0000001f08089210 */ /* 0x000fca0007f5e0ff */
[----:B------:R-:W-:Y:S02]  /*22300*/  @!P1 IMAD.X R9, R0, 0x1, R29, P2 ;  /* 0x0000000100099824 */ /* 0x000fe400010e061d */
[----:B------:R-:W-:Y:S02]  /*22310*/  IMAD.MOV.U32 R13, RZ, RZ, R34 ;  /* 0x000000ffff0d7224 */ /* 0x000fe400078e0022 */
[----:B------:R-:W-:-:S07]  /*22320*/  IMAD.MOV.U32 R28, RZ, RZ, R14 ;  /* 0x000000ffff1c7224 */ /* 0x000fce00078e000e */
[----:B------:R-:W-:Y:S05]  /*22330*/  WARPSYNC.COLLECTIVE R15, `(.L_x_3355) ;  /* 0x000000000f087348 */ /* 0x000fea0003c00000 */
[----:B------:R0:W1:Y:S02]  /*22340*/  SHFL.IDX P6, R14, R13, R12, R11 ;  /* 0x0000000c0d0e7389 */ /* 0x00006400000c000b */
[----:B01----:R-:W-:Y:S01]  /*22350*/  ENDCOLLECTIVE ;  /* 0x000000000000791b */ /* 0x003fe20003800000 */
.L_x_3355:
        /* <DEDUP_REMOVED lines=10> */
[----:B0-----:R-:W-:Y:S01]  /*22400*/  IMAD.MOV.U32 R15, RZ, RZ, -0x1 ;  /* 0xffffffffff0f7424 */ /* 0x001fe200078e00ff */
[----:B--2---:R-:W-:Y:S01]  /*22410*/  @!P1 MOV R44, R8 ;  /* 0x00000008002c9202 */ /* 0x004fe20000000f00 */
[----:B------:R-:W-:Y:S01]  /*22420*/  @!P1 IMAD.MOV.U32 R45, RZ, RZ, R9 ;  /* 0x000000ffff2d9224 */ /* 0x000fe200078e0009 */
[----:B------:R-:W-:Y:S01]  /*22430*/  @!P1 MOV R46, R10 ;  /* 0x0000000a002e9202 */ /* 0x000fe20000000f00 */
[----:B------:R-:W-:Y:S01]  /*22440*/  @!P1 IMAD.MOV.U32 R47, RZ, RZ, R11 ;  /* 0x000000ffff2f9224 */ /* 0x000fe200078e000b */
[----:B------:R-:W-:Y:S01]  /*22450*/  MOV R11, 0x181f ;  /* 0x0000181f000b7802 */ /* 0x000fe20000000f00 */
[----:B------:R-:W-:-:S02]  /*22460*/  IMAD.MOV.U32 R0, RZ, RZ, R44 ;  /* 0x000000ffff007224 */ /* 0x000fc400078e002c */
[----:B------:R-:W-:Y:S02]  /*22470*/  IMAD.MOV.U32 R12, RZ, RZ, R45 ;  /* 0x000000ffff0c7224 */ /* 0x000fe400078e002d */
[----:B------:R-:W-:Y:S02]  /*22480*/  IMAD.MOV.U32 R8, RZ, RZ, R46 ;  /* 0x000000ffff087224 */ /* 0x000fe400078e002e */
[----:B------:R-:W-:Y:S01]  /*22490*/  IMAD.MOV.U32 R9, RZ, RZ, R47 ;  /* 0x000000ffff097224 */ /* 0x000fe200078e002f */
[----:B------:R-:W-:Y:S01]  /*224a0*/  PRMT R60, R0, 0x5410, R12 ;  /* 0x00005410003c7816 */ /* 0x000fe2000000000c */
[----:B------:R-:W-:-:S03]  /*224b0*/  IMAD.MOV.U32 R12, RZ, RZ, 0x3 ;  /* 0x00000003ff0c7424 */ /* 0x000fc600078e00ff */
[----:B------:R-:W-:-:S07]  /*224c0*/  PRMT R53, R8, 0x5410, R9 ;  /* 0x0000541008357816 */ /* 0x000fce0000000009 */
[----:B-----5:R-:W-:Y:S05]  /*224d0*/  WARPSYNC.COLLECTIVE R15, `(.L_x_3356) ;  /* 0x000000000f087348 */ /* 0x020fea0003c00000 */
[----:B------:R0:W1:Y:S02]  /*224e0*/  SHFL.IDX P6, R14, R13, R12, R11 ;  /* 0x0000000c0d0e7389 */ /* 0x00006400000c000b */
[----:B01---5:R-:W-:Y:S01]  /*224f0*/  ENDCOLLECTIVE ;  /* 0x000000000000791b */ /* 0x023fe20003800000 */
.L_x_3356:
[----:B------:R-:W-:Y:S01]  /*22500*/  @!P1 IMAD.MOV.U32 R40, RZ, RZ, R28 ;  /* 0x000000ffff289224 */ /* 0x000fe200078e001c */
[----:B------:R-:W-:Y:S01]  /*22510*/  @!P1 MOV R41, R29 ;  /* 0x0000001d00299202 */ /* 0x000fe20000000f00 */
[----:B------:R-:W-:Y:S02]  /*22520*/  @!P1 IMAD.MOV.U32 R42, RZ, RZ, R30 ;  /* 0x000000ffff2a9224 */ /* 0x000fe400078e001e */
[----:B------:R-:W-:Y:S01]  /*22530*/  @!P1 IMAD.MOV.U32 R43, RZ, RZ, R31 ;  /* 0x000000ffff2b9224 */ /* 0x000fe200078e001f */
[----:B------:R-:W-:Y:S01]  /*22540*/  MOV R9, R41 ;  /* 0x0000002900097202 */ /* 0x000fe20000000f00 */
[----:B------:R-:W-:Y:S02]  /*22550*/  IMAD.MOV.U32 R8, RZ, RZ, R40 ;  /* 0x000000ffff087224 */ /* 0x000fe400078e0028 */
[----:B------:R-:W-:Y:S02]  /*22560*/  IMAD.MOV.U32 R13, RZ, RZ, R32 ;  /* 0x000000ffff0d7224 */ /* 0x000fe400078e0020 */
[----:B------:R-:W-:Y:S01]  /*22570*/  IMAD.MOV.U32 R10, RZ, RZ, R42 ;  /* 0x000000ffff0a7224 */ /* 0x000fe200078e002a */
[----:B------:R-:W-:-:S02]  /*22580*/  PRMT R63, R8, 0x5410, R9 ;  /* 0x00005410083f7816 */ /* 0x000fc40000000009 */
[----:B------:R-:W-:Y:S01]  /*22590*/  CS2R R8, SRZ ;  /* 0x0000000000087805 */ /* 0x000fe2000001ff00 */
[----:B------:R-:W-:-:S07]  /*225a0*/  IMAD.MOV.U32 R0, RZ, RZ, R14 ;  /* 0x000000ffff007224 */ /* 0x000fce00078e000e */
[----:B------:R-:W-:Y:S05]  /*225b0*/  WARPSYNC.COLLECTIVE R15, `(.L_x_3357) ;  /* 0x000000000f087348 */ /* 0x000fea0003c00000 */
[----:B------:R0:W1:Y:S02]  /*225c0*/  SHFL.IDX P6, R14, R13, R12, R11 ;  /* 0x0000000c0d0e7389 */ /* 0x00006400000c000b */
[----:B01----:R-:W-:Y:S01]  /*225d0*/  ENDCOLLECTIVE ;  /* 0x000000000000791b */ /* 0x003fe20003800000 */
.L_x_3357:
[----:B------:R-:W-:Y:S01]  /*225e0*/  IMAD.MOV.U32 R13, RZ, RZ, R33 ;  /* 0x000000ffff0d7224 */ /* 0x000fe200078e0021 */
[----:B------:R-:W-:-:S07]  /*225f0*/  MOV R32, R14 ;  /* 0x0000000e00207202 */ /* 0x000fce0000000f00 */
[----:B------:R-:W-:Y:S05]  /*22600*/  WARPSYNC.COLLECTIVE R15, `(.L_x_3358) ;  /* 0x000000000f087348 */ /* 0x000fea0003c00000 */
[----:B------:R0:W1:Y:S02]  /*22610*/  SHFL.IDX P6, R14, R13, R12, R11 ;  /* 0x0000000c0d0e7389 */ /* 0x00006400000c000b */
[----:B01----:R-:W-:Y:S01]  /*22620*/  ENDCOLLECTIVE ;  /* 0x000000000000791b */ /* 0x003fe20003800000 */
.L_x_3358:
[----:B------:R-:W-:Y:S02]  /*22630*/  IMAD.MOV.U32 R13, RZ, RZ, R34 ;  /* 0x000000ffff0d7224 */ /* 0x000fe400078e0022 */
[----:B------:R-:W-:-:S07]  /*22640*/  IMAD.MOV.U32 R33, RZ, RZ, R14 ;  /* 0x000000ffff217224 */ /* 0x000fce00078e000e */
[----:B------:R-:W-:Y:S05]  /*22650*/  WARPSYNC.COLLECTIVE R15, `(.L_x_3359) ;  /* 0x000000000f087348 */ /* 0x000fea0003c00000 */
[----:B------:R0:W1:Y:S02]  /*22660*/  SHFL.IDX P6, R14, R13, R12, R11 ;  /* 0x0000000c0d0e7389 */ /* 0x00006400000c000b */
[----:B01----:R-:W-:Y:S01]  /*22670*/  ENDCOLLECTIVE ;  /* 0x000000000000791b */ /* 0x003fe20003800000 */
.L_x_3359:
[----:B------:R-:W-:-:S05]  /*22680*/  IMAD.MOV.U32 R11, RZ, RZ, R43 ;  /* 0x000000ffff0b7224 */ /* 0x000fca00078e002b */
[----:B------:R-:W-:Y:S02]  /*22690*/  PRMT R64, R10, 0x5410, R11 ;  /* 0x000054100a407816 */ /* 0x000fe4000000000b */
[----:B------:R-:W-:Y:S01]  /*226a0*/  MOV R34, R14 ;  /* 0x0000000e00227202 */ /* 0x000fe20000000f00 */
[----:B------:R-:W-:Y:S06]  /*226b0*/  BRA `(.L_x_3360) ;  /* 0xfffffe9800b07947 */ /* 0x000fec000383ffff */
.L_x_3061:
[----:B0-----:R0:W1:Y:S02]  /*226c0*/  SYNCS.PHASECHK.TRANS64.TRYWAIT P4, [R18+URZ+0x28800], R29 ;  /* 0x0288001d120075a7 */ /* 0x001064000808017f */
[----:B-1----:R-:W-:Y:S05]  /*226d0*/  @!P4 NANOSLEEP.SYNCS 0x989680 ;  /* 0x009896800000c95d */ /* 0x002fea0003900000 */
[----:B------:R-:W1:Y:S02]  /*226e0*/  @!P4 SYNCS.PHASECHK.TRANS64 P4, [R18+URZ+0x28800], R29 ;  /* 0x0288001d1200c5a7 */ /* 0x000e64000808007f */
[----:B-1----:R-:W-:Y:S05]  /*226f0*/  @!P4 BRA `(.L_x_3061) ;  /* 0xfffffffc00f0c947 */ /* 0x002fea000383ffff */
[----:B------:R-:W-:Y:S05]  /*22700*/  BRA `(.L_x_3361) ;  /* 0xfffffe9c00587947 */ /* 0x000fea000383ffff */
.L_x_3071:
[----:B-1----:R1:W3:Y:S02]  /*22710*/  SYNCS.PHASECHK.TRANS64.TRYWAIT P1, [R0+URZ+0x28830], R3 ;  /* 0x02883003000075a7 */ /* 0x0022e4000802017f */
[----:B---3--:R-:W-:Y:S05]  /*22720*/  @!P1 NANOSLEEP.SYNCS 0x989680 ;  /* 0x009896800000995d */ /* 0x008fea0003900000 */
[----:B------:R-:W3:Y:S02]  /*22730*/  @!P1 SYNCS.PHASECHK.TRANS64 P1, [R0+URZ+0x28830], R3 ;  /* 0x02883003000095a7 */ /* 0x000ee4000802007f */
[----:B---3--:R-:W-:Y:S05]  /*22740*/  @!P1 BRA `(.L_x_3071) ;  /* 0xfffffffc00f09947 */ /* 0x008fea000383ffff */
[----:B------:R-:W-:Y:S05]  /*22750*/  BRA `(.L_x_3070) ;  /* 0xfffffeb400bc7947 */ /* 0x000fea000383ffff */
.L_x_3078:
[----:B-1----:R1:W2:Y:S02]  /*22760*/  SYNCS.PHASECHK.TRANS64.TRYWAIT P3, [R5+URZ+0x28830], R6 ;  /* 0x02883006050075a7 */ /* 0x0022a4000806017f */
[----:B--2---:R-:W-:Y:S05]  /*22770*/  @!P3 NANOSLEEP.SYNCS 0x989680 ;  /* 0x009896800000b95d */ /* 0x004fea0003900000 */
[----:B------:R-:W2:Y:S02]  /*22780*/  @!P3 SYNCS.PHASECHK.TRANS64 P3, [R5+URZ+0x28830], R6 ;  /* 0x028830060500b5a7 */ /* 0x000ea4000806007f */
[----:B--2---:R-:W-:Y:S05]  /*22790*/  @!P3 BRA `(.L_x_3078) ;  /* 0xfffffffc00f0b947 */ /* 0x004fea000383ffff */
[----:B------:R-:W-:Y:S05]  /*227a0*/  BRA `(.L_x_3077) ;  /* 0xfffffedc00087947 */ /* 0x000fea000383ffff */
.L_x_3082:
[----:B-1----:R1:W2:Y:S02]  /*227b0*/  SYNCS.PHASECHK.TRANS64.TRYWAIT P2, [R6+URZ+0x28850], R5 ;  /* 0x02885005060075a7 */ /* 0x0022a4000804017f */
[----:B--2---:R-:W-:Y:S05]  /*227c0*/  @!P2 NANOSLEEP.SYNCS 0x989680 ;  /* 0x009896800000a95d */ /* 0x004fea0003900000 */
[----:B------:R-:W2:Y:S02]  /*227d0*/  @!P2 SYNCS.PHASECHK.TRANS64 P2, [R6+URZ+0x28850], R5 ;  /* 0x028850050600a5a7 */ /* 0x000ea4000804007f */
[----:B--2---:R-:W-:Y:S05]  /*227e0*/  @!P2 BRA `(.L_x_3082) ;  /* 0xfffffffc00f0a947 */ /* 0x004fea000383ffff */
[----:B------:R-:W-:Y:S05]  /*227f0*/  BRA `(.L_x_3079) ;  /* 0xfffffee000147947 */ /* 0x000fea000383ffff */
.L_x_3091:
[----:B-1----:R1:W2:Y:S02]  /*22800*/  SYNCS.PHASECHK.TRANS64.TRYWAIT P1, [R5+URZ+0x28830], R6 ;  /* 0x02883006050075a7 */ /* 0x0022a4000802017f */
[----:B--2---:R-:W-:Y:S05]  /*22810*/  @!P1 NANOSLEEP.SYNCS 0x989680 ;  /* 0x009896800000995d */ /* 0x004fea0003900000 */
[----:B------:R-:W2:Y:S02]  /*22820*/  @!P1 SYNCS.PHASECHK.TRANS64 P1, [R5+URZ+0x28830], R6 ;  /* 0x02883006050095a7 */ /* 0x000ea4000802007f */
[----:B--2---:R-:W-:Y:S05]  /*22830*/  @!P1 BRA `(.L_x_3091) ;  /* 0xfffffffc00f09947 */ /* 0x004fea000383ffff */
[----:B------:R-:W-:Y:S05]  /*22840*/  BRA `(.L_x_3090) ;  /* 0xffffff0400cc7947 */ /* 0x000fea000383ffff */
.L_x_3095:
[----:B-1----:R1:W2:Y:S02]  /*22850*/  SYNCS.PHASECHK.TRANS64.TRYWAIT P1, [R6+URZ+0x28850], R5 ;  /* 0x02885005060075a7 */ /* 0x0022a4000802017f */
[----:B--2---:R-:W-:Y:S05]  /*22860*/  @!P1 NANOSLEEP.SYNCS 0x989680 ;  /* 0x009896800000995d */ /* 0x004fea0003900000 */
[----:B------:R-:W2:Y:S02]  /*22870*/  @!P1 SYNCS.PHASECHK.TRANS64 P1, [R6+URZ+0x28850], R5 ;  /* 0x02885005060095a7 */ /* 0x000ea4000802007f */
[----:B--2---:R-:W-:Y:S05]  /*22880*/  @!P1 BRA `(.L_x_3095) ;  /* 0xfffffffc00f09947 */ /* 0x004fea000383ffff */
[----:B------:R-:W-:Y:S05]  /*22890*/  BRA `(.L_x_3092) ;  /* 0xffffff0800cc7947 */ /* 0x000fea000383ffff */
.L_x_3102:
[----:B-1----:R1:W2:Y:S02]  /*228a0*/  SYNCS.PHASECHK.TRANS64.TRYWAIT P1, [R13+URZ+0x28850], R4 ;  /* 0x028850040d0075a7 */ /* 0x0022a4000802017f */
[----:B--2---:R-:W-:Y:S05]  /*228b0*/  @!P1 NANOSLEEP.SYNCS 0x989680 ;  /* 0x009896800000995d */ /* 0x004fea0003900000 */
[----:B------:R-:W2:Y:S02]  /*228c0*/  @!P1 SYNCS.PHASECHK.TRANS64 P1, [R13+URZ+0x28850], R4 ;  /* 0x028850040d0095a7 */ /* 0x000ea4000802007f */
[----:B--2---:R-:W-:Y:S05]  /*228d0*/  @!P1 BRA `(.L_x_3102) ;  /* 0xfffffffc00f09947 */ /* 0x004fea000383ffff */
[----:B------:R-:W-:Y:S05]  /*228e0*/  BRA `(.L_x_3101) ;  /* 0xffffff2800147947 */ /* 0x000fea000383ffff */
.L_x_3108:
[----:B------:R-:W-:Y:S01]  /*228f0*/  IMAD.MOV.U32 R13, RZ, RZ, R4 ;  /* 0x000000ffff0d7224 */ /* 0x000fe200078e0004 */
[----:B------:R-:W-:Y:S01]  /*22900*/  MOV R12, RZ ;  /* 0x000000ff000c7202 */ /* 0x000fe20000000f00 */
[----:B------:R-:W-:Y:S02]  /*22910*/  IMAD.MOV.U32 R11, RZ, RZ, 0x181f ;  /* 0x0000181fff0b7424 */ /* 0x000fe400078e00ff */
[----:B------:R-:W-:-:S07]  /*22920*/  IMAD.MOV.U32 R15, RZ, RZ, -0x1 ;  /* 0xffffffffff0f7424 */ /* 0x000fce00078e00ff */
[----:B-----5:R-:W-:Y:S05]  /*22930*/  WARPSYNC.COLLECTIVE R15, `(.L_x_3362) ;  /* 0x000000000f087348 */ /* 0x020fea0003c00000 */
[----:B------:R0:W1:Y:S02]  /*22940*/  SHFL.IDX P6, R14, R13, R12, R11 ;  /* 0x0000000c0d0e7389 */ /* 0x00006400000c000b */
[----:B01---5:R-:W-:Y:S01]  /*22950*/  ENDCOLLECTIVE ;  /* 0x000000000000791b */ /* 0x023fe20003800000 */
.L_x_3362:
[----:B------:R-:W-:Y:S01]  /*22960*/  MOV R13, R0 ;  /* 0x00000000000d7202 */ /* 0x000fe20000000f00 */
[----:B------:R-:W-:-:S07]  /*22970*/  IMAD.MOV.U32 R3, RZ, RZ, R14 ;  /* 0x000000ffff037224 */ /* 0x000fce00078e000e */
[----:B------:R-:W-:Y:S05]  /*22980*/  WARPSYNC.COLLECTIVE R15, `(.L_x_3363) ;  /* 0x000000000f087348 */ /* 0x000fea0003c00000 */
[----:B------:R0:W1:Y:S02]  /*22990*/  SHFL.IDX P6, R14, R13, R12, R11 ;  /* 0x0000000c0d0e7389 */ /* 0x00006400000c000b */
[----:B01----:R-:W-:Y:S01]  /*229a0*/  ENDCOLLECTIVE ;  /* 0x000000000000791b */ /* 0x003fe20003800000 */
.L_x_3363:
[----:B------:R-:W-:Y:S05]  /*229b0*/  BRA `(.L_x_3364) ;  /* 0xffffff4000ec7947 */ /* 0x000fea000383ffff */
.L_x_3111:
[----:B------:R-:W-:Y:S01]  /*229c0*/  BSSY B1, `(.L_x_3365) ;  /* 0x0000008000017945 */ /* 0x000fe20003800000 */
[----:B------:R-:W-:Y:S01]  /*229d0*/  IMAD.MOV.U32 R13, RZ, RZ, R4 ;  /* 0x000000ffff0d7224 */ /* 0x000fe200078e0004 */
[----:B---3--:R-:W-:Y:S01]  /*229e0*/  MOV R15, 0xffffffff ;  /* 0xffffffff000f7802 */ /* 0x008fe20000000f00 */
[----:B------:R-:W-:Y:S02]  /*229f0*/  IMAD.MOV.U32 R12, RZ, RZ, 0x1 ;  /* 0x00000001ff0c7424 */ /* 0x000fe400078e00ff */
[----:B------:R-:W-:-:S07]  /*22a00*/  IMAD.MOV.U32 R11, RZ, RZ, 0x181f ;  /* 0x0000181fff0b7424 */ /* 0x000fce00078e00ff */
[----:B012--5:R-:W-:Y:S05]  /*22a10*/  WARPSYNC.COLLECTIVE R15, `(.L_x_3366) ;  /* 0x000000000f087348 */ /* 0x027fea0003c00000 */
[----:B--2---:R2:W3:Y:S02]  /*22a20*/  SHFL.IDX P6, R14, R13, R12, R11 ;  /* 0x0000000c0d0e7389 */ /* 0x0044e400000c000b */
[----:B0123-5:R-:W-:Y:S01]  /*22a30*/  ENDCOLLECTIVE ;  /* 0x000000000000791b */ /* 0x02ffe20003800000 */
.L_x_3366:
[----:B------:R-:W-:Y:S05]  /*22a40*/  BSYNC B1 ;  /* 0x0000000000017941 */ /* 0x000fea0003800000 */
.L_x_3365:
        /* <DEDUP_REMOVED lines=8> */
.L_x_3367:
[----:B------:R-:W-:Y:S05]  /*22ad0*/  BRA `(.L_x_3368) ;  /* 0xffffff4000e87947 */ /* 0x000fea000383ffff */
.L_x_3114:
[----:B------:R-:W-:Y:S01]  /*22ae0*/  BSSY B1, `(.L_x_3369) ;  /* 0x0000008000017945 */ /* 0x000fe20003800000 */
[----:B------:R-:W-:Y:S01]  /*22af0*/  IMAD.MOV.U32 R13, RZ, RZ, R4 ;  /* 0x000000ffff0d7224 */ /* 0x000fe200078e0004 */
[----:B---3--:R-:W-:Y:S01]  /*22b00*/  MOV R11, 0x181f ;  /* 0x0000181f000b7802 */ /* 0x008fe20000000f00 */
[----:B------:R-:W-:Y:S02]  /*22b10*/  IMAD.MOV.U32 R12, RZ, RZ, 0x2 ;  /* 0x00000002ff0c7424 */ /* 0x000fe400078e00ff */
[----:B------:R-:W-:-:S07]  /*22b20*/  IMAD.MOV.U32 R15, RZ, RZ, -0x1 ;  /* 0xffffffffff0f7424 */ /* 0x000fce00078e00ff */
[----:B012-45:R-:W-:Y:S05]  /*22b30*/  WARPSYNC.COLLECTIVE R15, `(.L_x_3370) ;  /* 0x000000000f087348 */ /* 0x037fea0003c00000 */
[----:B--2---:R2:W3:Y:S02]  /*22b40*/  SHFL.IDX P6, R14, R13, R12, R11 ;  /* 0x0000000c0d0e7389 */ /* 0x0044e400000c000b */
[----:B012345:R-:W-:Y:S01]  /*22b50*/  ENDCOLLECTIVE ;  /* 0x000000000000791b */ /* 0x03ffe20003800000 */
.L_x_3370:
[----:B------:R-:W-:Y:S05]  /*22b60*/  BSYNC B1 ;  /* 0x0000000000017941 */ /* 0x000fea0003800000 */
.L_x_3369:
        /* <DEDUP_REMOVED lines=8> */
.L_x_3371:
[----:B------:R-:W-:Y:S05]  /*22bf0*/  BRA `(.L_x_3372) ;  /* 0xffffff4000e87947 */ /* 0x000fea000383ffff */
.L_x_3117:
[----:B------:R-:W-:Y:S01]  /*22c00*/  BSSY B1, `(.L_x_3373) ;  /* 0x0000008000017945 */ /* 0x000fe20003800000 */
[----:B------:R-:W-:Y:S01]  /*22c10*/  IMAD.MOV.U32 R13, RZ, RZ, R4 ;  /* 0x000000ffff0d7224 */ /* 0x000fe200078e0004 */
[----:B------:R-:W-:Y:S01]  /*22c20*/  MOV R12, 0x3 ;  /* 0x00000003000c7802 */ /* 0x000fe20000000f00 */
[----:B---3--:R-:W-:Y:S02]  /*22c30*/  IMAD.MOV.U32 R11, RZ, RZ, 0x181f ;  /* 0x0000181fff0b7424 */ /* 0x008fe400078e00ff */
[----:B------:R-:W-:-:S07]  /*22c40*/  IMAD.MOV.U32 R15, RZ, RZ, -0x1 ;  /* 0xffffffffff0f7424 */ /* 0x000fce00078e00ff */
[----:B012-45:R-:W-:Y:S05]  /*22c50*/  WARPSYNC.COLLECTIVE R15, `(.L_x_3374) ;  /* 0x000000000f087348 */ /* 0x037fea0003c00000 */
[----:B--2---:R2:W3:Y:S02]  /*22c60*/  SHFL.IDX P6, R14, R13, R12, R11 ;  /* 0x0000000c0d0e7389 */ /* 0x0044e400000c000b */
[----:B012345:R-:W-:Y:S01]  /*22c70*/  ENDCOLLECTIVE ;  /* 0x000000000000791b */ /* 0x03ffe20003800000 */
.L_x_3374:
[----:B------:R-:W-:Y:S05]  /*22c80*/  BSYNC B1 ;  /* 0x0000000000017941 */ /* 0x000fea0003800000 */
.L_x_3373:
        /* <DEDUP_REMOVED lines=8> */
.L_x_3375:
[----:B------:R-:W-:Y:S05]  /*22d10*/  BRA `(.L_x_3376) ;  /* 0xffffff4000e87947 */ /* 0x000fea000383ffff */
.L_x_3119:
[----:B------:R-:W-:Y:S01]  /*22d20*/  MOV R13, R4 ;  /* 0x00000004000d7202 */ /* 0x000fe20000000f00 */
[----:B------:R-:W-:Y:S02]  /*22d30*/  IMAD.MOV.U32 R12, RZ, RZ, RZ ;  /* 0x000000ffff0c7224 */ /* 0x000fe400078e00ff */
[----:B------:R-:W-:Y:S02]  /*22d40*/  IMAD.MOV.U32 R11, RZ, RZ, 0x1c1f ;  /* 0x00001c1fff0b7424 */ /* 0x000fe400078e00ff */
[----:B------:R-:W-:-:S07]  /*22d50*/  IMAD.MOV.U32 R15, RZ, RZ, -0x1 ;  /* 0xffffffffff0f7424 */ /* 0x000fce00078e00ff */
[----:B------:R-:W-:Y:S05]  /*22d60*/  WARPSYNC.COLLECTIVE R15, `(.L_x_3377) ;  /* 0x000000000f087348 */ /* 0x000fea0003c00000 */
[----:B------:R0:W1:Y:S02]  /*22d70*/  SHFL.IDX P6, R14, R13, R12, R11 ;  /* 0x0000000c0d0e7389 */ /* 0x00006400000c000b */
[----:B01----:R-:W-:Y:S01]  /*22d80*/  ENDCOLLECTIVE ;  /* 0x000000000000791b */ /* 0x003fe20003800000 */
.L_x_3377:
[----:B------:R-:W-:Y:S01]  /*22d90*/  IMAD.MOV.U32 R13, RZ, RZ, R0 ;  /* 0x000000ffff0d7224 */ /* 0x000fe200078e0000 */
[----:B------:R-:W-:-:S07]  /*22da0*/  MOV R3, R14 ;  /* 0x0000000e00037202 */ /* 0x000fce0000000f00 */
[----:B------:R-:W-:Y:S05]  /*22db0*/  WARPSYNC.COLLECTIVE R15, `(.L_x_3378) ;  /* 0x000000000f087348 */ /* 0x000fea0003c00000 */
[----:B------:R0:W1:Y:S02]  /*22dc0*/  SHFL.IDX P6, R14, R13, R12, R11 ;  /* 0x0000000c0d0e7389 */ /* 0x00006400000c000b */
[----:B01----:R-:W-:Y:S01]  /*22dd0*/  ENDCOLLECTIVE ;  /* 0x000000000000791b */ /* 0x003fe20003800000 */
.L_x_3378:
[----:B------:R-:W-:Y:S05]  /*22de0*/  BRA `(.L_x_3379) ;  /* 0xffffff4400ec7947 */ /* 0x000fea000383ffff */
.L_x_3122:
        /* <DEDUP_REMOVED lines=8> */
.L_x_3381:
[----:B------:R-:W-:Y:S05]  /*22e70*/  BSYNC B1 ;  /* 0x0000000000017941 */ /* 0x000fea0003800000 */
.L_x_3380:
        /* <DEDUP_REMOVED lines=8> */
.L_x_3382:
[----:B------:R-:W-:Y:S05]  /*22f00*/  BRA `(.L_x_3383) ;  /* 0xffffff4800c87947 */ /* 0x000fea000383ffff */
.L_x_3126:
[----:B------:R-:W-:Y:S01]  /*22f10*/  IMAD.MOV.U32 R13, RZ, RZ, R4 ;  /* 0x000000ffff0d7224 */ /* 0x000fe200078e0004 */
[----:B------:R-:W-:Y:S01]  /*22f20*/  MOV R12, RZ ;  /* 0x000000ff000c7202 */ /* 0x000fe20000000f00 */
[----:B------:R-:W-:Y:S02]  /*22f30*/  IMAD.MOV.U32 R11, RZ, RZ, 0x181f ;  /* 0x0000181fff0b7424 */ /* 0x000fe400078e00ff */
[----:B------:R-:W-:-:S07]  /*22f40*/  IMAD.MOV.U32 R15, RZ, RZ, -0x1 ;  /* 0xffffffffff0f7424 */ /* 0x000fce00078e00ff */
[----:B0-----:R-:W-:Y:S05]  /*22f50*/  WARPSYNC.COLLECTIVE R15, `(.L_x_3384) ;  /* 0x000000000f087348 */ /* 0x001fea0003c00000 */
[----:B------:R1:W2:Y:S02]  /*22f60*/  SHFL.IDX P6, R14, R13, R12, R11 ;  /* 0x0000000c0d0e7389 */ /* 0x0002a400000c000b */
[----:B012---:R-:W-:Y:S01]  /*22f70*/  ENDCOLLECTIVE ;  /* 0x000000000000791b */ /* 0x007fe20003800000 */
.L_x_3384:
[----:B------:R-:W-:Y:S01]  /*22f80*/  MOV R13, R0 ;  /* 0x00000000000d7202 */ /* 0x000fe20000000f00 */
[----:B------:R-:W-:-:S07]  /*22f90*/  IMAD.MOV.U32 R3, RZ, RZ, R14 ;  /* 0x000000ffff037224 */ /* 0x000fce00078e000e */
[----:B------:R-:W-:Y:S05]  /*22fa0*/  WARPSYNC.COLLECTIVE R15, `(.L_x_3385) ;  /* 0x000000000f087348 */ /* 0x000fea0003c00000 */
[----:B------:R0:W1:Y:S02]  /*22fb0*/  SHFL.IDX P6, R14, R13, R12, R11 ;  /* 0x0000000c0d0e7389 */ /* 0x00006400000c000b */
[----:B01----:R-:W-:Y:S01]  /*22fc0*/  ENDCOLLECTIVE ;  /* 0x000000000000791b */ /* 0x003fe20003800000 */
.L_x_3385:
[----:B------:R-:W-:Y:S05]  /*22fd0*/  BRA `(.L_x_3386) ;  /* 0xffffff5400a07947 */ /* 0x000fea000383ffff */
.L_x_3129:
[----:B------:R-:W-:Y:S01]  /*22fe0*/  BSSY B1, `(.L_x_3387) ;  /* 0x0000008000017945 */ /* 0x000fe20003800000 */
[----:B------:R-:W-:Y:S01]  /*22ff0*/  IMAD.MOV.U32 R13, RZ, RZ, R4 ;  /* 0x000000ffff0d7224 */ /* 0x000fe200078e0004 */
[----:B----4-:R-:W-:Y:S01]  /*23000*/  MOV R15, 0xffffffff ;  /* 0xffffffff000f7802 */ /* 0x010fe20000000f00 */
[----:B------:R-:W-:Y:S02]  /*23010*/  IMAD.MOV.U32 R12, RZ, RZ, 0x1 ;  /* 0x00000001ff0c7424 */ /* 0x000fe400078e00ff */
[----:B------:R-:W-:-:S07]  /*23020*/  IMAD.MOV.U32 R11, RZ, RZ, 0x181f ;  /* 0x0000181fff0b7424 */ /* 0x000fce00078e00ff */
[----:B0123--:R-:W-:Y:S05]  /*23030*/  WARPSYNC.COLLECTIVE R15, `(.L_x_3388) ;  /* 0x000000000f087348 */ /* 0x00ffea0003c00000 */
[----:B---3--:R3:W4:Y:S02]  /*23040*/  SHFL.IDX P6, R14, R13, R12, R11 ;  /* 0x0000000c0d0e7389 */ /* 0x00872400000c000b */
[----:B01234-:R-:W-:Y:S01]  /*23050*/  ENDCOLLECTIVE ;  /* 0x000000000000791b */ /* 0x01ffe20003800000 */
.L_x_3388:
[----:B------:R-:W-:Y:S05]  /*23060*/  BSYNC B1 ;  /* 0x0000000000017941 */ /* 0x000fea0003800000 */
.L_x_3387:
        /* <DEDUP_REMOVED lines=8> */
.L_x_3389:
[----:B------:R-:W-:Y:S05]  /*230f0*/  BRA `(.L_x_3390) ;  /* 0xffffff5400a07947 */ /* 0x000fea000383ffff */
.L_x_3132:
[----:B------:R-:W-:Y:S01]  /*23100*/  BSSY B1, `(.L_x_3391) ;  /* 0x0000008000017945 */ /* 0x000fe20003800000 */
[----:B------:R-:W-:Y:S01]  /*23110*/  IMAD.MOV.U32 R13, RZ, RZ, R4 ;  /* 0x000000ffff0d7224 */ /* 0x000fe200078e0004 */
[----:B------:R-:W-:Y:S01]  /*23120*/  MOV R11, 0x181f ;  /* 0x0000181f000b7802 */ /* 0x000fe20000000f00 */
[----:B------:R-:W-:Y:S02]  /*23130*/  IMAD.MOV.U32 R12, RZ, RZ, 0x2 ;  /* 0x00000002ff0c7424 */ /* 0x000fe400078e00ff */
[----:B----4-:R-:W-:-:S07]  /*23140*/  IMAD.MOV.U32 R15, RZ, RZ, -0x1 ;  /* 0xffffffffff0f7424 */ /* 0x010fce00078e00ff */
[----:B0123--:R-:W-:Y:S05]  /*23150*/  WARPSYNC.COLLECTIVE R15, `(.L_x_3392) ;  /* 0x000000000f087348 */ /* 0x00ffea0003c00000 */
[----:B---3--:R3:W4:Y:S02]  /*23160*/  SHFL.IDX P6, R14, R13, R12, R11 ;  /* 0x0000000c0d0e7389 */ /* 0x00872400000c000b */
[----:B01234-:R-:W-:Y:S01]  /*23170*/  ENDCOLLECTIVE ;  /* 0x000000000000791b */ /* 0x01ffe20003800000 */
.L_x_3392:
[----:B------:R-:W-:Y:S05]  /*23180*/  BSYNC B1 ;  /* 0x0000000000017941 */ /* 0x000fea0003800000 */
.L_x_3391:
        /* <DEDUP_REMOVED lines=8> */
.L_x_3393:
[----:B------:R-:W-:Y:S05]  /*23210*/  BRA `(.L_x_3394) ;  /* 0xffffff5400a07947 */ /* 0x000fea000383ffff */
.L_x_3135:
        /* <DEDUP_REMOVED lines=8> */
.L_x_3396:
[----:B------:R-:W-:Y:S05]  /*232a0*/  BSYNC B1 ;  /* 0x0000000000017941 */ /* 0x000fea0003800000 */
.L_x_3395:
        /* <DEDUP_REMOVED lines=8> */
.L_x_3397:
[----:B------:R-:W-:Y:S05]  /*23330*/  BRA `(.L_x_3398) ;  /* 0xffffff5400a07947 */ /* 0x000fea000383ffff */
.L_x_3154:
[----:B------:R-:W0:Y:S01]  /*23340*/  S2R R8, SR_TID.X ;  /* 0x0000000000087919 */ /* 0x000e220000002100 */
[----:B------:R-:W-:Y:S01]  /*23350*/  BSSY B1, `(.L_x_3399) ;  /* 0x000000a000017945 */ /* 0x000fe20003800000 */
[----:B-1----:R-:W-:Y:S02]  /*23360*/  IMAD.MOV.U32 R12, RZ, RZ, RZ ;  /* 0x000000ffff0c7224 */ /* 0x002fe400078e00ff */
[----:B------:R-:W-:Y:S02]  /*23370*/  IMAD.MOV.U32 R11, RZ, RZ, 0x1f ;  /* 0x0000001fff0b7424 */ /* 0x000fe400078e00ff */
[----:B------:R-:W-:Y:S01]  /*23380*/  IMAD.MOV.U32 R15, RZ, RZ, -0x1 ;  /* 0xffffffffff0f7424 */ /* 0x000fe200078e00ff */
[----:B0-----:R-:W-:-:S04]  /*23390*/  SHF.R.U32.HI R8, RZ, 0x5, R8 ;  /* 0x00000005ff087819 */ /* 0x001fc80000011608 */
[----:B------:R-:W-:-:S04]  /*233a0*/  LOP3.LUT R8, R8, 0x3, RZ, 0xc0, !PT ;  /* 0x0000000308087812 */ /* 0x000fc800078ec0ff */
[----:B------:R-:W-:-:S07]  /*233b0*/  MOV R13, R8 ;  /* 0x00000008000d7202 */ /* 0x000fce0000000f00 */
[----:B------:R-:W-:Y:S05]  /*233c0*/  WARPSYNC.COLLECTIVE R15, `(.L_x_3400) ;  /* 0x000000000f087348 */ /* 0x000fea0003c00000 */
[----:B------:R0:W1:Y:S02]  /*233d0*/  SHFL.IDX P6, R14, R13, R12, R11 ;  /* 0x0000000c0d0e7389 */ /* 0x00006400000c000b */
[----:B01----:R-:W-:Y:S01]  /*233e0*/  ENDCOLLECTIVE ;  /* 0x000000000000791b */ /* 0x003fe20003800000 */
.L_x_3400:
[----:B------:R-:W-:Y:S05]  /*233f0*/  BSYNC B1 ;  /* 0x0000000000017941 */ /* 0x000fea0003800000 */
.L_x_3399:
[----:B------:R-:W-:Y:S05]  /*23400*/  BRA `(.L_x_3401) ;  /* 0xffffff70008c7947 */ /* 0x000fea000383ffff */
.L_x_3156:
[----:B------:R-:W-:Y:S01]  /*23410*/  BSSY B1, `(.L_x_3402) ;  /* 0x0000006000017945 */ /* 0x000fe20003800000 */
[----:B------:R-:W-:-:S07]  /*23420*/  MOV R15, 0xffffffff ;  /* 0xffffffff000f7802 */ /* 0x000fce0000000f00 */
[----:B01----:R-:W-:Y:S05]  /*23430*/  WARPSYNC.COLLECTIVE R15, `(.L_x_3403) ;  /* 0x000000000f0c7348 */ /* 0x003fea0003c00000 */
[----:B------:R-:W-:Y:S02]  /*23440*/  ELECT P6, UR62, PT ;  /* 0x00000000003e782f */ /* 0x000fe400038c0000 */
[----:B------:R-:W-:Y:S01]  /*23450*/  MOV R14, UR62 ;  /* 0x0000003e000e7c02 */ /* 0x000fe20008000f00 */
[----:B01----:R-:W-:Y:S10]  /*23460*/  ENDCOLLECTIVE ;  /* 0x000000000000791b */ /* 0x003ff40003800000 */
.L_x_3403:
[----:B------:R-:W-:Y:S05]  /*23470*/  BSYNC B1 ;  /* 0x0000000000017941 */ /* 0x000fea0003800000 */
.L_x_3402:
[----:B------:R-:W-:Y:S05]  /*23480*/  BRA `(.L_x_3155) ;  /* 0xffffff7000847947 */ /* 0x000fea000383ffff */
.L_x_3158:
[----:B0-----:R0:W2:Y:S02]  /*23490*/  SYNCS.PHASECHK.TRANS64.TRYWAIT P0, [R22+URZ+0x28820], R8 ;  /* 0x02882008160075a7 */ /* 0x0010a4000800017f */
[----:B--2---:R-:W-:Y:S05]  /*234a0*/  @!P0 NANOSLEEP.SYNCS 0x989680 ;  /* 0x009896800000895d */ /* 0x004fea0003900000 */
[----:B------:R-:W2:Y:S02]  /*234b0*/  @!P0 SYNCS.PHASECHK.TRANS64 P0, [R22+URZ+0x28820], R8 ;  /* 0x02882008160085a7 */ /* 0x000ea4000800007f */
[----:B--2---:R-:W-:Y:S05]  /*234c0*/  @!P0 BRA `(.L_x_3158) ;  /* 0xfffffffc00f08947 */ /* 0x004fea000383ffff */
[----:B------:R-:W-:Y:S05]  /*234d0*/  BRA `(.L_x_3404) ;  /* 0xffffff7000947947 */ /* 0x000fea000383ffff */
.L_x_3162:
[----:B0-----:R0:W2:Y:S02]  /*234e0*/  SYNCS.PHASECHK.TRANS64.TRYWAIT P0, [R8+URZ+0x288a0], R9 ;  /* 0x0288a009080075a7 */ /* 0x0010a4000800017f */
[----:B--2---:R-:W-:Y:S05]  /*234f0*/  @!P0 NANOSLEEP.SYNCS 0x989680 ;  /* 0x009896800000895d */ /* 0x004fea0003900000 */
[----:B------:R-:W2:Y:S02]  /*23500*/  @!P0 SYNCS.PHASECHK.TRANS64 P0, [R8+URZ+0x288a0], R9 ;  /* 0x0288a009080085a7 */ /* 0x000ea4000800007f */
[----:B--2---:R-:W-:Y:S05]  /*23510*/  @!P0 BRA `(.L_x_3162) ;  /* 0xfffffffc00f08947 */ /* 0x004fea000383ffff */
[----:B------:R-:W-:Y:S05]  /*23520*/  BRA `(.L_x_3405) ;  /* 0xffffff7000ac7947 */ /* 0x000fea000383ffff */
.L_x_3168:
[----:B-1----:R1:W2:Y:S02]  /*23530*/  SYNCS.PHASECHK.TRANS64.TRYWAIT P0, [R8+URZ+0x288c0], R9 ;  /* 0x0288c009080075a7 */ /* 0x0022a4000800017f */
[----:B--2---:R-:W-:Y:S05]  /*23540*/  @!P0 NANOSLEEP.SYNCS 0x989680 ;  /* 0x009896800000895d */ /* 0x004fea0003900000 */
[----:B------:R-:W2:Y:S02]  /*23550*/  @!P0 SYNCS.PHASECHK.TRANS64 P0, [R8+URZ+0x288c0], R9 ;  /* 0x0288c009080085a7 */ /* 0x000ea4000800007f */
[----:B--2---:R-:W-:Y:S05]  /*23560*/  @!P0 BRA `(.L_x_3168) ;  /* 0xfffffffc00f08947 */ /* 0x004fea000383ffff */
[----:B------:R-:W-:Y:S05]  /*23570*/  BRA `(.L_x_3406) ;  /* 0xffffff74006c7947 */ /* 0x000fea000383ffff */
.L_x_3176:
[----:B-1----:R1:W2:Y:S02]  /*23580*/  SYNCS.PHASECHK.TRANS64.TRYWAIT P1, [R11+URZ+0x288a0], R10 ;  /* 0x0288a00a0b0075a7 */ /* 0x0022a4000802017f */
[----:B--2---:R-:W-:Y:S05]  /*23590*/  @!P1 NANOSLEEP.SYNCS 0x989680 ;  /* 0x009896800000995d */ /* 0x004fea0003900000 */
[----:B------:R-:W2:Y:S02]  /*235a0*/  @!P1 SYNCS.PHASECHK.TRANS64 P1, [R11+URZ+0x288a0], R10 ;  /* 0x0288a00a0b0095a7 */ /* 0x000ea4000802007f */
[----:B--2---:R-:W-:Y:S05]  /*235b0*/  @!P1 BRA `(.L_x_3176) ;  /* 0xfffffffc00f09947 */ /* 0x004fea000383ffff */
[----:B------:R-:W-:Y:S05]  /*235c0*/  BRA `(.L_x_3407) ;  /* 0xffffff7800687947 */ /* 0x000fea000383ffff */
.L_x_3182:
[----:B0-----:R0:W2:Y:S02]  /*235d0*/  SYNCS.PHASECHK.TRANS64.TRYWAIT P1, [R11+URZ+0x288c0], R10 ;  /* 0x0288c00a0b0075a7 */ /* 0x0010a4000802017f */
[----:B--2---:R-:W-:Y:S05]  /*235e0*/  @!P1 NANOSLEEP.SYNCS 0x989680 ;  /* 0x009896800000995d */ /* 0x004fea0003900000 */
[----:B------:R-:W2:Y:S02]  /*235f0*/  @!P1 SYNCS.PHASECHK.TRANS64 P1, [R11+URZ+0x288c0], R10 ;  /* 0x0288c00a0b0095a7 */ /* 0x000ea4000802007f */
[----:B--2---:R-:W-:Y:S05]  /*23600*/  @!P1 BRA `(.L_x_3182) ;  /* 0xfffffffc00f09947 */ /* 0x004fea000383ffff */
[----:B------:R-:W-:Y:S05]  /*23610*/  BRA `(.L_x_3408) ;  /* 0xffffff7c00207947 */ /* 0x000fea000383ffff */
.L_x_3198:
[----:B------:R-:W0:Y:S01]  /*23620*/  S2R R9, SR_TID.X ;  /* 0x0000000000097919 */ /* 0x000e220000002100 */
[----:B------:R-:W-:Y:S01]  /*23630*/  BSSY B0, `(.L_x_3409) ;  /* 0x000000a000007945 */ /* 0x000fe20003800000 */
[----:B------:R-:W-:Y:S01]  /*23640*/  IMAD.MOV.U32 R12, RZ, RZ, RZ ;  /* 0x000000ffff0c7224 */ /* 0x000fe200078e00ff */
[----:B------:R-:W-:Y:S01]  /*23650*/  MOV R15, 0xffffffff ;  /* 0xffffffff000f7802 */ /* 0x000fe20000000f00 */
[----:B------:R-:W-:Y:S01]  /*23660*/  IMAD.MOV.U32 R11, RZ, RZ, 0x1f ;  /* 0x0000001fff0b7424 */ /* 0x000fe200078e00ff */
[----:B0-----:R-:W-:-:S04]  /*23670*/  SHF.R.U32.HI R9, RZ, 0x5, R9 ;  /* 0x00000005ff097819 */ /* 0x001fc80000011609 */
[----:B------:R-:W-:-:S05]  /*23680*/  LOP3.LUT R9, R9, 0x3, RZ, 0xc0, !PT ;  /* 0x0000000309097812 */ /* 0x000fca00078ec0ff */
[----:B------:R-:W-:-:S07]  /*23690*/  IMAD.MOV.U32 R13, RZ, RZ, R9 ;  /* 0x000000ffff0d7224 */ /* 0x000fce00078e0009 */
[----:B-----5:R-:W-:Y:S05]  /*236a0*/  WARPSYNC.COLLECTIVE R15, `(.L_x_3410) ;  /* 0x000000000f087348 */ /* 0x020fea0003c00000 */
[----:B------:R0:W1:Y:S02]  /*236b0*/  SHFL.IDX P6, R14, R13, R12, R11 ;  /* 0x0000000c0d0e7389 */ /* 0x00006400000c000b */
[----:B01---5:R-:W-:Y:S01]  /*236c0*/  ENDCOLLECTIVE ;  /* 0x000000000000791b */ /* 0x023fe20003800000 */
.L_x_3410:
[----:B------:R-:W-:Y:S05]  /*236d0*/  BSYNC B0 ;  /* 0x0000000000007941 */ /* 0x000fea0003800000 */
.L_x_3409:
[----:B------:R-:W-:Y:S05]  /*236e0*/  BRA `(.L_x_3411) ;  /* 0xffffff8800a07947 */ /* 0x000fea000383ffff */
.L_x_3201:
[----:B0-----:R0:W1:Y:S02]  /*236f0*/  SYNCS.PHASECHK.TRANS64.TRYWAIT P0, [R7+URZ+0x28840], R2 ;  /* 0x02884002070075a7 */ /* 0x001064000800017f */
[----:B-1----:R-:W-:Y:S05]  /*23700*/  @!P0 NANOSLEEP.SYNCS 0x989680 ;  /* 0x009896800000895d */ /* 0x002fea0003900000 */
[----:B------:R-:W1:Y:S02]  /*23710*/  @!P0 SYNCS.PHASECHK.TRANS64 P0, [R7+URZ+0x28840], R2 ;  /* 0x02884002070085a7 */ /* 0x000e64000800007f */
[----:B-1----:R-:W-:Y:S05]  /*23720*/  @!P0 BRA `(.L_x_3201) ;  /* 0xfffffffc00f08947 */ /* 0x002fea000383ffff */
[----:B------:R-:W-:Y:S05]  /*23730*/  BRA `(.L_x_3412) ;  /* 0xffffff8800f07947 */ /* 0x000fea000383ffff */
.L_x_3202:
[----:B------:R-:W-:Y:S01]  /*23740*/  BSSY B0, `(.L_x_3413) ;  /* 0x0000008000007945 */ /* 0x000fe20003800000 */
[----:B------:R-:W-:Y:S01]  /*23750*/  IMAD.MOV.U32 R13, RZ, RZ, R0 ;  /* 0x000000ffff0d7224 */ /* 0x000fe200078e0000 */
[----:B------:R-:W-:Y:S01]  /*23760*/  MOV R15, 0xffffffff ;  /* 0xffffffff000f7802 */ /* 0x000fe20000000f00 */
[----:B------:R-:W-:Y:S02]  /*23770*/  IMAD.MOV.U32 R12, RZ, RZ, RZ ;  /* 0x000000ffff0c7224 */ /* 0x000fe400078e00ff */
[----:B------:R-:W-:-:S07]  /*23780*/  IMAD.MOV.U32 R11, RZ, RZ, 0x181f ;  /* 0x0000181fff0b7424 */ /* 0x000fce00078e00ff */
[----:B------:R-:W-:Y:S05]  /*23790*/  WARPSYNC.COLLECTIVE R15, `(.L_x_3414) ;  /* 0x000000000f087348 */ /* 0x000fea0003c00000 */
[----:B------:R0:W1:Y:S02]  /*237a0*/  SHFL.IDX P6, R14, R13, R12, R11 ;  /* 0x0000000c0d0e7389 */ /* 0x00006400000c000b */
[----:B01----:R-:W-:Y:S01]  /*237b0*/  ENDCOLLECTIVE ;  /* 0x000000000000791b */ /* 0x003fe20003800000 */
.L_x_3414:
[----:B------:R-:W-:Y:S05]  /*237c0*/  BSYNC B0 ;  /* 0x0000000000007941 */ /* 0x000fea0003800000 */
.L_x_3413:
[----:B------:R-:W-:Y:S01]  /*237d0*/  IMAD.MOV.U32 R13, RZ, RZ, R4 ;  /* 0x000000ffff0d7224 */ /* 0x000fe200078e0004 */
[----:B------:R-:W-:Y:S01]  /*237e0*/  MOV R11, 0x181f ;  /* 0x0000181f000b7802 */ /* 0x000fe20000000f00 */
[----:B------:R-:W-:Y:S01]  /*237f0*/  IMAD.MOV.U32 R12, RZ, RZ, RZ ;  /* 0x000000ffff0c7224 */ /* 0x000fe200078e00ff */
[----:B------:R-:W-:Y:S01]  /*23800*/  @P0 LEA R8, R5, R22, 0x1 ;  /* 0x0000001605080211 */ /* 0x000fe200078e08ff */
[----:B------:R-:W-:Y:S02]  /*23810*/  IMAD.MOV.U32 R15, RZ, RZ, -0x1 ;  /* 0xffffffffff0f7424 */ /* 0x000fe400078e00ff */
[----:B------:R-:W-:-:S07]  /*23820*/  IMAD.MOV.U32 R2, RZ, RZ, R14 ;  /* 0x000000ffff027224 */ /* 0x000fce00078e000e */
[----:B------:R-:W-:Y:S05]  /*23830*/  WARPSYNC.COLLECTIVE R15, `(.L_x_3415) ;  /* 0x000000000f087348 */ /* 0x000fea0003c00000 */
[----:B------:R0:W1:Y:S02]  /*23840*/  SHFL.IDX P6, R14, R13, R12, R11 ;  /* 0x0000000c0d0e7389 */ /* 0x00006400000c000b */
[----:B01----:R-:W-:Y:S01]  /*23850*/  ENDCOLLECTIVE ;  /* 0x000000000000791b */ /* 0x003fe20003800000 */
.L_x_3415:
[----:B------:R-:W-:Y:S02]  /*23860*/  IMAD.MOV.U32 R13, RZ, RZ, R0 ;  /* 0x000000ffff0d7224 */ /* 0x000fe400078e0000 */
[----:B------:R-:W-:Y:S02]  /*23870*/  IMAD.MOV.U32 R12, RZ, RZ, 0x1 ;  /* 0x00000001ff0c7424 */ /* 0x000fe400078e00ff */
[----:B------:R-:W-:-:S07]  /*23880*/  IMAD.MOV.U32 R3, RZ, RZ, R14 ;  /* 0x000000ffff037224 */ /* 0x000fce00078e000e */
[----:B------:R-:W-:Y:S05]  /*23890*/  WARPSYNC.COLLECTIVE R15, `(.L_x_3416) ;  /* 0x000000000f087348 */ /* 0x000fea0003c00000 */
[----:B------:R0:W1:Y:S02]  /*238a0*/  SHFL.IDX P6, R14, R13, R12, R11 ;  /* 0x0000000c0d0e7389 */ /* 0x00006400000c000b */
[----:B01----:R-:W-:Y:S01]  /*238b0*/  ENDCOLLECTIVE ;  /* 0x000000000000791b */ /* 0x003fe20003800000 */
.L_x_3416:
        /* <DEDUP_REMOVED lines=16> */
.L_x_3417:
[----:B------:R-:W-:Y:S01]  /*239c0*/  @P0 IMAD R8, R5, 0x2, R22 ;  /* 0x0000000205080824 */ /* 0x000fe200078e0216 */
[----:B------:R-:W-:Y:S01]  /*239d0*/  MOV R13, R0 ;  /* 0x00000000000d7202 */ /* 0x000fe20000000f00 */
[----:B------:R-:W-:Y:S02]  /*239e0*/  IMAD.MOV.U32 R12, RZ, RZ, 0x2 ;  /* 0x00000002ff0c7424 */ /* 0x000fe400078e00ff */
[----:B------:R-:W-:-:S07]  /*239f0*/  IMAD.MOV.U32 R3, RZ, RZ, R14 ;  /* 0x000000ffff037224 */ /* 0x000fce00078e000e */
[----:B------:R-:W-:Y:S05]  /*23a00*/  WARPSYNC.COLLECTIVE R15, `(.L_x_3418) ;  /* 0x000000000f087348 */ /* 0x000fea0003c00000 */
[----:B------:R0:W1:Y:S02]  /*23a10*/  SHFL.IDX P6, R14, R13, R12, R11 ;  /* 0x0000000c0d0e7389 */ /* 0x00006400000c000b */
[----:B01----:R-:W-:Y:S01]  /*23a20*/  ENDCOLLECTIVE ;  /* 0x000000000000791b */ /* 0x003fe20003800000 */
.L_x_3418:
        /* <DEDUP_REMOVED lines=16> */
.L_x_3419:
[----:B------:R-:W-:Y:S02]  /*23b30*/  @P0 IMAD R8, R5, 0x2, R22 ;  /* 0x0000000205080824 */ /* 0x000fe400078e0216 */
[----:B------:R-:W-:Y:S01]  /*23b40*/  IMAD.MOV.U32 R13, RZ, RZ, R0 ;  /* 0x000000ffff0d7224 */ /* 0x000fe200078e0000 */
[----:B------:R-:W-:Y:S02]  /*23b50*/  MOV R12, 0x3 ;  /* 0x00000003000c7802 */ /* 0x000fe40000000f00 */
[----:B------:R-:W-:-:S07]  /*23b60*/  MOV R3, R14 ;  /* 0x0000000e00037202 */ /* 0x000fce0000000f00 */
[----:B------:R-:W-:Y:S05]  /*23b70*/  WARPSYNC.COLLECTIVE R15, `(.L_x_3420) ;  /* 0x000000000f087348 */ /* 0x000fea0003c00000 */
[----:B------:R0:W1:Y:S02]  /*23b80*/  SHFL.IDX P6, R14, R13, R12, R11 ;  /* 0x0000000c0d0e7389 */ /* 0x00006400000c000b */
[----:B01----:R-:W-:Y:S01]  /*23b90*/  ENDCOLLECTIVE ;  /* 0x000000000000791b */ /* 0x003fe20003800000 */
.L_x_3420:
        /* <DEDUP_REMOVED lines=16> */
.L_x_3421:
[----:B------:R-:W-:Y:S02]  /*23ca0*/  @P0 IMAD R8, R5, 0x2, R22 ;  /* 0x0000000205080824 */ /* 0x000fe400078e0216 */
[----:B------:R-:W-:Y:S02]  /*23cb0*/  IMAD.MOV.U32 R13, RZ, RZ, R0 ;  /* 0x000000ffff0d7224 */ /* 0x000fe400078e0000 */
[----:B------:R-:W-:Y:S02]  /*23cc0*/  IMAD.MOV.U32 R12, RZ, RZ, 0x4 ;  /* 0x00000004ff0c7424 */ /* 0x000fe400078e00ff */
[----:B------:R-:W-:-:S07]  /*23cd0*/  IMAD.MOV.U32 R3, RZ, RZ, R14 ;  /* 0x000000ffff037224 */ /* 0x000fce00078e000e */
[----:B------:R-:W-:Y:S05]  /*23ce0*/  WARPSYNC.COLLECTIVE R15, `(.L_x_3422) ;  /* 0x000000000f087348 */ /* 0x000fea0003c00000 */
[----:B------:R0:W1:Y:S02]  /*23cf0*/  SHFL.IDX P6, R14, R13, R12, R11 ;  /* 0x0000000c0d0e7389 */ /* 0x00006400000c000b */
[----:B01----:R-:W-:Y:S01]  /*23d00*/  ENDCOLLECTIVE ;  /* 0x000000000000791b */ /* 0x003fe20003800000 */
.L_x_3422:
        /* <DEDUP_REMOVED lines=16> */
.L_x_3423:
[----:B------:R-:W-:Y:S01]  /*23e10*/  @P0 LEA R8, R5, R22, 0x1 ;  /* 0x0000001605080211 */ /* 0x000fe200078e08ff */
[----:B------:R-:W-:Y:S02]  /*23e20*/  IMAD.MOV.U32 R13, RZ, RZ, R0 ;  /* 0x000000ffff0d7224 */ /* 0x000fe400078e0000 */
[----:B------:R-:W-:Y:S02]  /*23e30*/  IMAD.MOV.U32 R12, RZ, RZ, 0x5 ;  /* 0x00000005ff0c7424 */ /* 0x000fe400078e00ff */
[----:B------:R-:W-:-:S07]  /*23e40*/  IMAD.MOV.U32 R3, RZ, RZ, R14 ;  /* 0x000000ffff037224 */ /* 0x000fce00078e000e */
[----:B------:R-:W-:Y:S05]  /*23e50*/  WARPSYNC.COLLECTIVE R15, `(.L_x_3424) ;  /* 0x000000000f087348 */ /* 0x000fea0003c00000 */
[----:B------:R0:W1:Y:S02]  /*23e60*/  SHFL.IDX P6, R14, R13, R12, R11 ;  /* 0x0000000c0d0e7389 */ /* 0x00006400000c000b */
[----:B01----:R-:W-:Y:S01]  /*23e70*/  ENDCOLLECTIVE ;  /* 0x000000000000791b */ /* 0x003fe20003800000 */
.L_x_3424:
        /* <DEDUP_REMOVED lines=16> */
.L_x_3425:
[----:B------:R-:W-:Y:S01]  /*23f80*/  @P0 IMAD R8, R5, 0x2, R22 ;  /* 0x0000000205080824 */ /* 0x000fe200078e0216 */
[----:B------:R-:W-:Y:S01]  /*23f90*/  MOV R13, R0 ;  /* 0x00000000000d7202 */ /* 0x000fe20000000f00 */
[----:B------:R-:W-:Y:S02]  /*23fa0*/  IMAD.MOV.U32 R12, RZ, RZ, 0x6 ;  /* 0x00000006ff0c7424 */ /* 0x000fe400078e00ff */
[----:B------:R-:W-:-:S07]  /*23fb0*/  IMAD.MOV.U32 R3, RZ, RZ, R14 ;  /* 0x000000ffff037224 */ /* 0x000fce00078e000e */
[----:B------:R-:W-:Y:S05]  /*23fc0*/  WARPSYNC.COLLECTIVE R15, `(.L_x_3426) ;  /* 0x000000000f087348 */ /* 0x000fea0003c00000 */
[----:B------:R0:W1:Y:S02]  /*23fd0*/  SHFL.IDX P6, R14, R13, R12, R11 ;  /* 0x0000000c0d0e7389 */ /* 0x00006400000c000b */
[----:B01----:R-:W-:Y:S01]  /*23fe0*/  ENDCOLLECTIVE ;  /* 0x000000000000791b */ /* 0x003fe20003800000 */
.L_x_3426:
        /* <DEDUP_REMOVED lines=16> */
.L_x_3427:
[----:B------:R-:W-:Y:S02]  /*240f0*/  @P0 IMAD R8, R5, 0x2, R22 ;  /* 0x0000000205080824 */ /* 0x000fe400078e0216 */
[----:B------:R-:W-:Y:S01]  /*24100*/  IMAD.MOV.U32 R13, RZ, RZ, R0 ;  /* 0x000000ffff0d7224 */ /* 0x000fe200078e0000 */
[----:B------:R-:W-:Y:S02]  /*24110*/  MOV R12, 0x7 ;  /* 0x00000007000c7802 */ /* 0x000fe40000000f00 */
[----:B------:R-:W-:-:S07]  /*24120*/  MOV R3, R14 ;  /* 0x0000000e00037202 */ /* 0x000fce0000000f00 */
[----:B------:R-:W-:Y:S05]  /*24130*/  WARPSYNC.COLLECTIVE R15, `(.L_x_3428) ;  /* 0x000000000f087348 */ /* 0x000fea0003c00000 */
[----:B------:R0:W1:Y:S02]  /*24140*/  SHFL.IDX P6, R14, R13, R12, R11 ;  /* 0x0000000c0d0e7389 */ /* 0x00006400000c000b */
[----:B01----:R-:W-:Y:S01]  /*24150*/  ENDCOLLECTIVE ;  /* 0x000000000000791b */ /* 0x003fe20003800000 */
.L_x_3428:
[----:B------:R-:W-:-:S05]  /*24160*/  @P0 LEA R3, P1, R31, R3, 0x1 ;  /* 0x000000031f030211 */ /* 0x000fca00078208ff */
[----:B------:R-:W-:-:S05]  /*24170*/  @P0 IMAD.X R2, RZ, RZ, R2, P1 ;  /* 0x000000ffff020224 */ /* 0x000fca00008e0602 */
[----:B------:R-:W-:Y:S01]  /*24180*/  @P0 LOP3.LUT R3, R3, R2, RZ, 0x3c, !PT ;  /* 0x0000000203030212 */ /* 0x000fe200078e3cff */
[----:B------:R-:W-:-:S03]  /*24190*/  IMAD.MOV.U32 R13, RZ, RZ, R4 ;  /* 0x000000ffff0d7224 */ /* 0x000fc600078e0004 */
[----:B------:R-:W-:-:S04]  /*241a0*/  @P0 LOP3.LUT R2, R3, R2, RZ, 0x3c, !PT ;  /* 0x0000000203020212 */ /* 0x000fc800078e3cff */
[----:B------:R-:W-:Y:S01]  /*241b0*/  @P0 LOP3.LUT R3, R3, R2, RZ, 0x3c, !PT ;  /* 0x0000000203030212 */ /* 0x000fe200078e3cff */
[----:B------:R-:W-:-:S04]  /*241c0*/  IMAD.MOV.U32 R0, RZ, RZ, R14 ;  /* 0x000000ffff007224 */ /* 0x000fc800078e000e */
[----:B------:R-:W-:Y:S01]  /*241d0*/  @!PT LDS RZ, [RZ] ;  /* 0x00000000fffff984 */ /* 0x000fe20000000800 */
[----:B------:R-:W-:Y:S01]  /*241e0*/  @!PT LDS RZ, [RZ] ;  /* 0x00000000fffff984 */ /* 0x000fe20000000800 */
[----:B------:R-:W-:Y:S01]  /*241f0*/  @!PT LDS RZ, [RZ] ;  /* 0x00000000fffff984 */ /* 0x000fe20000000800 */
[----:B------:R0:W-:Y:S03]  /*24200*/  @P0 LDGSTS.E.BYPASS.LTC128B.128 [R8+0x1b400], desc[UR42][R2.64], !P3 ;  /* 0x1b40000002080fae */ /* 0x0001e6000d901d6a */
[----:B0-----:R-:W-:Y:S05]  /*24210*/  WARPSYNC.COLLECTIVE R15, `(.L_x_3429) ;  /* 0x000000000f087348 */ /* 0x001fea0003c00000 */
[----:B------:R1:W2:Y:S02]  /*24220*/  SHFL.IDX P6, R14, R13, R12, R11 ;  /* 0x0000000c0d0e7389 */ /* 0x0002a400000c000b */
[----:B012---:R-:W-:Y:S01]  /*24230*/  ENDCOLLECTIVE ;  /* 0x000000000000791b */ /* 0x007fe20003800000 */
.L_x_3429:
[----:B------:R-:W-:Y:S01]  /*24240*/  @!PT LDS RZ, [RZ] ;  /* 0x00000000fffff984 */ /* 0x000fe20000000800 */
[----:B------:R-:W-:Y:S01]  /*24250*/  @!PT LDS RZ, [RZ] ;  /* 0x00000000fffff984 */ /* 0x000fe20000000800 */
[----:B------:R-:W-:Y:S01]  /*24260*/  @!PT LDS RZ, [RZ] ;  /* 0x00000000fffff984 */ /* 0x000fe20000000800 */
[----:B------:R0:W-:Y:S02]  /*24270*/  @P0 LDGSTS.E.BYPASS.LTC128B.128 [R8+0x1f400], desc[UR42][R2.64+0x80], !P2 ;  /* 0x1f40008002080fae */ /* 0x0001e4000d101d6a */
[----:B0-----:R-:W-:Y:S01]  /*24280*/  IMAD.MOV.U32 R2, RZ, RZ, R14 ;  /* 0x000000ffff027224 */ /* 0x001fe200078e000e */
[----:B------:R-:W-:Y:S06]  /*24290*/  BRA `(.L_x_3430) ;  /* 0xffffff8400c07947 */ /* 0x000fec000383ffff */
.L_x_3207:
[----:B------:R-:W-:Y:S01]  /*242a0*/  MOV R13, R4 ;  /* 0x00000004000d7202 */ /* 0x000fe20000000f00 */
        /* <DEDUP_REMOVED lines=8> */
.L_x_3431:
[C---:B------:R-:W-:Y:S01]  /*24330*/  VIADD R6, R17.reuse, 0x10 ;  /* 0x0000001011067836 */ /* 0x040fe20000000000 */
[----:B------:R-:W-:Y:S01]  /*24340*/  ISETP.GE.AND P3, PT, R17, R5, PT ;  /* 0x000000051100720c */ /* 0x000fe20003f66270 */
[----:B------:R-:W-:Y:S01]  /*24350*/  IMAD.MOV.U32 R13, RZ, RZ, R0 ;  /* 0x000000ffff0d7224 */ /* 0x000fe200078e0000 */
[----:B------:R-:W-:-:S11]  /*24360*/  MOV R2, R14 ;  /* 0x0000000e00027202 */ /* 0x000fd60000000f00 */
[----:B------:R-:W-:Y:S05]  /*24370*/  WARPSYNC.COLLECTIVE R15, `(.L_x_3432) ;  /* 0x000000000f087348 */ /* 0x000fea0003c00000 */
[----:B------:R0:W1:Y:S02]  /*24380*/  SHFL.IDX P6, R14, R13, R12, R11 ;  /* 0x0000000c0d0e7389 */ /* 0x00006400000c000b */
[----:B01----:R-:W-:Y:S01]  /*24390*/  ENDCOLLECTIVE ;  /* 0x000000000000791b */ /* 0x003fe20003800000 */
.L_x_3432:
        /* <DEDUP_REMOVED lines=8> */
.L_x_3433:
        /* <DEDUP_REMOVED lines=12> */
.L_x_3434:
        /* <DEDUP_REMOVED lines=8> */
.L_x_3435:
[----:B------:R-:W-:-:S05]  /*24560*/  @!P3 MOV R3, R7 ;  /* 0x000000070003b202 */ /* 0x000fca0000000f00 */
        /* <DEDUP_REMOVED lines=12> */
.L_x_3436:
        /* <DEDUP_REMOVED lines=8> */
.L_x_3437:
        /* <DEDUP_REMOVED lines=13> */
.L_x_3438:
        /* <DEDUP_REMOVED lines=8> */
.L_x_3439:
        /* <DEDUP_REMOVED lines=13> */
.L_x_3440:
        /* <DEDUP_REMOVED lines=8> */
.L_x_3441:
        /* <DEDUP_REMOVED lines=13> */
.L_x_3442:
        /* <DEDUP_REMOVED lines=8> */
.L_x_3443:
[----:B------:R-:W-:-:S05]  /*24aa0*/  @!P3 MOV R3, R7 ;  /* 0x000000070003b202 */ /* 0x000fca0000000f00 */
        /* <DEDUP_REMOVED lines=11> */
.L_x_3444:
        /* <DEDUP_REMOVED lines=8> */
.L_x_3445:
[----:B------:R-:W-:-:S05]  /*24be0*/  @!P3 MOV R3, R7 ;  /* 0x000000070003b202 */ /* 0x000fca0000000f00 */
        /* <DEDUP_REMOVED lines=10> */
.L_x_3446:
[----:B------:R-:W-:Y:S05]  /*24c90*/  BRA `(.L_x_3447) ;  /* 0xffffff8800307947 */ /* 0x000fea000383ffff */
.L_x_3212:
[----:B0-----:R0:W1:Y:S02]  /*24ca0*/  SYNCS.PHASECHK.TRANS64.TRYWAIT P0, [R22+URZ+0x28820], R3 ;  /* 0x02882003160075a7 */ /* 0x001064000800017f */
[----:B-1----:R-:W-:Y:S05]  /*24cb0*/  @!P0 NANOSLEEP.SYNCS 0x989680 ;  /* 0x009896800000895d */ /* 0x002fea0003900000 */
[----:B------:R-:W1:Y:S02]  /*24cc0*/  @!P0 SYNCS.PHASECHK.TRANS64 P0, [R22+URZ+0x28820], R3 ;  /* 0x02882003160085a7 */ /* 0x000e64000800007f */
[----:B-1----:R-:W-:Y:S05]  /*24cd0*/  @!P0 BRA `(.L_x_3212) ;  /* 0xfffffffc00f08947 */ /* 0x002fea000383ffff */
[----:B------:R-:W-:Y:S05]  /*24ce0*/  BRA `(.L_x_3448) ;  /* 0xffffff8800a87947 */ /* 0x000fea000383ffff */
.L_x_3217:
[----:B0-----:R0:W1:Y:S02]  /*24cf0*/  SYNCS.PHASECHK.TRANS64.TRYWAIT P0, [R6+URZ+0x28840], R3 ;  /* 0x02884003060075a7 */ /* 0x001064000800017f */
[----:B-1----:R-:W-:Y:S05]  /*24d00*/  @!P0 NANOSLEEP.SYNCS 0x989680 ;  /* 0x009896800000895d */ /* 0x002fea0003900000 */
[----:B------:R-:W1:Y:S02]  /*24d10*/  @!P0 SYNCS.PHASECHK.TRANS64 P0, [R6+URZ+0x28840], R3 ;  /* 0x02884003060085a7 */ /* 0x000e64000800007f */
[----:B-1----:R-:W-:Y:S05]  /*24d20*/  @!P0 BRA `(.L_x_3217) ;  /* 0xfffffffc00f08947 */ /* 0x002fea000383ffff */
[----:B------:R-:W-:Y:S05]  /*24d30*/  BRA `(.L_x_3449) ;  /* 0xffffff8c00707947 */ /* 0x000fea000383ffff */
.L_x_3218:
        /* <DEDUP_REMOVED lines=8> */
.L_x_3451:
[----:B------:R-:W-:Y:S05]  /*24dc0*/  BSYNC B1 ;  /* 0x0000000000017941 */ /* 0x000fea0003800000 */
.L_x_3450:
[----:B------:R-:W-:Y:S01]  /*24dd0*/  IMAD.MOV.U32 R13, RZ, RZ, R7 ;  /* 0x000000ffff0d7224 */ /* 0x000fe200078e0007 */
[----:B------:R-:W-:Y:S01]  /*24de0*/  MOV R11, 0x181f ;  /* 0x0000181f000b7802 */ /* 0x000fe20000000f00 */
[----:B------:R-:W-:Y:S02]  /*24df0*/  IMAD.MOV.U32 R12, RZ, RZ, RZ ;  /* 0x000000ffff0c7224 */ /* 0x000fe400078e00ff */
[----:B------:R-:W-:Y:S02]  /*24e00*/  IMAD.MOV.U32 R15, RZ, RZ, -0x1 ;  /* 0xffffffffff0f7424 */ /* 0x000fe400078e00ff */
[----:B------:R-:W-:Y:S02]  /*24e10*/  IMAD.MOV.U32 R3, RZ, RZ, R14 ;  /* 0x000000ffff037224 */ /* 0x000fe400078e000e */
[----:B------:R-:W-:-:S07]  /*24e20*/  IMAD.SHL.U32 R5, R31, 0x2, RZ ;  /* 0x000000021f057824 */ /* 0x000fce00078e00ff */
[----:B------:R-:W-:Y:S05]  /*24e30*/  WARPSYNC.COLLECTIVE R15, `(.L_x_3452) ;  /* 0x000000000f087348 */ /* 0x000fea0003c00000 */
[----:B------:R0:W1:Y:S02]  /*24e40*/  SHFL.IDX P6, R14, R13, R12, R11 ;  /* 0x0000000c0d0e7389 */ /* 0x00006400000c000b */
[----:B01----:R-:W-:Y:S01]  /*24e50*/  ENDCOLLECTIVE ;  /* 0x000000000000791b */ /* 0x003fe20003800000 */
.L_x_3452:
[----:B------:R-:W-:Y:S02]  /*24e60*/  IMAD R8, R8, 0x2, R22 ;  /* 0x0000000208087824 */ /* 0x000fe400078e0216 */
[----:B------:R-:W-:Y:S02]  /*24e70*/  IMAD.MOV.U32 R13, RZ, RZ, R9 ;  /* 0x000000ffff0d7224 */ /* 0x000fe400078e0009 */
[----:B------:R-:W-:Y:S02]  /*24e80*/  IMAD.MOV.U32 R12, RZ, RZ, 0x1 ;  /* 0x00000001ff0c7424 */ /* 0x000fe400078e00ff */
[----:B------:R-:W-:-:S07]  /*24e90*/  IMAD.MOV.U32 R2, RZ, RZ, R14 ;  /* 0x000000ffff027224 */ /* 0x000fce00078e000e */
[----:B------:R-:W-:Y:S05]  /*24ea0*/  WARPSYNC.COLLECTIVE R15, `(.L_x_3453) ;  /* 0x000000000f087348 */ /* 0x000fea0003c00000 */
[----:B------:R0:W1:Y:S02]  /*24eb0*/  SHFL.IDX P6, R14, R13, R12, R11 ;  /* 0x0000000c0d0e7389 */ /* 0x00006400000c000b */
[----:B01----:R-:W-:Y:S01]  /*24ec0*/  ENDCOLLECTIVE ;  /* 0x000000000000791b */ /* 0x003fe20003800000 */
.L_x_3453:
        /* <DEDUP_REMOVED lines=8> */
[----:B0-----:R-:W-:-:S07]  /*24f50*/  MOV R3, R14 ;  /* 0x0000000e00037202 */ /* 0x001fce0000000f00 */
[----:B------:R-:W-:Y:S05]  /*24f60*/  WARPSYNC.COLLECTIVE R15, `(.L_x_3454) ;  /* 0x000000000f087348 */ /* 0x000fea0003c00000 */
[----:B------:R0:W1:Y:S02]  /*24f70*/  SHFL.IDX P6, R14, R13, R12, R11 ;  /* 0x0000000c0d0e7389 */ /* 0x00006400000c000b */
[----:B01----:R-:W-:Y:S01]  /*24f80*/  ENDCOLLECTIVE ;  /* 0x000000000000791b */ /* 0x003fe20003800000 */
.L_x_3454:
[----:B------:R-:W-:Y:S01]  /*24f90*/  MOV R13, R9 ;  /* 0x00000009000d7202 */ /* 0x000fe20000000f00 */
[----:B------:R-:W-:Y:S02]  /*24fa0*/  IMAD.MOV.U32 R12, RZ, RZ, 0x2 ;  /* 0x00000002ff0c7424 */ /* 0x000fe400078e00ff */
[----:B------:R-:W-:-:S07]  /*24fb0*/  IMAD.MOV.U32 R2, RZ, RZ, R14 ;  /* 0x000000ffff027224 */ /* 0x000fce00078e000e */
[----:B------:R-:W-:Y:S05]  /*24fc0*/  WARPSYNC.COLLECTIVE R15, `(.L_x_3455) ;  /* 0x000000000f087348 */ /* 0x000fea0003c00000 */
[----:B------:R0:W1:Y:S02]  /*24fd0*/  SHFL.IDX P6, R14, R13, R12, R11 ;  /* 0x0000000c0d0e7389 */ /* 0x00006400000c000b */
[----:B01----:R-:W-:Y:S01]  /*24fe0*/  ENDCOLLECTIVE ;  /* 0x000000000000791b */ /* 0x003fe20003800000 */
.L_x_3455:
        /* <DEDUP_REMOVED lines=12> */
.L_x_3456:
[----:B------:R-:W-:Y:S02]  /*250b0*/  IMAD.MOV.U32 R13, RZ, RZ, R9 ;  /* 0x000000ffff0d7224 */ /* 0x000fe400078e0009 */
[----:B------:R-:W-:Y:S01]  /*250c0*/  IMAD.MOV.U32 R12, RZ, RZ, 0x3 ;  /* 0x00000003ff0c7424 */ /* 0x000fe200078e00ff */
[----:B------:R-:W-:-:S07]  /*250d0*/  MOV R2, R14 ;  /* 0x0000000e00027202 */ /* 0x000fce0000000f00 */
[----:B------:R-:W-:Y:S05]  /*250e0*/  WARPSYNC.COLLECTIVE R15, `(.L_x_3457) ;  /* 0x000000000f087348 */ /* 0x000fea0003c00000 */
[----:B------:R0:W1:Y:S02]  /*250f0*/  SHFL.IDX P6, R14, R13, R12, R11 ;  /* 0x0000000c0d0e7389 */ /* 0x00006400000c000b */
[----:B01----:R-:W-:Y:S01]  /*25100*/  ENDCOLLECTIVE ;  /* 0x000000000000791b */ /* 0x003fe20003800000 */
.L_x_3457:
        /* <DEDUP_REMOVED lines=12> */
.L_x_3458:
[----:B------:R-:W-:Y:S01]  /*251d0*/  MOV R13, R9 ;  /* 0x00000009000d7202 */ /* 0x000fe20000000f00 */
[----:B------:R-:W-:Y:S02]  /*251e0*/  IMAD.MOV.U32 R12, RZ, RZ, 0x4 ;  /* 0x00000004ff0c7424 */ /* 0x000fe400078e00ff */
[----:B------:R-:W-:-:S07]  /*251f0*/  IMAD.MOV.U32 R2, RZ, RZ, R14 ;  /* 0x000000ffff027224 */ /* 0x000fce00078e000e */
[----:B------:R-:W-:Y:S05]  /*25200*/  WARPSYNC.COLLECTIVE R15, `(.L_x_3459) ;  /* 0x000000000f087348 */ /* 0x000fea0003c00000 */
[----:B------:R0:W1:Y:S02]  /*25210*/  SHFL.IDX P6, R14, R13, R12, R11 ;  /* 0x0000000c0d0e7389 */ /* 0x00006400000c000b */
[----:B01----:R-:W-:Y:S01]  /*25220*/  ENDCOLLECTIVE ;  /* 0x000000000000791b */ /* 0x003fe20003800000 */
.L_x_3459:
        /* <DEDUP_REMOVED lines=12> */
.L_x_3460:
[----:B------:R-:W-:Y:S02]  /*252f0*/  IMAD.MOV.U32 R13, RZ, RZ, R9 ;  /* 0x000000ffff0d7224 */ /* 0x000fe400078e0009 */
[----:B------:R-:W-:Y:S01]  /*25300*/  IMAD.MOV.U32 R12, RZ, RZ, 0x5 ;  /* 0x00000005ff0c7424 */ /* 0x000fe200078e00ff */
[----:B------:R-:W-:-:S07]  /*25310*/  MOV R2, R14 ;  /* 0x0000000e00027202 */ /* 0x000fce0000000f00 */
[----:B------:R-:W-:Y:S05]  /*25320*/  WARPSYNC.COLLECTIVE R15, `(.L_x_3461) ;  /* 0x000000000f087348 */ /* 0x000fea0003c00000 */
[----:B------:R0:W1:Y:S02]  /*25330*/  SHFL.IDX P6, R14, R13, R12, R11 ;  /* 0x0000000c0d0e7389 */ /* 0x00006400000c000b */
[----:B01----:R-:W-:Y:S01]  /*25340*/  ENDCOLLECTIVE ;  /* 0x000000000000791b */ /* 0x003fe20003800000 */
.L_x_3461:
        /* <DEDUP_REMOVED lines=12> */
.L_x_3462:
[----:B------:R-:W-:Y:S01]  /*25410*/  MOV R13, R9 ;  /* 0x00000009000d7202 */ /* 0x000fe20000000f00 */
[----:B------:R-:W-:Y:S02]  /*25420*/  IMAD.MOV.U32 R12, RZ, RZ, 0x6 ;  /* 0x00000006ff0c7424 */ /* 0x000fe400078e00ff */
[----:B------:R-:W-:-:S07]  /*25430*/  IMAD.MOV.U32 R2, RZ, RZ, R14 ;  /* 0x000000ffff027224 */ /* 0x000fce00078e000e */
[----:B------:R-:W-:Y:S05]  /*25440*/  WARPSYNC.COLLECTIVE R15, `(.L_x_3463) ;  /* 0x000000000f087348 */ /* 0x000fea0003c00000 */
[----:B------:R0:W1:Y:S02]  /*25450*/  SHFL.IDX P6, R14, R13, R12, R11 ;  /* 0x0000000c0d0e7389 */ /* 0x00006400000c000b */
[----:B01----:R-:W-:Y:S01]  /*25460*/  ENDCOLLECTIVE ;  /* 0x000000000000791b */ /* 0x003fe20003800000 */
.L_x_3463:
        /* <DEDUP_REMOVED lines=12> */
.L_x_3464:
[----:B------:R-:W-:Y:S02]  /*25530*/  IMAD.MOV.U32 R13, RZ, RZ, R9 ;  /* 0x000000ffff0d7224 */ /* 0x000fe400078e0009 */
[----:B------:R-:W-:Y:S01]  /*25540*/  IMAD.MOV.U32 R12, RZ, RZ, 0x7 ;  /* 0x00000007ff0c7424 */ /* 0x000fe200078e00ff */
[----:B------:R-:W-:-:S07]  /*25550*/  MOV R2, R14 ;  /* 0x0000000e00027202 */ /* 0x000fce0000000f00 */
[----:B------:R-:W-:Y:S05]  /*25560*/  WARPSYNC.COLLECTIVE R15, `(.L_x_3465) ;  /* 0x000000000f087348 */ /* 0x000fea0003c00000 */
[----:B------:R0:W1:Y:S02]  /*25570*/  SHFL.IDX P6, R14, R13, R12, R11 ;  /* 0x0000000c0d0e7389 */ /* 0x00006400000c000b */
[----:B01----:R-:W-:Y:S01]  /*25580*/  ENDCOLLECTIVE ;  /* 0x000000000000791b */ /* 0x003fe20003800000 */
.L_x_3465:
        /* <DEDUP_REMOVED lines=12> */
.L_x_3466:
[----:B------:R-:W-:Y:S01]  /*25650*/  IMAD.MOV.U32 R2, RZ, RZ, R14 ;  /* 0x000000ffff027224 */ /* 0x000fe200078e000e */
[----:B------:R-:W-:Y:S06]  /*25660*/  BRA `(.L_x_3467) ;  /* 0xffffff88003c7947 */ /* 0x000fec000383ffff */
.L_x_3223:
[----:B-1----:R1:W2:Y:S02]  /*25670*/  SYNCS.PHASECHK.TRANS64.TRYWAIT P0, [R6+URZ+0x28860], R2 ;  /* 0x02886002060075a7 */ /* 0x0022a4000800017f */
[----:B--2---:R-:W-:Y:S05]  /*25680*/  @!P0 NANOSLEEP.SYNCS 0x989680 ;  /* 0x009896800000895d */ /* 0x004fea0003900000 */
[----:B------:R-:W2:Y:S02]  /*25690*/  @!P0 SYNCS.PHASECHK.TRANS64 P0, [R6+URZ+0x28860], R2 ;  /* 0x02886002060085a7 */ /* 0x000ea4000800007f */
[----:B--2---:R-:W-:Y:S05]  /*256a0*/  @!P0 BRA `(.L_x_3223) ;  /* 0xfffffffc00f08947 */ /* 0x004fea000383ffff */
[----:B------:R-:W-:Y:S05]  /*256b0*/  BRA `(.L_x_3468) ;  /* 0xffffff8800987947 */ /* 0x000fea000383ffff */
.L_x_3224:
        /* <DEDUP_REMOVED lines=8> */
.L_x_3470:
[----:B------:R-:W-:Y:S05]  /*25740*/  BSYNC B1 ;  /* 0x0000000000017941 */ /* 0x000fea0003800000 */
.L_x_3469:
[----:B------:R-:W-:Y:S01]  /*25750*/  MOV R13, R23 ;  /* 0x00000017000d7202 */ /* 0x000fe20000000f00 */
        /* <DEDUP_REMOVED lines=8> */
.L_x_3471:
[----:B------:R-:W-:Y:S01]  /*257e0*/  IMAD.MOV.U32 R13, RZ, RZ, R24 ;  /* 0x000000ffff0d7224 */ /* 0x000fe200078e0018 */
[----:B------:R-:W-:Y:S02]  /*257f0*/  MOV R12, 0x1 ;  /* 0x00000001000c7802 */ /* 0x000fe40000000f00 */
[----:B------:R-:W-:-:S07]  /*25800*/  MOV R2, R14 ;  /* 0x0000000e00027202 */ /* 0x000fce0000000f00 */
[----:B------:R-:W-:Y:S05]  /*25810*/  WARPSYNC.COLLECTIVE R15, `(.L_x_3472) ;  /* 0x000000000f087348 */ /* 0x000fea0003c00000 */
[----:B------:R0:W1:Y:S02]  /*25820*/  SHFL.IDX P6, R14, R13, R12, R11 ;  /* 0x0000000c0d0e7389 */ /* 0x00006400000c000b */
[----:B01----:R-:W-:Y:S01]  /*25830*/  ENDCOLLECTIVE ;  /* 0x000000000000791b */ /* 0x003fe20003800000 */
.L_x_3472:
        /* <DEDUP_REMOVED lines=14> */
.L_x_3473:
[----:B------:R-:W-:Y:S02]  /*25920*/  IMAD.MOV.U32 R13, RZ, RZ, R24 ;  /* 0x000000ffff0d7224 */ /* 0x000fe400078e0018 */
[----:B------:R-:W-:Y:S02]  /*25930*/  IMAD.MOV.U32 R12, RZ, RZ, 0x2 ;  /* 0x00000002ff0c7424 */ /* 0x000fe400078e00ff */
[----:B------:R-:W-:-:S07]  /*25940*/  IMAD.MOV.U32 R2, RZ, RZ, R14 ;  /* 0x000000ffff027224 */ /* 0x000fce00078e000e */
[----:B------:R-:W-:Y:S05]  /*25950*/  WARPSYNC.COLLECTIVE R15, `(.L_x_3474) ;  /* 0x000000000f087348 */ /* 0x000fea0003c00000 */
[----:B------:R0:W1:Y:S02]  /*25960*/  SHFL.IDX P6, R14, R13, R12, R11 ;  /* 0x0000000c0d0e7389 */ /* 0x00006400000c000b */
[----:B01----:R-:W-:Y:S01]  /*25970*/  ENDCOLLECTIVE ;  /* 0x000000000000791b */ /* 0x003fe20003800000 */
.L_x_3474:
[----:B------:R-:W-:-:S04]  /*25980*/  IADD3 R2, P0, R2, R5, RZ ;  /* 0x0000000502027210 */ /* 0x000fc80007f1e0ff */
[----:B------:R-:W-:Y:S02]  /*25990*/  IADD3.X R3, RZ, R3, RZ, P0, !PT ;  /* 0x00000003ff037210 */ /* 0x000fe400007fe4ff */
[----:B------:R-:W-:Y:S02]  /*259a0*/  ISETP.LT.OR P0, PT, R8, 0x11, P2 ;  /* 0x000000110800780c */ /* 0x000fe40001701670 */
[----:B------:R-:W-:-:S11]  /*259b0*/  MOV R13, R23 ;  /* 0x00000017000d7202 */ /* 0x000fd60000000f00 */
        /* <DEDUP_REMOVED lines=10> */
.L_x_3475:
[----:B------:R-:W-:Y:S01]  /*25a60*/  IMAD.MOV.U32 R13, RZ, RZ, R24 ;  /* 0x000000ffff0d7224 */ /* 0x000fe200078e0018 */
[----:B------:R-:W-:Y:S01]  /*25a70*/  MOV R12, 0x3 ;  /* 0x00000003000c7802 */ /* 0x000fe20000000f00 */
[----:B------:R-:W-:-:S07]  /*25a80*/  IMAD.MOV.U32 R2, RZ, RZ, R14 ;  /* 0x000000ffff027224 */ /* 0x000fce00078e000e */
[----:B------:R-:W-:Y:S05]  /*25a90*/  WARPSYNC.COLLECTIVE R15, `(.L_x_3476) ;  /* 0x000000000f087348 */ /* 0x000fea0003c00000 */
[----:B------:R0:W1:Y:S02]  /*25aa0*/  SHFL.IDX P6, R14, R13, R12, R11 ;  /* 0x0000000c0d0e7389 */ /* 0x00006400000c000b */
[----:B01----:R-:W-:Y:S01]  /*25ab0*/  ENDCOLLECTIVE ;  /* 0x000000000000791b */ /* 0x003fe20003800000 */
.L_x_3476:
        /* <DEDUP_REMOVED lines=14> */
.L_x_3477:
[----:B------:R-:W-:Y:S02]  /*25ba0*/  IMAD.MOV.U32 R13, RZ, RZ, R24 ;  /* 0x000000ffff0d7224 */ /* 0x000fe400078e0018 */
[----:B------:R-:W-:Y:S02]  /*25bb0*/  IMAD.MOV.U32 R12, RZ, RZ, 0x4 ;  /* 0x00000004ff0c7424 */ /* 0x000fe400078e00ff */
[----:B------:R-:W-:-:S07]  /*25bc0*/  IMAD.MOV.U32 R2, RZ, RZ, R14 ;  /* 0x000000ffff027224 */ /* 0x000fce00078e000e */
[----:B------:R-:W-:Y:S05]  /*25bd0*/  WARPSYNC.COLLECTIVE R15, `(.L_x_3478) ;  /* 0x000000000f087348 */ /* 0x000fea0003c00000 */
[----:B------:R0:W1:Y:S02]  /*25be0*/  SHFL.IDX P6, R14, R13, R12, R11 ;  /* 0x0000000c0d0e7389 */ /* 0x00006400000c000b */
[----:B01----:R-:W-:Y:S01]  /*25bf0*/  ENDCOLLECTIVE ;  /* 0x000000000000791b */ /* 0x003fe20003800000 */
.L_x_3478:
        /* <DEDUP_REMOVED lines=14> */
.L_x_3479:
[----:B------:R-:W-:Y:S01]  /*25ce0*/  IMAD.MOV.U32 R13, RZ, RZ, R24 ;  /* 0x000000ffff0d7224 */ /* 0x000fe200078e0018 */
[----:B------:R-:W-:Y:S01]  /*25cf0*/  MOV R12, 0x5 ;  /* 0x00000005000c7802 */ /* 0x000fe20000000f00 */
[----:B------:R-:W-:-:S07]  /*25d00*/  IMAD.MOV.U32 R2, RZ, RZ, R14 ;  /* 0x000000ffff027224 */ /* 0x000fce00078e000e */
[----:B------:R-:W-:Y:S05]  /*25d10*/  WARPSYNC.COLLECTIVE R15, `(.L_x_3480) ;  /* 0x000000000f087348 */ /* 0x000fea0003c00000 */
[----:B------:R0:W1:Y:S02]  /*25d20*/  SHFL.IDX P6, R14, R13, R12, R11 ;  /* 0x0000000c0d0e7389 */ /* 0x00006400000c000b */
[----:B01----:R-:W-:Y:S01]  /*25d30*/  ENDCOLLECTIVE ;  /* 0x000000000000791b */ /* 0x003fe20003800000 */
.L_x_3480:
        /* <DEDUP_REMOVED lines=14> */
.L_x_3481:
[----:B------:R-:W-:Y:S02]  /*25e20*/  IMAD.MOV.U32 R13, RZ, RZ, R24 ;  /* 0x000000ffff0d7224 */ /* 0x000fe400078e0018 */
[----:B------:R-:W-:Y:S02]  /*25e30*/  IMAD.MOV.U32 R12, RZ, RZ, 0x6 ;  /* 0x00000006ff0c7424 */ /* 0x000fe400078e00ff */
[----:B------:R-:W-:-:S07]  /*25e40*/  IMAD.MOV.U32 R2, RZ, RZ, R14 ;  /* 0x000000ffff027224 */ /* 0x000fce00078e000e */
[----:B------:R-:W-:Y:S05]  /*25e50*/  WARPSYNC.COLLECTIVE R15, `(.L_x_3482) ;  /* 0x000000000f087348 */ /* 0x000fea0003c00000 */
[----:B------:R0:W1:Y:S02]  /*25e60*/  SHFL.IDX P6, R14, R13, R12, R11 ;  /* 0x0000000c0d0e7389 */ /* 0x00006400000c000b */
[----:B01----:R-:W-:Y:S01]  /*25e70*/  ENDCOLLECTIVE ;  /* 0x000000000000791b */ /* 0x003fe20003800000 */
.L_x_3482:
        /* <DEDUP_REMOVED lines=14> */
.L_x_3483:
[----:B------:R-:W-:Y:S01]  /*25f60*/  IMAD.MOV.U32 R13, RZ, RZ, R24 ;  /* 0x000000ffff0d7224 */ /* 0x000fe200078e0018 */
[----:B------:R-:W-:Y:S01]  /*25f70*/  MOV R12, 0x7 ;  /* 0x00000007000c7802 */ /* 0x000fe20000000f00 */
[----:B------:R-:W-:-:S07]  /*25f80*/  IMAD.MOV.U32 R2, RZ, RZ, R14 ;  /* 0x000000ffff027224 */ /* 0x000fce00078e000e */
[----:B------:R-:W-:Y:S05]  /*25f90*/  WARPSYNC.COLLECTIVE R15, `(.L_x_3484) ;  /* 0x000000000f087348 */ /* 0x000fea0003c00000 */
[----:B------:R0:W1:Y:S02]  /*25fa0*/  SHFL.IDX P6, R14, R13, R12, R11 ;  /* 0x0000000c0d0e7389 */ /* 0x00006400000c000b */
[----:B01----:R-:W-:Y:S01]  /*25fb0*/  ENDCOLLECTIVE ;  /* 0x000000000000791b */ /* 0x003fe20003800000 */
.L_x_3484:
        /* <DEDUP_REMOVED lines=13> */
.L_x_3485:
[----:B------:R-:W-:Y:S01]  /*26090*/  @!PT LDS RZ, [RZ] ;  /* 0x00000000fffff984 */ /* 0x000fe20000000800 */
[----:B------:R-:W-:Y:S01]  /*260a0*/  @!PT LDS RZ, [RZ] ;  /* 0x00000000fffff984 */ /* 0x000fe20000000800 */
[----:B------:R-:W-:Y:S01]  /*260b0*/  @!PT LDS RZ, [RZ] ;  /* 0x00000000fffff984 */ /* 0x000fe20000000800 */
[----:B------:R1:W-:Y:S01]  /*260c0*/  LDGSTS.E.BYPASS.LTC128B.128 [R7+0x7400], desc[UR42][R2.64+0x80], !P0 ;  /* 0x0740008002077fae */ /* 0x0003e2000c101d6a */
[----:B------:R-:W-:Y:S05]  /*260d0*/  BRA `(.L_x_3486) ;  /* 0xffffff8400207947 */ /* 0x000fea000383ffff */
.L_x_3232:
[----:B0-----:R0:W1:Y:S02]  /*260e0*/  SYNCS.PHASECHK.TRANS64.TRYWAIT P0, [R0+URZ+0x28860], R3 ;  /* 0x02886003000075a7 */ /* 0x001064000800017f */
[----:B-1----:R-:W-:Y:S05]  /*260f0*/  @!P0 NANOSLEEP.SYNCS 0x989680 ;  /* 0x009896800000895d */ /* 0x002fea0003900000 */
[----:B------:R-:W1:Y:S02]  /*26100*/  @!P0 SYNCS.PHASECHK.TRANS64 P0, [R0+URZ+0x28860], R3 ;  /* 0x02886003000085a7 */ /* 0x000e64000800007f */
[----:B-1----:R-:W-:Y:S05]  /*26110*/  @!P0 BRA `(.L_x_3232) ;  /* 0xfffffffc00f08947 */ /* 0x002fea000383ffff */
[----:B------:R-:W-:Y:S05]  /*26120*/  BRA `(.L_x_3487) ;  /* 0xffffff8800347947 */ /* 0x000fea000383ffff */
.L_x_3233:
        /* <DEDUP_REMOVED lines=8> */
.L_x_3489:
[----:B------:R-:W-:Y:S05]  /*261b0*/  BSYNC B0 ;  /* 0x0000000000007941 */ /* 0x000fea0003800000 */
.L_x_3488:
[----:B------:R-:W-:Y:S01]  /*261c0*/  MOV R13, R23 ;  /* 0x00000017000d7202 */ /* 0x000fe20000000f00 */
[----:B------:R-:W-:Y:S01]  /*261d0*/  IMAD.MOV.U32 R12, RZ, RZ, RZ ;  /* 0x000000ffff0c7224 */ /* 0x000fe200078e00ff */
[----:B------:R-:W-:Y:S01]  /*261e0*/  SHF.L.U32 R5, R31, 0x1, RZ ;  /* 0x000000011f057819 */ /* 0x000fe200000006ff */
[----:B------:R-:W-:Y:S02]  /*261f0*/  IMAD.MOV.U32 R11, RZ, RZ, 0x181f ;  /* 0x0000181fff0b7424 */ /* 0x000fe400078e00ff */
[----:B------:R-:W-:Y:S02]  /*26200*/  IMAD.MOV.U32 R15, RZ, RZ, -0x1 ;  /* 0xffffffffff0f7424 */ /* 0x000fe400078e00ff */
[----:B------:R-:W-:Y:S02]  /*26210*/  IMAD.MOV.U32 R3, RZ, RZ, R14 ;  /* 0x000000ffff037224 */ /* 0x000fe400078e000e */
[----:B------:R-:W-:-:S07]  /*26220*/  IMAD R4, R9, 0x2, R22 ;  /* 0x0000000209047824 */ /* 0x000fce00078e0216 */
[----:B------:R-:W-:Y:S05]  /*26230*/  WARPSYNC.COLLECTIVE R15, `(.L_x_3490) ;  /* 0x000000000f087348 */ /* 0x000fea0003c00000 */
[----:B------:R0:W1:Y:S02]  /*26240*/  SHFL.IDX P6, R14, R13, R12, R11 ;  /* 0x0000000c0d0e7389 */ /* 0x00006400000c000b */
[----:B01----:R-:W-:Y:S01]  /*26250*/  ENDCOLLECTIVE ;  /* 0x000000000000791b */ /* 0x003fe20003800000 */
.L_x_3490:
        /* <DEDUP_REMOVED lines=11> */
.L_x_3491:
        /* <DEDUP_REMOVED lines=13> */
.L_x_3492:
[----:B------:R-:W-:Y:S02]  /*263e0*/  IMAD.MOV.U32 R13, RZ, RZ, R24 ;  /* 0x000000ffff0d7224 */ /* 0x000fe400078e0018 */
[----:B------:R-:W-:Y:S02]  /*263f0*/  IMAD.MOV.U32 R12, RZ, RZ, 0x2 ;  /* 0x00000002ff0c7424 */ /* 0x000fe400078e00ff */
[----:B------:R-:W-:-:S07]  /*26400*/  IMAD.MOV.U32 R10, RZ, RZ, R14 ;  /* 0x000000ffff0a7224 */ /* 0x000fce00078e000e */
[----:B------:R-:W-:Y:S05]  /*26410*/  WARPSYNC.COLLECTIVE R15, `(.L_x_3493) ;  /* 0x000000000f087348 */ /* 0x000fea0003c00000 */
[----:B------:R0:W1:Y:S02]  /*26420*/  SHFL.IDX P6, R14, R13, R12, R11 ;  /* 0x0000000c0d0e7389 */ /* 0x00006400000c000b */
[----:B01----:R-:W-:Y:S01]  /*26430*/  ENDCOLLECTIVE ;  /* 0x000000000000791b */ /* 0x003fe20003800000 */
.L_x_3493:
[----:B------:R-:W-:-:S04]  /*26440*/  IADD3 R2, P2, R10, R5, RZ ;  /* 0x000000050a027210 */ /* 0x000fc80007f5e0ff */
[----:B------:R-:W-:-:S05]  /*26450*/  IADD3.X R3, RZ, R7, RZ, P2, !PT ;  /* 0x00000007ff037210 */ /* 0x000fca00017fe4ff */
        /* <DEDUP_REMOVED lines=12> */
.L_x_3494:
[----:B------:R-:W-:Y:S02]  /*26520*/  IMAD.MOV.U32 R13, RZ, RZ, R24 ;  /* 0x000000ffff0d7224 */ /* 0x000fe400078e0018 */
[----:B------:R-:W-:Y:S01]  /*26530*/  IMAD.MOV.U32 R12, RZ, RZ, 0x3 ;  /* 0x00000003ff0c7424 */ /* 0x000fe200078e00ff */
[----:B------:R-:W-:-:S13]  /*26540*/  IADD3 R2, P2, R14, R5, RZ ;  /* 0x000000050e027210 */ /* 0x000fda0007f5e0ff */
[----:B------:R-:W-:Y:S05]  /*26550*/  WARPSYNC.COLLECTIVE R15, `(.L_x_3495) ;  /* 0x000000000f087348 */ /* 0x000fea0003c00000 */
[----:B------:R0:W1:Y:S02]  /*26560*/  SHFL.IDX P6, R14, R13, R12, R11 ;  /* 0x0000000c0d0e7389 */ /* 0x00006400000c000b */
[----:B01----:R-:W-:Y:S01]  /*26570*/  ENDCOLLECTIVE ;  /* 0x000000000000791b */ /* 0x003fe20003800000 */
.L_x_3495:
        /* <DEDUP_REMOVED lines=13> */
.L_x_3496:
[----:B------:R-:W-:Y:S01]  /*26650*/  IMAD.MOV.U32 R13, RZ, RZ, R24 ;  /* 0x000000ffff0d7224 */ /* 0x000fe200078e0018 */
[----:B------:R-:W-:Y:S02]  /*26660*/  MOV R12, 0x4 ;  /* 0x00000004000c7802 */ /* 0x000fe40000000f00 */
[----:B------:R-:W-:-:S13]  /*26670*/  IADD3 R2, P2, R14, R5, RZ ;  /* 0x000000050e027210 */ /* 0x000fda0007f5e0ff */
[----:B------:R-:W-:Y:S05]  /*26680*/  WARPSYNC.COLLECTIVE R15, `(.L_x_3497) ;  /* 0x000000000f087348 */ /* 0x000fea0003c00000 */
[----:B------:R0:W1:Y:S02]  /*26690*/  SHFL.IDX P6, R14, R13, R12, R11 ;  /* 0x0000000c0d0e7389 */ /* 0x00006400000c000b */
[----:B01----:R-:W-:Y:S01]  /*266a0*/  ENDCOLLECTIVE ;  /* 0x000000000000791b */ /* 0x003fe20003800000 */
.L_x_3497:
        /* <DEDUP_REMOVED lines=13> */
.L_x_3498:
[----:B------:R-:W-:Y:S02]  /*26780*/  IMAD.MOV.U32 R13, RZ, RZ, R24 ;  /* 0x000000ffff0d7224 */ /* 0x000fe400078e0018 */
[----:B------:R-:W-:Y:S02]  /*26790*/  IMAD.MOV.U32 R12, RZ, RZ, 0x5 ;  /* 0x00000005ff0c7424 */ /* 0x000fe400078e00ff */
[----:B------:R-:W-:-:S07]  /*267a0*/  IMAD.MOV.U32 R10, RZ, RZ, R14 ;  /* 0x000000ffff0a7224 */ /* 0x000fce00078e000e */
[----:B------:R-:W-:Y:S05]  /*267b0*/  WARPSYNC.COLLECTIVE R15, `(.L_x_3499) ;  /* 0x000000000f087348 */ /* 0x000fea0003c00000 */
[----:B------:R0:W1:Y:S02]  /*267c0*/  SHFL.IDX P6, R14, R13, R12, R11 ;  /* 0x0000000c0d0e7389 */ /* 0x00006400000c000b */
[----:B01----:R-:W-:Y:S01]  /*267d0*/  ENDCOLLECTIVE ;  /* 0x000000000000791b */ /* 0x003fe20003800000 */
.L_x_3499:
        /* <DEDUP_REMOVED lines=14> */
.L_x_3500:
[----:B------:R-:W-:Y:S02]  /*268c0*/  IMAD.MOV.U32 R13, RZ, RZ, R24 ;  /* 0x000000ffff0d7224 */ /* 0x000fe400078e0018 */
[----:B------:R-:W-:Y:S01]  /*268d0*/  IMAD.MOV.U32 R12, RZ, RZ, 0x6 ;  /* 0x00000006ff0c7424 */ /* 0x000fe200078e00ff */
[----:B------:R-:W-:-:S13]  /*268e0*/  IADD3 R2, P2, R14, R5, RZ ;  /* 0x000000050e027210 */ /* 0x000fda0007f5e0ff */
[----:B------:R-:W-:Y:S05]  /*268f0*/  WARPSYNC.COLLECTIVE R15, `(.L_x_3501) ;  /* 0x000000000f087348 */ /* 0x000fea0003c00000 */
[----:B------:R0:W1:Y:S02]  /*26900*/  SHFL.IDX P6, R14, R13, R12, R11 ;  /* 0x0000000c0d0e7389 */ /* 0x00006400000c000b */
[----:B01----:R-:W-:Y:S01]  /*26910*/  ENDCOLLECTIVE ;  /* 0x000000000000791b */ /* 0x003fe20003800000 */
.L_x_3501:
        /* <DEDUP_REMOVED lines=13> */
.L_x_3502:
[----:B------:R-:W-:Y:S01]  /*269f0*/  MOV R13, R24 ;  /* 0x00000018000d7202 */ /* 0x000fe20000000f00 */
[----:B------:R-:W-:Y:S02]  /*26a00*/  IMAD.MOV.U32 R12, RZ, RZ, 0x7 ;  /* 0x00000007ff0c7424 */ /* 0x000fe400078e00ff */
[----:B------:R-:W-:-:S07]  /*26a10*/  IMAD.MOV.U32 R10, RZ, RZ, R14 ;  /* 0x000000ffff0a7224 */ /* 0x000fce00078e000e */
[----:B------:R-:W-:Y:S05]  /*26a20*/  WARPSYNC.COLLECTIVE R15, `(.L_x_3503) ;  /* 0x000000000f087348 */ /* 0x000fea0003c00000 */
[----:B------:R0:W1:Y:S02]  /*26a30*/  SHFL.IDX P6, R14, R13, R12, R11 ;  /* 0x0000000c0d0e7389 */ /* 0x00006400000c000b */
[----:B01----:R-:W-:Y:S01]  /*26a40*/  ENDCOLLECTIVE ;  /* 0x000000000000791b */ /* 0x003fe20003800000 */
.L_x_3503:
        /* <DEDUP_REMOVED lines=12> */
.L_x_3504:
[----:B------:R-:W-:Y:S05]  /*26b10*/  BRA `(.L_x_3505) ;  /* 0xffffff8000d47947 */ /* 0x000fea000383ffff */
.L_x_3238:
[----:B------:R-:W-:Y:S01]  /*26b20*/  BSSY B0, `(.L_x_3506) ;  /* 0x0000008000007945 */ /* 0x000fe20003800000 */
[----:B------:R-:W-:Y:S01]  /*26b30*/  MOV R13, R16 ;  /* 0x00000010000d7202 */ /* 0x000fe20000000f00 */
[----:B-1----:R-:W-:Y:S02]  /*26b40*/  IMAD.MOV.U32 R12, RZ, RZ, RZ ;  /* 0x000000ffff0c7224 */ /* 0x002fe400078e00ff */
[----:B------:R-:W-:Y:S02]  /*26b50*/  IMAD.MOV.U32 R11, RZ, RZ, 0x1f ;  /* 0x0000001fff0b7424 */ /* 0x000fe400078e00ff */
[----:B------:R-:W-:-:S07]  /*26b60*/  IMAD.MOV.U32 R15, RZ, RZ, -0x1 ;  /* 0xffffffffff0f7424 */ /* 0x000fce00078e00ff */
[----:B------:R-:W-:Y:S05]  /*26b70*/  WARPSYNC.COLLECTIVE R15, `(.L_x_3507) ;  /* 0x000000000f087348 */ /* 0x000fea0003c00000 */
[----:B------:R0:W1:Y:S02]  /*26b80*/  SHFL.IDX P6, R14, R13, R12, R11 ;  /* 0x0000000c0d0e7389 */ /* 0x00006400000c000b */
[----:B01----:R-:W-:Y:S01]  /*26b90*/  ENDCOLLECTIVE ;  /* 0x000000000000791b */ /* 0x003fe20003800000 */
.L_x_3507:
[----:B------:R-:W-:Y:S05]  /*26ba0*/  BSYNC B0 ;  /* 0x0000000000007941 */ /* 0x000fea0003800000 */
.L_x_3506:
[----:B------:R-:W-:Y:S01]  /*26bb0*/  IMAD.MOV.U32 R13, RZ, RZ, R16 ;  /* 0x000000ffff0d7224 */ /* 0x000fe200078e0010 */
[----:B------:R-:W-:Y:S01]  /*26bc0*/  MOV R15, 0xffffffff ;  /* 0xffffffff000f7802 */ /* 0x000fe20000000f00 */
[----:B------:R-:W-:Y:S01]  /*26bd0*/  IMAD.MOV.U32 R12, RZ, RZ, 0x1 ;  /* 0x00000001ff0c7424 */ /* 0x000fe200078e00ff */
[----:B------:R-:W-:Y:S01]  /*26be0*/  MOV R0, R14 ;  /* 0x0000000e00007202 */ /* 0x000fe20000000f00 */
[----:B------:R-:W-:Y:S02]  /*26bf0*/  IMAD.MOV.U32 R11, RZ, RZ, 0x1f ;  /* 0x0000001fff0b7424 */ /* 0x000fe400078e00ff */
[----:B------:R-:W-:-:S07]  /*26c00*/  IMAD.IADD R9, R19, 0x1, R8 ;  /* 0x0000000113097824 */ /* 0x000fce00078e0208 */
[----:B------:R-:W-:Y:S05]  /*26c10*/  WARPSYNC.COLLECTIVE R15, `(.L_x_3508) ;  /* 0x000000000f087348 */ /* 0x000fea0003c00000 */
[----:B------:R0:W1:Y:S02]  /*26c20*/  SHFL.IDX P6, R14, R13, R12, R11 ;  /* 0x0000000c0d0e7389 */ /* 0x00006400000c000b */
[----:B01----:R-:W-:Y:S01]  /*26c30*/  ENDCOLLECTIVE ;  /* 0x000000000000791b */ /* 0x003fe20003800000 */
.L_x_3508:
[----:B------:R-:W-:Y:S02]  /*26c40*/  ULDC UR4, c[0x0][0xc3c] ;  /* 0x00030f0000047ab9 */ /* 0x000fe40000000800 */
[----:B------:R-:W-:-:S13]  /*26c50*/  ISETP.GE.OR P1, PT, R9, UR4, !P0 ;  /* 0x0000000409007c0c */ /* 0x000fda000c726670 */
[----:B------:R-:W0:Y:S08]  /*26c60*/  @!P1 LDC.64 R2, c[0x0][0xc80] ;  /* 0x00032000ff029b82 */ /* 0x000e300000000a00 */
[----:B------:R-:W1:Y:S01]  /*26c70*/  @!P1 LDC.64 R4, c[0x0][0xc78] ;  /* 0x00031e00ff049b82 */ /* 0x000e620000000a00 */
[----:B------:R-:W-:Y:S02]  /*26c80*/  IMAD.MOV.U32 R17, RZ, RZ, RZ ;  /* 0x000000ffff117224 */ /* 0x000fe400078e00ff */
[----:B------:R-:W-:-:S02]  /*26c90*/  IMAD.MOV.U32 R11, RZ, RZ, RZ ;  /* 0x000000ffff0b7224 */ /* 0x000fc400078e00ff */
[----:B------:R-:W-:Y:S02]  /*26ca0*/  IMAD.MOV.U32 R7, RZ, RZ, R14 ;  /* 0x000000ffff077224 */ /* 0x000fe400078e000e */
[----:B0-----:R-:W-:-:S05]  /*26cb0*/  @!P1 IMAD.WIDE R2, R9, 0x4, R2 ;  /* 0x0000000409029825 */ /* 0x001fca00078e0202 */
[----:B------:R1:W2:Y:S02]  /*26cc0*/  @!P1 LDG.E R6, desc[UR42][R2.64] ;  /* 0x0000002a02069981 */ /* 0x0002a4000c1e1900 */
[----:B-1----:R-:W-:-:S05]  /*26cd0*/  @!P1 IMAD.WIDE R2, R9, 0x4, R4 ;  /* 0x0000000409029825 */ /* 0x002fca00078e0204 */
[----:B------:R-:W3:Y:S01]  /*26ce0*/  @!P1 LDG.E R5, desc[UR42][R2.64] ;  /* 0x0000002a02059981 */ /* 0x000ee2000c1e1900 */
[----:B------:R-:W-:Y:S01]  /*26cf0*/  IMAD.MOV.U32 R4, RZ, RZ, RZ ;  /* 0x000000ffff047224 */ /* 0x000fe200078e00ff */
[C---:B------:R-:W-:Y:S02]  /*26d00*/  ISETP.GE.U32.AND P2, PT, R8.reuse, 0x2, PT ;  /* 0x000000020800780c */ /* 0x040fe40003f46070 */
[C---:B------:R-:W-:Y:S02]  /*26d10*/  ISETP.GE.U32.AND P3, PT, R8.reuse, 0x4, PT ;  /* 0x000000040800780c */ /* 0x040fe40003f66070 */
[C---:B------:R-:W-:Y:S02]  /*26d20*/  ISETP.GE.U32.AND P4, PT, R8.reuse, 0x8, PT ;  /* 0x000000080800780c */ /* 0x040fe40003f86070 */
[----:B------:R-:W-:Y:S02]  /*26d30*/  ISETP.GE.U32.AND P5, PT, R8, 0x10, PT ;  /* 0x000000100800780c */ /* 0x000fe40003fa6070 */
[----:B--2---:R-:W-:-:S02]  /*26d40*/  @!P1 MOV R17, R6 ;  /* 0x0000000600119202 */ /* 0x004fc40000000f00 */
[----:B------:R-:W-:Y:S01]  /*26d50*/  MOV R6, RZ ;  /* 0x000000ff00067202 */ /* 0x000fe20000000f00 */
[----:B---3--:R-:W-:Y:S01]  /*26d60*/  @!P1 IMAD.MOV.U32 R4, RZ, RZ, R5 ;  /* 0x000000ffff049224 */ /* 0x008fe200078e0005 */
[----:B------:R-:W-:-:S03]  /*26d70*/  ISETP.NE.AND P1, PT, R8, RZ, PT ;  /* 0x000000ff0800720c */ /* 0x000fc60003f25270 */
[----:B------:R-:W-:-:S10]  /*26d80*/  IMAD R13, R4, R17, RZ ;  /* 0x00000011040d7224 */ /* 0x000fd400078e02ff */
[----:B------:R-:W-:Y:S05]  /*26d90*/  WARPSYNC.COLLECTIVE R15, `(.L_x_3509) ;  /* 0x000000000f087348 */ /* 0x000fea0003c00000 */
[----:B------:R0:W1:Y:S02]  /*26da0*/  SHFL.UP P6, R14, R13, R12, R11 ;  /* 0x0400000c0d0e7389 */ /* 0x00006400000c000b */
[----:B01----:R-:W-:Y:S01]  /*26db0*/  ENDCOLLECTIVE ;  /* 0x000000000000791b */ /* 0x003fe20003800000 */
.L_x_3509:
[----:B------:R-:W-:Y:S01]  /*26dc0*/  IMAD.MOV.U32 R12, RZ, RZ, 0x2 ;  /* 0x00000002ff0c7424 */ /* 0x000fe200078e00ff */
[----:B------:R-:W-:-:S04]  /*26dd0*/  SEL R14, R14, RZ, P1 ;  /* 0x000000ff0e0e7207 */ /* 0x000fc80000800000 */
[----:B------:R-:W-:-:S05]  /*26de0*/  IADD3 R5, R13, R14, RZ ;  /* 0x0000000e0d057210 */ /* 0x000fca0007ffe0ff */
[----:B------:R-:W-:-:S07]  /*26df0*/  IMAD.MOV.U32 R13, RZ, RZ, R5 ;  /* 0x000000ffff0d7224 */ /* 0x000fce00078e0005 */
[----:B------:R-:W-:Y:S05]  /*26e00*/  WARPSYNC.COLLECTIVE R15, `(.L_x_3510) ;  /* 0x000000000f087348 */ /* 0x000fea0003c00000 */
[----:B------:R0:W1:Y:S02]  /*26e10*/  SHFL.UP P6, R14, R13, R12, R11 ;  /* 0x0400000c0d0e7389 */ /* 0x00006400000c000b */
[----:B01----:R-:W-:Y:S01]  /*26e20*/  ENDCOLLECTIVE ;  /* 0x000000000000791b */ /* 0x003fe20003800000 */
.L_x_3510:
[----:B------:R-:W-:Y:S01]  /*26e30*/  IMAD.MOV.U32 R12, RZ, RZ, 0x4 ;  /* 0x00000004ff0c7424 */ /* 0x000fe200078e00ff */
[----:B------:R-:W-:-:S05]  /*26e40*/  SEL R2, R14, RZ, P2 ;  /* 0x000000ff0e027207 */ /* 0x000fca0001000000 */
[----:B------:R-:W-:-:S05]  /*26e50*/  IMAD.IADD R2, R5, 0x1, R2 ;  /* 0x0000000105027824 */ /* 0x000fca00078e0202 */
[----:B------:R-:W-:-:S07]  /*26e60*/  MOV R13, R2 ;  /* 0x00000002000d7202 */ /* 0x000fce0000000f00 */
[----:B------:R-:W-:Y:S05]  /*26e70*/  WARPSYNC.COLLECTIVE R15, `(.L_x_3511) ;  /* 0x000000000f087348 */ /* 0x000fea0003c00000 */
[----:B------:R0:W1:Y:S02]  /*26e80*/  SHFL.UP P6, R14, R13, R12, R11 ;  /* 0x0400000c0d0e7389 */ /* 0x00006400000c000b */
[----:B01----:R-:W-:Y:S01]  /*26e90*/  ENDCOLLECTIVE ;  /* 0x000000000000791b */ /* 0x003fe20003800000 */
.L_x_3511:
[----:B------:R-:W-:Y:S02]  /*26ea0*/  MOV R12, 0x8 ;  /* 0x00000008000c7802 */ /* 0x000fe40000000f00 */
[----:B------:R-:W-:-:S05]  /*26eb0*/  SEL R3, R14, RZ, P3 ;  /* 0x000000ff0e037207 */ /* 0x000fca0001800000 */
[----:B------:R-:W-:-:S04]  /*26ec0*/  IMAD.IADD R3, R2, 0x1, R3 ;  /* 0x0000000102037824 */ /* 0x000fc800078e0203 */
[----:B------:R-:W-:-:S07]  /*26ed0*/  IMAD.MOV.U32 R13, RZ, RZ, R3 ;  /* 0x000000ffff0d7224 */ /* 0x000fce00078e0003 */
[----:B------:R-:W-:Y:S05]  /*26ee0*/  WARPSYNC.COLLECTIVE R15, `(.L_x_3512) ;  /* 0x000000000f087348 */ /* 0x000fea0003c00000 */
[----:B------:R0:W1:Y:S02]  /*26ef0*/  SHFL.UP P6, R14, R13, R12, R11 ;  /* 0x0400000c0d0e7389 */ /* 0x00006400000c000b */
[----:B01----:R-:W-:Y:S01]  /*26f00*/  ENDCOLLECTIVE ;  /* 0x000000000000791b */ /* 0x003fe20003800000 */
.L_x_3512:
[----:B------:R-:W-:Y:S01]  /*26f10*/  IMAD.MOV.U32 R12, RZ, RZ, 0x10 ;  /* 0x00000010ff0c7424 */ /* 0x000fe200078e00ff */
[----:B------:R-:W-:-:S05]  /*26f20*/  SEL R14, R14, RZ, P4 ;  /* 0x000000ff0e0e7207 */ /* 0x000fca0002000000 */
[----:B------:R-:W-:-:S04]  /*26f30*/  IMAD.IADD R5, R3, 0x1, R14 ;  /* 0x0000000103057824 */ /* 0x000fc800078e020e */
[----:B------:R-:W-:-:S07]  /*26f40*/  IMAD.MOV.U32 R13, RZ, RZ, R5 ;  /* 0x000000ffff0d7224 */ /* 0x000fce00078e0005 */
[----:B------:R-:W-:Y:S05]  /*26f50*/  WARPSYNC.COLLECTIVE R15, `(.L_x_3513) ;  /* 0x000000000f087348 */ /* 0x000fea0003c00000 */
[----:B------:R0:W1:Y:S02]  /*26f60*/  SHFL.UP P6, R14, R13, R12, R11 ;  /* 0x0400000c0d0e7389 */ /* 0x00006400000c000b */
[----:B01----:R-:W-:Y:S01]  /*26f70*/  ENDCOLLECTIVE ;  /* 0x000000000000791b */ /* 0x003fe20003800000 */
.L_x_3513:
[----:B------:R-:W-:Y:S02]  /*26f80*/  IMAD.MOV.U32 R12, RZ, RZ, 0x1f ;  /* 0x0000001fff0c7424 */ /* 0x000fe400078e00ff */
[----:B------:R-:W-:Y:S01]  /*26f90*/  IMAD.MOV.U32 R11, RZ, RZ, 0x1f ;  /* 0x0000001fff0b7424 */ /* 0x000fe200078e00ff */
[----:B------:R-:W-:-:S04]  /*26fa0*/  SEL R2, R14, RZ, P5 ;  /* 0x000000ff0e027207 */ /* 0x000fc80002800000 */
[----:B------:R-:W-:-:S05]  /*26fb0*/  IADD3 R2, R5, R2, RZ ;  /* 0x0000000205027210 */ /* 0x000fca0007ffe0ff */
[----:B------:R-:W-:-:S07]  /*26fc0*/  IMAD.MOV.U32 R13, RZ, RZ, R2 ;  /* 0x000000ffff0d7224 */ /* 0x000fce00078e0002 */
[----:B------:R-:W-:Y:S05]  /*26fd0*/  WARPSYNC.COLLECTIVE R15, `(.L_x_3514) ;  /* 0x000000000f087348 */ /* 0x000fea0003c00000 */
[----:B------:R0:W1:Y:S02]  /*26fe0*/  SHFL.IDX P6, R14, R13, R12, R11 ;  /* 0x0000000c0d0e7389 */ /* 0x00006400000c000b */
[----:B01----:R-:W-:Y:S01]  /*26ff0*/  ENDCOLLECTIVE ;  /* 0x000000000000791b */ /* 0x003fe20003800000 */
.L_x_3514:
[----:B------:R-:W-:Y:S05]  /*27000*/  BRA `(.L_x_3515) ;  /* 0xffffff8000e47947 */ /* 0x000fea000383ffff */
.L_x_3241:
[----:B------:R-:W-:Y:S01]  /*27010*/  BSSY B0, `(.L_x_3516) ;  /* 0x0000007000007945 */ /* 0x000fe20003800000 */
[----:B-1----:R-:W-:Y:S02]  /*27020*/  IMAD.MOV.U32 R12, RZ, RZ, 0x1 ;  /* 0x00000001ff0c7424 */ /* 0x002fe400078e00ff */
[----:B------:R-:W-:Y:S02]  /*27030*/  IMAD.MOV.U32 R11, RZ, RZ, RZ ;  /* 0x000000ffff0b7224 */ /* 0x000fe400078e00ff */
[----:B------:R-:W-:-:S07]  /*27040*/  IMAD.MOV.U32 R15, RZ, RZ, -0x1 ;  /* 0xffffffffff0f7424 */ /* 0x000fce00078e00ff */
[----:B------:R-:W-:Y:S05]  /*27050*/  WARPSYNC.COLLECTIVE R15, `(.L_x_3517) ;  /* 0x000000000f087348 */ /* 0x000fea0003c00000 */
[----:B------:R0:W1:Y:S02]  /*27060*/  SHFL.UP P6, R14, R13, R12, R11 ;  /* 0x0400000c0d0e7389 */ /* 0x00006400000c000b */
[----:B01----:R-:W-:Y:S01]  /*27070*/  ENDCOLLECTIVE ;  /* 0x000000000000791b */ /* 0x003fe20003800000 */
.L_x_3517:
[----:B------:R-:W-:Y:S05]  /*27080*/  BSYNC B0 ;  /* 0x0000000000007941 */ /* 0x000fea0003800000 */
.L_x_3516:
        /* <DEDUP_REMOVED lines=8> */
.L_x_3518:
[----:B------:R-:W-:Y:S01]  /*27110*/  IMAD.MOV.U32 R12, RZ, RZ, 0x4 ;  /* 0x00000004ff0c7424 */ /* 0x000fe200078e00ff */
[----:B------:R-:W-:-:S04]  /*27120*/  SEL R2, R14, RZ, P2 ;  /* 0x000000ff0e027207 */ /* 0x000fc80001000000 */
[----:B------:R-:W-:-:S05]  /*27130*/  IADD3 R2, R13, R2, RZ ;  /* 0x000000020d027210 */ /* 0x000fca0007ffe0ff */
[----:B------:R-:W-:-:S07]  /*27140*/  IMAD.MOV.U32 R13, RZ, RZ, R2 ;  /* 0x000000ffff0d7224 */ /* 0x000fce00078e0002 */
[----:B------:R-:W-:Y:S05]  /*27150*/  WARPSYNC.COLLECTIVE R15, `(.L_x_3519) ;  /* 0x000000000f087348 */ /* 0x000fea0003c00000 */
[----:B------:R0:W1:Y:S02]  /*27160*/  SHFL.UP P6, R14, R13, R12, R11 ;  /* 0x0400000c0d0e7389 */ /* 0x00006400000c000b */
[----:B01----:R-:W-:Y:S01]  /*27170*/  ENDCOLLECTIVE ;  /* 0x000000000000791b */ /* 0x003fe20003800000 */
.L_x_3519:
[----:B------:R-:W-:Y:S01]  /*27180*/  IMAD.MOV.U32 R12, RZ, RZ, 0x8 ;  /* 0x00000008ff0c7424 */ /* 0x000fe200078e00ff */
[----:B------:R-:W-:-:S05]  /*27190*/  SEL R3, R14, RZ, P3 ;  /* 0x000000ff0e037207 */ /* 0x000fca0001800000 */
[----:B------:R-:W-:-:S05]  /*271a0*/  IMAD.IADD R3, R2, 0x1, R3 ;  /* 0x0000000102037824 */ /* 0x000fca00078e0203 */
[----:B------:R-:W-:-:S07]  /*271b0*/  MOV R13, R3 ;  /* 0x00000003000d7202 */ /* 0x000fce0000000f00 */
[----:B------:R-:W-:Y:S05]  /*271c0*/  WARPSYNC.COLLECTIVE R15, `(.L_x_3520) ;  /* 0x000000000f087348 */ /* 0x000fea0003c00000 */
[----:B------:R0:W1:Y:S02]  /*271d0*/  SHFL.UP P6, R14, R13, R12, R11 ;  /* 0x0400000c0d0e7389 */ /* 0x00006400000c000b */
[----:B01----:R-:W-:Y:S01]  /*271e0*/  ENDCOLLECTIVE ;  /* 0x000000000000791b */ /* 0x003fe20003800000 */
.L_x_3520:
[----:B------:R-:W-:Y:S02]  /*271f0*/  MOV R12, 0x10 ;  /* 0x00000010000c7802 */ /* 0x000fe40000000f00 */
[----:B------:R-:W-:-:S05]  /*27200*/  SEL R14, R14, RZ, P4 ;  /* 0x000000ff0e0e7207 */ /* 0x000fca0002000000 */
[----:B------:R-:W-:-:S04]  /*27210*/  IMAD.IADD R5, R3, 0x1, R14 ;  /* 0x0000000103057824 */ /* 0x000fc800078e020e */
[----:B------:R-:W-:-:S07]  /*27220*/  IMAD.MOV.U32 R13, RZ, RZ, R5 ;  /* 0x000000ffff0d7224 */ /* 0x000fce00078e0005 */
[----:B------:R-:W-:Y:S05]  /*27230*/  WARPSYNC.COLLECTIVE R15, `(.L_x_3521) ;  /* 0x000000000f087348 */ /* 0x000fea0003c00000 */
[----:B------:R0:W1:Y:S02]  /*27240*/  SHFL.UP P6, R14, R13, R12, R11 ;  /* 0x0400000c0d0e7389 */ /* 0x00006400000c000b */
[----:B01----:R-:W-:Y:S01]  /*27250*/  ENDCOLLECTIVE ;  /* 0x000000000000791b */ /* 0x003fe20003800000 */
.L_x_3521:
[----:B------:R-:W-:Y:S01]  /*27260*/  IMAD.MOV.U32 R12, RZ, RZ, 0x1f ;  /* 0x0000001fff0c7424 */ /* 0x000fe200078e00ff */
[----:B------:R-:W-:Y:S02]  /*27270*/  MOV R11, 0x1f ;  /* 0x0000001f000b7802 */ /* 0x000fe40000000f00 */
[----:B------:R-:W-:-:S05]  /*27280*/  SEL R2, R14, RZ, P5 ;  /* 0x000000ff0e027207 */ /* 0x000fca0002800000 */
[----:B------:R-:W-:-:S04]  /*27290*/  IMAD.IADD R2, R5, 0x1, R2 ;  /* 0x0000000105027824 */ /* 0x000fc800078e0202 */
[----:B------:R-:W-:-:S07]  /*272a0*/  IMAD.MOV.U32 R13, RZ, RZ, R2 ;  /* 0x000000ffff0d7224 */ /* 0x000fce00078e0002 */
[----:B------:R-:W-:Y:S05]  /*272b0*/  WARPSYNC.COLLECTIVE R15, `(.L_x_3522) ;  /* 0x000000000f087348 */ /* 0x000fea0003c00000 */
[----:B------:R0:W1:Y:S02]  /*272c0*/  SHFL.IDX P6, R14, R13, R12, R11 ;  /* 0x0000000c0d0e7389 */ /* 0x00006400000c000b */
[----:B01----:R-:W-:Y:S01]  /*272d0*/  ENDCOLLECTIVE ;  /* 0x000000000000791b */ /* 0x003fe20003800000 */
.L_x_3522:
[----:B------:R-:W-:Y:S05]  /*272e0*/  BRA `(.L_x_3523) ;  /* 0xffffff8000d07947 */ /* 0x000fea000383ffff */
.L_x_3243:
[----:B------:R-:W-:Y:S01]  /*272f0*/  BSSY B0, `(.L_x_3524) ;  /* 0x0000006000007945 */ /* 0x000fe20003800000 */
[----:B------:R-:W-:Y:S01]  /*27300*/  PLOP3.LUT P6, PT, P6, PT, PT, 0x8, 0x0 ;  /* 0x000000000000781c */ /* 0x000fe200037ce170 */
[----:B------:R-:W-:-:S12]  /*27310*/  IMAD.MOV.U32 R15, RZ, RZ, -0x1 ;  /* 0xffffffffff0f7424 */ /* 0x000fd800078e00ff */
[----:B01----:R-:W-:Y:S05]  /*27320*/  WARPSYNC.COLLECTIVE R15, `(.L_x_3525) ;  /* 0x000000000f087348 */ /* 0x003fea0003c00000 */
[----:B------:R-:W-:Y:S01]  /*27330*/  VOTE.ANY R14, PT, P6 ;  /* 0x00000000000e7806 */ /* 0x000fe200030e0100 */
[----:B01----:R-:W-:Y:S06]  /*27340*/  ENDCOLLECTIVE ;  /* 0x000000000000791b */ /* 0x003fec0003800000 */
.L_x_3525:
[----:B------:R-:W-:Y:S05]  /*27350*/  BSYNC B0 ;  /* 0x0000000000007941 */ /* 0x000fea0003800000 */
.L_x_3524:
[----:B------:R-:W-:Y:S01]  /*27360*/  IMAD.MOV.U32 R3, RZ, RZ, R14 ;  /* 0x000000ffff037224 */ /* 0x000fe200078e000e */
[----:B------:R-:W-:Y:S01]  /*27370*/  MOV R11, 0x1f ;  /* 0x0000001f000b7802 */ /* 0x000fe20000000f00 */
[----:B------:R-:W-:Y:S02]  /*27380*/  IMAD.MOV.U32 R13, RZ, RZ, R17 ;  /* 0x000000ffff0d7224 */ /* 0x000fe400078e0011 */
[----:B------:R0:W1:Y:S01]  /*27390*/  POPC R12, R3 ;  /* 0x00000003000c7309 */ /* 0x0000620000000000 */
[----:B------:R-:W-:-:S07]  /*273a0*/  IMAD.MOV.U32 R15, RZ, RZ, -0x1 ;  /* 0xffffffffff0f7424 */ /* 0x000fce00078e00ff */
[----:B01----:R-:W-:Y:S05]  /*273b0*/  WARPSYNC.COLLECTIVE R15, `(.L_x_3526) ;  /* 0x000000000f087348 */ /* 0x003fea0003c00000 */
[----:B-1----:R1:W2:Y:S02]  /*273c0*/  SHFL.IDX P6, R14, R13, R12, R11 ;  /* 0x0000000c0d0e7389 */ /* 0x0022a400000c000b */
[----:B012---:R-:W-:Y:S01]  /*273d0*/  ENDCOLLECTIVE ;  /* 0x000000000000791b */ /* 0x007fe20003800000 */
.L_x_3526:
[----:B------:R-:W-:Y:S02]  /*273e0*/  IMAD.IADD R19, R12, 0x1, R19 ;  /* 0x000000010c137824 */ /* 0x000fe400078e0213 */
[----:B------:R-:W-:Y:S02]  /*273f0*/  IMAD.MOV.U32 R13, RZ, RZ, R4 ;  /* 0x000000ffff0d7224 */ /* 0x000fe400078e0004 */
[----:B------:R-:W-:-:S07]  /*27400*/  IMAD.MOV.U32 R17, RZ, RZ, R14 ;  /* 0x000000ffff117224 */ /* 0x000fce00078e000e */
[----:B------:R-:W-:Y:S05]  /*27410*/  WARPSYNC.COLLECTIVE R15, `(.L_x_3527) ;  /* 0x000000000f087348 */ /* 0x000fea0003c00000 */
[----:B------:R0:W1:Y:S02]  /*27420*/  SHFL.IDX P6, R14, R13, R12, R11 ;  /* 0x0000000c0d0e7389 */ /* 0x00006400000c000b */
[----:B01----:R-:W-:Y:S01]  /*27430*/  ENDCOLLECTIVE ;  /* 0x000000000000791b */ /* 0x003fe20003800000 */
.L_x_3527:
[----:B------:R-:W-:Y:S01]  /*27440*/  MOV R4, R14 ;  /* 0x0000000e00047202 */ /* 0x000fe20000000f00 */
[----:B------:R-:W-:Y:S06]  /*27450*/  BRA `(.L_x_3528) ;  /* 0xffffff8000b47947 */ /* 0x000fec000383ffff */
.L_x_3245:
[----:B------:R-:W-:Y:S01]  /*27460*/  BSSY B0, `(.L_x_3529) ;  /* 0x0000007000007945 */ /* 0x000fe20003800000 */
[----:B------:R-:W-:Y:S01]  /*27470*/  IMAD.MOV.U32 R13, RZ, RZ, R2 ;  /* 0x000000ffff0d7224 */ /* 0x000fe200078e0002 */
[----:B------:R-:W-:Y:S01]  /*27480*/  MOV R15, 0xffffffff ;  /* 0xffffffff000f7802 */ /* 0x000fe20000000f00 */
[----:B------:R-:W-:-:S07]  /*27490*/  IMAD.MOV.U32 R11, RZ, RZ, 0x1f ;  /* 0x0000001fff0b7424 */ /* 0x000fce00078e00ff */
[----:B0-23--:R-:W-:Y:S05]  /*274a0*/  WARPSYNC.COLLECTIVE R15, `(.L_x_3530) ;  /* 0x000000000f087348 */ /* 0x00dfea0003c00000 */
[----:B------:R1:W4:Y:S02]  /*274b0*/  SHFL.IDX P6, R14, R13, R12, R11 ;  /* 0x0000000c0d0e7389 */ /* 0x00032400000c000b */
[----:B01234-:R-:W-:Y:S01]  /*274c0*/  ENDCOLLECTIVE ;  /* 0x000000000000791b */ /* 0x01ffe20003800000 */
.L_x_3530:
[----:B------:R-:W-:Y:S05]  /*274d0*/  BSYNC B0 ;  /* 0x0000000000007941 */ /* 0x000fea0003800000 */
.L_x_3529:
[----:B------:R-:W-:Y:S01]  /*274e0*/  IMAD.MOV.U32 R6, RZ, RZ, R14 ;  /* 0x000000ffff067224 */ /* 0x000fe200078e000e */
[----:B------:R-:W-:Y:S06]  /*274f0*/  BRA `(.L_x_3244) ;  /* 0xffffff8000a47947 */ /* 0x000fec000383ffff */
.L_x_3251:
[----:B-1----:R1:W3:Y:S02]  /*27500*/  SYNCS.PHASECHK.TRANS64.TRYWAIT P0, [R4+URZ+0x28820], R0 ;  /* 0x02882000040075a7 */ /* 0x0022e4000800017f */
[----:B---3--:R-:W-:Y:S05]  /*27510*/  @!P0 NANOSLEEP.SYNCS 0x989680 ;  /* 0x009896800000895d */ /* 0x008fea0003900000 */
[----:B------:R-:W3:Y:S02]  /*27520*/  @!P0 SYNCS.PHASECHK.TRANS64 P0, [R4+URZ+0x28820], R0 ;  /* 0x02882000040085a7 */ /* 0x000ee4000800007f */
[----:B---3--:R-:W-:Y:S05]  /*27530*/  @!P0 BRA `(.L_x_3251) ;  /* 0xfffffffc00f08947 */ /* 0x008fea000383ffff */
[----:B------:R-:W-:Y:S05]  /*27540*/  BRA `(.L_x_3531) ;  /* 0xffffff8800fc7947 */ /* 0x000fea000383ffff */
.L_x_3252:
[----:B------:R-:W3:Y:S01]  /*27550*/  S2R R2, SR_TID.X ;  /* 0x0000000000027919 */ /* 0x000ee20000002100 */
[----:B------:R-:W-:Y:S01]  /*27560*/  BSSY B0, `(.L_x_3532) ;  /* 0x000000a000007945 */ /* 0x000fe20003800000 */
[----:B------:R-:W-:Y:S01]  /*27570*/  IMAD.MOV.U32 R12, RZ, RZ, RZ ;  /* 0x000000ffff0c7224 */ /* 0x000fe200078e00ff */
[----:B------:R-:W-:Y:S01]  /*27580*/  MOV R11, 0x1f ;  /* 0x0000001f000b7802 */ /* 0x000fe20000000f00 */
[----:B------:R-:W-:Y:S01]  /*27590*/  IMAD.MOV.U32 R15, RZ, RZ, -0x1 ;  /* 0xffffffffff0f7424 */ /* 0x000fe200078e00ff */
[----:B---3--:R-:W-:-:S04]  /*275a0*/  SHF.R.U32.HI R2, RZ, 0x5, R2 ;  /* 0x00000005ff027819 */ /* 0x008fc80000011602 */
[----:B------:R-:W-:-:S05]  /*275b0*/  LOP3.LUT R2, R2, 0x3, RZ, 0xc0, !PT ;  /* 0x0000000302027812 */ /* 0x000fca00078ec0ff */
[----:B------:R-:W-:-:S07]  /*275c0*/  IMAD.MOV.U32 R13, RZ, RZ, R2 ;  /* 0x000000ffff0d7224 */ /* 0x000fce00078e0002 */
[----:B012---:R-:W-:Y:S05]  /*275d0*/  WARPSYNC.COLLECTIVE R15, `(.L_x_3533) ;  /* 0x000000000f087348 */ /* 0x007fea0003c00000 */
[----:B------:R3:W4:Y:S02]  /*275e0*/  SHFL.IDX P6, R14, R13, R12, R11 ;  /* 0x0000000c0d0e7389 */ /* 0x00072400000c000b */
[----:B01234-:R-:W-:Y:S01]  /*275f0*/  ENDCOLLECTIVE ;  /* 0x000000000000791b */ /* 0x01ffe20003800000 */
.L_x_3533:
[----:B------:R-:W-:Y:S05]  /*27600*/  BSYNC B0 ;  /* 0x0000000000007941 */ /* 0x000fea0003800000 */
.L_x_3532:
[----:B------:R-:W-:Y:S05]  /*27610*/  BRA `(.L_x_3534) ;  /* 0xffffff8800e47947 */ /* 0x000fea000383ffff */
.L_x_3253:
[----:B------:R-:W-:Y:S01]  /*27620*/  BSSY B0, `(.L_x_3535) ;  /* 0x0000006000007945 */ /* 0x000fe20003800000 */
[----:B------:R-:W-:-:S07]  /*27630*/  IMAD.MOV.U32 R15, RZ, RZ, -0x1 ;  /* 0xffffffffff0f7424 */ /* 0x000fce00078e00ff */
[----:B012---:R-:W-:Y:S05]  /*27640*/  WARPSYNC.COLLECTIVE R15, `(.L_x_3536) ;  /* 0x000000000f0c7348 */ /* 0x007fea0003c00000 */
[----:B------:R-:W-:Y:S02]  /*27650*/  ELECT P6, UR62, PT ;  /* 0x00000000003e782f */ /* 0x000fe400038c0000 */
[----:B------:R-:W-:Y:S01]  /*27660*/  MOV R14, UR62 ;  /* 0x0000003e000e7c02 */ /* 0x000fe20008000f00 */
[----:B012---:R-:W-:Y:S10]  /*27670*/  ENDCOLLECTIVE ;  /* 0x000000000000791b */ /* 0x007ff40003800000 */
.L_x_3536:
[----:B------:R-:W-:Y:S05]  /*27680*/  BSYNC B0 ;  /* 0x0000000000007941 */ /* 0x000fea0003800000 */
.L_x_3535:
[----:B------:R-:W-:Y:S05]  /*27690*/  BRA `(.L_x_3537) ;  /* 0xffffff8800d87947 */ /* 0x000fea000383ffff */
.L_x_3255:
[----:B-1----:R1:W3:Y:S02]  /*276a0*/  SYNCS.PHASECHK.TRANS64.TRYWAIT P1, [R5+URZ+0x28840], R0 ;  /* 0x02884000050075a7 */ /* 0x0022e4000802017f */
[----:B---3--:R-:W-:Y:S05]  /*276b0*/  @!P1 NANOSLEEP.SYNCS 0x989680 ;  /* 0x009896800000995d */ /* 0x008fea0003900000 */
[----:B------:R-:W3:Y:S02]  /*276c0*/  @!P1 SYNCS.PHASECHK.TRANS64 P1, [R5+URZ+0x28840], R0 ;  /* 0x02884000050095a7 */ /* 0x000ee4000802007f */
[----:B---3--:R-:W-:Y:S05]  /*276d0*/  @!P1 BRA `(.L_x_3255) ;  /* 0xfffffffc00f09947 */ /* 0x008fea000383ffff */
[----:B------:R-:W-:Y:S05]  /*276e0*/  BRA `(.L_x_3538) ;  /* 0xffffff8800f87947 */ /* 0x000fea000383ffff */
.L_x_3257:
[----:B---3--:R3:W4:Y:S02]  /*276f0*/  SYNCS.PHASECHK.TRANS64.TRYWAIT P1, [R25+URZ+0x28840], R2 ;  /* 0x02884002190075a7 */ /* 0x008724000802017f */
[----:B----4-:R-:W-:Y:S05]  /*27700*/  @!P1 NANOSLEEP.SYNCS 0x989680 ;  /* 0x009896800000995d */ /* 0x010fea0003900000 */
[----:B------:R-:W4:Y:S02]  /*27710*/  @!P1 SYNCS.PHASECHK.TRANS64 P1, [R25+URZ+0x28840], R2 ;  /* 0x02884002190095a7 */ /* 0x000f24000802007f */
[----:B----4-:R-:W-:Y:S05]  /*27720*/  @!P1 BRA `(.L_x_3257) ;  /* 0xfffffffc00f09947 */ /* 0x010fea000383ffff */
[----:B------:R-:W-:Y:S05]  /*27730*/  BRA `(.L_x_3539) ;  /* 0xffffff8c00047947 */ /* 0x000fea000383ffff */
.L_x_3259:
[----:B----4-:R4:W0:Y:S02]  /*27740*/  SYNCS.PHASECHK.TRANS64.TRYWAIT P1, [R5+URZ+0x28860], R0 ;  /* 0x02886000050075a7 */ /* 0x010824000802017f */
[----:B0-----:R-:W-:Y:S05]  /*27750*/  @!P1 NANOSLEEP.SYNCS 0x989680 ;  /* 0x009896800000995d */ /* 0x001fea0003900000 */
[----:B------:R-:W0:Y:S02]  /*27760*/  @!P1 SYNCS.PHASECHK.TRANS64 P1, [R5+URZ+0x28860], R0 ;  /* 0x02886000050095a7 */ /* 0x000e24000802007f */
[----:B0-----:R-:W-:Y:S05]  /*27770*/  @!P1 BRA `(.L_x_3259) ;  /* 0xfffffffc00f09947 */ /* 0x001fea000383ffff */
[----:B------:R-:W-:Y:S05]  /*27780*/  BRA `(.L_x_3540) ;  /* 0xffffff8c00007947 */ /* 0x000fea000383ffff */
.L_x_3541:
        /* <DEDUP_REMOVED lines=15> */
.L_x_3550:


//--------------------- .nv.global.init           --------------------------
	.section	.nv.global.init,"aw",@progbits
.nv.global.init:
	.type		$str$23,@object
	.size		$str$23,($str$24 - $str$23)
$str$23:
        /*0000*/ 	.byte	0x28, 0x61, 0x64, 0x64, 0x72, 0x65, 0x73, 0x73, 0x20, 0x26, 0x20, 0x6d, 0x61, 0x73, 0x6b, 0x29
        /*0010*/ 	.byte	0x20, 0x3d, 0x3d, 0x20, 0x30, 0x00
	.type		$str$24,@object
	.size		$str$24,(__unnamed_4 - $str$24)
$str$24:
        /*0016*/ 	.byte	0x2f, 0x74, 0x6d, 0x70, 0x2f, 0x6f, 0x73, 0x73, 0x5f, 0x6b, 0x65, 0x72, 0x6e, 0x65, 0x6c, 0x73
        /*0026*/ 	.byte	0x5f, 0x73, 0x72, 0x63, 0x2f, 0x66, 0x6c, 0x61, 0x73, 0x68, 0x5f, 0x61, 0x74, 0x74, 0x65, 0x6e
        /*0036*/ 	.byte	0x74, 0x69, 0x6f, 0x6e, 0x2f, 0x63, 0x73, 0x72, 0x63, 0x2f, 0x63, 0x75, 0x74, 0x6c, 0x61, 0x73
        /*0046*/ 	.byte	0x73, 0x2f, 0x69, 0x6e, 0x63, 0x6c, 0x75, 0x64, 0x65, 0x2f, 0x63, 0x75, 0x74, 0x65, 0x2f, 0x70
        /*0056*/ 	.byte	0x6f, 0x69, 0x6e, 0x74, 0x65, 0x72, 0x5f, 0x66, 0x6c, 0x61, 0x67, 0x67, 0x65, 0x64, 0x2e, 0x68
        /*0066*/ 	.byte	0x70, 0x70, 0x00
	.type		__unnamed_4,@object
	.size		__unnamed_4,(__unnamed_3 - __unnamed_4)
__unnamed_4:
        /* <DEDUP_REMOVED lines=24> */
	.type		__unnamed_3,@object
	.size		__unnamed_3,(__unnamed_2 - __unnamed_3)
__unnamed_3:
        /* <DEDUP_REMOVED lines=29> */
	.type		__unnamed_2,@object
	.size		__unnamed_2,(__unnamed_1 - __unnamed_2)
__unnamed_2:
        /* <DEDUP_REMOVED lines=29> */
	.type		__unnamed_1,@object
	.size		__unnamed_1,(.L_0 - __unnamed_1)
__unnamed_1:
        /* <DEDUP_REMOVED lines=28> */
        /*0741*/ 	.byte	0x31, 0x36, 0x33, 0x38, 0x34, 0x3e, 0x3e, 0x3e, 0x3e, 0x3e, 0x20, 0x26, 0x5d, 0x00
.L_0:


//--------------------- .nv.shared._ZN7cutlass13device_kernelIN5flash11enable_sm90INS1_16FlashAttnFwdSm90INS1_25CollectiveMainloopFwdSm90ILi2EN4cute5tupleIJNS5_1CILi1EEES8_S8_EEENS6_IJNS7_ILi128EEESA_SA_EEELi128ENS_6half_tEfNS_4arch4Sm90ELb0ELb0ELb0ELb0ELb1ELb0ELb0ELb1ELb1ELb1ELb1ELb0EEENS1_21CollectiveEpilogueFwdISB_S9_SC_SE_Li256ELb0ELb1ELb1ELb0EEENS1_19SingleTileSchedulerILb0ELb1ELb1ELi128EEEEEEEEEvNT_6ParamsE --------------------------
	.section	.nv.shared._ZN7cutlass13device_kernelIN5flash11enable_sm90INS1_16FlashAttnFwdSm90INS1_25CollectiveMainloopFwdSm90ILi2EN4cute5tupleIJNS5_1CILi1EEES8_S8_EEENS6_IJNS7_ILi128EEESA_SA_EEELi128ENS_6half_tEfNS_4arch4Sm90ELb0ELb0ELb0ELb0ELb1ELb0ELb0ELb1ELb1ELb1ELb1ELb0EEENS1_21CollectiveEpilogueFwdISB_S9_SC_SE_Li256ELb0ELb1ELb1ELb0EEENS1_19SingleTileSchedulerILb0ELb1ELb1ELi128EEEEEEEEEvNT_6ParamsE,"aw",@nobits
	.sectionflags	@""
	.align	16
	.zero		1024


//--------------------- .nv.shared.reserved.0     --------------------------
	.section	.nv.shared.reserved.0,"aw",@nobits
	.weak		__nv_reservedSMEM_offset_0_alias
	.size		__nv_reservedSMEM_offset_0_alias, 0, 0
	.other		__nv_reservedSMEM_offset_0_alias,@"STO_CUDA_RESERVED_SHARED STV_DEFAULT"
__nv_reservedSMEM_offset_0_alias:
	.zero		0


//--------------------- .nv.global                --------------------------
	.section	.nv.global,"aw",@nobits
.nv.global:
	.type		_ZN78_INTERNAL_f9a20aaf_42_flash_fwd_hdim128_fp16_paged_split_sm90_cu_9afb97bd_34654cute1_E,@object
	.size		_ZN78_INTERNAL_f9a20aaf_42_flash_fwd_hdim128_fp16_paged_split_sm90_cu_9afb97bd_34654cute1_E,(_ZN78_INTERNAL_f9a20aaf_42_flash_fwd_hdim128_fp16_paged_split_sm90_cu_9afb97bd_34654cuda3std3__45__cpo6cbeginE - _ZN78_INTERNAL_f9a20aaf_42_flash_fwd_hdim128_fp16_paged_split_sm90_cu_9afb97bd_34654cute1_E)
_ZN78_INTERNAL_f9a20aaf_42_flash_fwd_hdim128_fp16_paged_split_sm90_cu_9afb97bd_34654cute1_E:
	.zero		1
	.type		_ZN78_INTERNAL_f9a20aaf_42_flash_fwd_hdim128_fp16_paged_split_sm90_cu_9afb97bd_34654cuda3std3__45__cpo6cbeginE,@object
	.size		_ZN78_INTERNAL_f9a20aaf_42_flash_fwd_hdim128_fp16_paged_split_sm90_cu_9afb97bd_34654cuda3std3__45__cpo6cbeginE,(_ZN78_INTERNAL_f9a20aaf_42_flash_fwd_hdim128_fp16_paged_split_sm90_cu_9afb97bd_34654cuda3std3__48in_placeE - _ZN78_INTERNAL_f9a20aaf_42_flash_fwd_hdim128_fp16_paged_split_sm90_cu_9afb97bd_34654cuda3std3__45__cpo6cbeginE)
_ZN78_INTERNAL_f9a20aaf_42_flash_fwd_hdim128_fp16_paged_split_sm90_cu_9afb97bd_34654cuda3std3__45__cpo6cbeginE:
	.zero		1
	.type		_ZN78_INTERNAL_f9a20aaf_42_flash_fwd_hdim128_fp16_paged_split_sm90_cu_9afb97bd_34654cuda3std3__48in_placeE,@object
	.size		_ZN78_INTERNAL_f9a20aaf_42_flash_fwd_hdim128_fp16_paged_split_sm90_cu_9afb97bd_34654cuda3std3__48in_placeE,(_ZN78_INTERNAL_f9a20aaf_42_flash_fwd_hdim128_fp16_paged_split_sm90_cu_9afb97bd_34654cuda3std6ranges3__45__cpo9iter_moveE - _ZN78_INTERNAL_f9a20aaf_42_flash_fwd_hdim128_fp16_paged_split_sm90_cu_9afb97bd_34654cuda3std3__48in_placeE)
_ZN78_INTERNAL_f9a20aaf_42_flash_fwd_hdim128_fp16_paged_split_sm90_cu_9afb97bd_34654cuda3std3__48in_placeE:
	.zero		1
	.type		_ZN78_INTERNAL_f9a20aaf_42_flash_fwd_hdim128_fp16_paged_split_sm90_cu_9afb97bd_34654cuda3std6ranges3__45__cpo9iter_moveE,@object
	.size		_ZN78_INTERNAL_f9a20aaf_42_flash_fwd_hdim128_fp16_paged_split_sm90_cu_9afb97bd_34654cuda3std6ranges3__45__cpo9iter_moveE,(_ZN78_INTERNAL_f9a20aaf_42_flash_fwd_hdim128_fp16_paged_split_sm90_cu_9afb97bd_34654cuda3std3__45__cpo5beginE - _ZN78_INTERNAL_f9a20aaf_42_flash_fwd_hdim128_fp16_paged_split_sm90_cu_9afb97bd_34654cuda3std6ranges3__45__cpo9iter_moveE)
_ZN78_INTERNAL_f9a20aaf_42_flash_fwd_hdim128_fp16_paged_split_sm90_cu_9afb97bd_34654cuda3std6ranges3__45__cpo9iter_moveE:
	.zero		1
	.type		_ZN78_INTERNAL_f9a20aaf_42_flash_fwd_hdim128_fp16_paged_split_sm90_cu_9afb97bd_34654cuda3std3__45__cpo5beginE,@object
	.size		_ZN78_INTERNAL_f9a20aaf_42_flash_fwd_hdim128_fp16_paged_split_sm90_cu_9afb97bd_34654cuda3std3__45__cpo5beginE,(_ZN78_INTERNAL_f9a20aaf_42_flash_fwd_hdim128_fp16_paged_split_sm90_cu_9afb97bd_34654cuda3std3__480_GLOBAL__N__f9a20aaf_42_flash_fwd_hdim128_fp16_paged_split_sm90_cu_9afb97bd_34656ignoreE - _ZN78_INTERNAL_f9a20aaf_42_flash_fwd_hdim128_fp16_paged_split_sm90_cu_9afb97bd_34654cuda3std3__45__cpo5beginE)
_ZN78_INTERNAL_f9a20aaf_42_flash_fwd_hdim128_fp16_paged_split_sm90_cu_9afb97bd_34654cuda3std3__45__cpo5beginE:
	.zero		1
	.type		_ZN78_INTERNAL_f9a20aaf_42_flash_fwd_hdim128_fp16_paged_split_sm90_cu_9afb97bd_34654cuda3std3__480_GLOBAL__N__f9a20aaf_42_flash_fwd_hdim128_fp16_paged_split_sm90_cu_9afb97bd_34656ignoreE,@object
	.size		_ZN78_INTERNAL_f9a20aaf_42_flash_fwd_hdim128_fp16_paged_split_sm90_cu_9afb97bd_34654cuda3std3__480_GLOBAL__N__f9a20aaf_42_flash_fwd_hdim128_fp16_paged_split_sm90_cu_9afb97bd_34656ignoreE,(_ZN78_INTERNAL_f9a20aaf_42_flash_fwd_hdim128_fp16_paged_split_sm90_cu_9afb97bd_34654cute7productE - _ZN78_INTERNAL_f9a20aaf_42_flash_fwd_hdim128_fp16_paged_split_sm90_cu_9afb97bd_34654cuda3std3__480_GLOBAL__N__f9a20aaf_42_flash_fwd_hdim128_fp16_paged_split_sm90_cu_9afb97bd_34656ignoreE)
_ZN78_INTERNAL_f9a20aaf_42_flash_fwd_hdim128_fp16_paged_split_sm90_cu_9afb97bd_34654cuda3std3__480_GLOBAL__N__f9a20aaf_42_flash_fwd_hdim128_fp16_paged_split_sm90_cu_9afb97bd_34656ignoreE:
	.zero		1
	.type		_ZN78_INTERNAL_f9a20aaf_42_flash_fwd_hdim128_fp16_paged_split_sm90_cu_9afb97bd_34654cute7productE,@object
	.size		_ZN78_INTERNAL_f9a20aaf_42_flash_fwd_hdim128_fp16_paged_split_sm90_cu_9afb97bd_34654cute7productE,(_ZN78_INTERNAL_f9a20aaf_42_flash_fwd_hdim128_fp16_paged_split_sm90_cu_9afb97bd_34654cuda3std3__45__cpo3endE - _ZN78_INTERNAL_f9a20aaf_42_flash_fwd_hdim128_fp16_paged_split_sm90_cu_9afb97bd_34654cute7productE)
_ZN78_INTERNAL_f9a20aaf_42_flash_fwd_hdim128_fp16_paged_split_sm90_cu_9afb97bd_34654cute7productE:
	.zero		1
	.type		_ZN78_INTERNAL_f9a20aaf_42_flash_fwd_hdim128_fp16_paged_split_sm90_cu_9afb97bd_34654cuda3std3__45__cpo3endE,@object
	.size		_ZN78_INTERNAL_f9a20aaf_42_flash_fwd_hdim128_fp16_paged_split_sm90_cu_9afb97bd_34654cuda3std3__45__cpo3endE,(_ZN78_INTERNAL_f9a20aaf_42_flash_fwd_hdim128_fp16_paged_split_sm90_cu_9afb97bd_34654cuda3std3__419piecewise_constructE - _ZN78_INTERNAL_f9a20aaf_42_flash_fwd_hdim128_fp16_paged_split_sm90_cu_9afb97bd_34654cuda3std3__45__cpo3endE)
_ZN78_INTERNAL_f9a20aaf_42_flash_fwd_hdim128_fp16_paged_split_sm90_cu_9afb97bd_34654cuda3std3__45__cpo3endE:
	.zero		1
	.type		_ZN78_INTERNAL_f9a20aaf_42_flash_fwd_hdim128_fp16_paged_split_sm90_cu_9afb97bd_34654cuda3std3__419piecewise_constructE,@object
	.size		_ZN78_INTERNAL_f9a20aaf_42_flash_fwd_hdim128_fp16_paged_split_sm90_cu_9afb97bd_34654cuda3std3__419piecewise_constructE,(_ZN78_INTERNAL_f9a20aaf_42_flash_fwd_hdim128_fp16_paged_split_sm90_cu_9afb97bd_34654cuda3std3__45__cpo4cendE - _ZN78_INTERNAL_f9a20aaf_42_flash_fwd_hdim128_fp16_paged_split_sm90_cu_9afb97bd_34654cuda3std3__419piecewise_constructE)
_ZN78_INTERNAL_f9a20aaf_42_flash_fwd_hdim128_fp16_paged_split_sm90_cu_9afb97bd_34654cuda3std3__419piecewise_constructE:
	.zero		1
	.type		_ZN78_INTERNAL_f9a20aaf_42_flash_fwd_hdim128_fp16_paged_split_sm90_cu_9afb97bd_34654cuda3std3__45__cpo4cendE,@object
	.size		_ZN78_INTERNAL_f9a20aaf_42_flash_fwd_hdim128_fp16_paged_split_sm90_cu_9afb97bd_34654cuda3std3__45__cpo4cendE,(_ZN78_INTERNAL_f9a20aaf_42_flash_fwd_hdim128_fp16_paged_split_sm90_cu_9afb97bd_34654cuda3std6ranges3__45__cpo4swapE - _ZN78_INTERNAL_f9a20aaf_42_flash_fwd_hdim128_fp16_paged_split_sm90_cu_9afb97bd_34654cuda3std3__45__cpo4cendE)
_ZN78_INTERNAL_f9a20aaf_42_flash_fwd_hdim128_fp16_paged_split_sm90_cu_9afb97bd_34654cuda3std3__45__cpo4cendE:
	.zero		1
	.type		_ZN78_INTERNAL_f9a20aaf_42_flash_fwd_hdim128_fp16_paged_split_sm90_cu_9afb97bd_34654cuda3std6ranges3__45__cpo4swapE,@object
	.size		_ZN78_INTERNAL_f9a20aaf_42_flash_fwd_hdim128_fp16_paged_split_sm90_cu_9afb97bd_34654cuda3std6ranges3__45__cpo4swapE,(.L_11 - _ZN78_INTERNAL_f9a20aaf_42_flash_fwd_hdim128_fp16_paged_split_sm90_cu_9afb97bd_34654cuda3std6ranges3__45__cpo4swapE)
_ZN78_INTERNAL_f9a20aaf_42_flash_fwd_hdim128_fp16_paged_split_sm90_cu_9afb97bd_34654cuda3std6ranges3__45__cpo4swapE:
	.zero		1
.L_11:


//--------------------- .nv.shared._ZN7cutlass13device_kernelIN5flash11enable_sm90INS1_16FlashAttnFwdSm90INS1_25CollectiveMainloopFwdSm90ILi2EN4cute5tupleIJNS5_1CILi1EEES8_S8_EEENS6_IJNS7_ILi128EEESA_SA_EEELi128ENS_6half_tEfNS_4arch4Sm90ELb0ELb0ELb0ELb1ELb1ELb0ELb0ELb1ELb1ELb1ELb1ELb0EEENS1_21CollectiveEpilogueFwdISB_S9_SC_SE_Li256ELb1ELb1ELb1ELb0EEENS1_36VarlenDynamicPersistentTileSchedulerILi128ELi128ELi256ELi128ELb1ELb1ELb1ELb0ELb1ELb1EEEEEEEEEvNT_6ParamsE --------------------------
	.section	.nv.shared._ZN7cutlass13device_kernelIN5flash11enable_sm90INS1_16FlashAttnFwdSm90INS1_25CollectiveMainloopFwdSm90ILi2EN4cute5tupleIJNS5_1CILi1EEES8_S8_EEENS6_IJNS7_ILi128EEESA_SA_EEELi128ENS_6half_tEfNS_4arch4Sm90ELb0ELb0ELb0ELb1ELb1ELb0ELb0ELb1ELb1ELb1ELb1ELb0EEENS1_21CollectiveEpilogueFwdISB_S9_SC_SE_Li256ELb1ELb1ELb1ELb0EEENS1_36VarlenDynamicPersistentTileSchedulerILi128ELi128ELi256ELi128ELb1ELb1ELb1ELb0ELb1ELb1EEEEEEEEEvNT_6ParamsE,"aw",@nobits
	.sectionflags	@""
	.align	16
	.zero		1024


//--------------------- .nv.shared._ZN7cutlass13device_kernelIN5flash11enable_sm90INS1_16FlashAttnFwdSm90INS1_25CollectiveMainloopFwdSm90ILi2EN4cute5tupleIJNS5_1CILi1EEES8_S8_EEENS6_IJNS7_ILi128EEESA_SA_EEELi128ENS_6half_tEfNS_4arch4Sm90ELb0ELb0ELb0ELb1ELb1ELb1ELb0ELb1ELb1ELb1ELb1ELb0EEENS1_21CollectiveEpilogueFwdISB_S9_SC_SE_Li256ELb1ELb1ELb1ELb0EEENS1_36VarlenDynamicPersistentTileSchedulerILi128ELi128ELi256ELi128ELb1ELb1ELb1ELb0ELb1ELb1EEEEEEEEEvNT_6ParamsE --------------------------
	.section	.nv.shared._ZN7cutlass13device_kernelIN5flash11enable_sm90INS1_16FlashAttnFwdSm90INS1_25CollectiveMainloopFwdSm90ILi2EN4cute5tupleIJNS5_1CILi1EEES8_S8_EEENS6_IJNS7_ILi128EEESA_SA_EEELi128ENS_6half_tEfNS_4arch4Sm90ELb0ELb0ELb0ELb1ELb1ELb1ELb0ELb1ELb1ELb1ELb1ELb0EEENS1_21CollectiveEpilogueFwdISB_S9_SC_SE_Li256ELb1ELb1ELb1ELb0EEENS1_36VarlenDynamicPersistentTileSchedulerILi128ELi128ELi256ELi128ELb1ELb1ELb1ELb0ELb1ELb1EEEEEEEEEvNT_6ParamsE,"aw",@nobits
	.sectionflags	@""
	.align	16
	.zero		1024


//--------------------- .nv.shared._ZN7cutlass13device_kernelIN5flash11enable_sm90INS1_16FlashAttnFwdSm90INS1_25CollectiveMainloopFwdSm90ILi2EN4cute5tupleIJNS5_1CILi1EEES8_S8_EEENS6_IJNS7_ILi128EEESA_SA_EEELi128ENS_6half_tEfNS_4arch4Sm90ELb0ELb1ELb0ELb0ELb1ELb0ELb0ELb1ELb1ELb1ELb1ELb0EEENS1_21CollectiveEpilogueFwdISB_S9_SC_SE_Li256ELb0ELb1ELb1ELb0EEENS1_19SingleTileSchedulerILb0ELb1ELb1ELi128EEEEEEEEEvNT_6ParamsE --------------------------
	.section	.nv.shared._ZN7cutlass13device_kernelIN5flash11enable_sm90INS1_16FlashAttnFwdSm90INS1_25CollectiveMainloopFwdSm90ILi2EN4cute5tupleIJNS5_1CILi1EEES8_S8_EEENS6_IJNS7_ILi128EEESA_SA_EEELi128ENS_6half_tEfNS_4arch4Sm90ELb0ELb1ELb0ELb0ELb1ELb0ELb0ELb1ELb1ELb1ELb1ELb0EEENS1_21CollectiveEpilogueFwdISB_S9_SC_SE_Li256ELb0ELb1ELb1ELb0EEENS1_19SingleTileSchedulerILb0ELb1ELb1ELi128EEEEEEEEEvNT_6ParamsE,"aw",@nobits
	.sectionflags	@""
	.align	16
	.zero		1024


//--------------------- .nv.shared._ZN7cutlass13device_kernelIN5flash11enable_sm90INS1_16FlashAttnFwdSm90INS1_25CollectiveMainloopFwdSm90ILi2EN4cute5tupleIJNS5_1CILi1EEES8_S8_EEENS6_IJNS7_ILi128EEESA_SA_EEELi128ENS_6half_tEfNS_4arch4Sm90ELb0ELb1ELb0ELb1ELb1ELb0ELb0ELb1ELb1ELb1ELb1ELb0EEENS1_21CollectiveEpilogueFwdISB_S9_SC_SE_Li256ELb1ELb1ELb1ELb0EEENS1_36VarlenDynamicPersistentTileSchedulerILi128ELi128ELi256ELi128ELb1ELb1ELb1ELb1ELb0ELb1EEEEEEEEEvNT_6ParamsE --------------------------
	.section	.nv.shared._ZN7cutlass13device_kernelIN5flash11enable_sm90INS1_16FlashAttnFwdSm90INS1_25CollectiveMainloopFwdSm90ILi2EN4cute5tupleIJNS5_1CILi1EEES8_S8_EEENS6_IJNS7_ILi128EEESA_SA_EEELi128ENS_6half_tEfNS_4arch4Sm90ELb0ELb1ELb0ELb1ELb1ELb0ELb0ELb1ELb1ELb1ELb1ELb0EEENS1_21CollectiveEpilogueFwdISB_S9_SC_SE_Li256ELb1ELb1ELb1ELb0EEENS1_36VarlenDynamicPersistentTileSchedulerILi128ELi128ELi256ELi128ELb1ELb1ELb1ELb1ELb0ELb1EEEEEEEEEvNT_6ParamsE,"aw",@nobits
	.sectionflags	@""
	.align	16
	.zero		1024


//--------------------- .nv.shared._ZN7cutlass13device_kernelIN5flash11enable_sm90INS1_16FlashAttnFwdSm90INS1_25CollectiveMainloopFwdSm90ILi2EN4cute5tupleIJNS5_1CILi1EEES8_S8_EEENS6_IJNS7_ILi128EEESA_SA_EEELi128ENS_6half_tEfNS_4arch4Sm90ELb0ELb1ELb0ELb1ELb1ELb1ELb0ELb1ELb1ELb1ELb1ELb0EEENS1_21CollectiveEpilogueFwdISB_S9_SC_SE_Li256ELb1ELb1ELb1ELb0EEENS1_36VarlenDynamicPersistentTileSchedulerILi128ELi128ELi256ELi128ELb1ELb1ELb1ELb1ELb0ELb1EEEEEEEEEvNT_6ParamsE --------------------------
	.section	.nv.shared._ZN7cutlass13device_kernelIN5flash11enable_sm90INS1_16FlashAttnFwdSm90INS1_25CollectiveMainloopFwdSm90ILi2EN4cute5tupleIJNS5_1CILi1EEES8_S8_EEENS6_IJNS7_ILi128EEESA_SA_EEELi128ENS_6half_tEfNS_4arch4Sm90ELb0ELb1ELb0ELb1ELb1ELb1ELb0ELb1ELb1ELb1ELb1ELb0EEENS1_21CollectiveEpilogueFwdISB_S9_SC_SE_Li256ELb1ELb1ELb1ELb0EEENS1_36VarlenDynamicPersistentTileSchedulerILi128ELi128ELi256ELi128ELb1ELb1ELb1ELb1ELb0ELb1EEEEEEEEEvNT_6ParamsE,"aw",@nobits
	.sectionflags	@""
	.align	16
	.zero		1024


//--------------------- .nv.shared._ZN7cutlass13device_kernelIN5flash11enable_sm90INS1_16FlashAttnFwdSm90INS1_25CollectiveMainloopFwdSm90ILi2EN4cute5tupleIJNS5_1CILi1EEES8_S8_EEENS6_IJNS7_ILi128EEESA_SA_EEELi128ENS_6half_tEfNS_4arch4Sm90ELb1ELb0ELb0ELb0ELb1ELb0ELb0ELb1ELb1ELb1ELb1ELb0EEENS1_21CollectiveEpilogueFwdISB_S9_SC_SE_Li256ELb0ELb1ELb1ELb0EEENS1_19SingleTileSchedulerILb0ELb1ELb1ELi128EEEEEEEEEvNT_6ParamsE --------------------------
	.section	.nv.shared._ZN7cutlass13device_kernelIN5flash11enable_sm90INS1_16FlashAttnFwdSm90INS1_25CollectiveMainloopFwdSm90ILi2EN4cute5tupleIJNS5_1CILi1EEES8_S8_EEENS6_IJNS7_ILi128EEESA_SA_EEELi128ENS_6half_tEfNS_4arch4Sm90ELb1ELb0ELb0ELb0ELb1ELb0ELb0ELb1ELb1ELb1ELb1ELb0EEENS1_21CollectiveEpilogueFwdISB_S9_SC_SE_Li256ELb0ELb1ELb1ELb0EEENS1_19SingleTileSchedulerILb0ELb1ELb1ELi128EEEEEEEEEvNT_6ParamsE,"aw",@nobits
	.sectionflags	@""
	.align	16
	.zero		1024


//--------------------- .nv.shared._ZN7cutlass13device_kernelIN5flash11enable_sm90INS1_16FlashAttnFwdSm90INS1_25CollectiveMainloopFwdSm90ILi2EN4cute5tupleIJNS5_1CILi1EEES8_S8_EEENS6_IJNS7_ILi128EEESA_SA_EEELi128ENS_6half_tEfNS_4arch4Sm90ELb1ELb0ELb0ELb1ELb1ELb0ELb0ELb1ELb1ELb1ELb1ELb0EEENS1_21CollectiveEpilogueFwdISB_S9_SC_SE_Li256ELb1ELb1ELb1ELb0EEENS1_36VarlenDynamicPersistentTileSchedulerILi128ELi128ELi256ELi128ELb1ELb1ELb1ELb1ELb1ELb1EEEEEEEEEvNT_6ParamsE --------------------------
	.section	.nv.shared._ZN7cutlass13device_kernelIN5flash11enable_sm90INS1_16FlashAttnFwdSm90INS1_25CollectiveMainloopFwdSm90ILi2EN4cute5tupleIJNS5_1CILi1EEES8_S8_EEENS6_IJNS7_ILi128EEESA_SA_EEELi128ENS_6half_tEfNS_4arch4Sm90ELb1ELb0ELb0ELb1ELb1ELb0ELb0ELb1ELb1ELb1ELb1ELb0EEENS1_21CollectiveEpilogueFwdISB_S9_SC_SE_Li256ELb1ELb1ELb1ELb0EEENS1_36VarlenDynamicPersistentTileSchedulerILi128ELi128ELi256ELi128ELb1ELb1ELb1ELb1ELb1ELb1EEEEEEEEEvNT_6ParamsE,"aw",@nobits
	.sectionflags	@""
	.align	16
	.zero		1024


//--------------------- .nv.shared._ZN7cutlass13device_kernelIN5flash11enable_sm90INS1_16FlashAttnFwdSm90INS1_25CollectiveMainloopFwdSm90ILi2EN4cute5tupleIJNS5_1CILi1EEES8_S8_EEENS6_IJNS7_ILi128EEESA_SA_EEELi128ENS_6half_tEfNS_4arch4Sm90ELb1ELb0ELb0ELb1ELb1ELb1ELb0ELb1ELb1ELb1ELb1ELb0EEENS1_21CollectiveEpilogueFwdISB_S9_SC_SE_Li256ELb1ELb1ELb1ELb0EEENS1_36VarlenDynamicPersistentTileSchedulerILi128ELi128ELi256ELi128ELb1ELb1ELb1ELb1ELb1ELb1EEEEEEEEEvNT_6ParamsE --------------------------
	.section	.nv.shared._ZN7cutlass13device_kernelIN5flash11enable_sm90INS1_16FlashAttnFwdSm90INS1_25CollectiveMainloopFwdSm90ILi2EN4cute5tupleIJNS5_1CILi1EEES8_S8_EEENS6_IJNS7_ILi128EEESA_SA_EEELi128ENS_6half_tEfNS_4arch4Sm90ELb1ELb0ELb0ELb1ELb1ELb1ELb0ELb1ELb1ELb1ELb1ELb0EEENS1_21CollectiveEpilogueFwdISB_S9_SC_SE_Li256ELb1ELb1ELb1ELb0EEENS1_36VarlenDynamicPersistentTileSchedulerILi128ELi128ELi256ELi128ELb1ELb1ELb1ELb1ELb1ELb1EEEEEEEEEvNT_6ParamsE,"aw",@nobits
	.sectionflags	@""
	.align	16
	.zero		1024


//--------------------- .nv.constant0._ZN7cutlass13device_kernelIN5flash11enable_sm90INS1_16FlashAttnFwdSm90INS1_25CollectiveMainloopFwdSm90ILi2EN4cute5tupleIJNS5_1CILi1EEES8_S8_EEENS6_IJNS7_ILi128EEESA_SA_EEELi128ENS_6half_tEfNS_4arch4Sm90ELb0ELb0ELb0ELb0ELb1ELb0ELb0ELb1ELb1ELb1ELb1ELb0EEENS1_21CollectiveEpilogueFwdISB_S9_SC_SE_Li256ELb0ELb1ELb1ELb0EEENS1_19SingleTileSchedulerILb0ELb1ELb1ELi128EEEEEEEEEvNT_6ParamsE --------------------------
	.section	.nv.constant0._ZN7cutlass13device_kernelIN5flash11enable_sm90INS1_16FlashAttnFwdSm90INS1_25CollectiveMainloopFwdSm90ILi2EN4cute5tupleIJNS5_1CILi1EEES8_S8_EEENS6_IJNS7_ILi128EEESA_SA_EEELi128ENS_6half_tEfNS_4arch4Sm90ELb0ELb0ELb0ELb0ELb1ELb0ELb0ELb1ELb1ELb1ELb1ELb0EEENS1_21CollectiveEpilogueFwdISB_S9_SC_SE_Li256ELb0ELb1ELb1ELb0EEENS1_19SingleTileSchedulerILb0ELb1ELb1ELi128EEEEEEEEEvNT_6ParamsE,"a",@progbits
	.sectionflags	@""
	.align	4
.nv.constant0._ZN7cutlass13device_kernelIN5flash11enable_sm90INS1_16FlashAttnFwdSm90INS1_25CollectiveMainloopFwdSm90ILi2EN4cute5tupleIJNS5_1CILi1EEES8_S8_EEENS6_IJNS7_ILi128EEESA_SA_EEELi128ENS_6half_tEfNS_4arch4Sm90ELb0ELb0ELb0ELb0ELb1ELb0ELb0ELb1ELb1ELb1ELb1ELb0EEENS1_21CollectiveEpilogueFwdISB_S9_SC_SE_Li256ELb0ELb1ELb1ELb0EEENS1_19SingleTileSchedulerILb0ELb1ELb1ELi128EEEEEEEEEvNT_6ParamsE:
	.zero		3200


//--------------------- .nv.constant0._ZN7cutlass13device_kernelIN5flash11enable_sm90INS1_16FlashAttnFwdSm90INS1_25CollectiveMainloopFwdSm90ILi2EN4cute5tupleIJNS5_1CILi1EEES8_S8_EEENS6_IJNS7_ILi128EEESA_SA_EEELi128ENS_6half_tEfNS_4arch4Sm90ELb0ELb0ELb0ELb1ELb1ELb0ELb0ELb1ELb1ELb1ELb1ELb0EEENS1_21CollectiveEpilogueFwdISB_S9_SC_SE_Li256ELb1ELb1ELb1ELb0EEENS1_36VarlenDynamicPersistentTileSchedulerILi128ELi128ELi256ELi128ELb1ELb1ELb1ELb0ELb1ELb1EEEEEEEEEvNT_6ParamsE --------------------------
	.section	.nv.constant0._ZN7cutlass13device_kernelIN5flash11enable_sm90INS1_16FlashAttnFwdSm90INS1_25CollectiveMainloopFwdSm90ILi2EN4cute5tupleIJNS5_1CILi1EEES8_S8_EEENS6_IJNS7_ILi128EEESA_SA_EEELi128ENS_6half_tEfNS_4arch4Sm90ELb0ELb0ELb0ELb1ELb1ELb0ELb0ELb1ELb1ELb1ELb1ELb0EEENS1_21CollectiveEpilogueFwdISB_S9_SC_SE_Li256ELb1ELb1ELb1ELb0EEENS1_36VarlenDynamicPersistentTileSchedulerILi128ELi128ELi256ELi128ELb1ELb1ELb1ELb0ELb1ELb1EEEEEEEEEvNT_6ParamsE,"a",@progbits
	.sectionflags	@""
	.align	4
.nv.constant0._ZN7cutlass13device_kernelIN5flash11enable_sm90INS1_16FlashAttnFwdSm90INS1_25CollectiveMainloopFwdSm90ILi2EN4cute5tupleIJNS5_1CILi1EEES8_S8_EEENS6_IJNS7_ILi128EEESA_SA_EEELi128ENS_6half_tEfNS_4arch4Sm90ELb0ELb0ELb0ELb1ELb1ELb0ELb0ELb1ELb1ELb1ELb1ELb0EEENS1_21CollectiveEpilogueFwdISB_S9_SC_SE_Li256ELb1ELb1ELb1ELb0EEENS1_36VarlenDynamicPersistentTileSchedulerILi128ELi128ELi256ELi128ELb1ELb1ELb1ELb0ELb1ELb1EEEEEEEEEvNT_6ParamsE:
	.zero		3328


//--------------------- .nv.constant0._ZN7cutlass13device_kernelIN5flash11enable_sm90INS1_16FlashAttnFwdSm90INS1_25CollectiveMainloopFwdSm90ILi2EN4cute5tupleIJNS5_1CILi1EEES8_S8_EEENS6_IJNS7_ILi128EEESA_SA_EEELi128ENS_6half_tEfNS_4arch4Sm90ELb0ELb0ELb0ELb1ELb1ELb1ELb0ELb1ELb1ELb1ELb1ELb0EEENS1_21CollectiveEpilogueFwdISB_S9_SC_SE_Li256ELb1ELb1ELb1ELb0EEENS1_36VarlenDynamicPersistentTileSchedulerILi128ELi128ELi256ELi128ELb1ELb1ELb1ELb0ELb1ELb1EEEEEEEEEvNT_6ParamsE --------------------------
	.section	.nv.constant0._ZN7cutlass13device_kernelIN5flash11enable_sm90INS1_16FlashAttnFwdSm90INS1_25CollectiveMainloopFwdSm90ILi2EN4cute5tupleIJNS5_1CILi1EEES8_S8_EEENS6_IJNS7_ILi128EEESA_SA_EEELi128ENS_6half_tEfNS_4arch4Sm90ELb0ELb0ELb0ELb1ELb1ELb1ELb0ELb1ELb1ELb1ELb1ELb0EEENS1_21CollectiveEpilogueFwdISB_S9_SC_SE_Li256ELb1ELb1ELb1ELb0EEENS1_36VarlenDynamicPersistentTileSchedulerILi128ELi128ELi256ELi128ELb1ELb1ELb1ELb0ELb1ELb1EEEEEEEEEvNT_6ParamsE,"a",@progbits
	.sectionflags	@""
	.align	4
.nv.constant0._ZN7cutlass13device_kernelIN5flash11enable_sm90INS1_16FlashAttnFwdSm90INS1_25CollectiveMainloopFwdSm90ILi2EN4cute5tupleIJNS5_1CILi1EEES8_S8_EEENS6_IJNS7_ILi128EEESA_SA_EEELi128ENS_6half_tEfNS_4arch4Sm90ELb0ELb0ELb0ELb1ELb1ELb1ELb0ELb1ELb1ELb1ELb1ELb0EEENS1_21CollectiveEpilogueFwdISB_S9_SC_SE_Li256ELb1ELb1ELb1ELb0EEENS1_36VarlenDynamicPersistentTileSchedulerILi128ELi128ELi256ELi128ELb1ELb1ELb1ELb0ELb1ELb1EEEEEEEEEvNT_6ParamsE:
	.zero		3328


//--------------------- .nv.constant0._ZN7cutlass13device_kernelIN5flash11enable_sm90INS1_16FlashAttnFwdSm90INS1_25CollectiveMainloopFwdSm90ILi2EN4cute5tupleIJNS5_1CILi1EEES8_S8_EEENS6_IJNS7_ILi128EEESA_SA_EEELi128ENS_6half_tEfNS_4arch4Sm90ELb0ELb1ELb0ELb0ELb1ELb0ELb0ELb1ELb1ELb1ELb1ELb0EEENS1_21CollectiveEpilogueFwdISB_S9_SC_SE_Li256ELb0ELb1ELb1ELb0EEENS1_19SingleTileSchedulerILb0ELb1ELb1ELi128EEEEEEEEEvNT_6ParamsE --------------------------
	.section	.nv.constant0._ZN7cutlass13device_kernelIN5flash11enable_sm90INS1_16FlashAttnFwdSm90INS1_25CollectiveMainloopFwdSm90ILi2EN4cute5tupleIJNS5_1CILi1EEES8_S8_EEENS6_IJNS7_ILi128EEESA_SA_EEELi128ENS_6half_tEfNS_4arch4Sm90ELb0ELb1ELb0ELb0ELb1ELb0ELb0ELb1ELb1ELb1ELb1ELb0EEENS1_21CollectiveEpilogueFwdISB_S9_SC_SE_Li256ELb0ELb1ELb1ELb0EEENS1_19SingleTileSchedulerILb0ELb1ELb1ELi128EEEEEEEEEvNT_6ParamsE,"a",@progbits
	.sectionflags	@""
	.align	4
.nv.constant0._ZN7cutlass13device_kernelIN5flash11enable_sm90INS1_16FlashAttnFwdSm90INS1_25CollectiveMainloopFwdSm90ILi2EN4cute5tupleIJNS5_1CILi1EEES8_S8_EEENS6_IJNS7_ILi128EEESA_SA_EEELi128ENS_6half_tEfNS_4arch4Sm90ELb0ELb1ELb0ELb0ELb1ELb0ELb0ELb1ELb1ELb1ELb1ELb0EEENS1_21CollectiveEpilogueFwdISB_S9_SC_SE_Li256ELb0ELb1ELb1ELb0EEENS1_19SingleTileSchedulerILb0ELb1ELb1ELi128EEEEEEEEEvNT_6ParamsE:
	.zero		3200


//--------------------- .nv.constant0._ZN7cutlass13device_kernelIN5flash11enable_sm90INS1_16FlashAttnFwdSm90INS1_25CollectiveMainloopFwdSm90ILi2EN4cute5tupleIJNS5_1CILi1EEES8_S8_EEENS6_IJNS7_ILi128EEESA_SA_EEELi128ENS_6half_tEfNS_4arch4Sm90ELb0ELb1ELb0ELb1ELb1ELb0ELb0ELb1ELb1ELb1ELb1ELb0EEENS1_21CollectiveEpilogueFwdISB_S9_SC_SE_Li256ELb1ELb1ELb1ELb0EEENS1_36VarlenDynamicPersistentTileSchedulerILi128ELi128ELi256ELi128ELb1ELb1ELb1ELb1ELb0ELb1EEEEEEEEEvNT_6ParamsE --------------------------
	.section	.nv.constant0._ZN7cutlass13device_kernelIN5flash11enable_sm90INS1_16FlashAttnFwdSm90INS1_25CollectiveMainloopFwdSm90ILi2EN4cute5tupleIJNS5_1CILi1EEES8_S8_EEENS6_IJNS7_ILi128EEESA_SA_EEELi128ENS_6half_tEfNS_4arch4Sm90ELb0ELb1ELb0ELb1ELb1ELb0ELb0ELb1ELb1ELb1ELb1ELb0EEENS1_21CollectiveEpilogueFwdISB_S9_SC_SE_Li256ELb1ELb1ELb1ELb0EEENS1_36VarlenDynamicPersistentTileSchedulerILi128ELi128ELi256ELi128ELb1ELb1ELb1ELb1ELb0ELb1EEEEEEEEEvNT_6ParamsE,"a",@progbits
	.sectionflags	@""
	.align	4
.nv.constant0._ZN7cutlass13device_kernelIN5flash11enable_sm90INS1_16FlashAttnFwdSm90INS1_25CollectiveMainloopFwdSm90ILi2EN4cute5tupleIJNS5_1CILi1EEES8_S8_EEENS6_IJNS7_ILi128EEESA_SA_EEELi128ENS_6half_tEfNS_4arch4Sm90ELb0ELb1ELb0ELb1ELb1ELb0ELb0ELb1ELb1ELb1ELb1ELb0EEENS1_21CollectiveEpilogueFwdISB_S9_SC_SE_Li256ELb1ELb1ELb1ELb0EEENS1_36VarlenDynamicPersistentTileSchedulerILi128ELi128ELi256ELi128ELb1ELb1ELb1ELb1ELb0ELb1EEEEEEEEEvNT_6ParamsE:
	.zero		3328


//--------------------- .nv.constant0._ZN7cutlass13device_kernelIN5flash11enable_sm90INS1_16FlashAttnFwdSm90INS1_25CollectiveMainloopFwdSm90ILi2EN4cute5tupleIJNS5_1CILi1EEES8_S8_EEENS6_IJNS7_ILi128EEESA_SA_EEELi128ENS_6half_tEfNS_4arch4Sm90ELb0ELb1ELb0ELb1ELb1ELb1ELb0ELb1ELb1ELb1ELb1ELb0EEENS1_21CollectiveEpilogueFwdISB_S9_SC_SE_Li256ELb1ELb1ELb1ELb0EEENS1_36VarlenDynamicPersistentTileSchedulerILi128ELi128ELi256ELi128ELb1ELb1ELb1ELb1ELb0ELb1EEEEEEEEEvNT_6ParamsE --------------------------
	.section	.nv.constant0._ZN7cutlass13device_kernelIN5flash11enable_sm90INS1_16FlashAttnFwdSm90INS1_25CollectiveMainloopFwdSm90ILi2EN4cute5tupleIJNS5_1CILi1EEES8_S8_EEENS6_IJNS7_ILi128EEESA_SA_EEELi128ENS_6half_tEfNS_4arch4Sm90ELb0ELb1ELb0ELb1ELb1ELb1ELb0ELb1ELb1ELb1ELb1ELb0EEENS1_21CollectiveEpilogueFwdISB_S9_SC_SE_Li256ELb1ELb1ELb1ELb0EEENS1_36VarlenDynamicPersistentTileSchedulerILi128ELi128ELi256ELi128ELb1ELb1ELb1ELb1ELb0ELb1EEEEEEEEEvNT_6ParamsE,"a",@progbits
	.sectionflags	@""
	.align	4
.nv.constant0._ZN7cutlass13device_kernelIN5flash11enable_sm90INS1_16FlashAttnFwdSm90INS1_25CollectiveMainloopFwdSm90ILi2EN4cute5tupleIJNS5_1CILi1EEES8_S8_EEENS6_IJNS7_ILi128EEESA_SA_EEELi128ENS_6half_tEfNS_4arch4Sm90ELb0ELb1ELb0ELb1ELb1ELb1ELb0ELb1ELb1ELb1ELb1ELb0EEENS1_21CollectiveEpilogueFwdISB_S9_SC_SE_Li256ELb1ELb1ELb1ELb0EEENS1_36VarlenDynamicPersistentTileSchedulerILi128ELi128ELi256ELi128ELb1ELb1ELb1ELb1ELb0ELb1EEEEEEEEEvNT_6ParamsE:
	.zero		3328


//--------------------- .nv.constant0._ZN7cutlass13device_kernelIN5flash11enable_sm90INS1_16FlashAttnFwdSm90INS1_25CollectiveMainloopFwdSm90ILi2EN4cute5tupleIJNS5_1CILi1EEES8_S8_EEENS6_IJNS7_ILi128EEESA_SA_EEELi128ENS_6half_tEfNS_4arch4Sm90ELb1ELb0ELb0ELb0ELb1ELb0ELb0ELb1ELb1ELb1ELb1ELb0EEENS1_21CollectiveEpilogueFwdISB_S9_SC_SE_Li256ELb0ELb1ELb1ELb0EEENS1_19SingleTileSchedulerILb0ELb1ELb1ELi128EEEEEEEEEvNT_6ParamsE --------------------------
	.section	.nv.constant0._ZN7cutlass13device_kernelIN5flash11enable_sm90INS1_16FlashAttnFwdSm90INS1_25CollectiveMainloopFwdSm90ILi2EN4cute5tupleIJNS5_1CILi1EEES8_S8_EEENS6_IJNS7_ILi128EEESA_SA_EEELi128ENS_6half_tEfNS_4arch4Sm90ELb1ELb0ELb0ELb0ELb1ELb0ELb0ELb1ELb1ELb1ELb1ELb0EEENS1_21CollectiveEpilogueFwdISB_S9_SC_SE_Li256ELb0ELb1ELb1ELb0EEENS1_19SingleTileSchedulerILb0ELb1ELb1ELi128EEEEEEEEEvNT_6ParamsE,"a",@progbits
	.sectionflags	@""
	.align	4
.nv.constant0._ZN7cutlass13device_kernelIN5flash11enable_sm90INS1_16FlashAttnFwdSm90INS1_25CollectiveMainloopFwdSm90ILi2EN4cute5tupleIJNS5_1CILi1EEES8_S8_EEENS6_IJNS7_ILi128EEESA_SA_EEELi128ENS_6half_tEfNS_4arch4Sm90ELb1ELb0ELb0ELb0ELb1ELb0ELb0ELb1ELb1ELb1ELb1ELb0EEENS1_21CollectiveEpilogueFwdISB_S9_SC_SE_Li256ELb0ELb1ELb1ELb0EEENS1_19SingleTileSchedulerILb0ELb1ELb1ELi128EEEEEEEEEvNT_6ParamsE:
	.zero		3200


//--------------------- .nv.constant0._ZN7cutlass13device_kernelIN5flash11enable_sm90INS1_16FlashAttnFwdSm90INS1_25CollectiveMainloopFwdSm90ILi2EN4cute5tupleIJNS5_1CILi1EEES8_S8_EEENS6_IJNS7_ILi128EEESA_SA_EEELi128ENS_6half_tEfNS_4arch4Sm90ELb1ELb0ELb0ELb1ELb1ELb0ELb0ELb1ELb1ELb1ELb1ELb0EEENS1_21CollectiveEpilogueFwdISB_S9_SC_SE_Li256ELb1ELb1ELb1ELb0EEENS1_36VarlenDynamicPersistentTileSchedulerILi128ELi128ELi256ELi128ELb1ELb1ELb1ELb1ELb1ELb1EEEEEEEEEvNT_6ParamsE --------------------------
	.section	.nv.constant0._ZN7cutlass13device_kernelIN5flash11enable_sm90INS1_16FlashAttnFwdSm90INS1_25CollectiveMainloopFwdSm90ILi2EN4cute5tupleIJNS5_1CILi1EEES8_S8_EEENS6_IJNS7_ILi128EEESA_SA_EEELi128ENS_6half_tEfNS_4arch4Sm90ELb1ELb0ELb0ELb1ELb1ELb0ELb0ELb1ELb1ELb1ELb1ELb0EEENS1_21CollectiveEpilogueFwdISB_S9_SC_SE_Li256ELb1ELb1ELb1ELb0EEENS1_36VarlenDynamicPersistentTileSchedulerILi128ELi128ELi256ELi128ELb1ELb1ELb1ELb1ELb1ELb1EEEEEEEEEvNT_6ParamsE,"a",@progbits
	.sectionflags	@""
	.align	4
.nv.constant0._ZN7cutlass13device_kernelIN5flash11enable_sm90INS1_16FlashAttnFwdSm90INS1_25CollectiveMainloopFwdSm90ILi2EN4cute5tupleIJNS5_1CILi1EEES8_S8_EEENS6_IJNS7_ILi128EEESA_SA_EEELi128ENS_6half_tEfNS_4arch4Sm90ELb1ELb0ELb0ELb1ELb1ELb0ELb0ELb1ELb1ELb1ELb1ELb0EEENS1_21CollectiveEpilogueFwdISB_S9_SC_SE_Li256ELb1ELb1ELb1ELb0EEENS1_36VarlenDynamicPersistentTileSchedulerILi128ELi128ELi256ELi128ELb1ELb1ELb1ELb1ELb1ELb1EEEEEEEEEvNT_6ParamsE:
	.zero		3328


//--------------------- .nv.constant0._ZN7cutlass13device_kernelIN5flash11enable_sm90INS1_16FlashAttnFwdSm90INS1_25CollectiveMainloopFwdSm90ILi2EN4cute5tupleIJNS5_1CILi1EEES8_S8_EEENS6_IJNS7_ILi128EEESA_SA_EEELi128ENS_6half_tEfNS_4arch4Sm90ELb1ELb0ELb0ELb1ELb1ELb1ELb0ELb1ELb1ELb1ELb1ELb0EEENS1_21CollectiveEpilogueFwdISB_S9_SC_SE_Li256ELb1ELb1ELb1ELb0EEENS1_36VarlenDynamicPersistentTileSchedulerILi128ELi128ELi256ELi128ELb1ELb1ELb1ELb1ELb1ELb1EEEEEEEEEvNT_6ParamsE --------------------------
	.section	.nv.constant0._ZN7cutlass13device_kernelIN5flash11enable_sm90INS1_16FlashAttnFwdSm90INS1_25CollectiveMainloopFwdSm90ILi2EN4cute5tupleIJNS5_1CILi1EEES8_S8_EEENS6_IJNS7_ILi128EEESA_SA_EEELi128ENS_6half_tEfNS_4arch4Sm90ELb1ELb0ELb0ELb1ELb1ELb1ELb0ELb1ELb1ELb1ELb1ELb0EEENS1_21CollectiveEpilogueFwdISB_S9_SC_SE_Li256ELb1ELb1ELb1ELb0EEENS1_36VarlenDynamicPersistentTileSchedulerILi128ELi128ELi256ELi128ELb1ELb1ELb1ELb1ELb1ELb1EEEEEEEEEvNT_6ParamsE,"a",@progbits
	.sectionflags	@""
	.align	4
.nv.constant0._ZN7cutlass13device_kernelIN5flash11enable_sm90INS1_16FlashAttnFwdSm90INS1_25CollectiveMainloopFwdSm90ILi2EN4cute5tupleIJNS5_1CILi1EEES8_S8_EEENS6_IJNS7_ILi128EEESA_SA_EEELi128ENS_6half_tEfNS_4arch4Sm90ELb1ELb0ELb0ELb1ELb1ELb1ELb0ELb1ELb1ELb1ELb1ELb0EEENS1_21CollectiveEpilogueFwdISB_S9_SC_SE_Li256ELb1ELb1ELb1ELb0EEENS1_36VarlenDynamicPersistentTileSchedulerILi128ELi128ELi256ELi128ELb1ELb1ELb1ELb1ELb1ELb1EEEEEEEEEvNT_6ParamsE:
	.zero		3328


//--------------------- SYMBOLS --------------------------

	.type		.nv.reservedSmem.offset0,@object
	.size		.nv.reservedSmem.offset0,0x4
	.type		__assertfail,@function
